//
// Generated by NVIDIA NVVM Compiler
//
// Compiler Build ID: CL-36424714
// Cuda compilation tools, release 13.0, V13.0.88
// Based on NVVM 20.0.0
//

.version 9.0
.target sm_100
.address_size 64

	// .globl	_ZN3cub18CUB_300001_SM_10006detail11EmptyKernelIvEEvv
// _ZZN3cub18CUB_300001_SM_10006detail10radix_sort31DeviceRadixSortSingleTileKernelINS1_5radix10policy_hubIjNS0_8NullTypeEyE10Policy1000ELNS0_9SortOrderE0EjS6_yNS1_21identity_decomposer_tEEEvPKT1_PSB_PKT2_PSF_T3_iiT4_E12temp_storage has been demoted
// _ZZN3cub18CUB_300001_SM_10006detail10radix_sort30DeviceRadixSortHistogramKernelINS1_5radix10policy_hubIjNS0_8NullTypeEyE10Policy1000ELNS0_9SortOrderE0EjyNS1_21identity_decomposer_tEEEvPT2_PKT1_SB_iiT3_E12temp_storage has been demoted
// _ZZN3cub18CUB_300001_SM_10006detail10radix_sort33DeviceRadixSortExclusiveSumKernelINS1_5radix10policy_hubIjNS0_8NullTypeEyE10Policy1000EyEEvPT0_E12temp_storage has been demoted
// _ZZN3cub18CUB_300001_SM_10006detail10radix_sort29DeviceRadixSortOnesweepKernelINS1_5radix10policy_hubIjNS0_8NullTypeEyE10Policy1000ELNS0_9SortOrderE0EjS6_yiiNS1_21identity_decomposer_tEEEvPT5_SC_PT3_PKSD_PT1_PKSH_PT2_PKSL_T4_iiT6_E1s has been demoted
// _ZZN3cub18CUB_300001_SM_10006detail6reduce28DeviceReduceSingleTileKernelINS2_10policy_hubIN4cuda3std3__45tupleIJblEEEjN6thrust24THRUST_300001_SM_1000_NS8cuda_cub9__find_if7functorIS9_EEE10Policy1000ENSB_12zip_iteratorINS8_IJNSD_26transform_input_iterator_tIbNSI_INS8_IJNSB_6detail15normal_iteratorINSB_10device_ptrIjEEEESO_EEEEENSK_22tuple_binary_predicateINS7_4lessIjEEEEEENSB_17counting_iteratorIlNSB_11use_defaultESX_SX_EEEEEEEPS9_jSF_S9_S9_NS7_10__identityEEEvT0_T1_T2_T3_T4_T6_E12temp_storage has been demoted
// _ZZN3cub18CUB_300001_SM_10006detail6reduce18DeviceReduceKernelINS2_10policy_hubIN4cuda3std3__45tupleIJblEEEjN6thrust24THRUST_300001_SM_1000_NS8cuda_cub9__find_if7functorIS9_EEE10Policy1000ENSB_12zip_iteratorINS8_IJNSD_26transform_input_iterator_tIbNSI_INS8_IJNSB_6detail15normal_iteratorINSB_10device_ptrIjEEEESO_EEEEENSK_22tuple_binary_predicateINS7_4lessIjEEEEEENSB_17counting_iteratorIlNSB_11use_defaultESX_SX_EEEEEEEjSF_S9_NS7_10__identityEEEvT0_PT3_T1_NS0_13GridEvenShareIS15_EET2_T4_E12temp_storage has been demoted
// _ZZN3cub18CUB_300001_SM_10006detail6reduce28DeviceReduceSingleTileKernelINS2_10policy_hubIN4cuda3std3__45tupleIJblEEEjN6thrust24THRUST_300001_SM_1000_NS8cuda_cub9__find_if7functorIS9_EEE10Policy1000EPS9_SI_iSF_S9_S9_NS7_10__identityEEEvT0_T1_T2_T3_T4_T6_E12temp_storage has been demoted
// _ZZN3cub18CUB_300001_SM_10006detail6reduce28DeviceReduceSingleTileKernelINS2_10policy_hubIN4cuda3std3__45tupleIJblEEEyN6thrust24THRUST_300001_SM_1000_NS8cuda_cub9__find_if7functorIS9_EEE10Policy1000ENSB_12zip_iteratorINS8_IJNSD_26transform_input_iterator_tIbNSI_INS8_IJNSB_6detail15normal_iteratorINSB_10device_ptrIjEEEESO_EEEEENSK_22tuple_binary_predicateINS7_4lessIjEEEEEENSB_17counting_iteratorIlNSB_11use_defaultESX_SX_EEEEEEEPS9_ySF_S9_S9_NS7_10__identityEEEvT0_T1_T2_T3_T4_T6_E12temp_storage has been demoted
// _ZZN3cub18CUB_300001_SM_10006detail6reduce18DeviceReduceKernelINS2_10policy_hubIN4cuda3std3__45tupleIJblEEEyN6thrust24THRUST_300001_SM_1000_NS8cuda_cub9__find_if7functorIS9_EEE10Policy1000ENSB_12zip_iteratorINS8_IJNSD_26transform_input_iterator_tIbNSI_INS8_IJNSB_6detail15normal_iteratorINSB_10device_ptrIjEEEESO_EEEEENSK_22tuple_binary_predicateINS7_4lessIjEEEEEENSB_17counting_iteratorIlNSB_11use_defaultESX_SX_EEEEEEEySF_S9_NS7_10__identityEEEvT0_PT3_T1_NS0_13GridEvenShareIS15_EET2_T4_E12temp_storage has been demoted
// _ZZN3cub18CUB_300001_SM_10006detail6reduce28DeviceReduceSingleTileKernelINS2_10policy_hubIN4cuda3std3__45tupleIJblEEEyN6thrust24THRUST_300001_SM_1000_NS8cuda_cub9__find_if7functorIS9_EEE10Policy1000EPS9_SI_iSF_S9_S9_NS7_10__identityEEEvT0_T1_T2_T3_T4_T6_E12temp_storage has been demoted
// _ZZN3cub18CUB_300001_SM_10006detail10radix_sort31DeviceRadixSortSingleTileKernelINS1_5radix10policy_hubIiiyE10Policy1000ELNS0_9SortOrderE0EiiyNS1_21identity_decomposer_tEEEvPKT1_PSA_PKT2_PSE_T3_iiT4_E12temp_storage has been demoted
// _ZZN3cub18CUB_300001_SM_10006detail10radix_sort30DeviceRadixSortHistogramKernelINS1_5radix10policy_hubIiiyE10Policy1000ELNS0_9SortOrderE0EiyNS1_21identity_decomposer_tEEEvPT2_PKT1_SA_iiT3_E12temp_storage has been demoted
// _ZZN3cub18CUB_300001_SM_10006detail10radix_sort33DeviceRadixSortExclusiveSumKernelINS1_5radix10policy_hubIiiyE10Policy1000EyEEvPT0_E12temp_storage has been demoted
// _ZZN3cub18CUB_300001_SM_10006detail10radix_sort29DeviceRadixSortOnesweepKernelINS1_5radix10policy_hubIiiyE10Policy1000ELNS0_9SortOrderE0EiiyiiNS1_21identity_decomposer_tEEEvPT5_SB_PT3_PKSC_PT1_PKSG_PT2_PKSK_T4_iiT6_E1s has been demoted
// _ZZN3cub18CUB_300001_SM_10006detail6reduce28DeviceReduceSingleTileKernelINS2_10policy_hubIN4cuda3std3__45tupleIJblEEEjN6thrust24THRUST_300001_SM_1000_NS8cuda_cub9__find_if7functorIS9_EEE10Policy1000ENSB_12zip_iteratorINS8_IJNSD_26transform_input_iterator_tIbNSI_INS8_IJNSB_6detail15normal_iteratorINSB_10device_ptrIiEEEESO_EEEEENSK_22tuple_binary_predicateINS7_4lessIiEEEEEENSB_17counting_iteratorIlNSB_11use_defaultESX_SX_EEEEEEEPS9_jSF_S9_S9_NS7_10__identityEEEvT0_T1_T2_T3_T4_T6_E12temp_storage has been demoted
// _ZZN3cub18CUB_300001_SM_10006detail6reduce18DeviceReduceKernelINS2_10policy_hubIN4cuda3std3__45tupleIJblEEEjN6thrust24THRUST_300001_SM_1000_NS8cuda_cub9__find_if7functorIS9_EEE10Policy1000ENSB_12zip_iteratorINS8_IJNSD_26transform_input_iterator_tIbNSI_INS8_IJNSB_6detail15normal_iteratorINSB_10device_ptrIiEEEESO_EEEEENSK_22tuple_binary_predicateINS7_4lessIiEEEEEENSB_17counting_iteratorIlNSB_11use_defaultESX_SX_EEEEEEEjSF_S9_NS7_10__identityEEEvT0_PT3_T1_NS0_13GridEvenShareIS15_EET2_T4_E12temp_storage has been demoted
// _ZZN3cub18CUB_300001_SM_10006detail6reduce28DeviceReduceSingleTileKernelINS2_10policy_hubIN4cuda3std3__45tupleIJblEEEyN6thrust24THRUST_300001_SM_1000_NS8cuda_cub9__find_if7functorIS9_EEE10Policy1000ENSB_12zip_iteratorINS8_IJNSD_26transform_input_iterator_tIbNSI_INS8_IJNSB_6detail15normal_iteratorINSB_10device_ptrIiEEEESO_EEEEENSK_22tuple_binary_predicateINS7_4lessIiEEEEEENSB_17counting_iteratorIlNSB_11use_defaultESX_SX_EEEEEEEPS9_ySF_S9_S9_NS7_10__identityEEEvT0_T1_T2_T3_T4_T6_E12temp_storage has been demoted
// _ZZN3cub18CUB_300001_SM_10006detail6reduce18DeviceReduceKernelINS2_10policy_hubIN4cuda3std3__45tupleIJblEEEyN6thrust24THRUST_300001_SM_1000_NS8cuda_cub9__find_if7functorIS9_EEE10Policy1000ENSB_12zip_iteratorINS8_IJNSD_26transform_input_iterator_tIbNSI_INS8_IJNSB_6detail15normal_iteratorINSB_10device_ptrIiEEEESO_EEEEENSK_22tuple_binary_predicateINS7_4lessIiEEEEEENSB_17counting_iteratorIlNSB_11use_defaultESX_SX_EEEEEEEySF_S9_NS7_10__identityEEEvT0_PT3_T1_NS0_13GridEvenShareIS15_EET2_T4_E12temp_storage has been demoted
// _ZZN3cub18CUB_300001_SM_10006detail10radix_sort31DeviceRadixSortSingleTileKernelINS1_5radix10policy_hubIiNS0_8NullTypeEyE10Policy1000ELNS0_9SortOrderE0EiS6_yNS1_21identity_decomposer_tEEEvPKT1_PSB_PKT2_PSF_T3_iiT4_E12temp_storage has been demoted
// _ZZN3cub18CUB_300001_SM_10006detail10radix_sort30DeviceRadixSortHistogramKernelINS1_5radix10policy_hubIiNS0_8NullTypeEyE10Policy1000ELNS0_9SortOrderE0EiyNS1_21identity_decomposer_tEEEvPT2_PKT1_SB_iiT3_E12temp_storage has been demoted
// _ZZN3cub18CUB_300001_SM_10006detail10radix_sort33DeviceRadixSortExclusiveSumKernelINS1_5radix10policy_hubIiNS0_8NullTypeEyE10Policy1000EyEEvPT0_E12temp_storage has been demoted
// _ZZN3cub18CUB_300001_SM_10006detail10radix_sort29DeviceRadixSortOnesweepKernelINS1_5radix10policy_hubIiNS0_8NullTypeEyE10Policy1000ELNS0_9SortOrderE0EiS6_yiiNS1_21identity_decomposer_tEEEvPT5_SC_PT3_PKSD_PT1_PKSH_PT2_PKSL_T4_iiT6_E1s has been demoted
// _ZZN3cub18CUB_300001_SM_10006detail10radix_sort31DeviceRadixSortSingleTileKernelINS1_5radix10policy_hubIiNS0_8NullTypeEyE10Policy1000ELNS0_9SortOrderE1EiS6_yNS1_21identity_decomposer_tEEEvPKT1_PSB_PKT2_PSF_T3_iiT4_E12temp_storage has been demoted
// _ZZN3cub18CUB_300001_SM_10006detail10radix_sort30DeviceRadixSortHistogramKernelINS1_5radix10policy_hubIiNS0_8NullTypeEyE10Policy1000ELNS0_9SortOrderE1EiyNS1_21identity_decomposer_tEEEvPT2_PKT1_SB_iiT3_E12temp_storage has been demoted
// _ZZN3cub18CUB_300001_SM_10006detail10radix_sort29DeviceRadixSortOnesweepKernelINS1_5radix10policy_hubIiNS0_8NullTypeEyE10Policy1000ELNS0_9SortOrderE1EiS6_yiiNS1_21identity_decomposer_tEEEvPT5_SC_PT3_PKSD_PT1_PKSH_PT2_PKSL_T4_iiT6_E1s has been demoted
// _ZZN3cub18CUB_300001_SM_10006detail6reduce28DeviceReduceSingleTileKernelINS2_10policy_hubIN4cuda3std3__45tupleIJblEEEjN6thrust24THRUST_300001_SM_1000_NS8cuda_cub9__find_if7functorIS9_EEE10Policy1000ENSB_12zip_iteratorINS8_IJNSD_26transform_input_iterator_tIbNSI_INS8_IJNSB_6detail15normal_iteratorINSB_10device_ptrIiEEEESO_EEEEENSK_22tuple_binary_predicateINS7_7greaterIiEEEEEENSB_17counting_iteratorIlNSB_11use_defaultESX_SX_EEEEEEEPS9_jSF_S9_S9_NS7_10__identityEEEvT0_T1_T2_T3_T4_T6_E12temp_storage has been demoted
// _ZZN3cub18CUB_300001_SM_10006detail6reduce18DeviceReduceKernelINS2_10policy_hubIN4cuda3std3__45tupleIJblEEEjN6thrust24THRUST_300001_SM_1000_NS8cuda_cub9__find_if7functorIS9_EEE10Policy1000ENSB_12zip_iteratorINS8_IJNSD_26transform_input_iterator_tIbNSI_INS8_IJNSB_6detail15normal_iteratorINSB_10device_ptrIiEEEESO_EEEEENSK_22tuple_binary_predicateINS7_7greaterIiEEEEEENSB_17counting_iteratorIlNSB_11use_defaultESX_SX_EEEEEEEjSF_S9_NS7_10__identityEEEvT0_PT3_T1_NS0_13GridEvenShareIS15_EET2_T4_E12temp_storage has been demoted
// _ZZN3cub18CUB_300001_SM_10006detail6reduce28DeviceReduceSingleTileKernelINS2_10policy_hubIN4cuda3std3__45tupleIJblEEEyN6thrust24THRUST_300001_SM_1000_NS8cuda_cub9__find_if7functorIS9_EEE10Policy1000ENSB_12zip_iteratorINS8_IJNSD_26transform_input_iterator_tIbNSI_INS8_IJNSB_6detail15normal_iteratorINSB_10device_ptrIiEEEESO_EEEEENSK_22tuple_binary_predicateINS7_7greaterIiEEEEEENSB_17counting_iteratorIlNSB_11use_defaultESX_SX_EEEEEEEPS9_ySF_S9_S9_NS7_10__identityEEEvT0_T1_T2_T3_T4_T6_E12temp_storage has been demoted
// _ZZN3cub18CUB_300001_SM_10006detail6reduce18DeviceReduceKernelINS2_10policy_hubIN4cuda3std3__45tupleIJblEEEyN6thrust24THRUST_300001_SM_1000_NS8cuda_cub9__find_if7functorIS9_EEE10Policy1000ENSB_12zip_iteratorINS8_IJNSD_26transform_input_iterator_tIbNSI_INS8_IJNSB_6detail15normal_iteratorINSB_10device_ptrIiEEEESO_EEEEENSK_22tuple_binary_predicateINS7_7greaterIiEEEEEENSB_17counting_iteratorIlNSB_11use_defaultESX_SX_EEEEEEEySF_S9_NS7_10__identityEEEvT0_PT3_T1_NS0_13GridEvenShareIS15_EET2_T4_E12temp_storage has been demoted
// _ZZN3cub18CUB_300001_SM_10006detail10radix_sort31DeviceRadixSortSingleTileKernelINS1_5radix10policy_hubIfNS0_8NullTypeEyE10Policy1000ELNS0_9SortOrderE0EfS6_yNS1_21identity_decomposer_tEEEvPKT1_PSB_PKT2_PSF_T3_iiT4_E12temp_storage has been demoted
// _ZZN3cub18CUB_300001_SM_10006detail10radix_sort30DeviceRadixSortHistogramKernelINS1_5radix10policy_hubIfNS0_8NullTypeEyE10Policy1000ELNS0_9SortOrderE0EfyNS1_21identity_decomposer_tEEEvPT2_PKT1_SB_iiT3_E12temp_storage has been demoted
// _ZZN3cub18CUB_300001_SM_10006detail10radix_sort33DeviceRadixSortExclusiveSumKernelINS1_5radix10policy_hubIfNS0_8NullTypeEyE10Policy1000EyEEvPT0_E12temp_storage has been demoted
// _ZZN3cub18CUB_300001_SM_10006detail10radix_sort29DeviceRadixSortOnesweepKernelINS1_5radix10policy_hubIfNS0_8NullTypeEyE10Policy1000ELNS0_9SortOrderE0EfS6_yiiNS1_21identity_decomposer_tEEEvPT5_SC_PT3_PKSD_PT1_PKSH_PT2_PKSL_T4_iiT6_E1s has been demoted
// _ZZN3cub18CUB_300001_SM_10006detail6reduce28DeviceReduceSingleTileKernelINS2_10policy_hubIN4cuda3std3__45tupleIJblEEEjN6thrust24THRUST_300001_SM_1000_NS8cuda_cub9__find_if7functorIS9_EEE10Policy1000ENSB_12zip_iteratorINS8_IJNSD_26transform_input_iterator_tIbNSI_INS8_IJNSB_6detail15normal_iteratorINSB_10device_ptrIfEEEESO_EEEEENSK_22tuple_binary_predicateINS7_4lessIfEEEEEENSB_17counting_iteratorIlNSB_11use_defaultESX_SX_EEEEEEEPS9_jSF_S9_S9_NS7_10__identityEEEvT0_T1_T2_T3_T4_T6_E12temp_storage has been demoted
// _ZZN3cub18CUB_300001_SM_10006detail6reduce18DeviceReduceKernelINS2_10policy_hubIN4cuda3std3__45tupleIJblEEEjN6thrust24THRUST_300001_SM_1000_NS8cuda_cub9__find_if7functorIS9_EEE10Policy1000ENSB_12zip_iteratorINS8_IJNSD_26transform_input_iterator_tIbNSI_INS8_IJNSB_6detail15normal_iteratorINSB_10device_ptrIfEEEESO_EEEEENSK_22tuple_binary_predicateINS7_4lessIfEEEEEENSB_17counting_iteratorIlNSB_11use_defaultESX_SX_EEEEEEEjSF_S9_NS7_10__identityEEEvT0_PT3_T1_NS0_13GridEvenShareIS15_EET2_T4_E12temp_storage has been demoted
// _ZZN3cub18CUB_300001_SM_10006detail6reduce28DeviceReduceSingleTileKernelINS2_10policy_hubIN4cuda3std3__45tupleIJblEEEyN6thrust24THRUST_300001_SM_1000_NS8cuda_cub9__find_if7functorIS9_EEE10Policy1000ENSB_12zip_iteratorINS8_IJNSD_26transform_input_iterator_tIbNSI_INS8_IJNSB_6detail15normal_iteratorINSB_10device_ptrIfEEEESO_EEEEENSK_22tuple_binary_predicateINS7_4lessIfEEEEEENSB_17counting_iteratorIlNSB_11use_defaultESX_SX_EEEEEEEPS9_ySF_S9_S9_NS7_10__identityEEEvT0_T1_T2_T3_T4_T6_E12temp_storage has been demoted
// _ZZN3cub18CUB_300001_SM_10006detail6reduce18DeviceReduceKernelINS2_10policy_hubIN4cuda3std3__45tupleIJblEEEyN6thrust24THRUST_300001_SM_1000_NS8cuda_cub9__find_if7functorIS9_EEE10Policy1000ENSB_12zip_iteratorINS8_IJNSD_26transform_input_iterator_tIbNSI_INS8_IJNSB_6detail15normal_iteratorINSB_10device_ptrIfEEEESO_EEEEENSK_22tuple_binary_predicateINS7_4lessIfEEEEEENSB_17counting_iteratorIlNSB_11use_defaultESX_SX_EEEEEEEySF_S9_NS7_10__identityEEEvT0_PT3_T1_NS0_13GridEvenShareIS15_EET2_T4_E12temp_storage has been demoted
.global .align 1 .b8 _ZN34_INTERNAL_1e79f7ab_4_k_cu_861e6d124cuda3std3__45__cpo5beginE[1];
.global .align 1 .b8 _ZN34_INTERNAL_1e79f7ab_4_k_cu_861e6d124cuda3std3__45__cpo3endE[1];
.global .align 1 .b8 _ZN34_INTERNAL_1e79f7ab_4_k_cu_861e6d124cuda3std3__45__cpo6cbeginE[1];
.global .align 1 .b8 _ZN34_INTERNAL_1e79f7ab_4_k_cu_861e6d124cuda3std3__45__cpo4cendE[1];
.global .align 1 .b8 _ZN34_INTERNAL_1e79f7ab_4_k_cu_861e6d124cuda3std3__45__cpo6rbeginE[1];
.global .align 1 .b8 _ZN34_INTERNAL_1e79f7ab_4_k_cu_861e6d124cuda3std3__45__cpo4rendE[1];
.global .align 1 .b8 _ZN34_INTERNAL_1e79f7ab_4_k_cu_861e6d124cuda3std3__45__cpo7crbeginE[1];
.global .align 1 .b8 _ZN34_INTERNAL_1e79f7ab_4_k_cu_861e6d124cuda3std3__45__cpo5crendE[1];
.global .align 1 .b8 _ZN34_INTERNAL_1e79f7ab_4_k_cu_861e6d124cuda3std3__436_GLOBAL__N__1e79f7ab_4_k_cu_861e6d126ignoreE[1];
.global .align 1 .b8 _ZN34_INTERNAL_1e79f7ab_4_k_cu_861e6d124cuda3std3__419piecewise_constructE[1];
.global .align 1 .b8 _ZN34_INTERNAL_1e79f7ab_4_k_cu_861e6d124cuda3std3__48in_placeE[1];
.global .align 1 .b8 _ZN34_INTERNAL_1e79f7ab_4_k_cu_861e6d124cuda3std3__420unreachable_sentinelE[1];
.global .align 1 .b8 _ZN34_INTERNAL_1e79f7ab_4_k_cu_861e6d124cuda3std3__47nulloptE[1];
.global .align 1 .b8 _ZN34_INTERNAL_1e79f7ab_4_k_cu_861e6d124cuda3std3__48unexpectE[1];
.global .align 1 .b8 _ZN34_INTERNAL_1e79f7ab_4_k_cu_861e6d124cuda3std6ranges3__45__cpo4swapE[1];
.global .align 1 .b8 _ZN34_INTERNAL_1e79f7ab_4_k_cu_861e6d124cuda3std6ranges3__45__cpo9iter_moveE[1];
.global .align 1 .b8 _ZN34_INTERNAL_1e79f7ab_4_k_cu_861e6d124cuda3std6ranges3__45__cpo5beginE[1];
.global .align 1 .b8 _ZN34_INTERNAL_1e79f7ab_4_k_cu_861e6d124cuda3std6ranges3__45__cpo3endE[1];
.global .align 1 .b8 _ZN34_INTERNAL_1e79f7ab_4_k_cu_861e6d124cuda3std6ranges3__45__cpo6cbeginE[1];
.global .align 1 .b8 _ZN34_INTERNAL_1e79f7ab_4_k_cu_861e6d124cuda3std6ranges3__45__cpo4cendE[1];
.global .align 1 .b8 _ZN34_INTERNAL_1e79f7ab_4_k_cu_861e6d124cuda3std6ranges3__45__cpo7advanceE[1];
.global .align 1 .b8 _ZN34_INTERNAL_1e79f7ab_4_k_cu_861e6d124cuda3std6ranges3__45__cpo9iter_swapE[1];
.global .align 1 .b8 _ZN34_INTERNAL_1e79f7ab_4_k_cu_861e6d124cuda3std6ranges3__45__cpo4nextE[1];
.global .align 1 .b8 _ZN34_INTERNAL_1e79f7ab_4_k_cu_861e6d124cuda3std6ranges3__45__cpo4prevE[1];
.global .align 1 .b8 _ZN34_INTERNAL_1e79f7ab_4_k_cu_861e6d124cuda3std6ranges3__45__cpo4dataE[1];
.global .align 1 .b8 _ZN34_INTERNAL_1e79f7ab_4_k_cu_861e6d124cuda3std6ranges3__45__cpo5cdataE[1];
.global .align 1 .b8 _ZN34_INTERNAL_1e79f7ab_4_k_cu_861e6d124cuda3std6ranges3__45__cpo4sizeE[1];
.global .align 1 .b8 _ZN34_INTERNAL_1e79f7ab_4_k_cu_861e6d124cuda3std6ranges3__45__cpo5ssizeE[1];
.global .align 1 .b8 _ZN34_INTERNAL_1e79f7ab_4_k_cu_861e6d124cuda3std6ranges3__45__cpo8distanceE[1];
.global .align 1 .b8 _ZN34_INTERNAL_1e79f7ab_4_k_cu_861e6d126thrust24THRUST_300001_SM_1000_NS8cuda_cub3parE[1];
.global .align 1 .b8 _ZN34_INTERNAL_1e79f7ab_4_k_cu_861e6d126thrust24THRUST_300001_SM_1000_NS8cuda_cub10par_nosyncE[1];
.global .align 1 .b8 _ZN34_INTERNAL_1e79f7ab_4_k_cu_861e6d126thrust24THRUST_300001_SM_1000_NS6system6detail10sequential3seqE[1];
.global .align 1 .b8 _ZN34_INTERNAL_1e79f7ab_4_k_cu_861e6d126thrust24THRUST_300001_SM_1000_NS6system3cpp3parE[1];
.global .align 1 .b8 _ZN34_INTERNAL_1e79f7ab_4_k_cu_861e6d126thrust24THRUST_300001_SM_1000_NS12placeholders2_1E[1];
.global .align 1 .b8 _ZN34_INTERNAL_1e79f7ab_4_k_cu_861e6d126thrust24THRUST_300001_SM_1000_NS12placeholders2_2E[1];
.global .align 1 .b8 _ZN34_INTERNAL_1e79f7ab_4_k_cu_861e6d126thrust24THRUST_300001_SM_1000_NS12placeholders2_3E[1];
.global .align 1 .b8 _ZN34_INTERNAL_1e79f7ab_4_k_cu_861e6d126thrust24THRUST_300001_SM_1000_NS12placeholders2_4E[1];
.global .align 1 .b8 _ZN34_INTERNAL_1e79f7ab_4_k_cu_861e6d126thrust24THRUST_300001_SM_1000_NS12placeholders2_5E[1];
.global .align 1 .b8 _ZN34_INTERNAL_1e79f7ab_4_k_cu_861e6d126thrust24THRUST_300001_SM_1000_NS12placeholders2_6E[1];
.global .align 1 .b8 _ZN34_INTERNAL_1e79f7ab_4_k_cu_861e6d126thrust24THRUST_300001_SM_1000_NS12placeholders2_7E[1];
.global .align 1 .b8 _ZN34_INTERNAL_1e79f7ab_4_k_cu_861e6d126thrust24THRUST_300001_SM_1000_NS12placeholders2_8E[1];
.global .align 1 .b8 _ZN34_INTERNAL_1e79f7ab_4_k_cu_861e6d126thrust24THRUST_300001_SM_1000_NS12placeholders2_9E[1];
.global .align 1 .b8 _ZN34_INTERNAL_1e79f7ab_4_k_cu_861e6d126thrust24THRUST_300001_SM_1000_NS12placeholders3_10E[1];
.global .align 1 .b8 _ZN34_INTERNAL_1e79f7ab_4_k_cu_861e6d126thrust24THRUST_300001_SM_1000_NS3seqE[1];
.global .align 1 .b8 _ZN34_INTERNAL_1e79f7ab_4_k_cu_861e6d126thrust24THRUST_300001_SM_1000_NS6deviceE[1];

.visible .entry _ZN3cub18CUB_300001_SM_10006detail11EmptyKernelIvEEvv()
{


	ret;

}
	// .globl	_ZN3cub18CUB_300001_SM_10006detail8for_each13static_kernelINS2_12policy_hub_t12policy_500_tEmN6thrust24THRUST_300001_SM_1000_NS8cuda_cub20__uninitialized_fill7functorINS7_10device_ptrIiEEiEEEEvT0_T1_
.visible .entry _ZN3cub18CUB_300001_SM_10006detail8for_each13static_kernelINS2_12policy_hub_t12policy_500_tEmN6thrust24THRUST_300001_SM_1000_NS8cuda_cub20__uninitialized_fill7functorINS7_10device_ptrIiEEiEEEEvT0_T1_(
	.param .u64 _ZN3cub18CUB_300001_SM_10006detail8for_each13static_kernelINS2_12policy_hub_t12policy_500_tEmN6thrust24THRUST_300001_SM_1000_NS8cuda_cub20__uninitialized_fill7functorINS7_10device_ptrIiEEiEEEEvT0_T1__param_0,
	.param .align 8 .b8 _ZN3cub18CUB_300001_SM_10006detail8for_each13static_kernelINS2_12policy_hub_t12policy_500_tEmN6thrust24THRUST_300001_SM_1000_NS8cuda_cub20__uninitialized_fill7functorINS7_10device_ptrIiEEiEEEEvT0_T1__param_1[16]
)
.maxntid 256
{
	.reg .pred 	%p<4>;
	.reg .b16 	%rs<5>;
	.reg .b32 	%r<12>;
	.reg .b64 	%rd<16>;

	ld.param.u32 	%r3, [_ZN3cub18CUB_300001_SM_10006detail8for_each13static_kernelINS2_12policy_hub_t12policy_500_tEmN6thrust24THRUST_300001_SM_1000_NS8cuda_cub20__uninitialized_fill7functorINS7_10device_ptrIiEEiEEEEvT0_T1__param_1+8];
	ld.param.u64 	%rd4, [_ZN3cub18CUB_300001_SM_10006detail8for_each13static_kernelINS2_12policy_hub_t12policy_500_tEmN6thrust24THRUST_300001_SM_1000_NS8cuda_cub20__uninitialized_fill7functorINS7_10device_ptrIiEEiEEEEvT0_T1__param_1];
	ld.param.u64 	%rd5, [_ZN3cub18CUB_300001_SM_10006detail8for_each13static_kernelINS2_12policy_hub_t12policy_500_tEmN6thrust24THRUST_300001_SM_1000_NS8cuda_cub20__uninitialized_fill7functorINS7_10device_ptrIiEEiEEEEvT0_T1__param_0];
	mov.u32 	%r9, %ctaid.x;
	mul.wide.u32 	%rd1, %r9, 512;
	sub.s64 	%rd2, %rd5, %rd1;
	setp.lt.u64 	%p1, %rd2, 512;
	@%p1 bra 	$L__BB1_2;
	mov.u32 	%r11, %tid.x;
	cvta.to.global.u64 	%rd11, %rd4;
	cvt.u64.u32 	%rd12, %r11;
	add.s64 	%rd13, %rd1, %rd12;
	shl.b64 	%rd14, %rd13, 2;
	add.s64 	%rd15, %rd11, %rd14;
	st.global.u32 	[%rd15], %r3;
	st.global.u32 	[%rd15+1024], %r3;
	bra.uni 	$L__BB1_6;
$L__BB1_2:
	cvta.to.global.u64 	%rd6, %rd4;
	mov.u32 	%r2, %tid.x;
	cvt.u64.u32 	%rd7, %r2;
	setp.le.u64 	%p2, %rd2, %rd7;
	add.s64 	%rd8, %rd1, %rd7;
	shl.b64 	%rd9, %rd8, 2;
	add.s64 	%rd3, %rd6, %rd9;
	@%p2 bra 	$L__BB1_4;
	st.global.u32 	[%rd3], %r3;
$L__BB1_4:
	add.s32 	%r10, %r2, 256;
	cvt.u64.u32 	%rd10, %r10;
	setp.le.u64 	%p3, %rd2, %rd10;
	@%p3 bra 	$L__BB1_6;
	st.global.u32 	[%rd3+1024], %r3;
$L__BB1_6:
	ret;

}
	// .globl	_ZN3cub18CUB_300001_SM_10006detail8for_each13static_kernelINS2_12policy_hub_t12policy_500_tElN6thrust24THRUST_300001_SM_1000_NS8cuda_cub10__tabulate7functorINS7_6detail15normal_iteratorINS7_10device_ptrIiEEEENS7_6system6detail7generic6detail22compute_sequence_valueIivEElEEEEvT0_T1_
.visible .entry _ZN3cub18CUB_300001_SM_10006detail8for_each13static_kernelINS2_12policy_hub_t12policy_500_tElN6thrust24THRUST_300001_SM_1000_NS8cuda_cub10__tabulate7functorINS7_6detail15normal_iteratorINS7_10device_ptrIiEEEENS7_6system6detail7generic6detail22compute_sequence_valueIivEElEEEEvT0_T1_(
	.param .u64 _ZN3cub18CUB_300001_SM_10006detail8for_each13static_kernelINS2_12policy_hub_t12policy_500_tElN6thrust24THRUST_300001_SM_1000_NS8cuda_cub10__tabulate7functorINS7_6detail15normal_iteratorINS7_10device_ptrIiEEEENS7_6system6detail7generic6detail22compute_sequence_valueIivEElEEEEvT0_T1__param_0,
	.param .align 8 .b8 _ZN3cub18CUB_300001_SM_10006detail8for_each13static_kernelINS2_12policy_hub_t12policy_500_tElN6thrust24THRUST_300001_SM_1000_NS8cuda_cub10__tabulate7functorINS7_6detail15normal_iteratorINS7_10device_ptrIiEEEENS7_6system6detail7generic6detail22compute_sequence_valueIivEElEEEEvT0_T1__param_1[16]
)
.maxntid 256
{
	.reg .pred 	%p<4>;
	.reg .b32 	%r<18>;
	.reg .b64 	%rd<20>;

	ld.param.u64 	%rd7, [_ZN3cub18CUB_300001_SM_10006detail8for_each13static_kernelINS2_12policy_hub_t12policy_500_tElN6thrust24THRUST_300001_SM_1000_NS8cuda_cub10__tabulate7functorINS7_6detail15normal_iteratorINS7_10device_ptrIiEEEENS7_6system6detail7generic6detail22compute_sequence_valueIivEElEEEEvT0_T1__param_1];
	ld.param.u64 	%rd8, [_ZN3cub18CUB_300001_SM_10006detail8for_each13static_kernelINS2_12policy_hub_t12policy_500_tElN6thrust24THRUST_300001_SM_1000_NS8cuda_cub10__tabulate7functorINS7_6detail15normal_iteratorINS7_10device_ptrIiEEEENS7_6system6detail7generic6detail22compute_sequence_valueIivEElEEEEvT0_T1__param_0];
	ld.param.v2.u32 	{%r3, %r4}, [_ZN3cub18CUB_300001_SM_10006detail8for_each13static_kernelINS2_12policy_hub_t12policy_500_tElN6thrust24THRUST_300001_SM_1000_NS8cuda_cub10__tabulate7functorINS7_6detail15normal_iteratorINS7_10device_ptrIiEEEENS7_6system6detail7generic6detail22compute_sequence_valueIivEElEEEEvT0_T1__param_1+8];
	mov.u32 	%r5, %ctaid.x;
	mul.wide.u32 	%rd1, %r5, 512;
	sub.s64 	%rd2, %rd8, %rd1;
	setp.lt.s64 	%p1, %rd2, 512;
	@%p1 bra 	$L__BB2_2;
	mov.u32 	%r13, %tid.x;
	cvta.to.global.u64 	%rd15, %rd7;
	cvt.u64.u32 	%rd16, %r13;
	add.s64 	%rd17, %rd1, %rd16;
	cvt.u32.u64 	%r14, %rd17;
	mad.lo.s32 	%r15, %r4, %r14, %r3;
	shl.b64 	%rd18, %rd17, 2;
	add.s64 	%rd19, %rd15, %rd18;
	st.global.u32 	[%rd19], %r15;
	add.s32 	%r16, %r14, 256;
	mad.lo.s32 	%r17, %r4, %r16, %r3;
	st.global.u32 	[%rd19+1024], %r17;
	bra.uni 	$L__BB2_6;
$L__BB2_2:
	cvta.to.global.u64 	%rd3, %rd7;
	mov.u32 	%r6, %tid.x;
	cvt.s64.s32 	%rd4, %rd2;
	cvt.u64.u32 	%rd5, %r6;
	setp.le.s64 	%p2, %rd4, %rd5;
	@%p2 bra 	$L__BB2_4;
	add.s64 	%rd9, %rd1, %rd5;
	cvt.u32.u64 	%r7, %rd9;
	mad.lo.s32 	%r8, %r4, %r7, %r3;
	shl.b64 	%rd10, %rd9, 2;
	add.s64 	%rd11, %rd3, %rd10;
	st.global.u32 	[%rd11], %r8;
$L__BB2_4:
	cvt.u32.u64 	%r9, %rd5;
	add.s32 	%r10, %r9, 256;
	cvt.u64.u32 	%rd6, %r10;
	setp.le.s64 	%p3, %rd4, %rd6;
	@%p3 bra 	$L__BB2_6;
	add.s64 	%rd12, %rd1, %rd6;
	shl.b64 	%rd13, %rd12, 2;
	cvt.u32.u64 	%r11, %rd12;
	mad.lo.s32 	%r12, %r4, %r11, %r3;
	add.s64 	%rd14, %rd13, %rd3;
	st.global.u32 	[%rd14], %r12;
$L__BB2_6:
	ret;

}
	// .globl	_ZN3cub18CUB_300001_SM_10006detail8for_each13static_kernelINS2_12policy_hub_t12policy_500_tEmN6thrust24THRUST_300001_SM_1000_NS8cuda_cub20__uninitialized_fill7functorINS7_10device_ptrIfEEfEEEEvT0_T1_
.visible .entry _ZN3cub18CUB_300001_SM_10006detail8for_each13static_kernelINS2_12policy_hub_t12policy_500_tEmN6thrust24THRUST_300001_SM_1000_NS8cuda_cub20__uninitialized_fill7functorINS7_10device_ptrIfEEfEEEEvT0_T1_(
	.param .u64 _ZN3cub18CUB_300001_SM_10006detail8for_each13static_kernelINS2_12policy_hub_t12policy_500_tEmN6thrust24THRUST_300001_SM_1000_NS8cuda_cub20__uninitialized_fill7functorINS7_10device_ptrIfEEfEEEEvT0_T1__param_0,
	.param .align 8 .b8 _ZN3cub18CUB_300001_SM_10006detail8for_each13static_kernelINS2_12policy_hub_t12policy_500_tEmN6thrust24THRUST_300001_SM_1000_NS8cuda_cub20__uninitialized_fill7functorINS7_10device_ptrIfEEfEEEEvT0_T1__param_1[16]
)
.maxntid 256
{
	.reg .pred 	%p<4>;
	.reg .b16 	%rs<5>;
	.reg .b32 	%r<10>;
	.reg .b32 	%f<3>;
	.reg .b64 	%rd<16>;

	ld.param.f32 	%f2, [_ZN3cub18CUB_300001_SM_10006detail8for_each13static_kernelINS2_12policy_hub_t12policy_500_tEmN6thrust24THRUST_300001_SM_1000_NS8cuda_cub20__uninitialized_fill7functorINS7_10device_ptrIfEEfEEEEvT0_T1__param_1+8];
	ld.param.u64 	%rd4, [_ZN3cub18CUB_300001_SM_10006detail8for_each13static_kernelINS2_12policy_hub_t12policy_500_tEmN6thrust24THRUST_300001_SM_1000_NS8cuda_cub20__uninitialized_fill7functorINS7_10device_ptrIfEEfEEEEvT0_T1__param_1];
	ld.param.u64 	%rd5, [_ZN3cub18CUB_300001_SM_10006detail8for_each13static_kernelINS2_12policy_hub_t12policy_500_tEmN6thrust24THRUST_300001_SM_1000_NS8cuda_cub20__uninitialized_fill7functorINS7_10device_ptrIfEEfEEEEvT0_T1__param_0];
	mov.u32 	%r7, %ctaid.x;
	mul.wide.u32 	%rd1, %r7, 512;
	sub.s64 	%rd2, %rd5, %rd1;
	setp.lt.u64 	%p1, %rd2, 512;
	@%p1 bra 	$L__BB3_2;
	mov.u32 	%r9, %tid.x;
	cvta.to.global.u64 	%rd11, %rd4;
	cvt.u64.u32 	%rd12, %r9;
	add.s64 	%rd13, %rd1, %rd12;
	shl.b64 	%rd14, %rd13, 2;
	add.s64 	%rd15, %rd11, %rd14;
	st.global.f32 	[%rd15], %f2;
	st.global.f32 	[%rd15+1024], %f2;
	bra.uni 	$L__BB3_6;
$L__BB3_2:
	cvta.to.global.u64 	%rd6, %rd4;
	mov.u32 	%r1, %tid.x;
	cvt.u64.u32 	%rd7, %r1;
	setp.le.u64 	%p2, %rd2, %rd7;
	add.s64 	%rd8, %rd1, %rd7;
	shl.b64 	%rd9, %rd8, 2;
	add.s64 	%rd3, %rd6, %rd9;
	@%p2 bra 	$L__BB3_4;
	st.global.f32 	[%rd3], %f2;
$L__BB3_4:
	add.s32 	%r8, %r1, 256;
	cvt.u64.u32 	%rd10, %r8;
	setp.le.u64 	%p3, %rd2, %rd10;
	@%p3 bra 	$L__BB3_6;
	st.global.f32 	[%rd3+1024], %f2;
$L__BB3_6:
	ret;

}
	// .globl	_ZN3cub18CUB_300001_SM_10006detail9transform16transform_kernelINS2_10policy_hubILb1EN4cuda3std3__45tupleIJN6thrust24THRUST_300001_SM_1000_NS6detail15normal_iteratorINSA_10device_ptrIiEEEEEEEE10policy1000Ei15RandomTransformSF_JPiEEEvT0_iT1_T2_DpNS2_10kernel_argIT3_EE
.visible .entry _ZN3cub18CUB_300001_SM_10006detail9transform16transform_kernelINS2_10policy_hubILb1EN4cuda3std3__45tupleIJN6thrust24THRUST_300001_SM_1000_NS6detail15normal_iteratorINSA_10device_ptrIiEEEEEEEE10policy1000Ei15RandomTransformSF_JPiEEEvT0_iT1_T2_DpNS2_10kernel_argIT3_EE(
	.param .u32 _ZN3cub18CUB_300001_SM_10006detail9transform16transform_kernelINS2_10policy_hubILb1EN4cuda3std3__45tupleIJN6thrust24THRUST_300001_SM_1000_NS6detail15normal_iteratorINSA_10device_ptrIiEEEEEEEE10policy1000Ei15RandomTransformSF_JPiEEEvT0_iT1_T2_DpNS2_10kernel_argIT3_EE_param_0,
	.param .u32 _ZN3cub18CUB_300001_SM_10006detail9transform16transform_kernelINS2_10policy_hubILb1EN4cuda3std3__45tupleIJN6thrust24THRUST_300001_SM_1000_NS6detail15normal_iteratorINSA_10device_ptrIiEEEEEEEE10policy1000Ei15RandomTransformSF_JPiEEEvT0_iT1_T2_DpNS2_10kernel_argIT3_EE_param_1,
	.param .align 1 .b8 _ZN3cub18CUB_300001_SM_10006detail9transform16transform_kernelINS2_10policy_hubILb1EN4cuda3std3__45tupleIJN6thrust24THRUST_300001_SM_1000_NS6detail15normal_iteratorINSA_10device_ptrIiEEEEEEEE10policy1000Ei15RandomTransformSF_JPiEEEvT0_iT1_T2_DpNS2_10kernel_argIT3_EE_param_2[1],
	.param .align 8 .b8 _ZN3cub18CUB_300001_SM_10006detail9transform16transform_kernelINS2_10policy_hubILb1EN4cuda3std3__45tupleIJN6thrust24THRUST_300001_SM_1000_NS6detail15normal_iteratorINSA_10device_ptrIiEEEEEEEE10policy1000Ei15RandomTransformSF_JPiEEEvT0_iT1_T2_DpNS2_10kernel_argIT3_EE_param_3[8],
	.param .align 8 .b8 _ZN3cub18CUB_300001_SM_10006detail9transform16transform_kernelINS2_10policy_hubILb1EN4cuda3std3__45tupleIJN6thrust24THRUST_300001_SM_1000_NS6detail15normal_iteratorINSA_10device_ptrIiEEEEEEEE10policy1000Ei15RandomTransformSF_JPiEEEvT0_iT1_T2_DpNS2_10kernel_argIT3_EE_param_4[16]
)
.maxntid 128
{
	.reg .pred 	%p<37>;
	.reg .b32 	%r<257>;
	.reg .b64 	%rd<64>;

	ld.param.u32 	%r43, [_ZN3cub18CUB_300001_SM_10006detail9transform16transform_kernelINS2_10policy_hubILb1EN4cuda3std3__45tupleIJN6thrust24THRUST_300001_SM_1000_NS6detail15normal_iteratorINSA_10device_ptrIiEEEEEEEE10policy1000Ei15RandomTransformSF_JPiEEEvT0_iT1_T2_DpNS2_10kernel_argIT3_EE_param_0];
	ld.param.u64 	%rd14, [_ZN3cub18CUB_300001_SM_10006detail9transform16transform_kernelINS2_10policy_hubILb1EN4cuda3std3__45tupleIJN6thrust24THRUST_300001_SM_1000_NS6detail15normal_iteratorINSA_10device_ptrIiEEEEEEEE10policy1000Ei15RandomTransformSF_JPiEEEvT0_iT1_T2_DpNS2_10kernel_argIT3_EE_param_4];
	ld.param.u64 	%rd15, [_ZN3cub18CUB_300001_SM_10006detail9transform16transform_kernelINS2_10policy_hubILb1EN4cuda3std3__45tupleIJN6thrust24THRUST_300001_SM_1000_NS6detail15normal_iteratorINSA_10device_ptrIiEEEEEEEE10policy1000Ei15RandomTransformSF_JPiEEEvT0_iT1_T2_DpNS2_10kernel_argIT3_EE_param_3];
	ld.param.u32 	%r42, [_ZN3cub18CUB_300001_SM_10006detail9transform16transform_kernelINS2_10policy_hubILb1EN4cuda3std3__45tupleIJN6thrust24THRUST_300001_SM_1000_NS6detail15normal_iteratorINSA_10device_ptrIiEEEEEEEE10policy1000Ei15RandomTransformSF_JPiEEEvT0_iT1_T2_DpNS2_10kernel_argIT3_EE_param_1];
	cvta.to.global.u64 	%rd1, %rd15;
	cvta.to.global.u64 	%rd2, %rd14;
	shl.b32 	%r1, %r42, 7;
	mov.u32 	%r44, %ctaid.x;
	mul.lo.s32 	%r2, %r1, %r44;
	sub.s32 	%r3, %r43, %r2;
	min.s32 	%r4, %r1, %r3;
	shl.b32 	%r5, %r4, 2;
	mov.u32 	%r6, %tid.x;
	shl.b32 	%r247, %r6, 7;
	setp.ge.s32 	%p1, %r247, %r5;
	@%p1 bra 	$L__BB4_3;
	mul.wide.u32 	%rd16, %r6, 128;
	add.s64 	%rd17, %rd2, %rd16;
	mul.wide.s32 	%rd18, %r2, 4;
	add.s64 	%rd62, %rd17, %rd18;
$L__BB4_2:
	.pragma "nounroll";
	// begin inline asm
	prefetch.global.L2 [%rd62];
	// end inline asm
	add.s32 	%r247, %r247, 16384;
	add.s64 	%rd62, %rd62, 16384;
	setp.lt.s32 	%p2, %r247, %r5;
	@%p2 bra 	$L__BB4_2;
$L__BB4_3:
	mul.wide.s32 	%rd20, %r2, 4;
	add.s64 	%rd6, %rd2, %rd20;
	add.s64 	%rd7, %rd1, %rd20;
	setp.gt.s32 	%p3, %r1, %r3;
	@%p3 bra 	$L__BB4_16;
	setp.lt.s32 	%p4, %r42, 1;
	@%p4 bra 	$L__BB4_57;
	and.b32  	%r10, %r42, 7;
	setp.lt.u32 	%p5, %r42, 8;
	mov.b32 	%r254, 0;
	@%p5 bra 	$L__BB4_8;
	and.b32  	%r254, %r42, 2147483640;
	neg.s32 	%r249, %r254;
	mul.wide.u32 	%rd21, %r6, 4;
	add.s64 	%rd63, %rd20, %rd21;
	add.s32 	%r248, %r6, 128;
$L__BB4_7:
	.pragma "nounroll";
	mul.wide.s32 	%rd22, %r248, 4;
	add.s64 	%rd23, %rd20, %rd22;
	add.s64 	%rd24, %rd2, %rd63;
	ld.global.u32 	%r46, [%rd24];
	mad.lo.s32 	%r47, %r46, 1103515245, 12345;
	mul.hi.u32 	%r48, %r47, 274877907;
	shr.u32 	%r49, %r48, 6;
	mul.lo.s32 	%r50, %r49, 1000;
	sub.s32 	%r51, %r47, %r50;
	add.s64 	%rd25, %rd1, %rd63;
	st.global.u32 	[%rd25], %r51;
	add.s64 	%rd26, %rd2, %rd23;
	ld.global.u32 	%r52, [%rd26];
	mad.lo.s32 	%r53, %r52, 1103515245, 12345;
	mul.hi.u32 	%r54, %r53, 274877907;
	shr.u32 	%r55, %r54, 6;
	mul.lo.s32 	%r56, %r55, 1000;
	sub.s32 	%r57, %r53, %r56;
	add.s64 	%rd27, %rd1, %rd23;
	st.global.u32 	[%rd27], %r57;
	ld.global.u32 	%r58, [%rd26+512];
	mad.lo.s32 	%r59, %r58, 1103515245, 12345;
	mul.hi.u32 	%r60, %r59, 274877907;
	shr.u32 	%r61, %r60, 6;
	mul.lo.s32 	%r62, %r61, 1000;
	sub.s32 	%r63, %r59, %r62;
	st.global.u32 	[%rd27+512], %r63;
	ld.global.u32 	%r64, [%rd26+1024];
	mad.lo.s32 	%r65, %r64, 1103515245, 12345;
	mul.hi.u32 	%r66, %r65, 274877907;
	shr.u32 	%r67, %r66, 6;
	mul.lo.s32 	%r68, %r67, 1000;
	sub.s32 	%r69, %r65, %r68;
	st.global.u32 	[%rd27+1024], %r69;
	ld.global.u32 	%r70, [%rd26+1536];
	mad.lo.s32 	%r71, %r70, 1103515245, 12345;
	mul.hi.u32 	%r72, %r71, 274877907;
	shr.u32 	%r73, %r72, 6;
	mul.lo.s32 	%r74, %r73, 1000;
	sub.s32 	%r75, %r71, %r74;
	st.global.u32 	[%rd27+1536], %r75;
	ld.global.u32 	%r76, [%rd26+2048];
	mad.lo.s32 	%r77, %r76, 1103515245, 12345;
	mul.hi.u32 	%r78, %r77, 274877907;
	shr.u32 	%r79, %r78, 6;
	mul.lo.s32 	%r80, %r79, 1000;
	sub.s32 	%r81, %r77, %r80;
	st.global.u32 	[%rd27+2048], %r81;
	ld.global.u32 	%r82, [%rd26+2560];
	mad.lo.s32 	%r83, %r82, 1103515245, 12345;
	mul.hi.u32 	%r84, %r83, 274877907;
	shr.u32 	%r85, %r84, 6;
	mul.lo.s32 	%r86, %r85, 1000;
	sub.s32 	%r87, %r83, %r86;
	st.global.u32 	[%rd27+2560], %r87;
	ld.global.u32 	%r88, [%rd26+3072];
	mad.lo.s32 	%r89, %r88, 1103515245, 12345;
	mul.hi.u32 	%r90, %r89, 274877907;
	shr.u32 	%r91, %r90, 6;
	mul.lo.s32 	%r92, %r91, 1000;
	sub.s32 	%r93, %r89, %r92;
	st.global.u32 	[%rd27+3072], %r93;
	add.s32 	%r249, %r249, 8;
	add.s64 	%rd63, %rd63, 4096;
	add.s32 	%r248, %r248, 1024;
	setp.eq.s32 	%p6, %r249, 0;
	@%p6 bra 	$L__BB4_8;
	bra.uni 	$L__BB4_7;
$L__BB4_8:
	setp.eq.s32 	%p7, %r10, 0;
	@%p7 bra 	$L__BB4_57;
	and.b32  	%r37, %r42, 3;
	setp.lt.u32 	%p8, %r10, 4;
	@%p8 bra 	$L__BB4_11;
	shl.b32 	%r94, %r254, 7;
	add.s32 	%r95, %r94, %r6;
	mul.wide.s32 	%rd28, %r95, 4;
	add.s64 	%rd29, %rd6, %rd28;
	ld.global.u32 	%r96, [%rd29];
	mad.lo.s32 	%r97, %r96, 1103515245, 12345;
	mul.hi.u32 	%r98, %r97, 274877907;
	shr.u32 	%r99, %r98, 6;
	mul.lo.s32 	%r100, %r99, 1000;
	sub.s32 	%r101, %r97, %r100;
	add.s64 	%rd30, %rd7, %rd28;
	st.global.u32 	[%rd30], %r101;
	ld.global.u32 	%r102, [%rd29+512];
	mad.lo.s32 	%r103, %r102, 1103515245, 12345;
	mul.hi.u32 	%r104, %r103, 274877907;
	shr.u32 	%r105, %r104, 6;
	mul.lo.s32 	%r106, %r105, 1000;
	sub.s32 	%r107, %r103, %r106;
	st.global.u32 	[%rd30+512], %r107;
	ld.global.u32 	%r108, [%rd29+1024];
	mad.lo.s32 	%r109, %r108, 1103515245, 12345;
	mul.hi.u32 	%r110, %r109, 274877907;
	shr.u32 	%r111, %r110, 6;
	mul.lo.s32 	%r112, %r111, 1000;
	sub.s32 	%r113, %r109, %r112;
	st.global.u32 	[%rd30+1024], %r113;
	ld.global.u32 	%r114, [%rd29+1536];
	mad.lo.s32 	%r115, %r114, 1103515245, 12345;
	mul.hi.u32 	%r116, %r115, 274877907;
	shr.u32 	%r117, %r116, 6;
	mul.lo.s32 	%r118, %r117, 1000;
	sub.s32 	%r119, %r115, %r118;
	st.global.u32 	[%rd30+1536], %r119;
	add.s32 	%r254, %r254, 4;
$L__BB4_11:
	setp.eq.s32 	%p9, %r37, 0;
	@%p9 bra 	$L__BB4_57;
	setp.eq.s32 	%p10, %r37, 1;
	@%p10 bra 	$L__BB4_14;
	shl.b32 	%r120, %r254, 7;
	add.s32 	%r121, %r120, %r6;
	mul.wide.s32 	%rd31, %r121, 4;
	add.s64 	%rd32, %rd6, %rd31;
	ld.global.u32 	%r122, [%rd32];
	mad.lo.s32 	%r123, %r122, 1103515245, 12345;
	mul.hi.u32 	%r124, %r123, 274877907;
	shr.u32 	%r125, %r124, 6;
	mul.lo.s32 	%r126, %r125, 1000;
	sub.s32 	%r127, %r123, %r126;
	add.s64 	%rd33, %rd7, %rd31;
	st.global.u32 	[%rd33], %r127;
	ld.global.u32 	%r128, [%rd32+512];
	mad.lo.s32 	%r129, %r128, 1103515245, 12345;
	mul.hi.u32 	%r130, %r129, 274877907;
	shr.u32 	%r131, %r130, 6;
	mul.lo.s32 	%r132, %r131, 1000;
	sub.s32 	%r133, %r129, %r132;
	st.global.u32 	[%rd33+512], %r133;
	add.s32 	%r254, %r254, 2;
$L__BB4_14:
	and.b32  	%r134, %r42, 1;
	setp.eq.b32 	%p11, %r134, 1;
	not.pred 	%p12, %p11;
	@%p12 bra 	$L__BB4_57;
	shl.b32 	%r135, %r254, 7;
	add.s32 	%r136, %r135, %r6;
	mul.wide.s32 	%rd34, %r136, 4;
	add.s64 	%rd35, %rd6, %rd34;
	ld.global.u32 	%r137, [%rd35];
	mad.lo.s32 	%r138, %r137, 1103515245, 12345;
	mul.hi.u32 	%r139, %r138, 274877907;
	shr.u32 	%r140, %r139, 6;
	mul.lo.s32 	%r141, %r140, 1000;
	sub.s32 	%r142, %r138, %r141;
	add.s64 	%rd36, %rd7, %rd34;
	st.global.u32 	[%rd36], %r142;
	bra.uni 	$L__BB4_57;
$L__BB4_16:
	setp.lt.s32 	%p13, %r42, 1;
	@%p13 bra 	$L__BB4_57;
	and.b32  	%r14, %r42, 7;
	setp.lt.u32 	%p14, %r42, 8;
	mov.b32 	%r251, 0;
	@%p14 bra 	$L__BB4_36;
	and.b32  	%r251, %r42, 2147483640;
	mov.b32 	%r250, 0;
$L__BB4_19:
	.pragma "nounroll";
	shl.b32 	%r145, %r250, 7;
	add.s32 	%r21, %r145, %r6;
	setp.ge.s32 	%p15, %r21, %r4;
	@%p15 bra 	$L__BB4_21;
	mul.wide.u32 	%rd37, %r21, 4;
	add.s64 	%rd38, %rd6, %rd37;
	ld.global.u32 	%r146, [%rd38];
	mad.lo.s32 	%r147, %r146, 1103515245, 12345;
	mul.hi.u32 	%r148, %r147, 274877907;
	shr.u32 	%r149, %r148, 6;
	mul.lo.s32 	%r150, %r149, 1000;
	sub.s32 	%r151, %r147, %r150;
	add.s64 	%rd39, %rd7, %rd37;
	st.global.u32 	[%rd39], %r151;
$L__BB4_21:
	add.s32 	%r152, %r21, 128;
	setp.ge.s32 	%p16, %r152, %r4;
	mul.wide.s32 	%rd40, %r152, 4;
	add.s64 	%rd12, %rd6, %rd40;
	add.s64 	%rd13, %rd7, %rd40;
	@%p16 bra 	$L__BB4_23;
	ld.global.u32 	%r153, [%rd12];
	mad.lo.s32 	%r154, %r153, 1103515245, 12345;
	mul.hi.u32 	%r155, %r154, 274877907;
	shr.u32 	%r156, %r155, 6;
	mul.lo.s32 	%r157, %r156, 1000;
	sub.s32 	%r158, %r154, %r157;
	st.global.u32 	[%rd13], %r158;
$L__BB4_23:
	add.s32 	%r159, %r21, 256;
	setp.ge.s32 	%p17, %r159, %r4;
	@%p17 bra 	$L__BB4_25;
	ld.global.u32 	%r160, [%rd12+512];
	mad.lo.s32 	%r161, %r160, 1103515245, 12345;
	mul.hi.u32 	%r162, %r161, 274877907;
	shr.u32 	%r163, %r162, 6;
	mul.lo.s32 	%r164, %r163, 1000;
	sub.s32 	%r165, %r161, %r164;
	st.global.u32 	[%rd13+512], %r165;
$L__BB4_25:
	add.s32 	%r166, %r21, 384;
	setp.ge.s32 	%p18, %r166, %r4;
	@%p18 bra 	$L__BB4_27;
	ld.global.u32 	%r167, [%rd12+1024];
	mad.lo.s32 	%r168, %r167, 1103515245, 12345;
	mul.hi.u32 	%r169, %r168, 274877907;
	shr.u32 	%r170, %r169, 6;
	mul.lo.s32 	%r171, %r170, 1000;
	sub.s32 	%r172, %r168, %r171;
	st.global.u32 	[%rd13+1024], %r172;
$L__BB4_27:
	add.s32 	%r173, %r21, 512;
	setp.ge.s32 	%p19, %r173, %r4;
	@%p19 bra 	$L__BB4_29;
	ld.global.u32 	%r174, [%rd12+1536];
	mad.lo.s32 	%r175, %r174, 1103515245, 12345;
	mul.hi.u32 	%r176, %r175, 274877907;
	shr.u32 	%r177, %r176, 6;
	mul.lo.s32 	%r178, %r177, 1000;
	sub.s32 	%r179, %r175, %r178;
	st.global.u32 	[%rd13+1536], %r179;
$L__BB4_29:
	add.s32 	%r180, %r21, 640;
	setp.ge.s32 	%p20, %r180, %r4;
	@%p20 bra 	$L__BB4_31;
	ld.global.u32 	%r181, [%rd12+2048];
	mad.lo.s32 	%r182, %r181, 1103515245, 12345;
	mul.hi.u32 	%r183, %r182, 274877907;
	shr.u32 	%r184, %r183, 6;
	mul.lo.s32 	%r185, %r184, 1000;
	sub.s32 	%r186, %r182, %r185;
	st.global.u32 	[%rd13+2048], %r186;
$L__BB4_31:
	add.s32 	%r187, %r21, 768;
	setp.ge.s32 	%p21, %r187, %r4;
	@%p21 bra 	$L__BB4_33;
	ld.global.u32 	%r188, [%rd12+2560];
	mad.lo.s32 	%r189, %r188, 1103515245, 12345;
	mul.hi.u32 	%r190, %r189, 274877907;
	shr.u32 	%r191, %r190, 6;
	mul.lo.s32 	%r192, %r191, 1000;
	sub.s32 	%r193, %r189, %r192;
	st.global.u32 	[%rd13+2560], %r193;
$L__BB4_33:
	add.s32 	%r194, %r21, 896;
	setp.ge.s32 	%p22, %r194, %r4;
	@%p22 bra 	$L__BB4_35;
	ld.global.u32 	%r195, [%rd12+3072];
	mad.lo.s32 	%r196, %r195, 1103515245, 12345;
	mul.hi.u32 	%r197, %r196, 274877907;
	shr.u32 	%r198, %r197, 6;
	mul.lo.s32 	%r199, %r198, 1000;
	sub.s32 	%r200, %r196, %r199;
	st.global.u32 	[%rd13+3072], %r200;
$L__BB4_35:
	add.s32 	%r250, %r250, 8;
	setp.ne.s32 	%p23, %r250, %r251;
	@%p23 bra 	$L__BB4_19;
$L__BB4_36:
	setp.eq.s32 	%p24, %r14, 0;
	@%p24 bra 	$L__BB4_57;
	and.b32  	%r24, %r42, 3;
	setp.lt.u32 	%p25, %r14, 4;
	@%p25 bra 	$L__BB4_47;
	shl.b32 	%r201, %r251, 7;
	add.s32 	%r25, %r201, %r6;
	setp.ge.s32 	%p26, %r25, %r4;
	@%p26 bra 	$L__BB4_40;
	mul.wide.s32 	%rd41, %r25, 4;
	add.s64 	%rd42, %rd6, %rd41;
	ld.global.u32 	%r202, [%rd42];
	mad.lo.s32 	%r203, %r202, 1103515245, 12345;
	mul.hi.u32 	%r204, %r203, 274877907;
	shr.u32 	%r205, %r204, 6;
	mul.lo.s32 	%r206, %r205, 1000;
	sub.s32 	%r207, %r203, %r206;
	add.s64 	%rd43, %rd7, %rd41;
	st.global.u32 	[%rd43], %r207;
$L__BB4_40:
	add.s32 	%r26, %r25, 128;
	setp.ge.s32 	%p27, %r26, %r4;
	@%p27 bra 	$L__BB4_42;
	mul.wide.s32 	%rd44, %r26, 4;
	add.s64 	%rd45, %rd6, %rd44;
	ld.global.u32 	%r208, [%rd45];
	mad.lo.s32 	%r209, %r208, 1103515245, 12345;
	mul.hi.u32 	%r210, %r209, 274877907;
	shr.u32 	%r211, %r210, 6;
	mul.lo.s32 	%r212, %r211, 1000;
	sub.s32 	%r213, %r209, %r212;
	add.s64 	%rd46, %rd7, %rd44;
	st.global.u32 	[%rd46], %r213;
$L__BB4_42:
	add.s32 	%r27, %r25, 256;
	setp.ge.s32 	%p28, %r27, %r4;
	@%p28 bra 	$L__BB4_44;
	mul.wide.s32 	%rd47, %r27, 4;
	add.s64 	%rd48, %rd6, %rd47;
	ld.global.u32 	%r214, [%rd48];
	mad.lo.s32 	%r215, %r214, 1103515245, 12345;
	mul.hi.u32 	%r216, %r215, 274877907;
	shr.u32 	%r217, %r216, 6;
	mul.lo.s32 	%r218, %r217, 1000;
	sub.s32 	%r219, %r215, %r218;
	add.s64 	%rd49, %rd7, %rd47;
	st.global.u32 	[%rd49], %r219;
$L__BB4_44:
	add.s32 	%r28, %r25, 384;
	setp.ge.s32 	%p29, %r28, %r4;
	@%p29 bra 	$L__BB4_46;
	mul.wide.s32 	%rd50, %r28, 4;
	add.s64 	%rd51, %rd6, %rd50;
	ld.global.u32 	%r220, [%rd51];
	mad.lo.s32 	%r221, %r220, 1103515245, 12345;
	mul.hi.u32 	%r222, %r221, 274877907;
	shr.u32 	%r223, %r222, 6;
	mul.lo.s32 	%r224, %r223, 1000;
	sub.s32 	%r225, %r221, %r224;
	add.s64 	%rd52, %rd7, %rd50;
	st.global.u32 	[%rd52], %r225;
$L__BB4_46:
	add.s32 	%r251, %r251, 4;
$L__BB4_47:
	setp.eq.s32 	%p30, %r24, 0;
	@%p30 bra 	$L__BB4_57;
	setp.eq.s32 	%p31, %r24, 1;
	@%p31 bra 	$L__BB4_54;
	shl.b32 	%r226, %r251, 7;
	add.s32 	%r31, %r226, %r6;
	setp.ge.s32 	%p32, %r31, %r4;
	@%p32 bra 	$L__BB4_51;
	mul.wide.s32 	%rd53, %r31, 4;
	add.s64 	%rd54, %rd6, %rd53;
	ld.global.u32 	%r227, [%rd54];
	mad.lo.s32 	%r228, %r227, 1103515245, 12345;
	mul.hi.u32 	%r229, %r228, 274877907;
	shr.u32 	%r230, %r229, 6;
	mul.lo.s32 	%r231, %r230, 1000;
	sub.s32 	%r232, %r228, %r231;
	add.s64 	%rd55, %rd7, %rd53;
	st.global.u32 	[%rd55], %r232;
$L__BB4_51:
	add.s32 	%r32, %r31, 128;
	setp.ge.s32 	%p33, %r32, %r4;
	@%p33 bra 	$L__BB4_53;
	mul.wide.s32 	%rd56, %r32, 4;
	add.s64 	%rd57, %rd6, %rd56;
	ld.global.u32 	%r233, [%rd57];
	mad.lo.s32 	%r234, %r233, 1103515245, 12345;
	mul.hi.u32 	%r235, %r234, 274877907;
	shr.u32 	%r236, %r235, 6;
	mul.lo.s32 	%r237, %r236, 1000;
	sub.s32 	%r238, %r234, %r237;
	add.s64 	%rd58, %rd7, %rd56;
	st.global.u32 	[%rd58], %r238;
$L__BB4_53:
	add.s32 	%r251, %r251, 2;
$L__BB4_54:
	and.b32  	%r239, %r42, 1;
	setp.eq.b32 	%p34, %r239, 1;
	not.pred 	%p35, %p34;
	@%p35 bra 	$L__BB4_57;
	shl.b32 	%r240, %r251, 7;
	add.s32 	%r35, %r240, %r6;
	setp.ge.s32 	%p36, %r35, %r4;
	@%p36 bra 	$L__BB4_57;
	mul.wide.s32 	%rd59, %r35, 4;
	add.s64 	%rd60, %rd6, %rd59;
	ld.global.u32 	%r241, [%rd60];
	mad.lo.s32 	%r242, %r241, 1103515245, 12345;
	mul.hi.u32 	%r243, %r242, 274877907;
	shr.u32 	%r244, %r243, 6;
	mul.lo.s32 	%r245, %r244, 1000;
	sub.s32 	%r246, %r242, %r245;
	add.s64 	%rd61, %rd7, %rd59;
	st.global.u32 	[%rd61], %r246;
$L__BB4_57:
	ret;

}
	// .globl	_ZN3cub18CUB_300001_SM_10006detail9transform16transform_kernelINS2_10policy_hubILb1EN4cuda3std3__45tupleIJN6thrust24THRUST_300001_SM_1000_NS6detail15normal_iteratorINSA_10device_ptrIiEEEEEEEE10policy1000El15RandomTransformSF_JPiEEEvT0_iT1_T2_DpNS2_10kernel_argIT3_EE
.visible .entry _ZN3cub18CUB_300001_SM_10006detail9transform16transform_kernelINS2_10policy_hubILb1EN4cuda3std3__45tupleIJN6thrust24THRUST_300001_SM_1000_NS6detail15normal_iteratorINSA_10device_ptrIiEEEEEEEE10policy1000El15RandomTransformSF_JPiEEEvT0_iT1_T2_DpNS2_10kernel_argIT3_EE(
	.param .u64 _ZN3cub18CUB_300001_SM_10006detail9transform16transform_kernelINS2_10policy_hubILb1EN4cuda3std3__45tupleIJN6thrust24THRUST_300001_SM_1000_NS6detail15normal_iteratorINSA_10device_ptrIiEEEEEEEE10policy1000El15RandomTransformSF_JPiEEEvT0_iT1_T2_DpNS2_10kernel_argIT3_EE_param_0,
	.param .u32 _ZN3cub18CUB_300001_SM_10006detail9transform16transform_kernelINS2_10policy_hubILb1EN4cuda3std3__45tupleIJN6thrust24THRUST_300001_SM_1000_NS6detail15normal_iteratorINSA_10device_ptrIiEEEEEEEE10policy1000El15RandomTransformSF_JPiEEEvT0_iT1_T2_DpNS2_10kernel_argIT3_EE_param_1,
	.param .align 1 .b8 _ZN3cub18CUB_300001_SM_10006detail9transform16transform_kernelINS2_10policy_hubILb1EN4cuda3std3__45tupleIJN6thrust24THRUST_300001_SM_1000_NS6detail15normal_iteratorINSA_10device_ptrIiEEEEEEEE10policy1000El15RandomTransformSF_JPiEEEvT0_iT1_T2_DpNS2_10kernel_argIT3_EE_param_2[1],
	.param .align 8 .b8 _ZN3cub18CUB_300001_SM_10006detail9transform16transform_kernelINS2_10policy_hubILb1EN4cuda3std3__45tupleIJN6thrust24THRUST_300001_SM_1000_NS6detail15normal_iteratorINSA_10device_ptrIiEEEEEEEE10policy1000El15RandomTransformSF_JPiEEEvT0_iT1_T2_DpNS2_10kernel_argIT3_EE_param_3[8],
	.param .align 8 .b8 _ZN3cub18CUB_300001_SM_10006detail9transform16transform_kernelINS2_10policy_hubILb1EN4cuda3std3__45tupleIJN6thrust24THRUST_300001_SM_1000_NS6detail15normal_iteratorINSA_10device_ptrIiEEEEEEEE10policy1000El15RandomTransformSF_JPiEEEvT0_iT1_T2_DpNS2_10kernel_argIT3_EE_param_4[16]
)
.maxntid 128
{
	.reg .pred 	%p<37>;
	.reg .b32 	%r<254>;
	.reg .b64 	%rd<70>;

	ld.param.u64 	%rd15, [_ZN3cub18CUB_300001_SM_10006detail9transform16transform_kernelINS2_10policy_hubILb1EN4cuda3std3__45tupleIJN6thrust24THRUST_300001_SM_1000_NS6detail15normal_iteratorINSA_10device_ptrIiEEEEEEEE10policy1000El15RandomTransformSF_JPiEEEvT0_iT1_T2_DpNS2_10kernel_argIT3_EE_param_0];
	ld.param.u64 	%rd16, [_ZN3cub18CUB_300001_SM_10006detail9transform16transform_kernelINS2_10policy_hubILb1EN4cuda3std3__45tupleIJN6thrust24THRUST_300001_SM_1000_NS6detail15normal_iteratorINSA_10device_ptrIiEEEEEEEE10policy1000El15RandomTransformSF_JPiEEEvT0_iT1_T2_DpNS2_10kernel_argIT3_EE_param_4];
	ld.param.u64 	%rd17, [_ZN3cub18CUB_300001_SM_10006detail9transform16transform_kernelINS2_10policy_hubILb1EN4cuda3std3__45tupleIJN6thrust24THRUST_300001_SM_1000_NS6detail15normal_iteratorINSA_10device_ptrIiEEEEEEEE10policy1000El15RandomTransformSF_JPiEEEvT0_iT1_T2_DpNS2_10kernel_argIT3_EE_param_3];
	ld.param.u32 	%r40, [_ZN3cub18CUB_300001_SM_10006detail9transform16transform_kernelINS2_10policy_hubILb1EN4cuda3std3__45tupleIJN6thrust24THRUST_300001_SM_1000_NS6detail15normal_iteratorINSA_10device_ptrIiEEEEEEEE10policy1000El15RandomTransformSF_JPiEEEvT0_iT1_T2_DpNS2_10kernel_argIT3_EE_param_1];
	cvta.to.global.u64 	%rd1, %rd17;
	cvta.to.global.u64 	%rd2, %rd16;
	shl.b32 	%r1, %r40, 7;
	mov.u32 	%r41, %ctaid.x;
	cvt.u64.u32 	%rd18, %r41;
	cvt.s64.s32 	%rd19, %r1;
	mul.lo.s64 	%rd3, %rd19, %rd18;
	sub.s64 	%rd20, %rd15, %rd3;
	min.s64 	%rd21, %rd20, %rd19;
	cvt.u32.u64 	%r2, %rd21;
	shl.b32 	%r3, %r2, 2;
	mov.u32 	%r4, %tid.x;
	shl.b32 	%r244, %r4, 7;
	setp.ge.s32 	%p1, %r244, %r3;
	@%p1 bra 	$L__BB5_3;
	shl.b64 	%rd22, %rd3, 2;
	add.s64 	%rd23, %rd2, %rd22;
	mul.wide.u32 	%rd24, %r4, 128;
	add.s64 	%rd68, %rd23, %rd24;
$L__BB5_2:
	.pragma "nounroll";
	// begin inline asm
	prefetch.global.L2 [%rd68];
	// end inline asm
	add.s32 	%r244, %r244, 16384;
	add.s64 	%rd68, %rd68, 16384;
	setp.lt.s32 	%p2, %r244, %r3;
	@%p2 bra 	$L__BB5_2;
$L__BB5_3:
	shl.b64 	%rd26, %rd3, 2;
	add.s64 	%rd7, %rd2, %rd26;
	add.s64 	%rd8, %rd1, %rd26;
	setp.eq.s32 	%p3, %r1, %r2;
	@%p3 bra 	$L__BB5_45;
	setp.lt.s32 	%p4, %r40, 1;
	@%p4 bra 	$L__BB5_57;
	and.b32  	%r8, %r40, 7;
	setp.lt.u32 	%p5, %r40, 8;
	mov.b32 	%r251, 0;
	@%p5 bra 	$L__BB5_24;
	and.b32  	%r251, %r40, 2147483640;
	mov.b32 	%r247, 0;
$L__BB5_7:
	.pragma "nounroll";
	shl.b32 	%r44, %r247, 7;
	add.s32 	%r19, %r44, %r4;
	setp.ge.s32 	%p6, %r19, %r2;
	@%p6 bra 	$L__BB5_9;
	mul.wide.u32 	%rd27, %r19, 4;
	add.s64 	%rd28, %rd7, %rd27;
	ld.global.u32 	%r45, [%rd28];
	mad.lo.s32 	%r46, %r45, 1103515245, 12345;
	mul.hi.u32 	%r47, %r46, 274877907;
	shr.u32 	%r48, %r47, 6;
	mul.lo.s32 	%r49, %r48, 1000;
	sub.s32 	%r50, %r46, %r49;
	add.s64 	%rd29, %rd8, %rd27;
	st.global.u32 	[%rd29], %r50;
$L__BB5_9:
	add.s32 	%r51, %r19, 128;
	setp.ge.s32 	%p7, %r51, %r2;
	mul.wide.s32 	%rd30, %r51, 4;
	add.s64 	%rd13, %rd7, %rd30;
	add.s64 	%rd14, %rd8, %rd30;
	@%p7 bra 	$L__BB5_11;
	ld.global.u32 	%r52, [%rd13];
	mad.lo.s32 	%r53, %r52, 1103515245, 12345;
	mul.hi.u32 	%r54, %r53, 274877907;
	shr.u32 	%r55, %r54, 6;
	mul.lo.s32 	%r56, %r55, 1000;
	sub.s32 	%r57, %r53, %r56;
	st.global.u32 	[%rd14], %r57;
$L__BB5_11:
	add.s32 	%r58, %r19, 256;
	setp.ge.s32 	%p8, %r58, %r2;
	@%p8 bra 	$L__BB5_13;
	ld.global.u32 	%r59, [%rd13+512];
	mad.lo.s32 	%r60, %r59, 1103515245, 12345;
	mul.hi.u32 	%r61, %r60, 274877907;
	shr.u32 	%r62, %r61, 6;
	mul.lo.s32 	%r63, %r62, 1000;
	sub.s32 	%r64, %r60, %r63;
	st.global.u32 	[%rd14+512], %r64;
$L__BB5_13:
	add.s32 	%r65, %r19, 384;
	setp.ge.s32 	%p9, %r65, %r2;
	@%p9 bra 	$L__BB5_15;
	ld.global.u32 	%r66, [%rd13+1024];
	mad.lo.s32 	%r67, %r66, 1103515245, 12345;
	mul.hi.u32 	%r68, %r67, 274877907;
	shr.u32 	%r69, %r68, 6;
	mul.lo.s32 	%r70, %r69, 1000;
	sub.s32 	%r71, %r67, %r70;
	st.global.u32 	[%rd14+1024], %r71;
$L__BB5_15:
	add.s32 	%r72, %r19, 512;
	setp.ge.s32 	%p10, %r72, %r2;
	@%p10 bra 	$L__BB5_17;
	ld.global.u32 	%r73, [%rd13+1536];
	mad.lo.s32 	%r74, %r73, 1103515245, 12345;
	mul.hi.u32 	%r75, %r74, 274877907;
	shr.u32 	%r76, %r75, 6;
	mul.lo.s32 	%r77, %r76, 1000;
	sub.s32 	%r78, %r74, %r77;
	st.global.u32 	[%rd14+1536], %r78;
$L__BB5_17:
	add.s32 	%r79, %r19, 640;
	setp.ge.s32 	%p11, %r79, %r2;
	@%p11 bra 	$L__BB5_19;
	ld.global.u32 	%r80, [%rd13+2048];
	mad.lo.s32 	%r81, %r80, 1103515245, 12345;
	mul.hi.u32 	%r82, %r81, 274877907;
	shr.u32 	%r83, %r82, 6;
	mul.lo.s32 	%r84, %r83, 1000;
	sub.s32 	%r85, %r81, %r84;
	st.global.u32 	[%rd14+2048], %r85;
$L__BB5_19:
	add.s32 	%r86, %r19, 768;
	setp.ge.s32 	%p12, %r86, %r2;
	@%p12 bra 	$L__BB5_21;
	ld.global.u32 	%r87, [%rd13+2560];
	mad.lo.s32 	%r88, %r87, 1103515245, 12345;
	mul.hi.u32 	%r89, %r88, 274877907;
	shr.u32 	%r90, %r89, 6;
	mul.lo.s32 	%r91, %r90, 1000;
	sub.s32 	%r92, %r88, %r91;
	st.global.u32 	[%rd14+2560], %r92;
$L__BB5_21:
	add.s32 	%r93, %r19, 896;
	setp.ge.s32 	%p13, %r93, %r2;
	@%p13 bra 	$L__BB5_23;
	ld.global.u32 	%r94, [%rd13+3072];
	mad.lo.s32 	%r95, %r94, 1103515245, 12345;
	mul.hi.u32 	%r96, %r95, 274877907;
	shr.u32 	%r97, %r96, 6;
	mul.lo.s32 	%r98, %r97, 1000;
	sub.s32 	%r99, %r95, %r98;
	st.global.u32 	[%rd14+3072], %r99;
$L__BB5_23:
	add.s32 	%r247, %r247, 8;
	setp.eq.s32 	%p14, %r247, %r251;
	@%p14 bra 	$L__BB5_24;
	bra.uni 	$L__BB5_7;
$L__BB5_24:
	setp.eq.s32 	%p15, %r8, 0;
	@%p15 bra 	$L__BB5_57;
	and.b32  	%r28, %r40, 3;
	setp.lt.u32 	%p16, %r8, 4;
	@%p16 bra 	$L__BB5_35;
	shl.b32 	%r100, %r251, 7;
	add.s32 	%r29, %r100, %r4;
	setp.ge.s32 	%p17, %r29, %r2;
	@%p17 bra 	$L__BB5_28;
	mul.wide.s32 	%rd31, %r29, 4;
	add.s64 	%rd32, %rd7, %rd31;
	ld.global.u32 	%r101, [%rd32];
	mad.lo.s32 	%r102, %r101, 1103515245, 12345;
	mul.hi.u32 	%r103, %r102, 274877907;
	shr.u32 	%r104, %r103, 6;
	mul.lo.s32 	%r105, %r104, 1000;
	sub.s32 	%r106, %r102, %r105;
	add.s64 	%rd33, %rd8, %rd31;
	st.global.u32 	[%rd33], %r106;
$L__BB5_28:
	add.s32 	%r30, %r29, 128;
	setp.ge.s32 	%p18, %r30, %r2;
	@%p18 bra 	$L__BB5_30;
	mul.wide.s32 	%rd34, %r30, 4;
	add.s64 	%rd35, %rd7, %rd34;
	ld.global.u32 	%r107, [%rd35];
	mad.lo.s32 	%r108, %r107, 1103515245, 12345;
	mul.hi.u32 	%r109, %r108, 274877907;
	shr.u32 	%r110, %r109, 6;
	mul.lo.s32 	%r111, %r110, 1000;
	sub.s32 	%r112, %r108, %r111;
	add.s64 	%rd36, %rd8, %rd34;
	st.global.u32 	[%rd36], %r112;
$L__BB5_30:
	add.s32 	%r31, %r29, 256;
	setp.ge.s32 	%p19, %r31, %r2;
	@%p19 bra 	$L__BB5_32;
	mul.wide.s32 	%rd37, %r31, 4;
	add.s64 	%rd38, %rd7, %rd37;
	ld.global.u32 	%r113, [%rd38];
	mad.lo.s32 	%r114, %r113, 1103515245, 12345;
	mul.hi.u32 	%r115, %r114, 274877907;
	shr.u32 	%r116, %r115, 6;
	mul.lo.s32 	%r117, %r116, 1000;
	sub.s32 	%r118, %r114, %r117;
	add.s64 	%rd39, %rd8, %rd37;
	st.global.u32 	[%rd39], %r118;
$L__BB5_32:
	add.s32 	%r32, %r29, 384;
	setp.ge.s32 	%p20, %r32, %r2;
	@%p20 bra 	$L__BB5_34;
	mul.wide.s32 	%rd40, %r32, 4;
	add.s64 	%rd41, %rd7, %rd40;
	ld.global.u32 	%r119, [%rd41];
	mad.lo.s32 	%r120, %r119, 1103515245, 12345;
	mul.hi.u32 	%r121, %r120, 274877907;
	shr.u32 	%r122, %r121, 6;
	mul.lo.s32 	%r123, %r122, 1000;
	sub.s32 	%r124, %r120, %r123;
	add.s64 	%rd42, %rd8, %rd40;
	st.global.u32 	[%rd42], %r124;
$L__BB5_34:
	add.s32 	%r251, %r251, 4;
$L__BB5_35:
	setp.eq.s32 	%p21, %r28, 0;
	@%p21 bra 	$L__BB5_57;
	setp.eq.s32 	%p22, %r28, 1;
	@%p22 bra 	$L__BB5_42;
	shl.b32 	%r125, %r251, 7;
	add.s32 	%r35, %r125, %r4;
	setp.ge.s32 	%p23, %r35, %r2;
	@%p23 bra 	$L__BB5_39;
	mul.wide.s32 	%rd43, %r35, 4;
	add.s64 	%rd44, %rd7, %rd43;
	ld.global.u32 	%r126, [%rd44];
	mad.lo.s32 	%r127, %r126, 1103515245, 12345;
	mul.hi.u32 	%r128, %r127, 274877907;
	shr.u32 	%r129, %r128, 6;
	mul.lo.s32 	%r130, %r129, 1000;
	sub.s32 	%r131, %r127, %r130;
	add.s64 	%rd45, %rd8, %rd43;
	st.global.u32 	[%rd45], %r131;
$L__BB5_39:
	add.s32 	%r36, %r35, 128;
	setp.ge.s32 	%p24, %r36, %r2;
	@%p24 bra 	$L__BB5_41;
	mul.wide.s32 	%rd46, %r36, 4;
	add.s64 	%rd47, %rd7, %rd46;
	ld.global.u32 	%r132, [%rd47];
	mad.lo.s32 	%r133, %r132, 1103515245, 12345;
	mul.hi.u32 	%r134, %r133, 274877907;
	shr.u32 	%r135, %r134, 6;
	mul.lo.s32 	%r136, %r135, 1000;
	sub.s32 	%r137, %r133, %r136;
	add.s64 	%rd48, %rd8, %rd46;
	st.global.u32 	[%rd48], %r137;
$L__BB5_41:
	add.s32 	%r251, %r251, 2;
$L__BB5_42:
	and.b32  	%r138, %r40, 1;
	setp.eq.b32 	%p25, %r138, 1;
	not.pred 	%p26, %p25;
	@%p26 bra 	$L__BB5_57;
	shl.b32 	%r139, %r251, 7;
	add.s32 	%r39, %r139, %r4;
	setp.ge.s32 	%p27, %r39, %r2;
	@%p27 bra 	$L__BB5_57;
	mul.wide.s32 	%rd49, %r39, 4;
	add.s64 	%rd50, %rd7, %rd49;
	ld.global.u32 	%r140, [%rd50];
	mad.lo.s32 	%r141, %r140, 1103515245, 12345;
	mul.hi.u32 	%r142, %r141, 274877907;
	shr.u32 	%r143, %r142, 6;
	mul.lo.s32 	%r144, %r143, 1000;
	sub.s32 	%r145, %r141, %r144;
	add.s64 	%rd51, %rd8, %rd49;
	st.global.u32 	[%rd51], %r145;
	bra.uni 	$L__BB5_57;
$L__BB5_45:
	setp.lt.s32 	%p28, %r40, 1;
	@%p28 bra 	$L__BB5_57;
	and.b32  	%r10, %r40, 7;
	setp.lt.u32 	%p29, %r40, 8;
	mov.b32 	%r249, 0;
	@%p29 bra 	$L__BB5_49;
	and.b32  	%r249, %r40, 2147483640;
	neg.s32 	%r246, %r249;
	mul.wide.u32 	%rd52, %r4, 4;
	add.s64 	%rd69, %rd26, %rd52;
	add.s32 	%r245, %r4, 128;
$L__BB5_48:
	.pragma "nounroll";
	mul.wide.s32 	%rd53, %r245, 4;
	add.s64 	%rd54, %rd26, %rd53;
	add.s64 	%rd55, %rd2, %rd69;
	ld.global.u32 	%r147, [%rd55];
	mad.lo.s32 	%r148, %r147, 1103515245, 12345;
	mul.hi.u32 	%r149, %r148, 274877907;
	shr.u32 	%r150, %r149, 6;
	mul.lo.s32 	%r151, %r150, 1000;
	sub.s32 	%r152, %r148, %r151;
	add.s64 	%rd56, %rd1, %rd69;
	st.global.u32 	[%rd56], %r152;
	add.s64 	%rd57, %rd2, %rd54;
	ld.global.u32 	%r153, [%rd57];
	mad.lo.s32 	%r154, %r153, 1103515245, 12345;
	mul.hi.u32 	%r155, %r154, 274877907;
	shr.u32 	%r156, %r155, 6;
	mul.lo.s32 	%r157, %r156, 1000;
	sub.s32 	%r158, %r154, %r157;
	add.s64 	%rd58, %rd1, %rd54;
	st.global.u32 	[%rd58], %r158;
	ld.global.u32 	%r159, [%rd57+512];
	mad.lo.s32 	%r160, %r159, 1103515245, 12345;
	mul.hi.u32 	%r161, %r160, 274877907;
	shr.u32 	%r162, %r161, 6;
	mul.lo.s32 	%r163, %r162, 1000;
	sub.s32 	%r164, %r160, %r163;
	st.global.u32 	[%rd58+512], %r164;
	ld.global.u32 	%r165, [%rd57+1024];
	mad.lo.s32 	%r166, %r165, 1103515245, 12345;
	mul.hi.u32 	%r167, %r166, 274877907;
	shr.u32 	%r168, %r167, 6;
	mul.lo.s32 	%r169, %r168, 1000;
	sub.s32 	%r170, %r166, %r169;
	st.global.u32 	[%rd58+1024], %r170;
	ld.global.u32 	%r171, [%rd57+1536];
	mad.lo.s32 	%r172, %r171, 1103515245, 12345;
	mul.hi.u32 	%r173, %r172, 274877907;
	shr.u32 	%r174, %r173, 6;
	mul.lo.s32 	%r175, %r174, 1000;
	sub.s32 	%r176, %r172, %r175;
	st.global.u32 	[%rd58+1536], %r176;
	ld.global.u32 	%r177, [%rd57+2048];
	mad.lo.s32 	%r178, %r177, 1103515245, 12345;
	mul.hi.u32 	%r179, %r178, 274877907;
	shr.u32 	%r180, %r179, 6;
	mul.lo.s32 	%r181, %r180, 1000;
	sub.s32 	%r182, %r178, %r181;
	st.global.u32 	[%rd58+2048], %r182;
	ld.global.u32 	%r183, [%rd57+2560];
	mad.lo.s32 	%r184, %r183, 1103515245, 12345;
	mul.hi.u32 	%r185, %r184, 274877907;
	shr.u32 	%r186, %r185, 6;
	mul.lo.s32 	%r187, %r186, 1000;
	sub.s32 	%r188, %r184, %r187;
	st.global.u32 	[%rd58+2560], %r188;
	ld.global.u32 	%r189, [%rd57+3072];
	mad.lo.s32 	%r190, %r189, 1103515245, 12345;
	mul.hi.u32 	%r191, %r190, 274877907;
	shr.u32 	%r192, %r191, 6;
	mul.lo.s32 	%r193, %r192, 1000;
	sub.s32 	%r194, %r190, %r193;
	st.global.u32 	[%rd58+3072], %r194;
	add.s32 	%r246, %r246, 8;
	add.s64 	%rd69, %rd69, 4096;
	add.s32 	%r245, %r245, 1024;
	setp.eq.s32 	%p30, %r246, 0;
	@%p30 bra 	$L__BB5_49;
	bra.uni 	$L__BB5_48;
$L__BB5_49:
	setp.eq.s32 	%p31, %r10, 0;
	@%p31 bra 	$L__BB5_57;
	and.b32  	%r22, %r40, 3;
	setp.lt.u32 	%p32, %r10, 4;
	@%p32 bra 	$L__BB5_52;
	shl.b32 	%r195, %r249, 7;
	add.s32 	%r196, %r195, %r4;
	mul.wide.s32 	%rd59, %r196, 4;
	add.s64 	%rd60, %rd7, %rd59;
	ld.global.u32 	%r197, [%rd60];
	mad.lo.s32 	%r198, %r197, 1103515245, 12345;
	mul.hi.u32 	%r199, %r198, 274877907;
	shr.u32 	%r200, %r199, 6;
	mul.lo.s32 	%r201, %r200, 1000;
	sub.s32 	%r202, %r198, %r201;
	add.s64 	%rd61, %rd8, %rd59;
	st.global.u32 	[%rd61], %r202;
	ld.global.u32 	%r203, [%rd60+512];
	mad.lo.s32 	%r204, %r203, 1103515245, 12345;
	mul.hi.u32 	%r205, %r204, 274877907;
	shr.u32 	%r206, %r205, 6;
	mul.lo.s32 	%r207, %r206, 1000;
	sub.s32 	%r208, %r204, %r207;
	st.global.u32 	[%rd61+512], %r208;
	ld.global.u32 	%r209, [%rd60+1024];
	mad.lo.s32 	%r210, %r209, 1103515245, 12345;
	mul.hi.u32 	%r211, %r210, 274877907;
	shr.u32 	%r212, %r211, 6;
	mul.lo.s32 	%r213, %r212, 1000;
	sub.s32 	%r214, %r210, %r213;
	st.global.u32 	[%rd61+1024], %r214;
	ld.global.u32 	%r215, [%rd60+1536];
	mad.lo.s32 	%r216, %r215, 1103515245, 12345;
	mul.hi.u32 	%r217, %r216, 274877907;
	shr.u32 	%r218, %r217, 6;
	mul.lo.s32 	%r219, %r218, 1000;
	sub.s32 	%r220, %r216, %r219;
	st.global.u32 	[%rd61+1536], %r220;
	add.s32 	%r249, %r249, 4;
$L__BB5_52:
	setp.eq.s32 	%p33, %r22, 0;
	@%p33 bra 	$L__BB5_57;
	setp.eq.s32 	%p34, %r22, 1;
	@%p34 bra 	$L__BB5_55;
	shl.b32 	%r221, %r249, 7;
	add.s32 	%r222, %r221, %r4;
	mul.wide.s32 	%rd62, %r222, 4;
	add.s64 	%rd63, %rd7, %rd62;
	ld.global.u32 	%r223, [%rd63];
	mad.lo.s32 	%r224, %r223, 1103515245, 12345;
	mul.hi.u32 	%r225, %r224, 274877907;
	shr.u32 	%r226, %r225, 6;
	mul.lo.s32 	%r227, %r226, 1000;
	sub.s32 	%r228, %r224, %r227;
	add.s64 	%rd64, %rd8, %rd62;
	st.global.u32 	[%rd64], %r228;
	ld.global.u32 	%r229, [%rd63+512];
	mad.lo.s32 	%r230, %r229, 1103515245, 12345;
	mul.hi.u32 	%r231, %r230, 274877907;
	shr.u32 	%r232, %r231, 6;
	mul.lo.s32 	%r233, %r232, 1000;
	sub.s32 	%r234, %r230, %r233;
	st.global.u32 	[%rd64+512], %r234;
	add.s32 	%r249, %r249, 2;
$L__BB5_55:
	and.b32  	%r235, %r40, 1;
	setp.eq.b32 	%p35, %r235, 1;
	not.pred 	%p36, %p35;
	@%p36 bra 	$L__BB5_57;
	shl.b32 	%r236, %r249, 7;
	add.s32 	%r237, %r236, %r4;
	mul.wide.s32 	%rd65, %r237, 4;
	add.s64 	%rd66, %rd7, %rd65;
	ld.global.u32 	%r238, [%rd66];
	mad.lo.s32 	%r239, %r238, 1103515245, 12345;
	mul.hi.u32 	%r240, %r239, 274877907;
	shr.u32 	%r241, %r240, 6;
	mul.lo.s32 	%r242, %r241, 1000;
	sub.s32 	%r243, %r239, %r242;
	add.s64 	%rd67, %rd8, %rd65;
	st.global.u32 	[%rd67], %r243;
$L__BB5_57:
	ret;

}
	// .globl	_ZN3cub18CUB_300001_SM_10006detail6reduce28DeviceReduceSingleTileKernelINS2_10policy_hubIN4cuda3std3__45tupleIJblEEEjN6thrust24THRUST_300001_SM_1000_NS8cuda_cub9__find_if7functorIS9_EEE10Policy1000ENSB_12zip_iteratorINS8_IJNSD_26transform_input_iterator_tIbNSI_INS8_IJNSB_6detail15normal_iteratorINSB_10device_ptrIjEEEESO_EEEEENSK_22tuple_binary_predicateINS7_4lessIjEEEEEENSB_17counting_iteratorIlNSB_11use_defaultESX_SX_EEEEEEEPS9_jSF_S9_S9_NS7_10__identityEEEvT0_T1_T2_T3_T4_T6_
.visible .entry _ZN3cub18CUB_300001_SM_10006detail6reduce28DeviceReduceSingleTileKernelINS2_10policy_hubIN4cuda3std3__45tupleIJblEEEjN6thrust24THRUST_300001_SM_1000_NS8cuda_cub9__find_if7functorIS9_EEE10Policy1000ENSB_12zip_iteratorINS8_IJNSD_26transform_input_iterator_tIbNSI_INS8_IJNSB_6detail15normal_iteratorINSB_10device_ptrIjEEEESO_EEEEENSK_22tuple_binary_predicateINS7_4lessIjEEEEEENSB_17counting_iteratorIlNSB_11use_defaultESX_SX_EEEEEEEPS9_jSF_S9_S9_NS7_10__identityEEEvT0_T1_T2_T3_T4_T6_(
	.param .align 8 .b8 _ZN3cub18CUB_300001_SM_10006detail6reduce28DeviceReduceSingleTileKernelINS2_10policy_hubIN4cuda3std3__45tupleIJblEEEjN6thrust24THRUST_300001_SM_1000_NS8cuda_cub9__find_if7functorIS9_EEE10Policy1000ENSB_12zip_iteratorINS8_IJNSD_26transform_input_iterator_tIbNSI_INS8_IJNSB_6detail15normal_iteratorINSB_10device_ptrIjEEEESO_EEEEENSK_22tuple_binary_predicateINS7_4lessIjEEEEEENSB_17counting_iteratorIlNSB_11use_defaultESX_SX_EEEEEEEPS9_jSF_S9_S9_NS7_10__identityEEEvT0_T1_T2_T3_T4_T6__param_0[32],
	.param .u64 .ptr .align 1 _ZN3cub18CUB_300001_SM_10006detail6reduce28DeviceReduceSingleTileKernelINS2_10policy_hubIN4cuda3std3__45tupleIJblEEEjN6thrust24THRUST_300001_SM_1000_NS8cuda_cub9__find_if7functorIS9_EEE10Policy1000ENSB_12zip_iteratorINS8_IJNSD_26transform_input_iterator_tIbNSI_INS8_IJNSB_6detail15normal_iteratorINSB_10device_ptrIjEEEESO_EEEEENSK_22tuple_binary_predicateINS7_4lessIjEEEEEENSB_17counting_iteratorIlNSB_11use_defaultESX_SX_EEEEEEEPS9_jSF_S9_S9_NS7_10__identityEEEvT0_T1_T2_T3_T4_T6__param_1,
	.param .u32 _ZN3cub18CUB_300001_SM_10006detail6reduce28DeviceReduceSingleTileKernelINS2_10policy_hubIN4cuda3std3__45tupleIJblEEEjN6thrust24THRUST_300001_SM_1000_NS8cuda_cub9__find_if7functorIS9_EEE10Policy1000ENSB_12zip_iteratorINS8_IJNSD_26transform_input_iterator_tIbNSI_INS8_IJNSB_6detail15normal_iteratorINSB_10device_ptrIjEEEESO_EEEEENSK_22tuple_binary_predicateINS7_4lessIjEEEEEENSB_17counting_iteratorIlNSB_11use_defaultESX_SX_EEEEEEEPS9_jSF_S9_S9_NS7_10__identityEEEvT0_T1_T2_T3_T4_T6__param_2,
	.param .align 1 .b8 _ZN3cub18CUB_300001_SM_10006detail6reduce28DeviceReduceSingleTileKernelINS2_10policy_hubIN4cuda3std3__45tupleIJblEEEjN6thrust24THRUST_300001_SM_1000_NS8cuda_cub9__find_if7functorIS9_EEE10Policy1000ENSB_12zip_iteratorINS8_IJNSD_26transform_input_iterator_tIbNSI_INS8_IJNSB_6detail15normal_iteratorINSB_10device_ptrIjEEEESO_EEEEENSK_22tuple_binary_predicateINS7_4lessIjEEEEEENSB_17counting_iteratorIlNSB_11use_defaultESX_SX_EEEEEEEPS9_jSF_S9_S9_NS7_10__identityEEEvT0_T1_T2_T3_T4_T6__param_3[1],
	.param .align 8 .b8 _ZN3cub18CUB_300001_SM_10006detail6reduce28DeviceReduceSingleTileKernelINS2_10policy_hubIN4cuda3std3__45tupleIJblEEEjN6thrust24THRUST_300001_SM_1000_NS8cuda_cub9__find_if7functorIS9_EEE10Policy1000ENSB_12zip_iteratorINS8_IJNSD_26transform_input_iterator_tIbNSI_INS8_IJNSB_6detail15normal_iteratorINSB_10device_ptrIjEEEESO_EEEEENSK_22tuple_binary_predicateINS7_4lessIjEEEEEENSB_17counting_iteratorIlNSB_11use_defaultESX_SX_EEEEEEEPS9_jSF_S9_S9_NS7_10__identityEEEvT0_T1_T2_T3_T4_T6__param_4[16],
	.param .align 1 .b8 _ZN3cub18CUB_300001_SM_10006detail6reduce28DeviceReduceSingleTileKernelINS2_10policy_hubIN4cuda3std3__45tupleIJblEEEjN6thrust24THRUST_300001_SM_1000_NS8cuda_cub9__find_if7functorIS9_EEE10Policy1000ENSB_12zip_iteratorINS8_IJNSD_26transform_input_iterator_tIbNSI_INS8_IJNSB_6detail15normal_iteratorINSB_10device_ptrIjEEEESO_EEEEENSK_22tuple_binary_predicateINS7_4lessIjEEEEEENSB_17counting_iteratorIlNSB_11use_defaultESX_SX_EEEEEEEPS9_jSF_S9_S9_NS7_10__identityEEEvT0_T1_T2_T3_T4_T6__param_5[1]
)
.maxntid 256
.minnctapersm 1
{
	.reg .pred 	%p<329>;
	.reg .b16 	%rs<415>;
	.reg .b32 	%r<525>;
	.reg .b64 	%rd<473>;
	// demoted variable
	.shared .align 8 .b8 _ZZN3cub18CUB_300001_SM_10006detail6reduce28DeviceReduceSingleTileKernelINS2_10policy_hubIN4cuda3std3__45tupleIJblEEEjN6thrust24THRUST_300001_SM_1000_NS8cuda_cub9__find_if7functorIS9_EEE10Policy1000ENSB_12zip_iteratorINS8_IJNSD_26transform_input_iterator_tIbNSI_INS8_IJNSB_6detail15normal_iteratorINSB_10device_ptrIjEEEESO_EEEEENSK_22tuple_binary_predicateINS7_4lessIjEEEEEENSB_17counting_iteratorIlNSB_11use_defaultESX_SX_EEEEEEEPS9_jSF_S9_S9_NS7_10__identityEEEvT0_T1_T2_T3_T4_T6_E12temp_storage[152];
	ld.param.u64 	%rd117, [_ZN3cub18CUB_300001_SM_10006detail6reduce28DeviceReduceSingleTileKernelINS2_10policy_hubIN4cuda3std3__45tupleIJblEEEjN6thrust24THRUST_300001_SM_1000_NS8cuda_cub9__find_if7functorIS9_EEE10Policy1000ENSB_12zip_iteratorINS8_IJNSD_26transform_input_iterator_tIbNSI_INS8_IJNSB_6detail15normal_iteratorINSB_10device_ptrIjEEEESO_EEEEENSK_22tuple_binary_predicateINS7_4lessIjEEEEEENSB_17counting_iteratorIlNSB_11use_defaultESX_SX_EEEEEEEPS9_jSF_S9_S9_NS7_10__identityEEEvT0_T1_T2_T3_T4_T6__param_4+8];
	ld.param.u64 	%rd116, [_ZN3cub18CUB_300001_SM_10006detail6reduce28DeviceReduceSingleTileKernelINS2_10policy_hubIN4cuda3std3__45tupleIJblEEEjN6thrust24THRUST_300001_SM_1000_NS8cuda_cub9__find_if7functorIS9_EEE10Policy1000ENSB_12zip_iteratorINS8_IJNSD_26transform_input_iterator_tIbNSI_INS8_IJNSB_6detail15normal_iteratorINSB_10device_ptrIjEEEESO_EEEEENSK_22tuple_binary_predicateINS7_4lessIjEEEEEENSB_17counting_iteratorIlNSB_11use_defaultESX_SX_EEEEEEEPS9_jSF_S9_S9_NS7_10__identityEEEvT0_T1_T2_T3_T4_T6__param_0+24];
	ld.param.u64 	%rd115, [_ZN3cub18CUB_300001_SM_10006detail6reduce28DeviceReduceSingleTileKernelINS2_10policy_hubIN4cuda3std3__45tupleIJblEEEjN6thrust24THRUST_300001_SM_1000_NS8cuda_cub9__find_if7functorIS9_EEE10Policy1000ENSB_12zip_iteratorINS8_IJNSD_26transform_input_iterator_tIbNSI_INS8_IJNSB_6detail15normal_iteratorINSB_10device_ptrIjEEEESO_EEEEENSK_22tuple_binary_predicateINS7_4lessIjEEEEEENSB_17counting_iteratorIlNSB_11use_defaultESX_SX_EEEEEEEPS9_jSF_S9_S9_NS7_10__identityEEEvT0_T1_T2_T3_T4_T6__param_0+8];
	ld.param.u64 	%rd114, [_ZN3cub18CUB_300001_SM_10006detail6reduce28DeviceReduceSingleTileKernelINS2_10policy_hubIN4cuda3std3__45tupleIJblEEEjN6thrust24THRUST_300001_SM_1000_NS8cuda_cub9__find_if7functorIS9_EEE10Policy1000ENSB_12zip_iteratorINS8_IJNSD_26transform_input_iterator_tIbNSI_INS8_IJNSB_6detail15normal_iteratorINSB_10device_ptrIjEEEESO_EEEEENSK_22tuple_binary_predicateINS7_4lessIjEEEEEENSB_17counting_iteratorIlNSB_11use_defaultESX_SX_EEEEEEEPS9_jSF_S9_S9_NS7_10__identityEEEvT0_T1_T2_T3_T4_T6__param_0];
	ld.param.u64 	%rd118, [_ZN3cub18CUB_300001_SM_10006detail6reduce28DeviceReduceSingleTileKernelINS2_10policy_hubIN4cuda3std3__45tupleIJblEEEjN6thrust24THRUST_300001_SM_1000_NS8cuda_cub9__find_if7functorIS9_EEE10Policy1000ENSB_12zip_iteratorINS8_IJNSD_26transform_input_iterator_tIbNSI_INS8_IJNSB_6detail15normal_iteratorINSB_10device_ptrIjEEEESO_EEEEENSK_22tuple_binary_predicateINS7_4lessIjEEEEEENSB_17counting_iteratorIlNSB_11use_defaultESX_SX_EEEEEEEPS9_jSF_S9_S9_NS7_10__identityEEEvT0_T1_T2_T3_T4_T6__param_1];
	ld.param.u32 	%r44, [_ZN3cub18CUB_300001_SM_10006detail6reduce28DeviceReduceSingleTileKernelINS2_10policy_hubIN4cuda3std3__45tupleIJblEEEjN6thrust24THRUST_300001_SM_1000_NS8cuda_cub9__find_if7functorIS9_EEE10Policy1000ENSB_12zip_iteratorINS8_IJNSD_26transform_input_iterator_tIbNSI_INS8_IJNSB_6detail15normal_iteratorINSB_10device_ptrIjEEEESO_EEEEENSK_22tuple_binary_predicateINS7_4lessIjEEEEEENSB_17counting_iteratorIlNSB_11use_defaultESX_SX_EEEEEEEPS9_jSF_S9_S9_NS7_10__identityEEEvT0_T1_T2_T3_T4_T6__param_2];
	ld.param.u8 	%rs100, [_ZN3cub18CUB_300001_SM_10006detail6reduce28DeviceReduceSingleTileKernelINS2_10policy_hubIN4cuda3std3__45tupleIJblEEEjN6thrust24THRUST_300001_SM_1000_NS8cuda_cub9__find_if7functorIS9_EEE10Policy1000ENSB_12zip_iteratorINS8_IJNSD_26transform_input_iterator_tIbNSI_INS8_IJNSB_6detail15normal_iteratorINSB_10device_ptrIjEEEESO_EEEEENSK_22tuple_binary_predicateINS7_4lessIjEEEEEENSB_17counting_iteratorIlNSB_11use_defaultESX_SX_EEEEEEEPS9_jSF_S9_S9_NS7_10__identityEEEvT0_T1_T2_T3_T4_T6__param_4];
	cvta.to.global.u64 	%rd1, %rd118;
	setp.ne.s32 	%p1, %r44, 0;
	@%p1 bra 	$L__BB6_3;
	mov.u32 	%r510, %tid.x;
	setp.ne.s32 	%p328, %r510, 0;
	@%p328 bra 	$L__BB6_123;
	st.global.u8 	[%rd1], %rs100;
	st.global.u64 	[%rd1+8], %rd117;
	bra.uni 	$L__BB6_123;
$L__BB6_3:
	cvta.to.global.u64 	%rd2, %rd114;
	cvta.to.global.u64 	%rd3, %rd115;
	setp.gt.u32 	%p2, %r44, 1023;
	@%p2 bra 	$L__BB6_80;
	mov.u32 	%r1, %tid.x;
	setp.ge.u32 	%p149, %r1, %r44;
	mov.b16 	%rs383, 0;
	mov.b64 	%rd441, 0;
	mov.u32 	%r514, %r1;
	@%p149 bra 	$L__BB6_6;
	cvt.u64.u32 	%rd298, %r1;
	mul.wide.u32 	%rd299, %r1, 4;
	add.s64 	%rd300, %rd2, %rd299;
	add.s64 	%rd301, %rd3, %rd299;
	add.s64 	%rd441, %rd116, %rd298;
	ld.global.u32 	%r240, [%rd300];
	ld.global.u32 	%r241, [%rd301];
	setp.lt.u32 	%p150, %r240, %r241;
	selp.u16 	%rs383, 1, 0, %p150;
	add.s32 	%r514, %r1, 256;
$L__BB6_6:
	setp.ge.u32 	%p151, %r514, %r44;
	@%p151 bra 	$L__BB6_18;
	not.b32 	%r242, %r514;
	add.s32 	%r4, %r44, %r242;
	shr.u32 	%r243, %r4, 8;
	add.s32 	%r5, %r243, 1;
	and.b32  	%r6, %r5, 7;
	setp.lt.u32 	%p152, %r4, 1792;
	@%p152 bra 	$L__BB6_10;
	and.b32  	%r244, %r5, 33554424;
	neg.s32 	%r512, %r244;
$L__BB6_9:
	.pragma "nounroll";
	cvt.u64.u32 	%rd303, %r514;
	mul.wide.u32 	%rd304, %r514, 4;
	add.s64 	%rd305, %rd2, %rd304;
	add.s64 	%rd306, %rd3, %rd304;
	add.s64 	%rd307, %rd116, %rd303;
	ld.global.u32 	%r245, [%rd305];
	ld.global.u32 	%r246, [%rd306];
	setp.lt.u32 	%p153, %r245, %r246;
	selp.u16 	%rs224, 1, 0, %p153;
	and.b16  	%rs225, %rs383, 255;
	setp.ne.s16 	%p155, %rs225, 0;
	and.pred  	%p156, %p155, %p153;
	min.s64 	%rd308, %rd307, %rd441;
	setp.eq.s16 	%p157, %rs225, 0;
	selp.b64 	%rd309, %rd307, %rd441, %p157;
	selp.b16 	%rs226, %rs224, %rs383, %p157;
	selp.b64 	%rd310, %rd308, %rd309, %p156;
	selp.b16 	%rs227, 1, %rs226, %p156;
	and.b16  	%rs228, %rs227, 255;
	add.s64 	%rd311, %rd307, 256;
	ld.global.u32 	%r247, [%rd305+1024];
	ld.global.u32 	%r248, [%rd306+1024];
	setp.lt.u32 	%p158, %r247, %r248;
	selp.u16 	%rs229, 1, 0, %p158;
	setp.ne.s16 	%p160, %rs228, 0;
	and.pred  	%p161, %p160, %p158;
	min.s64 	%rd312, %rd311, %rd310;
	setp.eq.s16 	%p162, %rs228, 0;
	selp.b64 	%rd313, %rd311, %rd310, %p162;
	selp.b16 	%rs230, %rs229, %rs227, %p162;
	selp.b64 	%rd314, %rd312, %rd313, %p161;
	selp.b16 	%rs231, 1, %rs230, %p161;
	and.b16  	%rs232, %rs231, 255;
	add.s64 	%rd315, %rd307, 512;
	ld.global.u32 	%r249, [%rd305+2048];
	ld.global.u32 	%r250, [%rd306+2048];
	setp.lt.u32 	%p163, %r249, %r250;
	selp.u16 	%rs233, 1, 0, %p163;
	setp.ne.s16 	%p165, %rs232, 0;
	and.pred  	%p166, %p165, %p163;
	min.s64 	%rd316, %rd315, %rd314;
	setp.eq.s16 	%p167, %rs232, 0;
	selp.b64 	%rd317, %rd315, %rd314, %p167;
	selp.b16 	%rs234, %rs233, %rs231, %p167;
	selp.b64 	%rd318, %rd316, %rd317, %p166;
	selp.b16 	%rs235, 1, %rs234, %p166;
	and.b16  	%rs236, %rs235, 255;
	add.s64 	%rd319, %rd307, 768;
	ld.global.u32 	%r251, [%rd305+3072];
	ld.global.u32 	%r252, [%rd306+3072];
	setp.lt.u32 	%p168, %r251, %r252;
	selp.u16 	%rs237, 1, 0, %p168;
	setp.ne.s16 	%p170, %rs236, 0;
	and.pred  	%p171, %p170, %p168;
	min.s64 	%rd320, %rd319, %rd318;
	setp.eq.s16 	%p172, %rs236, 0;
	selp.b64 	%rd321, %rd319, %rd318, %p172;
	selp.b16 	%rs238, %rs237, %rs235, %p172;
	selp.b64 	%rd322, %rd320, %rd321, %p171;
	selp.b16 	%rs239, 1, %rs238, %p171;
	and.b16  	%rs240, %rs239, 255;
	add.s64 	%rd323, %rd307, 1024;
	ld.global.u32 	%r253, [%rd305+4096];
	ld.global.u32 	%r254, [%rd306+4096];
	setp.lt.u32 	%p173, %r253, %r254;
	selp.u16 	%rs241, 1, 0, %p173;
	setp.ne.s16 	%p175, %rs240, 0;
	and.pred  	%p176, %p175, %p173;
	min.s64 	%rd324, %rd323, %rd322;
	setp.eq.s16 	%p177, %rs240, 0;
	selp.b64 	%rd325, %rd323, %rd322, %p177;
	selp.b16 	%rs242, %rs241, %rs239, %p177;
	selp.b64 	%rd326, %rd324, %rd325, %p176;
	selp.b16 	%rs243, 1, %rs242, %p176;
	and.b16  	%rs244, %rs243, 255;
	add.s64 	%rd327, %rd307, 1280;
	ld.global.u32 	%r255, [%rd305+5120];
	ld.global.u32 	%r256, [%rd306+5120];
	setp.lt.u32 	%p178, %r255, %r256;
	selp.u16 	%rs245, 1, 0, %p178;
	setp.ne.s16 	%p180, %rs244, 0;
	and.pred  	%p181, %p180, %p178;
	min.s64 	%rd328, %rd327, %rd326;
	setp.eq.s16 	%p182, %rs244, 0;
	selp.b64 	%rd329, %rd327, %rd326, %p182;
	selp.b16 	%rs246, %rs245, %rs243, %p182;
	selp.b64 	%rd330, %rd328, %rd329, %p181;
	selp.b16 	%rs247, 1, %rs246, %p181;
	and.b16  	%rs248, %rs247, 255;
	add.s64 	%rd331, %rd307, 1536;
	ld.global.u32 	%r257, [%rd305+6144];
	ld.global.u32 	%r258, [%rd306+6144];
	setp.lt.u32 	%p183, %r257, %r258;
	selp.u16 	%rs249, 1, 0, %p183;
	setp.ne.s16 	%p185, %rs248, 0;
	and.pred  	%p186, %p185, %p183;
	min.s64 	%rd332, %rd331, %rd330;
	setp.eq.s16 	%p187, %rs248, 0;
	selp.b64 	%rd333, %rd331, %rd330, %p187;
	selp.b16 	%rs250, %rs249, %rs247, %p187;
	selp.b64 	%rd334, %rd332, %rd333, %p186;
	selp.b16 	%rs251, 1, %rs250, %p186;
	and.b16  	%rs252, %rs251, 255;
	add.s64 	%rd335, %rd307, 1792;
	ld.global.u32 	%r259, [%rd305+7168];
	ld.global.u32 	%r260, [%rd306+7168];
	setp.lt.u32 	%p188, %r259, %r260;
	selp.u16 	%rs253, 1, 0, %p188;
	setp.ne.s16 	%p190, %rs252, 0;
	and.pred  	%p191, %p190, %p188;
	min.s64 	%rd336, %rd335, %rd334;
	setp.eq.s16 	%p192, %rs252, 0;
	selp.b64 	%rd337, %rd335, %rd334, %p192;
	selp.b16 	%rs254, %rs253, %rs251, %p192;
	selp.b64 	%rd441, %rd336, %rd337, %p191;
	selp.b16 	%rs383, 1, %rs254, %p191;
	add.s32 	%r514, %r514, 2048;
	add.s32 	%r512, %r512, 8;
	setp.ne.s32 	%p193, %r512, 0;
	@%p193 bra 	$L__BB6_9;
$L__BB6_10:
	setp.eq.s32 	%p194, %r6, 0;
	@%p194 bra 	$L__BB6_18;
	setp.lt.u32 	%p195, %r6, 4;
	@%p195 bra 	$L__BB6_13;
	cvt.u64.u32 	%rd339, %r514;
	mul.wide.u32 	%rd340, %r514, 4;
	add.s64 	%rd341, %rd2, %rd340;
	add.s64 	%rd342, %rd3, %rd340;
	add.s64 	%rd343, %rd116, %rd339;
	ld.global.u32 	%r261, [%rd341];
	ld.global.u32 	%r262, [%rd342];
	setp.lt.u32 	%p196, %r261, %r262;
	selp.u16 	%rs256, 1, 0, %p196;
	and.b16  	%rs257, %rs383, 255;
	setp.ne.s16 	%p198, %rs257, 0;
	and.pred  	%p199, %p198, %p196;
	min.s64 	%rd344, %rd343, %rd441;
	setp.eq.s16 	%p200, %rs257, 0;
	selp.b64 	%rd345, %rd343, %rd441, %p200;
	selp.b16 	%rs258, %rs256, %rs383, %p200;
	selp.b64 	%rd346, %rd344, %rd345, %p199;
	selp.b16 	%rs259, 1, %rs258, %p199;
	and.b16  	%rs260, %rs259, 255;
	add.s32 	%r263, %r514, 256;
	cvt.u64.u32 	%rd347, %r263;
	add.s64 	%rd348, %rd116, %rd347;
	ld.global.u32 	%r264, [%rd341+1024];
	ld.global.u32 	%r265, [%rd342+1024];
	setp.lt.u32 	%p201, %r264, %r265;
	selp.u16 	%rs261, 1, 0, %p201;
	setp.ne.s16 	%p203, %rs260, 0;
	and.pred  	%p204, %p203, %p201;
	min.s64 	%rd349, %rd348, %rd346;
	setp.eq.s16 	%p205, %rs260, 0;
	selp.b64 	%rd350, %rd348, %rd346, %p205;
	selp.b16 	%rs262, %rs261, %rs259, %p205;
	selp.b64 	%rd351, %rd349, %rd350, %p204;
	selp.b16 	%rs263, 1, %rs262, %p204;
	and.b16  	%rs264, %rs263, 255;
	add.s32 	%r266, %r514, 512;
	cvt.u64.u32 	%rd352, %r266;
	add.s64 	%rd353, %rd116, %rd352;
	ld.global.u32 	%r267, [%rd341+2048];
	ld.global.u32 	%r268, [%rd342+2048];
	setp.lt.u32 	%p206, %r267, %r268;
	selp.u16 	%rs265, 1, 0, %p206;
	setp.ne.s16 	%p208, %rs264, 0;
	and.pred  	%p209, %p208, %p206;
	min.s64 	%rd354, %rd353, %rd351;
	setp.eq.s16 	%p210, %rs264, 0;
	selp.b64 	%rd355, %rd353, %rd351, %p210;
	selp.b16 	%rs266, %rs265, %rs263, %p210;
	selp.b64 	%rd356, %rd354, %rd355, %p209;
	selp.b16 	%rs267, 1, %rs266, %p209;
	and.b16  	%rs268, %rs267, 255;
	add.s32 	%r269, %r514, 768;
	cvt.u64.u32 	%rd357, %r269;
	add.s64 	%rd358, %rd116, %rd357;
	ld.global.u32 	%r270, [%rd341+3072];
	ld.global.u32 	%r271, [%rd342+3072];
	setp.lt.u32 	%p211, %r270, %r271;
	selp.u16 	%rs269, 1, 0, %p211;
	setp.ne.s16 	%p213, %rs268, 0;
	and.pred  	%p214, %p213, %p211;
	min.s64 	%rd359, %rd358, %rd356;
	setp.eq.s16 	%p215, %rs268, 0;
	selp.b64 	%rd360, %rd358, %rd356, %p215;
	selp.b16 	%rs270, %rs269, %rs267, %p215;
	selp.b64 	%rd441, %rd359, %rd360, %p214;
	selp.b16 	%rs383, 1, %rs270, %p214;
	add.s32 	%r514, %r514, 1024;
$L__BB6_13:
	and.b32  	%r272, %r5, 3;
	setp.eq.s32 	%p216, %r272, 0;
	@%p216 bra 	$L__BB6_18;
	setp.eq.s32 	%p217, %r272, 1;
	@%p217 bra 	$L__BB6_16;
	cvt.u64.u32 	%rd362, %r514;
	mul.wide.u32 	%rd363, %r514, 4;
	add.s64 	%rd364, %rd2, %rd363;
	add.s64 	%rd365, %rd3, %rd363;
	add.s64 	%rd366, %rd116, %rd362;
	ld.global.u32 	%r273, [%rd364];
	ld.global.u32 	%r274, [%rd365];
	setp.lt.u32 	%p218, %r273, %r274;
	selp.u16 	%rs272, 1, 0, %p218;
	and.b16  	%rs273, %rs383, 255;
	setp.ne.s16 	%p220, %rs273, 0;
	and.pred  	%p221, %p220, %p218;
	min.s64 	%rd367, %rd366, %rd441;
	setp.eq.s16 	%p222, %rs273, 0;
	selp.b64 	%rd368, %rd366, %rd441, %p222;
	selp.b16 	%rs274, %rs272, %rs383, %p222;
	selp.b64 	%rd369, %rd367, %rd368, %p221;
	selp.b16 	%rs275, 1, %rs274, %p221;
	and.b16  	%rs276, %rs275, 255;
	add.s32 	%r275, %r514, 256;
	cvt.u64.u32 	%rd370, %r275;
	add.s64 	%rd371, %rd116, %rd370;
	ld.global.u32 	%r276, [%rd364+1024];
	ld.global.u32 	%r277, [%rd365+1024];
	setp.lt.u32 	%p223, %r276, %r277;
	selp.u16 	%rs277, 1, 0, %p223;
	setp.ne.s16 	%p225, %rs276, 0;
	and.pred  	%p226, %p225, %p223;
	min.s64 	%rd372, %rd371, %rd369;
	setp.eq.s16 	%p227, %rs276, 0;
	selp.b64 	%rd373, %rd371, %rd369, %p227;
	selp.b16 	%rs278, %rs277, %rs275, %p227;
	selp.b64 	%rd441, %rd372, %rd373, %p226;
	selp.b16 	%rs383, 1, %rs278, %p226;
	add.s32 	%r514, %r514, 512;
$L__BB6_16:
	and.b32  	%r278, %r4, 256;
	setp.ne.s32 	%p228, %r278, 0;
	@%p228 bra 	$L__BB6_18;
	cvt.u64.u32 	%rd374, %r514;
	mul.wide.u32 	%rd375, %r514, 4;
	add.s64 	%rd376, %rd2, %rd375;
	add.s64 	%rd377, %rd3, %rd375;
	add.s64 	%rd378, %rd116, %rd374;
	ld.global.u32 	%r279, [%rd376];
	ld.global.u32 	%r280, [%rd377];
	setp.lt.u32 	%p229, %r279, %r280;
	selp.u16 	%rs279, 1, 0, %p229;
	and.b16  	%rs280, %rs383, 255;
	setp.ne.s16 	%p231, %rs280, 0;
	and.pred  	%p232, %p231, %p229;
	min.s64 	%rd379, %rd378, %rd441;
	setp.eq.s16 	%p233, %rs280, 0;
	selp.b64 	%rd380, %rd378, %rd441, %p233;
	selp.b16 	%rs281, %rs279, %rs383, %p233;
	selp.b64 	%rd441, %rd379, %rd380, %p232;
	selp.b16 	%rs383, 1, %rs281, %p232;
$L__BB6_18:
	setp.lt.u32 	%p234, %r44, 256;
	@%p234 bra 	$L__BB6_43;
	// begin inline asm
	mov.u32 %r399, %laneid;
	// end inline asm
	cvt.u32.u16 	%r420, %rs383;
	and.b32  	%r401, %r420, 255;
	mov.b32 	%r417, 1;
	mov.b32 	%r418, 31;
	mov.b32 	%r419, -1;
	// begin inline asm
	shfl.sync.down.b32 %r400, %r401, %r417, %r418, %r419;
	// end inline asm
	// begin inline asm
	shfl.sync.down.b32 %r405, %r406, %r417, %r418, %r419;
	// end inline asm
	mov.b64 	{%r411, %r416}, %rd441;
	// begin inline asm
	shfl.sync.down.b32 %r410, %r411, %r417, %r418, %r419;
	// end inline asm
	// begin inline asm
	shfl.sync.down.b32 %r415, %r416, %r417, %r418, %r419;
	// end inline asm
	mov.b64 	%rd19, {%r410, %r415};
	cvt.u16.u32 	%rs15, %r400;
	setp.gt.s32 	%p284, %r399, 30;
	@%p284 bra 	$L__BB6_23;
	and.b16  	%rs323, %rs383, 255;
	setp.eq.s16 	%p285, %rs323, 0;
	and.b16  	%rs324, %rs15, 255;
	setp.eq.s16 	%p286, %rs324, 0;
	or.pred  	%p287, %p285, %p286;
	@%p287 bra 	$L__BB6_22;
	min.s64 	%rd441, %rd19, %rd441;
	mov.b16 	%rs383, 1;
	bra.uni 	$L__BB6_23;
$L__BB6_22:
	setp.eq.s16 	%p288, %rs323, 0;
	selp.b64 	%rd441, %rd19, %rd441, %p288;
	selp.b16 	%rs383, %rs15, %rs383, %p288;
$L__BB6_23:
	cvt.u32.u16 	%r441, %rs383;
	and.b32  	%r422, %r441, 255;
	mov.b32 	%r438, 2;
	mov.b32 	%r439, 31;
	mov.b32 	%r440, -1;
	// begin inline asm
	shfl.sync.down.b32 %r421, %r422, %r438, %r439, %r440;
	// end inline asm
	// begin inline asm
	shfl.sync.down.b32 %r426, %r427, %r438, %r439, %r440;
	// end inline asm
	mov.b64 	{%r432, %r437}, %rd441;
	// begin inline asm
	shfl.sync.down.b32 %r431, %r432, %r438, %r439, %r440;
	// end inline asm
	// begin inline asm
	shfl.sync.down.b32 %r436, %r437, %r438, %r439, %r440;
	// end inline asm
	mov.b64 	%rd23, {%r431, %r436};
	cvt.u16.u32 	%rs18, %r421;
	setp.gt.s32 	%p289, %r399, 29;
	@%p289 bra 	$L__BB6_27;
	and.b16  	%rs327, %rs383, 255;
	setp.eq.s16 	%p290, %rs327, 0;
	and.b16  	%rs328, %rs18, 255;
	setp.eq.s16 	%p291, %rs328, 0;
	or.pred  	%p292, %p290, %p291;
	@%p292 bra 	$L__BB6_26;
	min.s64 	%rd441, %rd23, %rd441;
	mov.b16 	%rs383, 1;
	bra.uni 	$L__BB6_27;
$L__BB6_26:
	setp.eq.s16 	%p293, %rs327, 0;
	selp.b64 	%rd441, %rd23, %rd441, %p293;
	selp.b16 	%rs383, %rs18, %rs383, %p293;
$L__BB6_27:
	cvt.u32.u16 	%r462, %rs383;
	and.b32  	%r443, %r462, 255;
	mov.b32 	%r459, 4;
	mov.b32 	%r460, 31;
	mov.b32 	%r461, -1;
	// begin inline asm
	shfl.sync.down.b32 %r442, %r443, %r459, %r460, %r461;
	// end inline asm
	// begin inline asm
	shfl.sync.down.b32 %r447, %r448, %r459, %r460, %r461;
	// end inline asm
	mov.b64 	{%r453, %r458}, %rd441;
	// begin inline asm
	shfl.sync.down.b32 %r452, %r453, %r459, %r460, %r461;
	// end inline asm
	// begin inline asm
	shfl.sync.down.b32 %r457, %r458, %r459, %r460, %r461;
	// end inline asm
	mov.b64 	%rd27, {%r452, %r457};
	cvt.u16.u32 	%rs21, %r442;
	setp.gt.s32 	%p294, %r399, 27;
	@%p294 bra 	$L__BB6_31;
	and.b16  	%rs331, %rs383, 255;
	setp.eq.s16 	%p295, %rs331, 0;
	and.b16  	%rs332, %rs21, 255;
	setp.eq.s16 	%p296, %rs332, 0;
	or.pred  	%p297, %p295, %p296;
	@%p297 bra 	$L__BB6_30;
	min.s64 	%rd441, %rd27, %rd441;
	mov.b16 	%rs383, 1;
	bra.uni 	$L__BB6_31;
$L__BB6_30:
	setp.eq.s16 	%p298, %rs331, 0;
	selp.b64 	%rd441, %rd27, %rd441, %p298;
	selp.b16 	%rs383, %rs21, %rs383, %p298;
$L__BB6_31:
	cvt.u32.u16 	%r483, %rs383;
	and.b32  	%r464, %r483, 255;
	mov.b32 	%r480, 8;
	mov.b32 	%r481, 31;
	mov.b32 	%r482, -1;
	// begin inline asm
	shfl.sync.down.b32 %r463, %r464, %r480, %r481, %r482;
	// end inline asm
	// begin inline asm
	shfl.sync.down.b32 %r468, %r469, %r480, %r481, %r482;
	// end inline asm
	mov.b64 	{%r474, %r479}, %rd441;
	// begin inline asm
	shfl.sync.down.b32 %r473, %r474, %r480, %r481, %r482;
	// end inline asm
	// begin inline asm
	shfl.sync.down.b32 %r478, %r479, %r480, %r481, %r482;
	// end inline asm
	mov.b64 	%rd31, {%r473, %r478};
	cvt.u16.u32 	%rs24, %r463;
	setp.gt.s32 	%p299, %r399, 23;
	@%p299 bra 	$L__BB6_35;
	and.b16  	%rs335, %rs383, 255;
	setp.eq.s16 	%p300, %rs335, 0;
	and.b16  	%rs336, %rs24, 255;
	setp.eq.s16 	%p301, %rs336, 0;
	or.pred  	%p302, %p300, %p301;
	@%p302 bra 	$L__BB6_34;
	min.s64 	%rd441, %rd31, %rd441;
	mov.b16 	%rs383, 1;
	bra.uni 	$L__BB6_35;
$L__BB6_34:
	setp.eq.s16 	%p303, %rs335, 0;
	selp.b16 	%rs383, %rs24, %rs383, %p303;
	selp.b64 	%rd441, %rd31, %rd441, %p303;
$L__BB6_35:
	cvt.u32.u16 	%r504, %rs383;
	and.b32  	%r485, %r504, 255;
	mov.b32 	%r501, 16;
	mov.b32 	%r502, 31;
	mov.b32 	%r503, -1;
	// begin inline asm
	shfl.sync.down.b32 %r484, %r485, %r501, %r502, %r503;
	// end inline asm
	// begin inline asm
	shfl.sync.down.b32 %r489, %r490, %r501, %r502, %r503;
	// end inline asm
	mov.b64 	{%r495, %r500}, %rd441;
	// begin inline asm
	shfl.sync.down.b32 %r494, %r495, %r501, %r502, %r503;
	// end inline asm
	// begin inline asm
	shfl.sync.down.b32 %r499, %r500, %r501, %r502, %r503;
	// end inline asm
	mov.b64 	%rd35, {%r494, %r499};
	cvt.u16.u32 	%rs27, %r484;
	setp.gt.s32 	%p304, %r399, 15;
	@%p304 bra 	$L__BB6_39;
	and.b16  	%rs339, %rs383, 255;
	setp.eq.s16 	%p305, %rs339, 0;
	and.b16  	%rs340, %rs27, 255;
	setp.eq.s16 	%p306, %rs340, 0;
	or.pred  	%p307, %p305, %p306;
	@%p307 bra 	$L__BB6_38;
	min.s64 	%rd441, %rd35, %rd441;
	mov.b16 	%rs383, 1;
	bra.uni 	$L__BB6_39;
$L__BB6_38:
	setp.eq.s16 	%p308, %rs339, 0;
	selp.b16 	%rs383, %rs27, %rs383, %p308;
	selp.b64 	%rd441, %rd35, %rd441, %p308;
$L__BB6_39:
	setp.ne.s32 	%p309, %r399, 0;
	@%p309 bra 	$L__BB6_41;
	shr.u32 	%r505, %r1, 1;
	and.b32  	%r506, %r505, 496;
	mov.u32 	%r507, _ZZN3cub18CUB_300001_SM_10006detail6reduce28DeviceReduceSingleTileKernelINS2_10policy_hubIN4cuda3std3__45tupleIJblEEEjN6thrust24THRUST_300001_SM_1000_NS8cuda_cub9__find_if7functorIS9_EEE10Policy1000ENSB_12zip_iteratorINS8_IJNSD_26transform_input_iterator_tIbNSI_INS8_IJNSB_6detail15normal_iteratorINSB_10device_ptrIjEEEESO_EEEEENSK_22tuple_binary_predicateINS7_4lessIjEEEEEENSB_17counting_iteratorIlNSB_11use_defaultESX_SX_EEEEEEEPS9_jSF_S9_S9_NS7_10__identityEEEvT0_T1_T2_T3_T4_T6_E12temp_storage;
	add.s32 	%r508, %r507, %r506;
	st.shared.u8 	[%r508+8], %rs383;
	st.shared.u64 	[%r508+16], %rd441;
$L__BB6_41:
	bar.sync 	0;
	setp.ne.s32 	%p310, %r1, 0;
	@%p310 bra 	$L__BB6_121;
	ld.shared.u8 	%rs343, [_ZZN3cub18CUB_300001_SM_10006detail6reduce28DeviceReduceSingleTileKernelINS2_10policy_hubIN4cuda3std3__45tupleIJblEEEjN6thrust24THRUST_300001_SM_1000_NS8cuda_cub9__find_if7functorIS9_EEE10Policy1000ENSB_12zip_iteratorINS8_IJNSD_26transform_input_iterator_tIbNSI_INS8_IJNSB_6detail15normal_iteratorINSB_10device_ptrIjEEEESO_EEEEENSK_22tuple_binary_predicateINS7_4lessIjEEEEEENSB_17counting_iteratorIlNSB_11use_defaultESX_SX_EEEEEEEPS9_jSF_S9_S9_NS7_10__identityEEEvT0_T1_T2_T3_T4_T6_E12temp_storage+24];
	ld.shared.u64 	%rd402, [_ZZN3cub18CUB_300001_SM_10006detail6reduce28DeviceReduceSingleTileKernelINS2_10policy_hubIN4cuda3std3__45tupleIJblEEEjN6thrust24THRUST_300001_SM_1000_NS8cuda_cub9__find_if7functorIS9_EEE10Policy1000ENSB_12zip_iteratorINS8_IJNSD_26transform_input_iterator_tIbNSI_INS8_IJNSB_6detail15normal_iteratorINSB_10device_ptrIjEEEESO_EEEEENSK_22tuple_binary_predicateINS7_4lessIjEEEEEENSB_17counting_iteratorIlNSB_11use_defaultESX_SX_EEEEEEEPS9_jSF_S9_S9_NS7_10__identityEEEvT0_T1_T2_T3_T4_T6_E12temp_storage+32];
	and.b16  	%rs344, %rs383, 255;
	setp.eq.s16 	%p311, %rs344, 0;
	setp.eq.s16 	%p312, %rs343, 0;
	min.s64 	%rd403, %rd402, %rd441;
	selp.b16 	%rs345, %rs383, 1, %p312;
	selp.b16 	%rs346, %rs343, %rs345, %p311;
	and.b16  	%rs347, %rs346, 255;
	selp.b64 	%rd404, %rd441, %rd403, %p312;
	selp.b64 	%rd405, %rd402, %rd404, %p311;
	ld.shared.u8 	%rs348, [_ZZN3cub18CUB_300001_SM_10006detail6reduce28DeviceReduceSingleTileKernelINS2_10policy_hubIN4cuda3std3__45tupleIJblEEEjN6thrust24THRUST_300001_SM_1000_NS8cuda_cub9__find_if7functorIS9_EEE10Policy1000ENSB_12zip_iteratorINS8_IJNSD_26transform_input_iterator_tIbNSI_INS8_IJNSB_6detail15normal_iteratorINSB_10device_ptrIjEEEESO_EEEEENSK_22tuple_binary_predicateINS7_4lessIjEEEEEENSB_17counting_iteratorIlNSB_11use_defaultESX_SX_EEEEEEEPS9_jSF_S9_S9_NS7_10__identityEEEvT0_T1_T2_T3_T4_T6_E12temp_storage+40];
	ld.shared.u64 	%rd406, [_ZZN3cub18CUB_300001_SM_10006detail6reduce28DeviceReduceSingleTileKernelINS2_10policy_hubIN4cuda3std3__45tupleIJblEEEjN6thrust24THRUST_300001_SM_1000_NS8cuda_cub9__find_if7functorIS9_EEE10Policy1000ENSB_12zip_iteratorINS8_IJNSD_26transform_input_iterator_tIbNSI_INS8_IJNSB_6detail15normal_iteratorINSB_10device_ptrIjEEEESO_EEEEENSK_22tuple_binary_predicateINS7_4lessIjEEEEEENSB_17counting_iteratorIlNSB_11use_defaultESX_SX_EEEEEEEPS9_jSF_S9_S9_NS7_10__identityEEEvT0_T1_T2_T3_T4_T6_E12temp_storage+48];
	setp.eq.s16 	%p313, %rs347, 0;
	setp.eq.s16 	%p314, %rs348, 0;
	min.s64 	%rd407, %rd406, %rd405;
	selp.b16 	%rs349, %rs346, 1, %p314;
	selp.b16 	%rs350, %rs348, %rs349, %p313;
	and.b16  	%rs351, %rs350, 255;
	selp.b64 	%rd408, %rd405, %rd407, %p314;
	selp.b64 	%rd409, %rd406, %rd408, %p313;
	ld.shared.u8 	%rs352, [_ZZN3cub18CUB_300001_SM_10006detail6reduce28DeviceReduceSingleTileKernelINS2_10policy_hubIN4cuda3std3__45tupleIJblEEEjN6thrust24THRUST_300001_SM_1000_NS8cuda_cub9__find_if7functorIS9_EEE10Policy1000ENSB_12zip_iteratorINS8_IJNSD_26transform_input_iterator_tIbNSI_INS8_IJNSB_6detail15normal_iteratorINSB_10device_ptrIjEEEESO_EEEEENSK_22tuple_binary_predicateINS7_4lessIjEEEEEENSB_17counting_iteratorIlNSB_11use_defaultESX_SX_EEEEEEEPS9_jSF_S9_S9_NS7_10__identityEEEvT0_T1_T2_T3_T4_T6_E12temp_storage+56];
	ld.shared.u64 	%rd410, [_ZZN3cub18CUB_300001_SM_10006detail6reduce28DeviceReduceSingleTileKernelINS2_10policy_hubIN4cuda3std3__45tupleIJblEEEjN6thrust24THRUST_300001_SM_1000_NS8cuda_cub9__find_if7functorIS9_EEE10Policy1000ENSB_12zip_iteratorINS8_IJNSD_26transform_input_iterator_tIbNSI_INS8_IJNSB_6detail15normal_iteratorINSB_10device_ptrIjEEEESO_EEEEENSK_22tuple_binary_predicateINS7_4lessIjEEEEEENSB_17counting_iteratorIlNSB_11use_defaultESX_SX_EEEEEEEPS9_jSF_S9_S9_NS7_10__identityEEEvT0_T1_T2_T3_T4_T6_E12temp_storage+64];
	setp.eq.s16 	%p315, %rs351, 0;
	setp.eq.s16 	%p316, %rs352, 0;
	min.s64 	%rd411, %rd410, %rd409;
	selp.b16 	%rs353, %rs350, 1, %p316;
	selp.b16 	%rs354, %rs352, %rs353, %p315;
	and.b16  	%rs355, %rs354, 255;
	selp.b64 	%rd412, %rd409, %rd411, %p316;
	selp.b64 	%rd413, %rd410, %rd412, %p315;
	ld.shared.u8 	%rs356, [_ZZN3cub18CUB_300001_SM_10006detail6reduce28DeviceReduceSingleTileKernelINS2_10policy_hubIN4cuda3std3__45tupleIJblEEEjN6thrust24THRUST_300001_SM_1000_NS8cuda_cub9__find_if7functorIS9_EEE10Policy1000ENSB_12zip_iteratorINS8_IJNSD_26transform_input_iterator_tIbNSI_INS8_IJNSB_6detail15normal_iteratorINSB_10device_ptrIjEEEESO_EEEEENSK_22tuple_binary_predicateINS7_4lessIjEEEEEENSB_17counting_iteratorIlNSB_11use_defaultESX_SX_EEEEEEEPS9_jSF_S9_S9_NS7_10__identityEEEvT0_T1_T2_T3_T4_T6_E12temp_storage+72];
	ld.shared.u64 	%rd414, [_ZZN3cub18CUB_300001_SM_10006detail6reduce28DeviceReduceSingleTileKernelINS2_10policy_hubIN4cuda3std3__45tupleIJblEEEjN6thrust24THRUST_300001_SM_1000_NS8cuda_cub9__find_if7functorIS9_EEE10Policy1000ENSB_12zip_iteratorINS8_IJNSD_26transform_input_iterator_tIbNSI_INS8_IJNSB_6detail15normal_iteratorINSB_10device_ptrIjEEEESO_EEEEENSK_22tuple_binary_predicateINS7_4lessIjEEEEEENSB_17counting_iteratorIlNSB_11use_defaultESX_SX_EEEEEEEPS9_jSF_S9_S9_NS7_10__identityEEEvT0_T1_T2_T3_T4_T6_E12temp_storage+80];
	setp.eq.s16 	%p317, %rs355, 0;
	setp.eq.s16 	%p318, %rs356, 0;
	min.s64 	%rd415, %rd414, %rd413;
	selp.b16 	%rs357, %rs354, 1, %p318;
	selp.b16 	%rs358, %rs356, %rs357, %p317;
	and.b16  	%rs359, %rs358, 255;
	selp.b64 	%rd416, %rd413, %rd415, %p318;
	selp.b64 	%rd417, %rd414, %rd416, %p317;
	ld.shared.u8 	%rs360, [_ZZN3cub18CUB_300001_SM_10006detail6reduce28DeviceReduceSingleTileKernelINS2_10policy_hubIN4cuda3std3__45tupleIJblEEEjN6thrust24THRUST_300001_SM_1000_NS8cuda_cub9__find_if7functorIS9_EEE10Policy1000ENSB_12zip_iteratorINS8_IJNSD_26transform_input_iterator_tIbNSI_INS8_IJNSB_6detail15normal_iteratorINSB_10device_ptrIjEEEESO_EEEEENSK_22tuple_binary_predicateINS7_4lessIjEEEEEENSB_17counting_iteratorIlNSB_11use_defaultESX_SX_EEEEEEEPS9_jSF_S9_S9_NS7_10__identityEEEvT0_T1_T2_T3_T4_T6_E12temp_storage+88];
	ld.shared.u64 	%rd418, [_ZZN3cub18CUB_300001_SM_10006detail6reduce28DeviceReduceSingleTileKernelINS2_10policy_hubIN4cuda3std3__45tupleIJblEEEjN6thrust24THRUST_300001_SM_1000_NS8cuda_cub9__find_if7functorIS9_EEE10Policy1000ENSB_12zip_iteratorINS8_IJNSD_26transform_input_iterator_tIbNSI_INS8_IJNSB_6detail15normal_iteratorINSB_10device_ptrIjEEEESO_EEEEENSK_22tuple_binary_predicateINS7_4lessIjEEEEEENSB_17counting_iteratorIlNSB_11use_defaultESX_SX_EEEEEEEPS9_jSF_S9_S9_NS7_10__identityEEEvT0_T1_T2_T3_T4_T6_E12temp_storage+96];
	setp.eq.s16 	%p319, %rs359, 0;
	setp.eq.s16 	%p320, %rs360, 0;
	min.s64 	%rd419, %rd418, %rd417;
	selp.b16 	%rs361, %rs358, 1, %p320;
	selp.b16 	%rs362, %rs360, %rs361, %p319;
	and.b16  	%rs363, %rs362, 255;
	selp.b64 	%rd420, %rd417, %rd419, %p320;
	selp.b64 	%rd421, %rd418, %rd420, %p319;
	ld.shared.u8 	%rs364, [_ZZN3cub18CUB_300001_SM_10006detail6reduce28DeviceReduceSingleTileKernelINS2_10policy_hubIN4cuda3std3__45tupleIJblEEEjN6thrust24THRUST_300001_SM_1000_NS8cuda_cub9__find_if7functorIS9_EEE10Policy1000ENSB_12zip_iteratorINS8_IJNSD_26transform_input_iterator_tIbNSI_INS8_IJNSB_6detail15normal_iteratorINSB_10device_ptrIjEEEESO_EEEEENSK_22tuple_binary_predicateINS7_4lessIjEEEEEENSB_17counting_iteratorIlNSB_11use_defaultESX_SX_EEEEEEEPS9_jSF_S9_S9_NS7_10__identityEEEvT0_T1_T2_T3_T4_T6_E12temp_storage+104];
	ld.shared.u64 	%rd422, [_ZZN3cub18CUB_300001_SM_10006detail6reduce28DeviceReduceSingleTileKernelINS2_10policy_hubIN4cuda3std3__45tupleIJblEEEjN6thrust24THRUST_300001_SM_1000_NS8cuda_cub9__find_if7functorIS9_EEE10Policy1000ENSB_12zip_iteratorINS8_IJNSD_26transform_input_iterator_tIbNSI_INS8_IJNSB_6detail15normal_iteratorINSB_10device_ptrIjEEEESO_EEEEENSK_22tuple_binary_predicateINS7_4lessIjEEEEEENSB_17counting_iteratorIlNSB_11use_defaultESX_SX_EEEEEEEPS9_jSF_S9_S9_NS7_10__identityEEEvT0_T1_T2_T3_T4_T6_E12temp_storage+112];
	setp.eq.s16 	%p321, %rs363, 0;
	setp.eq.s16 	%p322, %rs364, 0;
	min.s64 	%rd423, %rd422, %rd421;
	selp.b16 	%rs365, %rs362, 1, %p322;
	selp.b16 	%rs366, %rs364, %rs365, %p321;
	and.b16  	%rs367, %rs366, 255;
	selp.b64 	%rd424, %rd421, %rd423, %p322;
	selp.b64 	%rd425, %rd422, %rd424, %p321;
	ld.shared.u8 	%rs368, [_ZZN3cub18CUB_300001_SM_10006detail6reduce28DeviceReduceSingleTileKernelINS2_10policy_hubIN4cuda3std3__45tupleIJblEEEjN6thrust24THRUST_300001_SM_1000_NS8cuda_cub9__find_if7functorIS9_EEE10Policy1000ENSB_12zip_iteratorINS8_IJNSD_26transform_input_iterator_tIbNSI_INS8_IJNSB_6detail15normal_iteratorINSB_10device_ptrIjEEEESO_EEEEENSK_22tuple_binary_predicateINS7_4lessIjEEEEEENSB_17counting_iteratorIlNSB_11use_defaultESX_SX_EEEEEEEPS9_jSF_S9_S9_NS7_10__identityEEEvT0_T1_T2_T3_T4_T6_E12temp_storage+120];
	ld.shared.u64 	%rd426, [_ZZN3cub18CUB_300001_SM_10006detail6reduce28DeviceReduceSingleTileKernelINS2_10policy_hubIN4cuda3std3__45tupleIJblEEEjN6thrust24THRUST_300001_SM_1000_NS8cuda_cub9__find_if7functorIS9_EEE10Policy1000ENSB_12zip_iteratorINS8_IJNSD_26transform_input_iterator_tIbNSI_INS8_IJNSB_6detail15normal_iteratorINSB_10device_ptrIjEEEESO_EEEEENSK_22tuple_binary_predicateINS7_4lessIjEEEEEENSB_17counting_iteratorIlNSB_11use_defaultESX_SX_EEEEEEEPS9_jSF_S9_S9_NS7_10__identityEEEvT0_T1_T2_T3_T4_T6_E12temp_storage+128];
	setp.eq.s16 	%p323, %rs367, 0;
	setp.eq.s16 	%p324, %rs368, 0;
	min.s64 	%rd427, %rd426, %rd425;
	selp.b16 	%rs369, %rs366, 1, %p324;
	selp.b16 	%rs383, %rs368, %rs369, %p323;
	selp.b64 	%rd428, %rd425, %rd427, %p324;
	selp.b64 	%rd441, %rd426, %rd428, %p323;
	bra.uni 	$L__BB6_121;
$L__BB6_43:
	// begin inline asm
	mov.u32 %r281, %laneid;
	// end inline asm
	and.b32  	%r302, %r1, 992;
	add.s32 	%r303, %r302, 32;
	setp.gt.u32 	%p235, %r303, %r44;
	not.b32 	%r304, %r302;
	add.s32 	%r305, %r44, %r304;
	selp.b32 	%r300, %r305, 31, %p235;
	cvt.u32.u16 	%r306, %rs383;
	and.b32  	%r283, %r306, 255;
	mov.b32 	%r299, 1;
	mov.b32 	%r301, -1;
	// begin inline asm
	shfl.sync.down.b32 %r282, %r283, %r299, %r300, %r301;
	// end inline asm
	// begin inline asm
	shfl.sync.down.b32 %r287, %r288, %r299, %r300, %r301;
	// end inline asm
	mov.b64 	{%r293, %r298}, %rd441;
	// begin inline asm
	shfl.sync.down.b32 %r292, %r293, %r299, %r300, %r301;
	// end inline asm
	// begin inline asm
	shfl.sync.down.b32 %r297, %r298, %r299, %r300, %r301;
	// end inline asm
	mov.b64 	%rd40, {%r292, %r297};
	cvt.u16.u32 	%rs31, %r282;
	setp.ge.s32 	%p236, %r281, %r300;
	@%p236 bra 	$L__BB6_47;
	and.b16  	%rs282, %rs383, 255;
	setp.eq.s16 	%p237, %rs282, 0;
	and.b16  	%rs283, %rs31, 255;
	setp.eq.s16 	%p238, %rs283, 0;
	or.pred  	%p239, %p237, %p238;
	@%p239 bra 	$L__BB6_46;
	min.s64 	%rd441, %rd40, %rd441;
	mov.b16 	%rs383, 1;
	bra.uni 	$L__BB6_47;
$L__BB6_46:
	setp.eq.s16 	%p240, %rs282, 0;
	selp.b16 	%rs383, %rs31, %rs383, %p240;
	selp.b64 	%rd441, %rd40, %rd441, %p240;
$L__BB6_47:
	cvt.u32.u16 	%r327, %rs383;
	and.b32  	%r308, %r327, 255;
	mov.b32 	%r324, 2;
	mov.b32 	%r326, -1;
	// begin inline asm
	shfl.sync.down.b32 %r307, %r308, %r324, %r300, %r326;
	// end inline asm
	// begin inline asm
	shfl.sync.down.b32 %r312, %r313, %r324, %r300, %r326;
	// end inline asm
	mov.b64 	{%r318, %r323}, %rd441;
	// begin inline asm
	shfl.sync.down.b32 %r317, %r318, %r324, %r300, %r326;
	// end inline asm
	// begin inline asm
	shfl.sync.down.b32 %r322, %r323, %r324, %r300, %r326;
	// end inline asm
	mov.b64 	%rd44, {%r317, %r322};
	cvt.u16.u32 	%rs34, %r307;
	add.s32 	%r328, %r281, 2;
	setp.gt.s32 	%p241, %r328, %r300;
	@%p241 bra 	$L__BB6_51;
	and.b16  	%rs286, %rs383, 255;
	setp.eq.s16 	%p242, %rs286, 0;
	and.b16  	%rs287, %rs34, 255;
	setp.eq.s16 	%p243, %rs287, 0;
	or.pred  	%p244, %p242, %p243;
	@%p244 bra 	$L__BB6_50;
	min.s64 	%rd441, %rd44, %rd441;
	mov.b16 	%rs383, 1;
	bra.uni 	$L__BB6_51;
$L__BB6_50:
	setp.eq.s16 	%p245, %rs286, 0;
	selp.b16 	%rs383, %rs34, %rs383, %p245;
	selp.b64 	%rd441, %rd44, %rd441, %p245;
$L__BB6_51:
	cvt.u32.u16 	%r349, %rs383;
	and.b32  	%r330, %r349, 255;
	mov.b32 	%r346, 4;
	mov.b32 	%r348, -1;
	// begin inline asm
	shfl.sync.down.b32 %r329, %r330, %r346, %r300, %r348;
	// end inline asm
	// begin inline asm
	shfl.sync.down.b32 %r334, %r335, %r346, %r300, %r348;
	// end inline asm
	mov.b64 	{%r340, %r345}, %rd441;
	// begin inline asm
	shfl.sync.down.b32 %r339, %r340, %r346, %r300, %r348;
	// end inline asm
	// begin inline asm
	shfl.sync.down.b32 %r344, %r345, %r346, %r300, %r348;
	// end inline asm
	mov.b64 	%rd48, {%r339, %r344};
	cvt.u16.u32 	%rs37, %r329;
	add.s32 	%r350, %r281, 4;
	setp.gt.s32 	%p246, %r350, %r300;
	@%p246 bra 	$L__BB6_55;
	and.b16  	%rs290, %rs383, 255;
	setp.eq.s16 	%p247, %rs290, 0;
	and.b16  	%rs291, %rs37, 255;
	setp.eq.s16 	%p248, %rs291, 0;
	or.pred  	%p249, %p247, %p248;
	@%p249 bra 	$L__BB6_54;
	min.s64 	%rd441, %rd48, %rd441;
	mov.b16 	%rs383, 1;
	bra.uni 	$L__BB6_55;
$L__BB6_54:
	setp.eq.s16 	%p250, %rs290, 0;
	selp.b16 	%rs383, %rs37, %rs383, %p250;
	selp.b64 	%rd441, %rd48, %rd441, %p250;
$L__BB6_55:
	cvt.u32.u16 	%r371, %rs383;
	and.b32  	%r352, %r371, 255;
	mov.b32 	%r368, 8;
	mov.b32 	%r370, -1;
	// begin inline asm
	shfl.sync.down.b32 %r351, %r352, %r368, %r300, %r370;
	// end inline asm
	// begin inline asm
	shfl.sync.down.b32 %r356, %r357, %r368, %r300, %r370;
	// end inline asm
	mov.b64 	{%r362, %r367}, %rd441;
	// begin inline asm
	shfl.sync.down.b32 %r361, %r362, %r368, %r300, %r370;
	// end inline asm
	// begin inline asm
	shfl.sync.down.b32 %r366, %r367, %r368, %r300, %r370;
	// end inline asm
	mov.b64 	%rd52, {%r361, %r366};
	cvt.u16.u32 	%rs40, %r351;
	add.s32 	%r372, %r281, 8;
	setp.gt.s32 	%p251, %r372, %r300;
	@%p251 bra 	$L__BB6_59;
	and.b16  	%rs294, %rs383, 255;
	setp.eq.s16 	%p252, %rs294, 0;
	and.b16  	%rs295, %rs40, 255;
	setp.eq.s16 	%p253, %rs295, 0;
	or.pred  	%p254, %p252, %p253;
	@%p254 bra 	$L__BB6_58;
	min.s64 	%rd441, %rd52, %rd441;
	mov.b16 	%rs383, 1;
	bra.uni 	$L__BB6_59;
$L__BB6_58:
	setp.eq.s16 	%p255, %rs294, 0;
	selp.b16 	%rs383, %rs40, %rs383, %p255;
	selp.b64 	%rd441, %rd52, %rd441, %p255;
$L__BB6_59:
	cvt.u32.u16 	%r393, %rs383;
	and.b32  	%r374, %r393, 255;
	mov.b32 	%r390, 16;
	mov.b32 	%r392, -1;
	// begin inline asm
	shfl.sync.down.b32 %r373, %r374, %r390, %r300, %r392;
	// end inline asm
	// begin inline asm
	shfl.sync.down.b32 %r378, %r379, %r390, %r300, %r392;
	// end inline asm
	mov.b64 	{%r384, %r389}, %rd441;
	// begin inline asm
	shfl.sync.down.b32 %r383, %r384, %r390, %r300, %r392;
	// end inline asm
	// begin inline asm
	shfl.sync.down.b32 %r388, %r389, %r390, %r300, %r392;
	// end inline asm
	mov.b64 	%rd56, {%r383, %r388};
	cvt.u16.u32 	%rs43, %r373;
	add.s32 	%r394, %r281, 16;
	setp.gt.s32 	%p256, %r394, %r300;
	@%p256 bra 	$L__BB6_63;
	and.b16  	%rs298, %rs383, 255;
	setp.eq.s16 	%p257, %rs298, 0;
	and.b16  	%rs299, %rs43, 255;
	setp.eq.s16 	%p258, %rs299, 0;
	or.pred  	%p259, %p257, %p258;
	@%p259 bra 	$L__BB6_62;
	min.s64 	%rd441, %rd56, %rd441;
	mov.b16 	%rs383, 1;
	bra.uni 	$L__BB6_63;
$L__BB6_62:
	setp.eq.s16 	%p260, %rs298, 0;
	selp.b16 	%rs383, %rs43, %rs383, %p260;
	selp.b64 	%rd441, %rd56, %rd441, %p260;
$L__BB6_63:
	setp.ne.s32 	%p261, %r281, 0;
	@%p261 bra 	$L__BB6_65;
	shr.u32 	%r395, %r1, 1;
	and.b32  	%r396, %r395, 496;
	mov.u32 	%r397, _ZZN3cub18CUB_300001_SM_10006detail6reduce28DeviceReduceSingleTileKernelINS2_10policy_hubIN4cuda3std3__45tupleIJblEEEjN6thrust24THRUST_300001_SM_1000_NS8cuda_cub9__find_if7functorIS9_EEE10Policy1000ENSB_12zip_iteratorINS8_IJNSD_26transform_input_iterator_tIbNSI_INS8_IJNSB_6detail15normal_iteratorINSB_10device_ptrIjEEEESO_EEEEENSK_22tuple_binary_predicateINS7_4lessIjEEEEEENSB_17counting_iteratorIlNSB_11use_defaultESX_SX_EEEEEEEPS9_jSF_S9_S9_NS7_10__identityEEEvT0_T1_T2_T3_T4_T6_E12temp_storage;
	add.s32 	%r398, %r397, %r396;
	st.shared.u8 	[%r398+8], %rs383;
	st.shared.u64 	[%r398+16], %rd441;
$L__BB6_65:
	bar.sync 	0;
	setp.ne.s32 	%p262, %r1, 0;
	@%p262 bra 	$L__BB6_121;
	setp.lt.u32 	%p263, %r44, 33;
	@%p263 bra 	$L__BB6_68;
	ld.shared.u8 	%rs302, [_ZZN3cub18CUB_300001_SM_10006detail6reduce28DeviceReduceSingleTileKernelINS2_10policy_hubIN4cuda3std3__45tupleIJblEEEjN6thrust24THRUST_300001_SM_1000_NS8cuda_cub9__find_if7functorIS9_EEE10Policy1000ENSB_12zip_iteratorINS8_IJNSD_26transform_input_iterator_tIbNSI_INS8_IJNSB_6detail15normal_iteratorINSB_10device_ptrIjEEEESO_EEEEENSK_22tuple_binary_predicateINS7_4lessIjEEEEEENSB_17counting_iteratorIlNSB_11use_defaultESX_SX_EEEEEEEPS9_jSF_S9_S9_NS7_10__identityEEEvT0_T1_T2_T3_T4_T6_E12temp_storage+24];
	ld.shared.u64 	%rd381, [_ZZN3cub18CUB_300001_SM_10006detail6reduce28DeviceReduceSingleTileKernelINS2_10policy_hubIN4cuda3std3__45tupleIJblEEEjN6thrust24THRUST_300001_SM_1000_NS8cuda_cub9__find_if7functorIS9_EEE10Policy1000ENSB_12zip_iteratorINS8_IJNSD_26transform_input_iterator_tIbNSI_INS8_IJNSB_6detail15normal_iteratorINSB_10device_ptrIjEEEESO_EEEEENSK_22tuple_binary_predicateINS7_4lessIjEEEEEENSB_17counting_iteratorIlNSB_11use_defaultESX_SX_EEEEEEEPS9_jSF_S9_S9_NS7_10__identityEEEvT0_T1_T2_T3_T4_T6_E12temp_storage+32];
	and.b16  	%rs303, %rs383, 255;
	setp.eq.s16 	%p264, %rs303, 0;
	setp.eq.s16 	%p265, %rs302, 0;
	min.s64 	%rd382, %rd381, %rd441;
	selp.b16 	%rs304, %rs383, 1, %p265;
	selp.b16 	%rs383, %rs302, %rs304, %p264;
	selp.b64 	%rd383, %rd441, %rd382, %p265;
	selp.b64 	%rd441, %rd381, %rd383, %p264;
$L__BB6_68:
	setp.lt.u32 	%p266, %r44, 65;
	@%p266 bra 	$L__BB6_70;
	ld.shared.u8 	%rs305, [_ZZN3cub18CUB_300001_SM_10006detail6reduce28DeviceReduceSingleTileKernelINS2_10policy_hubIN4cuda3std3__45tupleIJblEEEjN6thrust24THRUST_300001_SM_1000_NS8cuda_cub9__find_if7functorIS9_EEE10Policy1000ENSB_12zip_iteratorINS8_IJNSD_26transform_input_iterator_tIbNSI_INS8_IJNSB_6detail15normal_iteratorINSB_10device_ptrIjEEEESO_EEEEENSK_22tuple_binary_predicateINS7_4lessIjEEEEEENSB_17counting_iteratorIlNSB_11use_defaultESX_SX_EEEEEEEPS9_jSF_S9_S9_NS7_10__identityEEEvT0_T1_T2_T3_T4_T6_E12temp_storage+40];
	ld.shared.u64 	%rd384, [_ZZN3cub18CUB_300001_SM_10006detail6reduce28DeviceReduceSingleTileKernelINS2_10policy_hubIN4cuda3std3__45tupleIJblEEEjN6thrust24THRUST_300001_SM_1000_NS8cuda_cub9__find_if7functorIS9_EEE10Policy1000ENSB_12zip_iteratorINS8_IJNSD_26transform_input_iterator_tIbNSI_INS8_IJNSB_6detail15normal_iteratorINSB_10device_ptrIjEEEESO_EEEEENSK_22tuple_binary_predicateINS7_4lessIjEEEEEENSB_17counting_iteratorIlNSB_11use_defaultESX_SX_EEEEEEEPS9_jSF_S9_S9_NS7_10__identityEEEvT0_T1_T2_T3_T4_T6_E12temp_storage+48];
	and.b16  	%rs306, %rs383, 255;
	setp.eq.s16 	%p267, %rs306, 0;
	setp.eq.s16 	%p268, %rs305, 0;
	min.s64 	%rd385, %rd384, %rd441;
	selp.b16 	%rs307, %rs383, 1, %p268;
	selp.b16 	%rs383, %rs305, %rs307, %p267;
	selp.b64 	%rd386, %rd441, %rd385, %p268;
	selp.b64 	%rd441, %rd384, %rd386, %p267;
$L__BB6_70:
	setp.lt.u32 	%p269, %r44, 97;
	@%p269 bra 	$L__BB6_72;
	ld.shared.u8 	%rs308, [_ZZN3cub18CUB_300001_SM_10006detail6reduce28DeviceReduceSingleTileKernelINS2_10policy_hubIN4cuda3std3__45tupleIJblEEEjN6thrust24THRUST_300001_SM_1000_NS8cuda_cub9__find_if7functorIS9_EEE10Policy1000ENSB_12zip_iteratorINS8_IJNSD_26transform_input_iterator_tIbNSI_INS8_IJNSB_6detail15normal_iteratorINSB_10device_ptrIjEEEESO_EEEEENSK_22tuple_binary_predicateINS7_4lessIjEEEEEENSB_17counting_iteratorIlNSB_11use_defaultESX_SX_EEEEEEEPS9_jSF_S9_S9_NS7_10__identityEEEvT0_T1_T2_T3_T4_T6_E12temp_storage+56];
	ld.shared.u64 	%rd387, [_ZZN3cub18CUB_300001_SM_10006detail6reduce28DeviceReduceSingleTileKernelINS2_10policy_hubIN4cuda3std3__45tupleIJblEEEjN6thrust24THRUST_300001_SM_1000_NS8cuda_cub9__find_if7functorIS9_EEE10Policy1000ENSB_12zip_iteratorINS8_IJNSD_26transform_input_iterator_tIbNSI_INS8_IJNSB_6detail15normal_iteratorINSB_10device_ptrIjEEEESO_EEEEENSK_22tuple_binary_predicateINS7_4lessIjEEEEEENSB_17counting_iteratorIlNSB_11use_defaultESX_SX_EEEEEEEPS9_jSF_S9_S9_NS7_10__identityEEEvT0_T1_T2_T3_T4_T6_E12temp_storage+64];
	and.b16  	%rs309, %rs383, 255;
	setp.eq.s16 	%p270, %rs309, 0;
	setp.eq.s16 	%p271, %rs308, 0;
	min.s64 	%rd388, %rd387, %rd441;
	selp.b16 	%rs310, %rs383, 1, %p271;
	selp.b16 	%rs383, %rs308, %rs310, %p270;
	selp.b64 	%rd389, %rd441, %rd388, %p271;
	selp.b64 	%rd441, %rd387, %rd389, %p270;
$L__BB6_72:
	setp.lt.u32 	%p272, %r44, 129;
	@%p272 bra 	$L__BB6_74;
	ld.shared.u8 	%rs311, [_ZZN3cub18CUB_300001_SM_10006detail6reduce28DeviceReduceSingleTileKernelINS2_10policy_hubIN4cuda3std3__45tupleIJblEEEjN6thrust24THRUST_300001_SM_1000_NS8cuda_cub9__find_if7functorIS9_EEE10Policy1000ENSB_12zip_iteratorINS8_IJNSD_26transform_input_iterator_tIbNSI_INS8_IJNSB_6detail15normal_iteratorINSB_10device_ptrIjEEEESO_EEEEENSK_22tuple_binary_predicateINS7_4lessIjEEEEEENSB_17counting_iteratorIlNSB_11use_defaultESX_SX_EEEEEEEPS9_jSF_S9_S9_NS7_10__identityEEEvT0_T1_T2_T3_T4_T6_E12temp_storage+72];
	ld.shared.u64 	%rd390, [_ZZN3cub18CUB_300001_SM_10006detail6reduce28DeviceReduceSingleTileKernelINS2_10policy_hubIN4cuda3std3__45tupleIJblEEEjN6thrust24THRUST_300001_SM_1000_NS8cuda_cub9__find_if7functorIS9_EEE10Policy1000ENSB_12zip_iteratorINS8_IJNSD_26transform_input_iterator_tIbNSI_INS8_IJNSB_6detail15normal_iteratorINSB_10device_ptrIjEEEESO_EEEEENSK_22tuple_binary_predicateINS7_4lessIjEEEEEENSB_17counting_iteratorIlNSB_11use_defaultESX_SX_EEEEEEEPS9_jSF_S9_S9_NS7_10__identityEEEvT0_T1_T2_T3_T4_T6_E12temp_storage+80];
	and.b16  	%rs312, %rs383, 255;
	setp.eq.s16 	%p273, %rs312, 0;
	setp.eq.s16 	%p274, %rs311, 0;
	min.s64 	%rd391, %rd390, %rd441;
	selp.b16 	%rs313, %rs383, 1, %p274;
	selp.b16 	%rs383, %rs311, %rs313, %p273;
	selp.b64 	%rd392, %rd441, %rd391, %p274;
	selp.b64 	%rd441, %rd390, %rd392, %p273;
$L__BB6_74:
	setp.lt.u32 	%p275, %r44, 161;
	@%p275 bra 	$L__BB6_76;
	ld.shared.u8 	%rs314, [_ZZN3cub18CUB_300001_SM_10006detail6reduce28DeviceReduceSingleTileKernelINS2_10policy_hubIN4cuda3std3__45tupleIJblEEEjN6thrust24THRUST_300001_SM_1000_NS8cuda_cub9__find_if7functorIS9_EEE10Policy1000ENSB_12zip_iteratorINS8_IJNSD_26transform_input_iterator_tIbNSI_INS8_IJNSB_6detail15normal_iteratorINSB_10device_ptrIjEEEESO_EEEEENSK_22tuple_binary_predicateINS7_4lessIjEEEEEENSB_17counting_iteratorIlNSB_11use_defaultESX_SX_EEEEEEEPS9_jSF_S9_S9_NS7_10__identityEEEvT0_T1_T2_T3_T4_T6_E12temp_storage+88];
	ld.shared.u64 	%rd393, [_ZZN3cub18CUB_300001_SM_10006detail6reduce28DeviceReduceSingleTileKernelINS2_10policy_hubIN4cuda3std3__45tupleIJblEEEjN6thrust24THRUST_300001_SM_1000_NS8cuda_cub9__find_if7functorIS9_EEE10Policy1000ENSB_12zip_iteratorINS8_IJNSD_26transform_input_iterator_tIbNSI_INS8_IJNSB_6detail15normal_iteratorINSB_10device_ptrIjEEEESO_EEEEENSK_22tuple_binary_predicateINS7_4lessIjEEEEEENSB_17counting_iteratorIlNSB_11use_defaultESX_SX_EEEEEEEPS9_jSF_S9_S9_NS7_10__identityEEEvT0_T1_T2_T3_T4_T6_E12temp_storage+96];
	and.b16  	%rs315, %rs383, 255;
	setp.eq.s16 	%p276, %rs315, 0;
	setp.eq.s16 	%p277, %rs314, 0;
	min.s64 	%rd394, %rd393, %rd441;
	selp.b16 	%rs316, %rs383, 1, %p277;
	selp.b16 	%rs383, %rs314, %rs316, %p276;
	selp.b64 	%rd395, %rd441, %rd394, %p277;
	selp.b64 	%rd441, %rd393, %rd395, %p276;
$L__BB6_76:
	setp.lt.u32 	%p278, %r44, 193;
	@%p278 bra 	$L__BB6_78;
	ld.shared.u8 	%rs317, [_ZZN3cub18CUB_300001_SM_10006detail6reduce28DeviceReduceSingleTileKernelINS2_10policy_hubIN4cuda3std3__45tupleIJblEEEjN6thrust24THRUST_300001_SM_1000_NS8cuda_cub9__find_if7functorIS9_EEE10Policy1000ENSB_12zip_iteratorINS8_IJNSD_26transform_input_iterator_tIbNSI_INS8_IJNSB_6detail15normal_iteratorINSB_10device_ptrIjEEEESO_EEEEENSK_22tuple_binary_predicateINS7_4lessIjEEEEEENSB_17counting_iteratorIlNSB_11use_defaultESX_SX_EEEEEEEPS9_jSF_S9_S9_NS7_10__identityEEEvT0_T1_T2_T3_T4_T6_E12temp_storage+104];
	ld.shared.u64 	%rd396, [_ZZN3cub18CUB_300001_SM_10006detail6reduce28DeviceReduceSingleTileKernelINS2_10policy_hubIN4cuda3std3__45tupleIJblEEEjN6thrust24THRUST_300001_SM_1000_NS8cuda_cub9__find_if7functorIS9_EEE10Policy1000ENSB_12zip_iteratorINS8_IJNSD_26transform_input_iterator_tIbNSI_INS8_IJNSB_6detail15normal_iteratorINSB_10device_ptrIjEEEESO_EEEEENSK_22tuple_binary_predicateINS7_4lessIjEEEEEENSB_17counting_iteratorIlNSB_11use_defaultESX_SX_EEEEEEEPS9_jSF_S9_S9_NS7_10__identityEEEvT0_T1_T2_T3_T4_T6_E12temp_storage+112];
	and.b16  	%rs318, %rs383, 255;
	setp.eq.s16 	%p279, %rs318, 0;
	setp.eq.s16 	%p280, %rs317, 0;
	min.s64 	%rd397, %rd396, %rd441;
	selp.b16 	%rs319, %rs383, 1, %p280;
	selp.b16 	%rs383, %rs317, %rs319, %p279;
	selp.b64 	%rd398, %rd441, %rd397, %p280;
	selp.b64 	%rd441, %rd396, %rd398, %p279;
$L__BB6_78:
	setp.lt.u32 	%p281, %r44, 225;
	@%p281 bra 	$L__BB6_121;
	ld.shared.u8 	%rs320, [_ZZN3cub18CUB_300001_SM_10006detail6reduce28DeviceReduceSingleTileKernelINS2_10policy_hubIN4cuda3std3__45tupleIJblEEEjN6thrust24THRUST_300001_SM_1000_NS8cuda_cub9__find_if7functorIS9_EEE10Policy1000ENSB_12zip_iteratorINS8_IJNSD_26transform_input_iterator_tIbNSI_INS8_IJNSB_6detail15normal_iteratorINSB_10device_ptrIjEEEESO_EEEEENSK_22tuple_binary_predicateINS7_4lessIjEEEEEENSB_17counting_iteratorIlNSB_11use_defaultESX_SX_EEEEEEEPS9_jSF_S9_S9_NS7_10__identityEEEvT0_T1_T2_T3_T4_T6_E12temp_storage+120];
	ld.shared.u64 	%rd399, [_ZZN3cub18CUB_300001_SM_10006detail6reduce28DeviceReduceSingleTileKernelINS2_10policy_hubIN4cuda3std3__45tupleIJblEEEjN6thrust24THRUST_300001_SM_1000_NS8cuda_cub9__find_if7functorIS9_EEE10Policy1000ENSB_12zip_iteratorINS8_IJNSD_26transform_input_iterator_tIbNSI_INS8_IJNSB_6detail15normal_iteratorINSB_10device_ptrIjEEEESO_EEEEENSK_22tuple_binary_predicateINS7_4lessIjEEEEEENSB_17counting_iteratorIlNSB_11use_defaultESX_SX_EEEEEEEPS9_jSF_S9_S9_NS7_10__identityEEEvT0_T1_T2_T3_T4_T6_E12temp_storage+128];
	and.b16  	%rs321, %rs383, 255;
	setp.eq.s16 	%p282, %rs321, 0;
	setp.eq.s16 	%p283, %rs320, 0;
	min.s64 	%rd400, %rd399, %rd441;
	selp.b16 	%rs322, %rs383, 1, %p283;
	selp.b16 	%rs383, %rs320, %rs322, %p282;
	selp.b64 	%rd401, %rd441, %rd400, %p283;
	selp.b64 	%rd441, %rd399, %rd401, %p282;
	bra.uni 	$L__BB6_121;
$L__BB6_80:
	mov.u32 	%r20, %tid.x;
	cvt.u64.u32 	%rd73, %r20;
	mul.wide.u32 	%rd119, %r20, 4;
	add.s64 	%rd74, %rd2, %rd119;
	add.s64 	%rd75, %rd3, %rd119;
	ld.global.u32 	%r56, [%rd74];
	ld.global.u32 	%r57, [%rd75];
	setp.lt.u32 	%p3, %r56, %r57;
	add.s32 	%r58, %r20, 256;
	cvt.u64.u32 	%rd120, %r58;
	ld.global.u32 	%r59, [%rd74+1024];
	ld.global.u32 	%r61, [%rd75+1024];
	setp.lt.u32 	%p4, %r59, %r61;
	add.s32 	%r63, %r20, 512;
	cvt.u64.u32 	%rd121, %r63;
	add.s64 	%rd122, %rd116, %rd121;
	ld.global.u32 	%r64, [%rd74+2048];
	ld.global.u32 	%r65, [%rd75+2048];
	setp.lt.u32 	%p5, %r64, %r65;
	add.s64 	%rd123, %rd122, 256;
	ld.global.u32 	%r66, [%rd74+3072];
	ld.global.u32 	%r67, [%rd75+3072];
	setp.lt.u32 	%p7, %r66, %r67;
	or.pred  	%p9, %p3, %p4;
	selp.b64 	%rd124, %rd73, %rd120, %p3;
	add.s64 	%rd125, %rd116, %rd124;
	min.s64 	%rd126, %rd122, %rd125;
	selp.b64 	%rd127, %rd126, %rd125, %p5;
	or.pred  	%p10, %p9, %p5;
	selp.b64 	%rd128, %rd127, %rd122, %p9;
	min.s64 	%rd129, %rd123, %rd128;
	selp.b64 	%rd130, %rd129, %rd128, %p7;
	or.pred  	%p11, %p10, %p7;
	selp.u16 	%rs383, 1, 0, %p11;
	selp.b64 	%rd441, %rd130, %rd123, %p10;
	add.s32 	%r21, %r44, -1024;
	setp.lt.u32 	%p12, %r21, 1024;
	mov.b32 	%r518, 1024;
	@%p12 bra 	$L__BB6_84;
	mov.b32 	%r518, 1024;
$L__BB6_82:
	cvt.u64.u32 	%rd131, %r518;
	add.s64 	%rd132, %rd73, %rd131;
	mul.wide.u32 	%rd133, %r518, 4;
	add.s64 	%rd134, %rd74, %rd133;
	add.s64 	%rd135, %rd75, %rd133;
	add.s64 	%rd136, %rd132, %rd116;
	ld.global.u32 	%r69, [%rd134];
	ld.global.u32 	%r70, [%rd135];
	setp.lt.u32 	%p13, %r69, %r70;
	add.s64 	%rd137, %rd136, 256;
	ld.global.u32 	%r71, [%rd134+1024];
	ld.global.u32 	%r72, [%rd135+1024];
	setp.lt.u32 	%p14, %r71, %r72;
	selp.u16 	%rs101, 1, 0, %p14;
	add.s64 	%rd138, %rd136, 512;
	ld.global.u32 	%r73, [%rd134+2048];
	ld.global.u32 	%r74, [%rd135+2048];
	setp.lt.u32 	%p15, %r73, %r74;
	selp.u16 	%rs102, 1, 0, %p15;
	add.s64 	%rd139, %rd136, 768;
	ld.global.u32 	%r75, [%rd134+3072];
	ld.global.u32 	%r76, [%rd135+3072];
	setp.lt.u32 	%p16, %r75, %r76;
	selp.u16 	%rs103, 1, 0, %p16;
	and.b16  	%rs104, %rs383, 255;
	setp.eq.s16 	%p17, %rs104, 0;
	selp.u16 	%rs105, 1, 0, %p13;
	min.s64 	%rd140, %rd136, %rd441;
	selp.b16 	%rs106, 1, %rs383, %p13;
	selp.b64 	%rd141, %rd140, %rd441, %p13;
	selp.b16 	%rs107, %rs105, %rs106, %p17;
	and.b16  	%rs108, %rs107, 255;
	selp.b64 	%rd142, %rd136, %rd141, %p17;
	setp.eq.s16 	%p18, %rs108, 0;
	min.s64 	%rd143, %rd137, %rd142;
	selp.b16 	%rs109, 1, %rs107, %p14;
	selp.b64 	%rd144, %rd143, %rd142, %p14;
	selp.b16 	%rs110, %rs101, %rs109, %p18;
	and.b16  	%rs111, %rs110, 255;
	selp.b64 	%rd145, %rd137, %rd144, %p18;
	setp.eq.s16 	%p19, %rs111, 0;
	min.s64 	%rd146, %rd138, %rd145;
	selp.b16 	%rs112, 1, %rs110, %p15;
	selp.b64 	%rd147, %rd146, %rd145, %p15;
	selp.b16 	%rs113, %rs102, %rs112, %p19;
	and.b16  	%rs114, %rs113, 255;
	selp.b64 	%rd148, %rd138, %rd147, %p19;
	setp.eq.s16 	%p20, %rs114, 0;
	min.s64 	%rd149, %rd139, %rd148;
	selp.b16 	%rs115, 1, %rs113, %p16;
	selp.b64 	%rd150, %rd149, %rd148, %p16;
	selp.b16 	%rs383, %rs103, %rs115, %p20;
	selp.b64 	%rd441, %rd139, %rd150, %p20;
	sub.s32 	%r77, %r44, %r518;
	setp.lt.u32 	%p21, %r77, 1024;
	@%p21 bra 	$L__BB6_97;
	add.s32 	%r518, %r518, 1024;
	setp.le.u32 	%p22, %r518, %r21;
	@%p22 bra 	$L__BB6_82;
$L__BB6_84:
	setp.le.u32 	%p23, %r44, %r518;
	sub.s32 	%r78, %r44, %r518;
	setp.ge.s32 	%p24, %r20, %r78;
	or.pred  	%p25, %p23, %p24;
	@%p25 bra 	$L__BB6_97;
	not.b32 	%r80, %r20;
	add.s32 	%r81, %r44, %r80;
	sub.s32 	%r25, %r81, %r518;
	shr.u32 	%r82, %r25, 8;
	add.s32 	%r26, %r82, 1;
	and.b32  	%r27, %r26, 7;
	setp.lt.u32 	%p26, %r25, 1792;
	mov.u32 	%r523, %r20;
	@%p26 bra 	$L__BB6_89;
	or.b32  	%r521, %r20, 1024;
	add.s32 	%r520, %r20, %r518;
	and.b32  	%r83, %r26, 33554424;
	neg.s32 	%r519, %r83;
$L__BB6_87:
	.pragma "nounroll";
	cvt.u64.u32 	%rd152, %r520;
	mul.wide.u32 	%rd153, %r520, 4;
	add.s64 	%rd154, %rd2, %rd153;
	add.s64 	%rd155, %rd3, %rd153;
	add.s64 	%rd156, %rd116, %rd152;
	ld.global.u32 	%r84, [%rd154];
	ld.global.u32 	%r85, [%rd155];
	setp.lt.u32 	%p27, %r84, %r85;
	selp.u16 	%rs117, 1, 0, %p27;
	and.b16  	%rs118, %rs383, 255;
	setp.ne.s16 	%p29, %rs118, 0;
	and.pred  	%p30, %p29, %p27;
	min.s64 	%rd157, %rd156, %rd441;
	setp.eq.s16 	%p31, %rs118, 0;
	selp.b16 	%rs119, %rs117, %rs383, %p31;
	selp.b64 	%rd158, %rd156, %rd441, %p31;
	selp.b16 	%rs120, 1, %rs119, %p30;
	and.b16  	%rs121, %rs120, 255;
	selp.b64 	%rd159, %rd157, %rd158, %p30;
	add.s32 	%r86, %r520, 256;
	cvt.u64.u32 	%rd160, %r86;
	mul.wide.u32 	%rd161, %r86, 4;
	add.s64 	%rd162, %rd2, %rd161;
	add.s64 	%rd163, %rd3, %rd161;
	add.s64 	%rd164, %rd116, %rd160;
	ld.global.u32 	%r87, [%rd162];
	ld.global.u32 	%r88, [%rd163];
	setp.lt.u32 	%p32, %r87, %r88;
	selp.u16 	%rs122, 1, 0, %p32;
	setp.ne.s16 	%p34, %rs121, 0;
	and.pred  	%p35, %p34, %p32;
	min.s64 	%rd165, %rd164, %rd159;
	setp.eq.s16 	%p36, %rs121, 0;
	selp.b16 	%rs123, %rs122, %rs120, %p36;
	selp.b64 	%rd166, %rd164, %rd159, %p36;
	selp.b16 	%rs124, 1, %rs123, %p35;
	and.b16  	%rs125, %rs124, 255;
	selp.b64 	%rd167, %rd165, %rd166, %p35;
	add.s32 	%r89, %r520, 512;
	cvt.u64.u32 	%rd168, %r89;
	mul.wide.u32 	%rd169, %r89, 4;
	add.s64 	%rd170, %rd2, %rd169;
	add.s64 	%rd171, %rd3, %rd169;
	add.s64 	%rd172, %rd116, %rd168;
	ld.global.u32 	%r90, [%rd170];
	ld.global.u32 	%r91, [%rd171];
	setp.lt.u32 	%p37, %r90, %r91;
	selp.u16 	%rs126, 1, 0, %p37;
	setp.ne.s16 	%p39, %rs125, 0;
	and.pred  	%p40, %p39, %p37;
	min.s64 	%rd173, %rd172, %rd167;
	setp.eq.s16 	%p41, %rs125, 0;
	selp.b16 	%rs127, %rs126, %rs124, %p41;
	selp.b64 	%rd174, %rd172, %rd167, %p41;
	selp.b16 	%rs128, 1, %rs127, %p40;
	and.b16  	%rs129, %rs128, 255;
	selp.b64 	%rd175, %rd173, %rd174, %p40;
	add.s32 	%r92, %r520, 768;
	cvt.u64.u32 	%rd176, %r92;
	mul.wide.u32 	%rd177, %r92, 4;
	add.s64 	%rd178, %rd2, %rd177;
	add.s64 	%rd179, %rd3, %rd177;
	add.s64 	%rd180, %rd116, %rd176;
	ld.global.u32 	%r93, [%rd178];
	ld.global.u32 	%r94, [%rd179];
	setp.lt.u32 	%p42, %r93, %r94;
	selp.u16 	%rs130, 1, 0, %p42;
	setp.ne.s16 	%p44, %rs129, 0;
	and.pred  	%p45, %p44, %p42;
	min.s64 	%rd181, %rd180, %rd175;
	setp.eq.s16 	%p46, %rs129, 0;
	selp.b16 	%rs131, %rs130, %rs128, %p46;
	selp.b64 	%rd182, %rd180, %rd175, %p46;
	selp.b16 	%rs132, 1, %rs131, %p45;
	and.b16  	%rs133, %rs132, 255;
	selp.b64 	%rd183, %rd181, %rd182, %p45;
	add.s32 	%r95, %r520, 1024;
	cvt.u64.u32 	%rd184, %r95;
	mul.wide.u32 	%rd185, %r95, 4;
	add.s64 	%rd186, %rd2, %rd185;
	add.s64 	%rd187, %rd3, %rd185;
	add.s64 	%rd188, %rd116, %rd184;
	ld.global.u32 	%r96, [%rd186];
	ld.global.u32 	%r97, [%rd187];
	setp.lt.u32 	%p47, %r96, %r97;
	selp.u16 	%rs134, 1, 0, %p47;
	setp.ne.s16 	%p49, %rs133, 0;
	and.pred  	%p50, %p49, %p47;
	min.s64 	%rd189, %rd188, %rd183;
	setp.eq.s16 	%p51, %rs133, 0;
	selp.b16 	%rs135, %rs134, %rs132, %p51;
	selp.b64 	%rd190, %rd188, %rd183, %p51;
	selp.b16 	%rs136, 1, %rs135, %p50;
	and.b16  	%rs137, %rs136, 255;
	selp.b64 	%rd191, %rd189, %rd190, %p50;
	add.s32 	%r98, %r520, 1280;
	cvt.u64.u32 	%rd192, %r98;
	mul.wide.u32 	%rd193, %r98, 4;
	add.s64 	%rd194, %rd2, %rd193;
	add.s64 	%rd195, %rd3, %rd193;
	add.s64 	%rd196, %rd116, %rd192;
	ld.global.u32 	%r99, [%rd194];
	ld.global.u32 	%r100, [%rd195];
	setp.lt.u32 	%p52, %r99, %r100;
	selp.u16 	%rs138, 1, 0, %p52;
	setp.ne.s16 	%p54, %rs137, 0;
	and.pred  	%p55, %p54, %p52;
	min.s64 	%rd197, %rd196, %rd191;
	setp.eq.s16 	%p56, %rs137, 0;
	selp.b16 	%rs139, %rs138, %rs136, %p56;
	selp.b64 	%rd198, %rd196, %rd191, %p56;
	selp.b16 	%rs140, 1, %rs139, %p55;
	and.b16  	%rs141, %rs140, 255;
	selp.b64 	%rd199, %rd197, %rd198, %p55;
	add.s32 	%r101, %r520, 1536;
	cvt.u64.u32 	%rd200, %r101;
	mul.wide.u32 	%rd201, %r101, 4;
	add.s64 	%rd202, %rd2, %rd201;
	add.s64 	%rd203, %rd3, %rd201;
	add.s64 	%rd204, %rd116, %rd200;
	ld.global.u32 	%r102, [%rd202];
	ld.global.u32 	%r103, [%rd203];
	setp.lt.u32 	%p57, %r102, %r103;
	selp.u16 	%rs142, 1, 0, %p57;
	setp.ne.s16 	%p59, %rs141, 0;
	and.pred  	%p60, %p59, %p57;
	min.s64 	%rd205, %rd204, %rd199;
	setp.eq.s16 	%p61, %rs141, 0;
	selp.b16 	%rs143, %rs142, %rs140, %p61;
	selp.b64 	%rd206, %rd204, %rd199, %p61;
	selp.b16 	%rs144, 1, %rs143, %p60;
	and.b16  	%rs145, %rs144, 255;
	selp.b64 	%rd207, %rd205, %rd206, %p60;
	add.s32 	%r104, %r520, 1792;
	cvt.u64.u32 	%rd208, %r104;
	mul.wide.u32 	%rd209, %r104, 4;
	add.s64 	%rd210, %rd2, %rd209;
	add.s64 	%rd211, %rd3, %rd209;
	add.s64 	%rd212, %rd116, %rd208;
	ld.global.u32 	%r105, [%rd210];
	ld.global.u32 	%r106, [%rd211];
	setp.lt.u32 	%p62, %r105, %r106;
	selp.u16 	%rs146, 1, 0, %p62;
	setp.ne.s16 	%p64, %rs145, 0;
	and.pred  	%p65, %p64, %p62;
	min.s64 	%rd213, %rd212, %rd207;
	setp.eq.s16 	%p66, %rs145, 0;
	selp.b16 	%rs147, %rs146, %rs144, %p66;
	selp.b64 	%rd214, %rd212, %rd207, %p66;
	selp.b16 	%rs383, 1, %rs147, %p65;
	selp.b64 	%rd441, %rd213, %rd214, %p65;
	add.s32 	%r521, %r521, 2048;
	add.s32 	%r520, %r520, 2048;
	add.s32 	%r519, %r519, 8;
	setp.ne.s32 	%p67, %r519, 0;
	@%p67 bra 	$L__BB6_87;
	add.s32 	%r523, %r521, -1024;
$L__BB6_89:
	setp.eq.s32 	%p68, %r27, 0;
	@%p68 bra 	$L__BB6_97;
	setp.lt.u32 	%p69, %r27, 4;
	@%p69 bra 	$L__BB6_92;
	add.s32 	%r107, %r523, %r518;
	cvt.u64.u32 	%rd216, %r107;
	mul.wide.u32 	%rd217, %r107, 4;
	add.s64 	%rd218, %rd2, %rd217;
	add.s64 	%rd219, %rd3, %rd217;
	add.s64 	%rd220, %rd116, %rd216;
	ld.global.u32 	%r108, [%rd218];
	ld.global.u32 	%r109, [%rd219];
	setp.lt.u32 	%p70, %r108, %r109;
	selp.u16 	%rs149, 1, 0, %p70;
	and.b16  	%rs150, %rs383, 255;
	setp.ne.s16 	%p72, %rs150, 0;
	and.pred  	%p73, %p72, %p70;
	min.s64 	%rd221, %rd220, %rd441;
	setp.eq.s16 	%p74, %rs150, 0;
	selp.b16 	%rs151, %rs149, %rs383, %p74;
	selp.b64 	%rd222, %rd220, %rd441, %p74;
	selp.b16 	%rs152, 1, %rs151, %p73;
	and.b16  	%rs153, %rs152, 255;
	selp.b64 	%rd223, %rd221, %rd222, %p73;
	add.s32 	%r110, %r107, 256;
	cvt.u64.u32 	%rd224, %r110;
	mul.wide.u32 	%rd225, %r110, 4;
	add.s64 	%rd226, %rd2, %rd225;
	add.s64 	%rd227, %rd3, %rd225;
	add.s64 	%rd228, %rd116, %rd224;
	ld.global.u32 	%r111, [%rd226];
	ld.global.u32 	%r112, [%rd227];
	setp.lt.u32 	%p75, %r111, %r112;
	selp.u16 	%rs154, 1, 0, %p75;
	setp.ne.s16 	%p77, %rs153, 0;
	and.pred  	%p78, %p77, %p75;
	min.s64 	%rd229, %rd228, %rd223;
	setp.eq.s16 	%p79, %rs153, 0;
	selp.b16 	%rs155, %rs154, %rs152, %p79;
	selp.b64 	%rd230, %rd228, %rd223, %p79;
	selp.b16 	%rs156, 1, %rs155, %p78;
	and.b16  	%rs157, %rs156, 255;
	selp.b64 	%rd231, %rd229, %rd230, %p78;
	add.s32 	%r113, %r107, 512;
	cvt.u64.u32 	%rd232, %r113;
	mul.wide.u32 	%rd233, %r113, 4;
	add.s64 	%rd234, %rd2, %rd233;
	add.s64 	%rd235, %rd3, %rd233;
	add.s64 	%rd236, %rd116, %rd232;
	ld.global.u32 	%r114, [%rd234];
	ld.global.u32 	%r115, [%rd235];
	setp.lt.u32 	%p80, %r114, %r115;
	selp.u16 	%rs158, 1, 0, %p80;
	setp.ne.s16 	%p82, %rs157, 0;
	and.pred  	%p83, %p82, %p80;
	min.s64 	%rd237, %rd236, %rd231;
	setp.eq.s16 	%p84, %rs157, 0;
	selp.b16 	%rs159, %rs158, %rs156, %p84;
	selp.b64 	%rd238, %rd236, %rd231, %p84;
	selp.b16 	%rs160, 1, %rs159, %p83;
	and.b16  	%rs161, %rs160, 255;
	selp.b64 	%rd239, %rd237, %rd238, %p83;
	add.s32 	%r116, %r107, 768;
	cvt.u64.u32 	%rd240, %r116;
	mul.wide.u32 	%rd241, %r116, 4;
	add.s64 	%rd242, %rd2, %rd241;
	add.s64 	%rd243, %rd3, %rd241;
	add.s64 	%rd244, %rd116, %rd240;
	ld.global.u32 	%r117, [%rd242];
	ld.global.u32 	%r118, [%rd243];
	setp.lt.u32 	%p85, %r117, %r118;
	selp.u16 	%rs162, 1, 0, %p85;
	setp.ne.s16 	%p87, %rs161, 0;
	and.pred  	%p88, %p87, %p85;
	min.s64 	%rd245, %rd244, %rd239;
	setp.eq.s16 	%p89, %rs161, 0;
	selp.b16 	%rs163, %rs162, %rs160, %p89;
	selp.b64 	%rd246, %rd244, %rd239, %p89;
	selp.b16 	%rs383, 1, %rs163, %p88;
	selp.b64 	%rd441, %rd245, %rd246, %p88;
	add.s32 	%r523, %r523, 1024;
$L__BB6_92:
	and.b32  	%r119, %r26, 3;
	setp.eq.s32 	%p90, %r119, 0;
	@%p90 bra 	$L__BB6_97;
	setp.eq.s32 	%p91, %r119, 1;
	@%p91 bra 	$L__BB6_95;
	add.s32 	%r120, %r523, %r518;
	cvt.u64.u32 	%rd248, %r120;
	mul.wide.u32 	%rd249, %r120, 4;
	add.s64 	%rd250, %rd2, %rd249;
	add.s64 	%rd251, %rd3, %rd249;
	add.s64 	%rd252, %rd116, %rd248;
	ld.global.u32 	%r121, [%rd250];
	ld.global.u32 	%r122, [%rd251];
	setp.lt.u32 	%p92, %r121, %r122;
	selp.u16 	%rs165, 1, 0, %p92;
	and.b16  	%rs166, %rs383, 255;
	setp.ne.s16 	%p94, %rs166, 0;
	and.pred  	%p95, %p94, %p92;
	min.s64 	%rd253, %rd252, %rd441;
	setp.eq.s16 	%p96, %rs166, 0;
	selp.b16 	%rs167, %rs165, %rs383, %p96;
	selp.b64 	%rd254, %rd252, %rd441, %p96;
	selp.b16 	%rs168, 1, %rs167, %p95;
	and.b16  	%rs169, %rs168, 255;
	selp.b64 	%rd255, %rd253, %rd254, %p95;
	add.s32 	%r123, %r120, 256;
	cvt.u64.u32 	%rd256, %r123;
	mul.wide.u32 	%rd257, %r123, 4;
	add.s64 	%rd258, %rd2, %rd257;
	add.s64 	%rd259, %rd3, %rd257;
	add.s64 	%rd260, %rd116, %rd256;
	ld.global.u32 	%r124, [%rd258];
	ld.global.u32 	%r125, [%rd259];
	setp.lt.u32 	%p97, %r124, %r125;
	selp.u16 	%rs170, 1, 0, %p97;
	setp.ne.s16 	%p99, %rs169, 0;
	and.pred  	%p100, %p99, %p97;
	min.s64 	%rd261, %rd260, %rd255;
	setp.eq.s16 	%p101, %rs169, 0;
	selp.b16 	%rs171, %rs170, %rs168, %p101;
	selp.b64 	%rd262, %rd260, %rd255, %p101;
	selp.b16 	%rs383, 1, %rs171, %p100;
	selp.b64 	%rd441, %rd261, %rd262, %p100;
	add.s32 	%r523, %r523, 512;
$L__BB6_95:
	and.b32  	%r126, %r25, 256;
	setp.ne.s32 	%p102, %r126, 0;
	@%p102 bra 	$L__BB6_97;
	add.s32 	%r127, %r523, %r518;
	cvt.u64.u32 	%rd263, %r127;
	mul.wide.u32 	%rd264, %r127, 4;
	add.s64 	%rd265, %rd2, %rd264;
	add.s64 	%rd266, %rd3, %rd264;
	add.s64 	%rd267, %rd116, %rd263;
	ld.global.u32 	%r128, [%rd265];
	ld.global.u32 	%r129, [%rd266];
	setp.lt.u32 	%p103, %r128, %r129;
	selp.u16 	%rs172, 1, 0, %p103;
	and.b16  	%rs173, %rs383, 255;
	setp.ne.s16 	%p105, %rs173, 0;
	and.pred  	%p106, %p105, %p103;
	min.s64 	%rd268, %rd267, %rd441;
	setp.eq.s16 	%p107, %rs173, 0;
	selp.b16 	%rs174, %rs172, %rs383, %p107;
	selp.b64 	%rd269, %rd267, %rd441, %p107;
	selp.b16 	%rs383, 1, %rs174, %p106;
	selp.b64 	%rd441, %rd268, %rd269, %p106;
$L__BB6_97:
	// begin inline asm
	mov.u32 %r130, %laneid;
	// end inline asm
	cvt.u32.u16 	%r151, %rs383;
	and.b32  	%r132, %r151, 255;
	mov.b32 	%r148, 1;
	mov.b32 	%r149, 31;
	mov.b32 	%r150, -1;
	// begin inline asm
	shfl.sync.down.b32 %r131, %r132, %r148, %r149, %r150;
	// end inline asm
	// begin inline asm
	shfl.sync.down.b32 %r136, %r137, %r148, %r149, %r150;
	// end inline asm
	mov.b64 	{%r142, %r147}, %rd441;
	// begin inline asm
	shfl.sync.down.b32 %r141, %r142, %r148, %r149, %r150;
	// end inline asm
	// begin inline asm
	shfl.sync.down.b32 %r146, %r147, %r148, %r149, %r150;
	// end inline asm
	mov.b64 	%rd92, {%r141, %r146};
	cvt.u16.u32 	%rs75, %r131;
	setp.gt.s32 	%p108, %r130, 30;
	@%p108 bra 	$L__BB6_101;
	and.b16  	%rs175, %rs383, 255;
	setp.eq.s16 	%p109, %rs175, 0;
	and.b16  	%rs176, %rs75, 255;
	setp.eq.s16 	%p110, %rs176, 0;
	or.pred  	%p111, %p109, %p110;
	@%p111 bra 	$L__BB6_100;
	min.s64 	%rd441, %rd92, %rd441;
	mov.b16 	%rs383, 1;
	bra.uni 	$L__BB6_101;
$L__BB6_100:
	setp.eq.s16 	%p112, %rs175, 0;
	selp.b16 	%rs383, %rs75, %rs383, %p112;
	selp.b64 	%rd441, %rd92, %rd441, %p112;
$L__BB6_101:
	cvt.u32.u16 	%r172, %rs383;
	and.b32  	%r153, %r172, 255;
	mov.b32 	%r169, 2;
	mov.b32 	%r170, 31;
	mov.b32 	%r171, -1;
	// begin inline asm
	shfl.sync.down.b32 %r152, %r153, %r169, %r170, %r171;
	// end inline asm
	// begin inline asm
	shfl.sync.down.b32 %r157, %r158, %r169, %r170, %r171;
	// end inline asm
	mov.b64 	{%r163, %r168}, %rd441;
	// begin inline asm
	shfl.sync.down.b32 %r162, %r163, %r169, %r170, %r171;
	// end inline asm
	// begin inline asm
	shfl.sync.down.b32 %r167, %r168, %r169, %r170, %r171;
	// end inline asm
	mov.b64 	%rd96, {%r162, %r167};
	cvt.u16.u32 	%rs78, %r152;
	setp.gt.s32 	%p113, %r130, 29;
	@%p113 bra 	$L__BB6_105;
	and.b16  	%rs179, %rs383, 255;
	setp.eq.s16 	%p114, %rs179, 0;
	and.b16  	%rs180, %rs78, 255;
	setp.eq.s16 	%p115, %rs180, 0;
	or.pred  	%p116, %p114, %p115;
	@%p116 bra 	$L__BB6_104;
	min.s64 	%rd441, %rd96, %rd441;
	mov.b16 	%rs383, 1;
	bra.uni 	$L__BB6_105;
$L__BB6_104:
	setp.eq.s16 	%p117, %rs179, 0;
	selp.b16 	%rs383, %rs78, %rs383, %p117;
	selp.b64 	%rd441, %rd96, %rd441, %p117;
$L__BB6_105:
	cvt.u32.u16 	%r193, %rs383;
	and.b32  	%r174, %r193, 255;
	mov.b32 	%r190, 4;
	mov.b32 	%r191, 31;
	mov.b32 	%r192, -1;
	// begin inline asm
	shfl.sync.down.b32 %r173, %r174, %r190, %r191, %r192;
	// end inline asm
	// begin inline asm
	shfl.sync.down.b32 %r178, %r179, %r190, %r191, %r192;
	// end inline asm
	mov.b64 	{%r184, %r189}, %rd441;
	// begin inline asm
	shfl.sync.down.b32 %r183, %r184, %r190, %r191, %r192;
	// end inline asm
	// begin inline asm
	shfl.sync.down.b32 %r188, %r189, %r190, %r191, %r192;
	// end inline asm
	mov.b64 	%rd100, {%r183, %r188};
	cvt.u16.u32 	%rs81, %r173;
	setp.gt.s32 	%p118, %r130, 27;
	@%p118 bra 	$L__BB6_109;
	and.b16  	%rs183, %rs383, 255;
	setp.eq.s16 	%p119, %rs183, 0;
	and.b16  	%rs184, %rs81, 255;
	setp.eq.s16 	%p120, %rs184, 0;
	or.pred  	%p121, %p119, %p120;
	@%p121 bra 	$L__BB6_108;
	min.s64 	%rd441, %rd100, %rd441;
	mov.b16 	%rs383, 1;
	bra.uni 	$L__BB6_109;
$L__BB6_108:
	setp.eq.s16 	%p122, %rs183, 0;
	selp.b16 	%rs383, %rs81, %rs383, %p122;
	selp.b64 	%rd441, %rd100, %rd441, %p122;
$L__BB6_109:
	cvt.u32.u16 	%r214, %rs383;
	and.b32  	%r195, %r214, 255;
	mov.b32 	%r211, 8;
	mov.b32 	%r212, 31;
	mov.b32 	%r213, -1;
	// begin inline asm
	shfl.sync.down.b32 %r194, %r195, %r211, %r212, %r213;
	// end inline asm
	// begin inline asm
	shfl.sync.down.b32 %r199, %r200, %r211, %r212, %r213;
	// end inline asm
	mov.b64 	{%r205, %r210}, %rd441;
	// begin inline asm
	shfl.sync.down.b32 %r204, %r205, %r211, %r212, %r213;
	// end inline asm
	// begin inline asm
	shfl.sync.down.b32 %r209, %r210, %r211, %r212, %r213;
	// end inline asm
	mov.b64 	%rd104, {%r204, %r209};
	cvt.u16.u32 	%rs84, %r194;
	setp.gt.s32 	%p123, %r130, 23;
	@%p123 bra 	$L__BB6_113;
	and.b16  	%rs187, %rs383, 255;
	setp.eq.s16 	%p124, %rs187, 0;
	and.b16  	%rs188, %rs84, 255;
	setp.eq.s16 	%p125, %rs188, 0;
	or.pred  	%p126, %p124, %p125;
	@%p126 bra 	$L__BB6_112;
	min.s64 	%rd441, %rd104, %rd441;
	mov.b16 	%rs383, 1;
	bra.uni 	$L__BB6_113;
$L__BB6_112:
	setp.eq.s16 	%p127, %rs187, 0;
	selp.b16 	%rs383, %rs84, %rs383, %p127;
	selp.b64 	%rd441, %rd104, %rd441, %p127;
$L__BB6_113:
	cvt.u32.u16 	%r235, %rs383;
	and.b32  	%r216, %r235, 255;
	mov.b32 	%r232, 16;
	mov.b32 	%r233, 31;
	mov.b32 	%r234, -1;
	// begin inline asm
	shfl.sync.down.b32 %r215, %r216, %r232, %r233, %r234;
	// end inline asm
	// begin inline asm
	shfl.sync.down.b32 %r220, %r221, %r232, %r233, %r234;
	// end inline asm
	mov.b64 	{%r226, %r231}, %rd441;
	// begin inline asm
	shfl.sync.down.b32 %r225, %r226, %r232, %r233, %r234;
	// end inline asm
	// begin inline asm
	shfl.sync.down.b32 %r230, %r231, %r232, %r233, %r234;
	// end inline asm
	mov.b64 	%rd108, {%r225, %r230};
	cvt.u16.u32 	%rs87, %r215;
	setp.gt.s32 	%p128, %r130, 15;
	@%p128 bra 	$L__BB6_117;
	and.b16  	%rs191, %rs383, 255;
	setp.eq.s16 	%p129, %rs191, 0;
	and.b16  	%rs192, %rs87, 255;
	setp.eq.s16 	%p130, %rs192, 0;
	or.pred  	%p131, %p129, %p130;
	@%p131 bra 	$L__BB6_116;
	min.s64 	%rd441, %rd108, %rd441;
	mov.b16 	%rs383, 1;
	bra.uni 	$L__BB6_117;
$L__BB6_116:
	setp.eq.s16 	%p132, %rs191, 0;
	selp.b16 	%rs383, %rs87, %rs383, %p132;
	selp.b64 	%rd441, %rd108, %rd441, %p132;
$L__BB6_117:
	setp.ne.s32 	%p133, %r130, 0;
	@%p133 bra 	$L__BB6_119;
	shr.u32 	%r236, %r20, 1;
	and.b32  	%r237, %r236, 496;
	mov.u32 	%r238, _ZZN3cub18CUB_300001_SM_10006detail6reduce28DeviceReduceSingleTileKernelINS2_10policy_hubIN4cuda3std3__45tupleIJblEEEjN6thrust24THRUST_300001_SM_1000_NS8cuda_cub9__find_if7functorIS9_EEE10Policy1000ENSB_12zip_iteratorINS8_IJNSD_26transform_input_iterator_tIbNSI_INS8_IJNSB_6detail15normal_iteratorINSB_10device_ptrIjEEEESO_EEEEENSK_22tuple_binary_predicateINS7_4lessIjEEEEEENSB_17counting_iteratorIlNSB_11use_defaultESX_SX_EEEEEEEPS9_jSF_S9_S9_NS7_10__identityEEEvT0_T1_T2_T3_T4_T6_E12temp_storage;
	add.s32 	%r239, %r238, %r237;
	st.shared.u8 	[%r239+8], %rs383;
	st.shared.u64 	[%r239+16], %rd441;
$L__BB6_119:
	bar.sync 	0;
	setp.ne.s32 	%p134, %r20, 0;
	@%p134 bra 	$L__BB6_121;
	ld.shared.u8 	%rs195, [_ZZN3cub18CUB_300001_SM_10006detail6reduce28DeviceReduceSingleTileKernelINS2_10policy_hubIN4cuda3std3__45tupleIJblEEEjN6thrust24THRUST_300001_SM_1000_NS8cuda_cub9__find_if7functorIS9_EEE10Policy1000ENSB_12zip_iteratorINS8_IJNSD_26transform_input_iterator_tIbNSI_INS8_IJNSB_6detail15normal_iteratorINSB_10device_ptrIjEEEESO_EEEEENSK_22tuple_binary_predicateINS7_4lessIjEEEEEENSB_17counting_iteratorIlNSB_11use_defaultESX_SX_EEEEEEEPS9_jSF_S9_S9_NS7_10__identityEEEvT0_T1_T2_T3_T4_T6_E12temp_storage+24];
	ld.shared.u64 	%rd270, [_ZZN3cub18CUB_300001_SM_10006detail6reduce28DeviceReduceSingleTileKernelINS2_10policy_hubIN4cuda3std3__45tupleIJblEEEjN6thrust24THRUST_300001_SM_1000_NS8cuda_cub9__find_if7functorIS9_EEE10Policy1000ENSB_12zip_iteratorINS8_IJNSD_26transform_input_iterator_tIbNSI_INS8_IJNSB_6detail15normal_iteratorINSB_10device_ptrIjEEEESO_EEEEENSK_22tuple_binary_predicateINS7_4lessIjEEEEEENSB_17counting_iteratorIlNSB_11use_defaultESX_SX_EEEEEEEPS9_jSF_S9_S9_NS7_10__identityEEEvT0_T1_T2_T3_T4_T6_E12temp_storage+32];
	and.b16  	%rs196, %rs383, 255;
	setp.eq.s16 	%p135, %rs196, 0;
	setp.eq.s16 	%p136, %rs195, 0;
	min.s64 	%rd271, %rd270, %rd441;
	selp.b16 	%rs197, %rs383, 1, %p136;
	selp.b16 	%rs198, %rs195, %rs197, %p135;
	and.b16  	%rs199, %rs198, 255;
	selp.b64 	%rd272, %rd441, %rd271, %p136;
	selp.b64 	%rd273, %rd270, %rd272, %p135;
	ld.shared.u8 	%rs200, [_ZZN3cub18CUB_300001_SM_10006detail6reduce28DeviceReduceSingleTileKernelINS2_10policy_hubIN4cuda3std3__45tupleIJblEEEjN6thrust24THRUST_300001_SM_1000_NS8cuda_cub9__find_if7functorIS9_EEE10Policy1000ENSB_12zip_iteratorINS8_IJNSD_26transform_input_iterator_tIbNSI_INS8_IJNSB_6detail15normal_iteratorINSB_10device_ptrIjEEEESO_EEEEENSK_22tuple_binary_predicateINS7_4lessIjEEEEEENSB_17counting_iteratorIlNSB_11use_defaultESX_SX_EEEEEEEPS9_jSF_S9_S9_NS7_10__identityEEEvT0_T1_T2_T3_T4_T6_E12temp_storage+40];
	ld.shared.u64 	%rd274, [_ZZN3cub18CUB_300001_SM_10006detail6reduce28DeviceReduceSingleTileKernelINS2_10policy_hubIN4cuda3std3__45tupleIJblEEEjN6thrust24THRUST_300001_SM_1000_NS8cuda_cub9__find_if7functorIS9_EEE10Policy1000ENSB_12zip_iteratorINS8_IJNSD_26transform_input_iterator_tIbNSI_INS8_IJNSB_6detail15normal_iteratorINSB_10device_ptrIjEEEESO_EEEEENSK_22tuple_binary_predicateINS7_4lessIjEEEEEENSB_17counting_iteratorIlNSB_11use_defaultESX_SX_EEEEEEEPS9_jSF_S9_S9_NS7_10__identityEEEvT0_T1_T2_T3_T4_T6_E12temp_storage+48];
	setp.eq.s16 	%p137, %rs199, 0;
	setp.eq.s16 	%p138, %rs200, 0;
	min.s64 	%rd275, %rd274, %rd273;
	selp.b16 	%rs201, %rs198, 1, %p138;
	selp.b16 	%rs202, %rs200, %rs201, %p137;
	and.b16  	%rs203, %rs202, 255;
	selp.b64 	%rd276, %rd273, %rd275, %p138;
	selp.b64 	%rd277, %rd274, %rd276, %p137;
	ld.shared.u8 	%rs204, [_ZZN3cub18CUB_300001_SM_10006detail6reduce28DeviceReduceSingleTileKernelINS2_10policy_hubIN4cuda3std3__45tupleIJblEEEjN6thrust24THRUST_300001_SM_1000_NS8cuda_cub9__find_if7functorIS9_EEE10Policy1000ENSB_12zip_iteratorINS8_IJNSD_26transform_input_iterator_tIbNSI_INS8_IJNSB_6detail15normal_iteratorINSB_10device_ptrIjEEEESO_EEEEENSK_22tuple_binary_predicateINS7_4lessIjEEEEEENSB_17counting_iteratorIlNSB_11use_defaultESX_SX_EEEEEEEPS9_jSF_S9_S9_NS7_10__identityEEEvT0_T1_T2_T3_T4_T6_E12temp_storage+56];
	ld.shared.u64 	%rd278, [_ZZN3cub18CUB_300001_SM_10006detail6reduce28DeviceReduceSingleTileKernelINS2_10policy_hubIN4cuda3std3__45tupleIJblEEEjN6thrust24THRUST_300001_SM_1000_NS8cuda_cub9__find_if7functorIS9_EEE10Policy1000ENSB_12zip_iteratorINS8_IJNSD_26transform_input_iterator_tIbNSI_INS8_IJNSB_6detail15normal_iteratorINSB_10device_ptrIjEEEESO_EEEEENSK_22tuple_binary_predicateINS7_4lessIjEEEEEENSB_17counting_iteratorIlNSB_11use_defaultESX_SX_EEEEEEEPS9_jSF_S9_S9_NS7_10__identityEEEvT0_T1_T2_T3_T4_T6_E12temp_storage+64];
	setp.eq.s16 	%p139, %rs203, 0;
	setp.eq.s16 	%p140, %rs204, 0;
	min.s64 	%rd279, %rd278, %rd277;
	selp.b16 	%rs205, %rs202, 1, %p140;
	selp.b16 	%rs206, %rs204, %rs205, %p139;
	and.b16  	%rs207, %rs206, 255;
	selp.b64 	%rd280, %rd277, %rd279, %p140;
	selp.b64 	%rd281, %rd278, %rd280, %p139;
	ld.shared.u8 	%rs208, [_ZZN3cub18CUB_300001_SM_10006detail6reduce28DeviceReduceSingleTileKernelINS2_10policy_hubIN4cuda3std3__45tupleIJblEEEjN6thrust24THRUST_300001_SM_1000_NS8cuda_cub9__find_if7functorIS9_EEE10Policy1000ENSB_12zip_iteratorINS8_IJNSD_26transform_input_iterator_tIbNSI_INS8_IJNSB_6detail15normal_iteratorINSB_10device_ptrIjEEEESO_EEEEENSK_22tuple_binary_predicateINS7_4lessIjEEEEEENSB_17counting_iteratorIlNSB_11use_defaultESX_SX_EEEEEEEPS9_jSF_S9_S9_NS7_10__identityEEEvT0_T1_T2_T3_T4_T6_E12temp_storage+72];
	ld.shared.u64 	%rd282, [_ZZN3cub18CUB_300001_SM_10006detail6reduce28DeviceReduceSingleTileKernelINS2_10policy_hubIN4cuda3std3__45tupleIJblEEEjN6thrust24THRUST_300001_SM_1000_NS8cuda_cub9__find_if7functorIS9_EEE10Policy1000ENSB_12zip_iteratorINS8_IJNSD_26transform_input_iterator_tIbNSI_INS8_IJNSB_6detail15normal_iteratorINSB_10device_ptrIjEEEESO_EEEEENSK_22tuple_binary_predicateINS7_4lessIjEEEEEENSB_17counting_iteratorIlNSB_11use_defaultESX_SX_EEEEEEEPS9_jSF_S9_S9_NS7_10__identityEEEvT0_T1_T2_T3_T4_T6_E12temp_storage+80];
	setp.eq.s16 	%p141, %rs207, 0;
	setp.eq.s16 	%p142, %rs208, 0;
	min.s64 	%rd283, %rd282, %rd281;
	selp.b16 	%rs209, %rs206, 1, %p142;
	selp.b16 	%rs210, %rs208, %rs209, %p141;
	and.b16  	%rs211, %rs210, 255;
	selp.b64 	%rd284, %rd281, %rd283, %p142;
	selp.b64 	%rd285, %rd282, %rd284, %p141;
	ld.shared.u8 	%rs212, [_ZZN3cub18CUB_300001_SM_10006detail6reduce28DeviceReduceSingleTileKernelINS2_10policy_hubIN4cuda3std3__45tupleIJblEEEjN6thrust24THRUST_300001_SM_1000_NS8cuda_cub9__find_if7functorIS9_EEE10Policy1000ENSB_12zip_iteratorINS8_IJNSD_26transform_input_iterator_tIbNSI_INS8_IJNSB_6detail15normal_iteratorINSB_10device_ptrIjEEEESO_EEEEENSK_22tuple_binary_predicateINS7_4lessIjEEEEEENSB_17counting_iteratorIlNSB_11use_defaultESX_SX_EEEEEEEPS9_jSF_S9_S9_NS7_10__identityEEEvT0_T1_T2_T3_T4_T6_E12temp_storage+88];
	ld.shared.u64 	%rd286, [_ZZN3cub18CUB_300001_SM_10006detail6reduce28DeviceReduceSingleTileKernelINS2_10policy_hubIN4cuda3std3__45tupleIJblEEEjN6thrust24THRUST_300001_SM_1000_NS8cuda_cub9__find_if7functorIS9_EEE10Policy1000ENSB_12zip_iteratorINS8_IJNSD_26transform_input_iterator_tIbNSI_INS8_IJNSB_6detail15normal_iteratorINSB_10device_ptrIjEEEESO_EEEEENSK_22tuple_binary_predicateINS7_4lessIjEEEEEENSB_17counting_iteratorIlNSB_11use_defaultESX_SX_EEEEEEEPS9_jSF_S9_S9_NS7_10__identityEEEvT0_T1_T2_T3_T4_T6_E12temp_storage+96];
	setp.eq.s16 	%p143, %rs211, 0;
	setp.eq.s16 	%p144, %rs212, 0;
	min.s64 	%rd287, %rd286, %rd285;
	selp.b16 	%rs213, %rs210, 1, %p144;
	selp.b16 	%rs214, %rs212, %rs213, %p143;
	and.b16  	%rs215, %rs214, 255;
	selp.b64 	%rd288, %rd285, %rd287, %p144;
	selp.b64 	%rd289, %rd286, %rd288, %p143;
	ld.shared.u8 	%rs216, [_ZZN3cub18CUB_300001_SM_10006detail6reduce28DeviceReduceSingleTileKernelINS2_10policy_hubIN4cuda3std3__45tupleIJblEEEjN6thrust24THRUST_300001_SM_1000_NS8cuda_cub9__find_if7functorIS9_EEE10Policy1000ENSB_12zip_iteratorINS8_IJNSD_26transform_input_iterator_tIbNSI_INS8_IJNSB_6detail15normal_iteratorINSB_10device_ptrIjEEEESO_EEEEENSK_22tuple_binary_predicateINS7_4lessIjEEEEEENSB_17counting_iteratorIlNSB_11use_defaultESX_SX_EEEEEEEPS9_jSF_S9_S9_NS7_10__identityEEEvT0_T1_T2_T3_T4_T6_E12temp_storage+104];
	ld.shared.u64 	%rd290, [_ZZN3cub18CUB_300001_SM_10006detail6reduce28DeviceReduceSingleTileKernelINS2_10policy_hubIN4cuda3std3__45tupleIJblEEEjN6thrust24THRUST_300001_SM_1000_NS8cuda_cub9__find_if7functorIS9_EEE10Policy1000ENSB_12zip_iteratorINS8_IJNSD_26transform_input_iterator_tIbNSI_INS8_IJNSB_6detail15normal_iteratorINSB_10device_ptrIjEEEESO_EEEEENSK_22tuple_binary_predicateINS7_4lessIjEEEEEENSB_17counting_iteratorIlNSB_11use_defaultESX_SX_EEEEEEEPS9_jSF_S9_S9_NS7_10__identityEEEvT0_T1_T2_T3_T4_T6_E12temp_storage+112];
	setp.eq.s16 	%p145, %rs215, 0;
	setp.eq.s16 	%p146, %rs216, 0;
	min.s64 	%rd291, %rd290, %rd289;
	selp.b16 	%rs217, %rs214, 1, %p146;
	selp.b16 	%rs218, %rs216, %rs217, %p145;
	and.b16  	%rs219, %rs218, 255;
	selp.b64 	%rd292, %rd289, %rd291, %p146;
	selp.b64 	%rd293, %rd290, %rd292, %p145;
	ld.shared.u8 	%rs220, [_ZZN3cub18CUB_300001_SM_10006detail6reduce28DeviceReduceSingleTileKernelINS2_10policy_hubIN4cuda3std3__45tupleIJblEEEjN6thrust24THRUST_300001_SM_1000_NS8cuda_cub9__find_if7functorIS9_EEE10Policy1000ENSB_12zip_iteratorINS8_IJNSD_26transform_input_iterator_tIbNSI_INS8_IJNSB_6detail15normal_iteratorINSB_10device_ptrIjEEEESO_EEEEENSK_22tuple_binary_predicateINS7_4lessIjEEEEEENSB_17counting_iteratorIlNSB_11use_defaultESX_SX_EEEEEEEPS9_jSF_S9_S9_NS7_10__identityEEEvT0_T1_T2_T3_T4_T6_E12temp_storage+120];
	ld.shared.u64 	%rd294, [_ZZN3cub18CUB_300001_SM_10006detail6reduce28DeviceReduceSingleTileKernelINS2_10policy_hubIN4cuda3std3__45tupleIJblEEEjN6thrust24THRUST_300001_SM_1000_NS8cuda_cub9__find_if7functorIS9_EEE10Policy1000ENSB_12zip_iteratorINS8_IJNSD_26transform_input_iterator_tIbNSI_INS8_IJNSB_6detail15normal_iteratorINSB_10device_ptrIjEEEESO_EEEEENSK_22tuple_binary_predicateINS7_4lessIjEEEEEENSB_17counting_iteratorIlNSB_11use_defaultESX_SX_EEEEEEEPS9_jSF_S9_S9_NS7_10__identityEEEvT0_T1_T2_T3_T4_T6_E12temp_storage+128];
	setp.eq.s16 	%p147, %rs219, 0;
	setp.eq.s16 	%p148, %rs220, 0;
	min.s64 	%rd295, %rd294, %rd293;
	selp.b16 	%rs221, %rs218, 1, %p148;
	selp.b16 	%rs383, %rs220, %rs221, %p147;
	selp.b64 	%rd296, %rd293, %rd295, %p148;
	selp.b64 	%rd441, %rd294, %rd296, %p147;
$L__BB6_121:
	mov.u32 	%r509, %tid.x;
	setp.ne.s32 	%p325, %r509, 0;
	@%p325 bra 	$L__BB6_123;
	setp.eq.s16 	%p326, %rs100, 0;
	and.b16  	%rs371, %rs383, 255;
	setp.eq.s16 	%p327, %rs371, 0;
	min.s64 	%rd429, %rd441, %rd117;
	selp.b16 	%rs372, %rs100, 1, %p327;
	selp.b16 	%rs373, %rs383, %rs372, %p326;
	selp.b64 	%rd430, %rd117, %rd429, %p327;
	selp.b64 	%rd431, %rd441, %rd430, %p326;
	st.global.u8 	[%rd1], %rs373;
	st.global.u64 	[%rd1+8], %rd431;
$L__BB6_123:
	ret;

}
	// .globl	_ZN3cub18CUB_300001_SM_10006detail6reduce18DeviceReduceKernelINS2_10policy_hubIN4cuda3std3__45tupleIJblEEEjN6thrust24THRUST_300001_SM_1000_NS8cuda_cub9__find_if7functorIS9_EEE10Policy1000ENSB_12zip_iteratorINS8_IJNSD_26transform_input_iterator_tIbNSI_INS8_IJNSB_6detail15normal_iteratorINSB_10device_ptrIjEEEESO_EEEEENSK_22tuple_binary_predicateINS7_4lessIjEEEEEENSB_17counting_iteratorIlNSB_11use_defaultESX_SX_EEEEEEEjSF_S9_NS7_10__identityEEEvT0_PT3_T1_NS0_13GridEvenShareIS15_EET2_T4_
.visible .entry _ZN3cub18CUB_300001_SM_10006detail6reduce18DeviceReduceKernelINS2_10policy_hubIN4cuda3std3__45tupleIJblEEEjN6thrust24THRUST_300001_SM_1000_NS8cuda_cub9__find_if7functorIS9_EEE10Policy1000ENSB_12zip_iteratorINS8_IJNSD_26transform_input_iterator_tIbNSI_INS8_IJNSB_6detail15normal_iteratorINSB_10device_ptrIjEEEESO_EEEEENSK_22tuple_binary_predicateINS7_4lessIjEEEEEENSB_17counting_iteratorIlNSB_11use_defaultESX_SX_EEEEEEEjSF_S9_NS7_10__identityEEEvT0_PT3_T1_NS0_13GridEvenShareIS15_EET2_T4_(
	.param .align 8 .b8 _ZN3cub18CUB_300001_SM_10006detail6reduce18DeviceReduceKernelINS2_10policy_hubIN4cuda3std3__45tupleIJblEEEjN6thrust24THRUST_300001_SM_1000_NS8cuda_cub9__find_if7functorIS9_EEE10Policy1000ENSB_12zip_iteratorINS8_IJNSD_26transform_input_iterator_tIbNSI_INS8_IJNSB_6detail15normal_iteratorINSB_10device_ptrIjEEEESO_EEEEENSK_22tuple_binary_predicateINS7_4lessIjEEEEEENSB_17counting_iteratorIlNSB_11use_defaultESX_SX_EEEEEEEjSF_S9_NS7_10__identityEEEvT0_PT3_T1_NS0_13GridEvenShareIS15_EET2_T4__param_0[32],
	.param .u64 .ptr .align 1 _ZN3cub18CUB_300001_SM_10006detail6reduce18DeviceReduceKernelINS2_10policy_hubIN4cuda3std3__45tupleIJblEEEjN6thrust24THRUST_300001_SM_1000_NS8cuda_cub9__find_if7functorIS9_EEE10Policy1000ENSB_12zip_iteratorINS8_IJNSD_26transform_input_iterator_tIbNSI_INS8_IJNSB_6detail15normal_iteratorINSB_10device_ptrIjEEEESO_EEEEENSK_22tuple_binary_predicateINS7_4lessIjEEEEEENSB_17counting_iteratorIlNSB_11use_defaultESX_SX_EEEEEEEjSF_S9_NS7_10__identityEEEvT0_PT3_T1_NS0_13GridEvenShareIS15_EET2_T4__param_1,
	.param .u32 _ZN3cub18CUB_300001_SM_10006detail6reduce18DeviceReduceKernelINS2_10policy_hubIN4cuda3std3__45tupleIJblEEEjN6thrust24THRUST_300001_SM_1000_NS8cuda_cub9__find_if7functorIS9_EEE10Policy1000ENSB_12zip_iteratorINS8_IJNSD_26transform_input_iterator_tIbNSI_INS8_IJNSB_6detail15normal_iteratorINSB_10device_ptrIjEEEESO_EEEEENSK_22tuple_binary_predicateINS7_4lessIjEEEEEENSB_17counting_iteratorIlNSB_11use_defaultESX_SX_EEEEEEEjSF_S9_NS7_10__identityEEEvT0_PT3_T1_NS0_13GridEvenShareIS15_EET2_T4__param_2,
	.param .align 4 .b8 _ZN3cub18CUB_300001_SM_10006detail6reduce18DeviceReduceKernelINS2_10policy_hubIN4cuda3std3__45tupleIJblEEEjN6thrust24THRUST_300001_SM_1000_NS8cuda_cub9__find_if7functorIS9_EEE10Policy1000ENSB_12zip_iteratorINS8_IJNSD_26transform_input_iterator_tIbNSI_INS8_IJNSB_6detail15normal_iteratorINSB_10device_ptrIjEEEESO_EEEEENSK_22tuple_binary_predicateINS7_4lessIjEEEEEENSB_17counting_iteratorIlNSB_11use_defaultESX_SX_EEEEEEEjSF_S9_NS7_10__identityEEEvT0_PT3_T1_NS0_13GridEvenShareIS15_EET2_T4__param_3[40],
	.param .align 1 .b8 _ZN3cub18CUB_300001_SM_10006detail6reduce18DeviceReduceKernelINS2_10policy_hubIN4cuda3std3__45tupleIJblEEEjN6thrust24THRUST_300001_SM_1000_NS8cuda_cub9__find_if7functorIS9_EEE10Policy1000ENSB_12zip_iteratorINS8_IJNSD_26transform_input_iterator_tIbNSI_INS8_IJNSB_6detail15normal_iteratorINSB_10device_ptrIjEEEESO_EEEEENSK_22tuple_binary_predicateINS7_4lessIjEEEEEENSB_17counting_iteratorIlNSB_11use_defaultESX_SX_EEEEEEEjSF_S9_NS7_10__identityEEEvT0_PT3_T1_NS0_13GridEvenShareIS15_EET2_T4__param_4[1],
	.param .align 1 .b8 _ZN3cub18CUB_300001_SM_10006detail6reduce18DeviceReduceKernelINS2_10policy_hubIN4cuda3std3__45tupleIJblEEEjN6thrust24THRUST_300001_SM_1000_NS8cuda_cub9__find_if7functorIS9_EEE10Policy1000ENSB_12zip_iteratorINS8_IJNSD_26transform_input_iterator_tIbNSI_INS8_IJNSB_6detail15normal_iteratorINSB_10device_ptrIjEEEESO_EEEEENSK_22tuple_binary_predicateINS7_4lessIjEEEEEENSB_17counting_iteratorIlNSB_11use_defaultESX_SX_EEEEEEEjSF_S9_NS7_10__identityEEEvT0_PT3_T1_NS0_13GridEvenShareIS15_EET2_T4__param_5[1]
)
.maxntid 256
{
	.reg .pred 	%p<325>;
	.reg .b16 	%rs<408>;
	.reg .b32 	%r<568>;
	.reg .b64 	%rd<513>;
	// demoted variable
	.shared .align 8 .b8 _ZZN3cub18CUB_300001_SM_10006detail6reduce18DeviceReduceKernelINS2_10policy_hubIN4cuda3std3__45tupleIJblEEEjN6thrust24THRUST_300001_SM_1000_NS8cuda_cub9__find_if7functorIS9_EEE10Policy1000ENSB_12zip_iteratorINS8_IJNSD_26transform_input_iterator_tIbNSI_INS8_IJNSB_6detail15normal_iteratorINSB_10device_ptrIjEEEESO_EEEEENSK_22tuple_binary_predicateINS7_4lessIjEEEEEENSB_17counting_iteratorIlNSB_11use_defaultESX_SX_EEEEEEEjSF_S9_NS7_10__identityEEEvT0_PT3_T1_NS0_13GridEvenShareIS15_EET2_T4_E12temp_storage[152];
	ld.param.u64 	%rd112, [_ZN3cub18CUB_300001_SM_10006detail6reduce18DeviceReduceKernelINS2_10policy_hubIN4cuda3std3__45tupleIJblEEEjN6thrust24THRUST_300001_SM_1000_NS8cuda_cub9__find_if7functorIS9_EEE10Policy1000ENSB_12zip_iteratorINS8_IJNSD_26transform_input_iterator_tIbNSI_INS8_IJNSB_6detail15normal_iteratorINSB_10device_ptrIjEEEESO_EEEEENSK_22tuple_binary_predicateINS7_4lessIjEEEEEENSB_17counting_iteratorIlNSB_11use_defaultESX_SX_EEEEEEEjSF_S9_NS7_10__identityEEEvT0_PT3_T1_NS0_13GridEvenShareIS15_EET2_T4__param_0+24];
	ld.param.u32 	%r2, [_ZN3cub18CUB_300001_SM_10006detail6reduce18DeviceReduceKernelINS2_10policy_hubIN4cuda3std3__45tupleIJblEEEjN6thrust24THRUST_300001_SM_1000_NS8cuda_cub9__find_if7functorIS9_EEE10Policy1000ENSB_12zip_iteratorINS8_IJNSD_26transform_input_iterator_tIbNSI_INS8_IJNSB_6detail15normal_iteratorINSB_10device_ptrIjEEEESO_EEEEENSK_22tuple_binary_predicateINS7_4lessIjEEEEEENSB_17counting_iteratorIlNSB_11use_defaultESX_SX_EEEEEEEjSF_S9_NS7_10__identityEEEvT0_PT3_T1_NS0_13GridEvenShareIS15_EET2_T4__param_3+24];
	ld.param.u32 	%r1, [_ZN3cub18CUB_300001_SM_10006detail6reduce18DeviceReduceKernelINS2_10policy_hubIN4cuda3std3__45tupleIJblEEEjN6thrust24THRUST_300001_SM_1000_NS8cuda_cub9__find_if7functorIS9_EEE10Policy1000ENSB_12zip_iteratorINS8_IJNSD_26transform_input_iterator_tIbNSI_INS8_IJNSB_6detail15normal_iteratorINSB_10device_ptrIjEEEESO_EEEEENSK_22tuple_binary_predicateINS7_4lessIjEEEEEENSB_17counting_iteratorIlNSB_11use_defaultESX_SX_EEEEEEEjSF_S9_NS7_10__identityEEEvT0_PT3_T1_NS0_13GridEvenShareIS15_EET2_T4__param_3+20];
	ld.param.u64 	%rd111, [_ZN3cub18CUB_300001_SM_10006detail6reduce18DeviceReduceKernelINS2_10policy_hubIN4cuda3std3__45tupleIJblEEEjN6thrust24THRUST_300001_SM_1000_NS8cuda_cub9__find_if7functorIS9_EEE10Policy1000ENSB_12zip_iteratorINS8_IJNSD_26transform_input_iterator_tIbNSI_INS8_IJNSB_6detail15normal_iteratorINSB_10device_ptrIjEEEESO_EEEEENSK_22tuple_binary_predicateINS7_4lessIjEEEEEENSB_17counting_iteratorIlNSB_11use_defaultESX_SX_EEEEEEEjSF_S9_NS7_10__identityEEEvT0_PT3_T1_NS0_13GridEvenShareIS15_EET2_T4__param_0+8];
	ld.param.u64 	%rd110, [_ZN3cub18CUB_300001_SM_10006detail6reduce18DeviceReduceKernelINS2_10policy_hubIN4cuda3std3__45tupleIJblEEEjN6thrust24THRUST_300001_SM_1000_NS8cuda_cub9__find_if7functorIS9_EEE10Policy1000ENSB_12zip_iteratorINS8_IJNSD_26transform_input_iterator_tIbNSI_INS8_IJNSB_6detail15normal_iteratorINSB_10device_ptrIjEEEESO_EEEEENSK_22tuple_binary_predicateINS7_4lessIjEEEEEENSB_17counting_iteratorIlNSB_11use_defaultESX_SX_EEEEEEEjSF_S9_NS7_10__identityEEEvT0_PT3_T1_NS0_13GridEvenShareIS15_EET2_T4__param_0];
	cvta.to.global.u64 	%rd1, %rd110;
	cvta.to.global.u64 	%rd2, %rd111;
	mov.u32 	%r3, %ctaid.x;
	shl.b32 	%r4, %r3, 10;
	sub.s32 	%r5, %r1, %r4;
	setp.gt.u32 	%p1, %r5, 1023;
	@%p1 bra 	$L__BB7_78;
	mov.u32 	%r6, %tid.x;
	setp.ge.u32 	%p148, %r6, %r5;
	mov.b16 	%rs377, 0;
	mov.b64 	%rd482, 0;
	mov.u32 	%r555, %r6;
	@%p148 bra 	$L__BB7_3;
	add.s32 	%r269, %r4, %r6;
	cvt.u64.u32 	%rd298, %r269;
	mul.wide.u32 	%rd299, %r269, 4;
	add.s64 	%rd300, %rd1, %rd299;
	add.s64 	%rd301, %rd2, %rd299;
	add.s64 	%rd482, %rd112, %rd298;
	ld.global.u32 	%r270, [%rd300];
	ld.global.u32 	%r271, [%rd301];
	setp.lt.u32 	%p149, %r270, %r271;
	selp.u16 	%rs377, 1, 0, %p149;
	add.s32 	%r555, %r6, 256;
$L__BB7_3:
	setp.ge.u32 	%p150, %r555, %r5;
	@%p150 bra 	$L__BB7_16;
	not.b32 	%r272, %r555;
	add.s32 	%r9, %r1, %r272;
	sub.s32 	%r273, %r9, %r4;
	shr.u32 	%r274, %r273, 8;
	add.s32 	%r10, %r274, 1;
	and.b32  	%r11, %r10, 7;
	setp.lt.u32 	%p151, %r273, 1792;
	@%p151 bra 	$L__BB7_8;
	add.s32 	%r554, %r555, 1024;
	add.s32 	%r553, %r555, %r4;
	and.b32  	%r275, %r10, 33554424;
	neg.s32 	%r552, %r275;
$L__BB7_6:
	.pragma "nounroll";
	cvt.u64.u32 	%rd303, %r553;
	mul.wide.u32 	%rd304, %r553, 4;
	add.s64 	%rd305, %rd1, %rd304;
	add.s64 	%rd306, %rd2, %rd304;
	add.s64 	%rd307, %rd112, %rd303;
	ld.global.u32 	%r276, [%rd305];
	ld.global.u32 	%r277, [%rd306];
	setp.lt.u32 	%p152, %r276, %r277;
	selp.u16 	%rs222, 1, 0, %p152;
	and.b16  	%rs223, %rs377, 255;
	setp.ne.s16 	%p154, %rs223, 0;
	and.pred  	%p155, %p154, %p152;
	min.s64 	%rd308, %rd307, %rd482;
	setp.eq.s16 	%p156, %rs223, 0;
	selp.b64 	%rd309, %rd307, %rd482, %p156;
	selp.b16 	%rs224, %rs222, %rs377, %p156;
	selp.b64 	%rd310, %rd308, %rd309, %p155;
	selp.b16 	%rs225, 1, %rs224, %p155;
	and.b16  	%rs226, %rs225, 255;
	add.s32 	%r278, %r553, 256;
	cvt.u64.u32 	%rd311, %r278;
	mul.wide.u32 	%rd312, %r278, 4;
	add.s64 	%rd313, %rd1, %rd312;
	add.s64 	%rd314, %rd2, %rd312;
	add.s64 	%rd315, %rd112, %rd311;
	ld.global.u32 	%r279, [%rd313];
	ld.global.u32 	%r280, [%rd314];
	setp.lt.u32 	%p157, %r279, %r280;
	selp.u16 	%rs227, 1, 0, %p157;
	setp.ne.s16 	%p159, %rs226, 0;
	and.pred  	%p160, %p159, %p157;
	min.s64 	%rd316, %rd315, %rd310;
	setp.eq.s16 	%p161, %rs226, 0;
	selp.b64 	%rd317, %rd315, %rd310, %p161;
	selp.b16 	%rs228, %rs227, %rs225, %p161;
	selp.b64 	%rd318, %rd316, %rd317, %p160;
	selp.b16 	%rs229, 1, %rs228, %p160;
	and.b16  	%rs230, %rs229, 255;
	add.s32 	%r281, %r553, 512;
	cvt.u64.u32 	%rd319, %r281;
	mul.wide.u32 	%rd320, %r281, 4;
	add.s64 	%rd321, %rd1, %rd320;
	add.s64 	%rd322, %rd2, %rd320;
	add.s64 	%rd323, %rd112, %rd319;
	ld.global.u32 	%r282, [%rd321];
	ld.global.u32 	%r283, [%rd322];
	setp.lt.u32 	%p162, %r282, %r283;
	selp.u16 	%rs231, 1, 0, %p162;
	setp.ne.s16 	%p164, %rs230, 0;
	and.pred  	%p165, %p164, %p162;
	min.s64 	%rd324, %rd323, %rd318;
	setp.eq.s16 	%p166, %rs230, 0;
	selp.b64 	%rd325, %rd323, %rd318, %p166;
	selp.b16 	%rs232, %rs231, %rs229, %p166;
	selp.b64 	%rd326, %rd324, %rd325, %p165;
	selp.b16 	%rs233, 1, %rs232, %p165;
	and.b16  	%rs234, %rs233, 255;
	add.s32 	%r284, %r553, 768;
	cvt.u64.u32 	%rd327, %r284;
	mul.wide.u32 	%rd328, %r284, 4;
	add.s64 	%rd329, %rd1, %rd328;
	add.s64 	%rd330, %rd2, %rd328;
	add.s64 	%rd331, %rd112, %rd327;
	ld.global.u32 	%r285, [%rd329];
	ld.global.u32 	%r286, [%rd330];
	setp.lt.u32 	%p167, %r285, %r286;
	selp.u16 	%rs235, 1, 0, %p167;
	setp.ne.s16 	%p169, %rs234, 0;
	and.pred  	%p170, %p169, %p167;
	min.s64 	%rd332, %rd331, %rd326;
	setp.eq.s16 	%p171, %rs234, 0;
	selp.b64 	%rd333, %rd331, %rd326, %p171;
	selp.b16 	%rs236, %rs235, %rs233, %p171;
	selp.b64 	%rd334, %rd332, %rd333, %p170;
	selp.b16 	%rs237, 1, %rs236, %p170;
	and.b16  	%rs238, %rs237, 255;
	add.s32 	%r287, %r553, 1024;
	cvt.u64.u32 	%rd335, %r287;
	mul.wide.u32 	%rd336, %r287, 4;
	add.s64 	%rd337, %rd1, %rd336;
	add.s64 	%rd338, %rd2, %rd336;
	add.s64 	%rd339, %rd112, %rd335;
	ld.global.u32 	%r288, [%rd337];
	ld.global.u32 	%r289, [%rd338];
	setp.lt.u32 	%p172, %r288, %r289;
	selp.u16 	%rs239, 1, 0, %p172;
	setp.ne.s16 	%p174, %rs238, 0;
	and.pred  	%p175, %p174, %p172;
	min.s64 	%rd340, %rd339, %rd334;
	setp.eq.s16 	%p176, %rs238, 0;
	selp.b64 	%rd341, %rd339, %rd334, %p176;
	selp.b16 	%rs240, %rs239, %rs237, %p176;
	selp.b64 	%rd342, %rd340, %rd341, %p175;
	selp.b16 	%rs241, 1, %rs240, %p175;
	and.b16  	%rs242, %rs241, 255;
	add.s32 	%r290, %r553, 1280;
	cvt.u64.u32 	%rd343, %r290;
	mul.wide.u32 	%rd344, %r290, 4;
	add.s64 	%rd345, %rd1, %rd344;
	add.s64 	%rd346, %rd2, %rd344;
	add.s64 	%rd347, %rd112, %rd343;
	ld.global.u32 	%r291, [%rd345];
	ld.global.u32 	%r292, [%rd346];
	setp.lt.u32 	%p177, %r291, %r292;
	selp.u16 	%rs243, 1, 0, %p177;
	setp.ne.s16 	%p179, %rs242, 0;
	and.pred  	%p180, %p179, %p177;
	min.s64 	%rd348, %rd347, %rd342;
	setp.eq.s16 	%p181, %rs242, 0;
	selp.b64 	%rd349, %rd347, %rd342, %p181;
	selp.b16 	%rs244, %rs243, %rs241, %p181;
	selp.b64 	%rd350, %rd348, %rd349, %p180;
	selp.b16 	%rs245, 1, %rs244, %p180;
	and.b16  	%rs246, %rs245, 255;
	add.s32 	%r293, %r553, 1536;
	cvt.u64.u32 	%rd351, %r293;
	mul.wide.u32 	%rd352, %r293, 4;
	add.s64 	%rd353, %rd1, %rd352;
	add.s64 	%rd354, %rd2, %rd352;
	add.s64 	%rd355, %rd112, %rd351;
	ld.global.u32 	%r294, [%rd353];
	ld.global.u32 	%r295, [%rd354];
	setp.lt.u32 	%p182, %r294, %r295;
	selp.u16 	%rs247, 1, 0, %p182;
	setp.ne.s16 	%p184, %rs246, 0;
	and.pred  	%p185, %p184, %p182;
	min.s64 	%rd356, %rd355, %rd350;
	setp.eq.s16 	%p186, %rs246, 0;
	selp.b64 	%rd357, %rd355, %rd350, %p186;
	selp.b16 	%rs248, %rs247, %rs245, %p186;
	selp.b64 	%rd358, %rd356, %rd357, %p185;
	selp.b16 	%rs249, 1, %rs248, %p185;
	and.b16  	%rs250, %rs249, 255;
	add.s32 	%r296, %r553, 1792;
	cvt.u64.u32 	%rd359, %r296;
	mul.wide.u32 	%rd360, %r296, 4;
	add.s64 	%rd361, %rd1, %rd360;
	add.s64 	%rd362, %rd2, %rd360;
	add.s64 	%rd363, %rd112, %rd359;
	ld.global.u32 	%r297, [%rd361];
	ld.global.u32 	%r298, [%rd362];
	setp.lt.u32 	%p187, %r297, %r298;
	selp.u16 	%rs251, 1, 0, %p187;
	setp.ne.s16 	%p189, %rs250, 0;
	and.pred  	%p190, %p189, %p187;
	min.s64 	%rd364, %rd363, %rd358;
	setp.eq.s16 	%p191, %rs250, 0;
	selp.b64 	%rd365, %rd363, %rd358, %p191;
	selp.b16 	%rs252, %rs251, %rs249, %p191;
	selp.b64 	%rd482, %rd364, %rd365, %p190;
	selp.b16 	%rs377, 1, %rs252, %p190;
	add.s32 	%r554, %r554, 2048;
	add.s32 	%r553, %r553, 2048;
	add.s32 	%r552, %r552, 8;
	setp.ne.s32 	%p192, %r552, 0;
	@%p192 bra 	$L__BB7_6;
	add.s32 	%r555, %r554, -1024;
$L__BB7_8:
	setp.eq.s32 	%p193, %r11, 0;
	@%p193 bra 	$L__BB7_16;
	setp.lt.u32 	%p194, %r11, 4;
	@%p194 bra 	$L__BB7_11;
	add.s32 	%r299, %r4, %r555;
	cvt.u64.u32 	%rd367, %r299;
	mul.wide.u32 	%rd368, %r299, 4;
	add.s64 	%rd369, %rd1, %rd368;
	add.s64 	%rd370, %rd2, %rd368;
	add.s64 	%rd371, %rd112, %rd367;
	ld.global.u32 	%r300, [%rd369];
	ld.global.u32 	%r301, [%rd370];
	setp.lt.u32 	%p195, %r300, %r301;
	selp.u16 	%rs254, 1, 0, %p195;
	and.b16  	%rs255, %rs377, 255;
	setp.ne.s16 	%p197, %rs255, 0;
	and.pred  	%p198, %p197, %p195;
	min.s64 	%rd372, %rd371, %rd482;
	setp.eq.s16 	%p199, %rs255, 0;
	selp.b64 	%rd373, %rd371, %rd482, %p199;
	selp.b16 	%rs256, %rs254, %rs377, %p199;
	selp.b64 	%rd374, %rd372, %rd373, %p198;
	selp.b16 	%rs257, 1, %rs256, %p198;
	and.b16  	%rs258, %rs257, 255;
	add.s32 	%r302, %r299, 256;
	cvt.u64.u32 	%rd375, %r302;
	mul.wide.u32 	%rd376, %r302, 4;
	add.s64 	%rd377, %rd1, %rd376;
	add.s64 	%rd378, %rd2, %rd376;
	add.s64 	%rd379, %rd112, %rd375;
	ld.global.u32 	%r303, [%rd377];
	ld.global.u32 	%r304, [%rd378];
	setp.lt.u32 	%p200, %r303, %r304;
	selp.u16 	%rs259, 1, 0, %p200;
	setp.ne.s16 	%p202, %rs258, 0;
	and.pred  	%p203, %p202, %p200;
	min.s64 	%rd380, %rd379, %rd374;
	setp.eq.s16 	%p204, %rs258, 0;
	selp.b64 	%rd381, %rd379, %rd374, %p204;
	selp.b16 	%rs260, %rs259, %rs257, %p204;
	selp.b64 	%rd382, %rd380, %rd381, %p203;
	selp.b16 	%rs261, 1, %rs260, %p203;
	and.b16  	%rs262, %rs261, 255;
	add.s32 	%r305, %r299, 512;
	cvt.u64.u32 	%rd383, %r305;
	mul.wide.u32 	%rd384, %r305, 4;
	add.s64 	%rd385, %rd1, %rd384;
	add.s64 	%rd386, %rd2, %rd384;
	add.s64 	%rd387, %rd112, %rd383;
	ld.global.u32 	%r306, [%rd385];
	ld.global.u32 	%r307, [%rd386];
	setp.lt.u32 	%p205, %r306, %r307;
	selp.u16 	%rs263, 1, 0, %p205;
	setp.ne.s16 	%p207, %rs262, 0;
	and.pred  	%p208, %p207, %p205;
	min.s64 	%rd388, %rd387, %rd382;
	setp.eq.s16 	%p209, %rs262, 0;
	selp.b64 	%rd389, %rd387, %rd382, %p209;
	selp.b16 	%rs264, %rs263, %rs261, %p209;
	selp.b64 	%rd390, %rd388, %rd389, %p208;
	selp.b16 	%rs265, 1, %rs264, %p208;
	and.b16  	%rs266, %rs265, 255;
	add.s32 	%r308, %r299, 768;
	cvt.u64.u32 	%rd391, %r308;
	mul.wide.u32 	%rd392, %r308, 4;
	add.s64 	%rd393, %rd1, %rd392;
	add.s64 	%rd394, %rd2, %rd392;
	add.s64 	%rd395, %rd112, %rd391;
	ld.global.u32 	%r309, [%rd393];
	ld.global.u32 	%r310, [%rd394];
	setp.lt.u32 	%p210, %r309, %r310;
	selp.u16 	%rs267, 1, 0, %p210;
	setp.ne.s16 	%p212, %rs266, 0;
	and.pred  	%p213, %p212, %p210;
	min.s64 	%rd396, %rd395, %rd390;
	setp.eq.s16 	%p214, %rs266, 0;
	selp.b64 	%rd397, %rd395, %rd390, %p214;
	selp.b16 	%rs268, %rs267, %rs265, %p214;
	selp.b64 	%rd482, %rd396, %rd397, %p213;
	selp.b16 	%rs377, 1, %rs268, %p213;
	add.s32 	%r555, %r555, 1024;
$L__BB7_11:
	and.b32  	%r311, %r10, 3;
	setp.eq.s32 	%p215, %r311, 0;
	@%p215 bra 	$L__BB7_16;
	setp.eq.s32 	%p216, %r311, 1;
	@%p216 bra 	$L__BB7_14;
	add.s32 	%r312, %r4, %r555;
	cvt.u64.u32 	%rd399, %r312;
	mul.wide.u32 	%rd400, %r312, 4;
	add.s64 	%rd401, %rd1, %rd400;
	add.s64 	%rd402, %rd2, %rd400;
	add.s64 	%rd403, %rd112, %rd399;
	ld.global.u32 	%r313, [%rd401];
	ld.global.u32 	%r314, [%rd402];
	setp.lt.u32 	%p217, %r313, %r314;
	selp.u16 	%rs270, 1, 0, %p217;
	and.b16  	%rs271, %rs377, 255;
	setp.ne.s16 	%p219, %rs271, 0;
	and.pred  	%p220, %p219, %p217;
	min.s64 	%rd404, %rd403, %rd482;
	setp.eq.s16 	%p221, %rs271, 0;
	selp.b64 	%rd405, %rd403, %rd482, %p221;
	selp.b16 	%rs272, %rs270, %rs377, %p221;
	selp.b64 	%rd406, %rd404, %rd405, %p220;
	selp.b16 	%rs273, 1, %rs272, %p220;
	and.b16  	%rs274, %rs273, 255;
	add.s32 	%r315, %r312, 256;
	cvt.u64.u32 	%rd407, %r315;
	mul.wide.u32 	%rd408, %r315, 4;
	add.s64 	%rd409, %rd1, %rd408;
	add.s64 	%rd410, %rd2, %rd408;
	add.s64 	%rd411, %rd112, %rd407;
	ld.global.u32 	%r316, [%rd409];
	ld.global.u32 	%r317, [%rd410];
	setp.lt.u32 	%p222, %r316, %r317;
	selp.u16 	%rs275, 1, 0, %p222;
	setp.ne.s16 	%p224, %rs274, 0;
	and.pred  	%p225, %p224, %p222;
	min.s64 	%rd412, %rd411, %rd406;
	setp.eq.s16 	%p226, %rs274, 0;
	selp.b64 	%rd413, %rd411, %rd406, %p226;
	selp.b16 	%rs276, %rs275, %rs273, %p226;
	selp.b64 	%rd482, %rd412, %rd413, %p225;
	selp.b16 	%rs377, 1, %rs276, %p225;
	add.s32 	%r555, %r555, 512;
$L__BB7_14:
	and.b32  	%r318, %r9, 256;
	setp.ne.s32 	%p227, %r318, 0;
	@%p227 bra 	$L__BB7_16;
	add.s32 	%r319, %r4, %r555;
	cvt.u64.u32 	%rd414, %r319;
	mul.wide.u32 	%rd415, %r319, 4;
	add.s64 	%rd416, %rd1, %rd415;
	add.s64 	%rd417, %rd2, %rd415;
	add.s64 	%rd418, %rd112, %rd414;
	ld.global.u32 	%r320, [%rd416];
	ld.global.u32 	%r321, [%rd417];
	setp.lt.u32 	%p228, %r320, %r321;
	selp.u16 	%rs277, 1, 0, %p228;
	and.b16  	%rs278, %rs377, 255;
	setp.ne.s16 	%p230, %rs278, 0;
	and.pred  	%p231, %p230, %p228;
	min.s64 	%rd419, %rd418, %rd482;
	setp.eq.s16 	%p232, %rs278, 0;
	selp.b64 	%rd420, %rd418, %rd482, %p232;
	selp.b16 	%rs279, %rs277, %rs377, %p232;
	selp.b64 	%rd482, %rd419, %rd420, %p231;
	selp.b16 	%rs377, 1, %rs279, %p231;
$L__BB7_16:
	setp.lt.u32 	%p233, %r5, 256;
	@%p233 bra 	$L__BB7_41;
	// begin inline asm
	mov.u32 %r440, %laneid;
	// end inline asm
	cvt.u32.u16 	%r461, %rs377;
	and.b32  	%r442, %r461, 255;
	mov.b32 	%r458, 1;
	mov.b32 	%r459, 31;
	mov.b32 	%r460, -1;
	// begin inline asm
	shfl.sync.down.b32 %r441, %r442, %r458, %r459, %r460;
	// end inline asm
	// begin inline asm
	shfl.sync.down.b32 %r446, %r447, %r458, %r459, %r460;
	// end inline asm
	mov.b64 	{%r452, %r457}, %rd482;
	// begin inline asm
	shfl.sync.down.b32 %r451, %r452, %r458, %r459, %r460;
	// end inline asm
	// begin inline asm
	shfl.sync.down.b32 %r456, %r457, %r458, %r459, %r460;
	// end inline asm
	mov.b64 	%rd18, {%r451, %r456};
	cvt.u16.u32 	%rs15, %r441;
	setp.gt.s32 	%p283, %r440, 30;
	@%p283 bra 	$L__BB7_21;
	and.b16  	%rs321, %rs377, 255;
	setp.eq.s16 	%p284, %rs321, 0;
	and.b16  	%rs322, %rs15, 255;
	setp.eq.s16 	%p285, %rs322, 0;
	or.pred  	%p286, %p284, %p285;
	@%p286 bra 	$L__BB7_20;
	min.s64 	%rd482, %rd18, %rd482;
	mov.b16 	%rs377, 1;
	bra.uni 	$L__BB7_21;
$L__BB7_20:
	setp.eq.s16 	%p287, %rs321, 0;
	selp.b64 	%rd482, %rd18, %rd482, %p287;
	selp.b16 	%rs377, %rs15, %rs377, %p287;
$L__BB7_21:
	cvt.u32.u16 	%r482, %rs377;
	and.b32  	%r463, %r482, 255;
	mov.b32 	%r479, 2;
	mov.b32 	%r480, 31;
	mov.b32 	%r481, -1;
	// begin inline asm
	shfl.sync.down.b32 %r462, %r463, %r479, %r480, %r481;
	// end inline asm
	// begin inline asm
	shfl.sync.down.b32 %r467, %r468, %r479, %r480, %r481;
	// end inline asm
	mov.b64 	{%r473, %r478}, %rd482;
	// begin inline asm
	shfl.sync.down.b32 %r472, %r473, %r479, %r480, %r481;
	// end inline asm
	// begin inline asm
	shfl.sync.down.b32 %r477, %r478, %r479, %r480, %r481;
	// end inline asm
	mov.b64 	%rd22, {%r472, %r477};
	cvt.u16.u32 	%rs18, %r462;
	setp.gt.s32 	%p288, %r440, 29;
	@%p288 bra 	$L__BB7_25;
	and.b16  	%rs325, %rs377, 255;
	setp.eq.s16 	%p289, %rs325, 0;
	and.b16  	%rs326, %rs18, 255;
	setp.eq.s16 	%p290, %rs326, 0;
	or.pred  	%p291, %p289, %p290;
	@%p291 bra 	$L__BB7_24;
	min.s64 	%rd482, %rd22, %rd482;
	mov.b16 	%rs377, 1;
	bra.uni 	$L__BB7_25;
$L__BB7_24:
	setp.eq.s16 	%p292, %rs325, 0;
	selp.b64 	%rd482, %rd22, %rd482, %p292;
	selp.b16 	%rs377, %rs18, %rs377, %p292;
$L__BB7_25:
	cvt.u32.u16 	%r503, %rs377;
	and.b32  	%r484, %r503, 255;
	mov.b32 	%r500, 4;
	mov.b32 	%r501, 31;
	mov.b32 	%r502, -1;
	// begin inline asm
	shfl.sync.down.b32 %r483, %r484, %r500, %r501, %r502;
	// end inline asm
	// begin inline asm
	shfl.sync.down.b32 %r488, %r489, %r500, %r501, %r502;
	// end inline asm
	mov.b64 	{%r494, %r499}, %rd482;
	// begin inline asm
	shfl.sync.down.b32 %r493, %r494, %r500, %r501, %r502;
	// end inline asm
	// begin inline asm
	shfl.sync.down.b32 %r498, %r499, %r500, %r501, %r502;
	// end inline asm
	mov.b64 	%rd26, {%r493, %r498};
	cvt.u16.u32 	%rs21, %r483;
	setp.gt.s32 	%p293, %r440, 27;
	@%p293 bra 	$L__BB7_29;
	and.b16  	%rs329, %rs377, 255;
	setp.eq.s16 	%p294, %rs329, 0;
	and.b16  	%rs330, %rs21, 255;
	setp.eq.s16 	%p295, %rs330, 0;
	or.pred  	%p296, %p294, %p295;
	@%p296 bra 	$L__BB7_28;
	min.s64 	%rd482, %rd26, %rd482;
	mov.b16 	%rs377, 1;
	bra.uni 	$L__BB7_29;
$L__BB7_28:
	setp.eq.s16 	%p297, %rs329, 0;
	selp.b64 	%rd482, %rd26, %rd482, %p297;
	selp.b16 	%rs377, %rs21, %rs377, %p297;
$L__BB7_29:
	cvt.u32.u16 	%r524, %rs377;
	and.b32  	%r505, %r524, 255;
	mov.b32 	%r521, 8;
	mov.b32 	%r522, 31;
	mov.b32 	%r523, -1;
	// begin inline asm
	shfl.sync.down.b32 %r504, %r505, %r521, %r522, %r523;
	// end inline asm
	// begin inline asm
	shfl.sync.down.b32 %r509, %r510, %r521, %r522, %r523;
	// end inline asm
	mov.b64 	{%r515, %r520}, %rd482;
	// begin inline asm
	shfl.sync.down.b32 %r514, %r515, %r521, %r522, %r523;
	// end inline asm
	// begin inline asm
	shfl.sync.down.b32 %r519, %r520, %r521, %r522, %r523;
	// end inline asm
	mov.b64 	%rd30, {%r514, %r519};
	cvt.u16.u32 	%rs24, %r504;
	setp.gt.s32 	%p298, %r440, 23;
	@%p298 bra 	$L__BB7_33;
	and.b16  	%rs333, %rs377, 255;
	setp.eq.s16 	%p299, %rs333, 0;
	and.b16  	%rs334, %rs24, 255;
	setp.eq.s16 	%p300, %rs334, 0;
	or.pred  	%p301, %p299, %p300;
	@%p301 bra 	$L__BB7_32;
	min.s64 	%rd482, %rd30, %rd482;
	mov.b16 	%rs377, 1;
	bra.uni 	$L__BB7_33;
$L__BB7_32:
	setp.eq.s16 	%p302, %rs333, 0;
	selp.b16 	%rs377, %rs24, %rs377, %p302;
	selp.b64 	%rd482, %rd30, %rd482, %p302;
$L__BB7_33:
	cvt.u32.u16 	%r545, %rs377;
	and.b32  	%r526, %r545, 255;
	mov.b32 	%r542, 16;
	mov.b32 	%r543, 31;
	mov.b32 	%r544, -1;
	// begin inline asm
	shfl.sync.down.b32 %r525, %r526, %r542, %r543, %r544;
	// end inline asm
	// begin inline asm
	shfl.sync.down.b32 %r530, %r531, %r542, %r543, %r544;
	// end inline asm
	mov.b64 	{%r536, %r541}, %rd482;
	// begin inline asm
	shfl.sync.down.b32 %r535, %r536, %r542, %r543, %r544;
	// end inline asm
	// begin inline asm
	shfl.sync.down.b32 %r540, %r541, %r542, %r543, %r544;
	// end inline asm
	mov.b64 	%rd34, {%r535, %r540};
	cvt.u16.u32 	%rs27, %r525;
	setp.gt.s32 	%p303, %r440, 15;
	@%p303 bra 	$L__BB7_37;
	and.b16  	%rs337, %rs377, 255;
	setp.eq.s16 	%p304, %rs337, 0;
	and.b16  	%rs338, %rs27, 255;
	setp.eq.s16 	%p305, %rs338, 0;
	or.pred  	%p306, %p304, %p305;
	@%p306 bra 	$L__BB7_36;
	min.s64 	%rd482, %rd34, %rd482;
	mov.b16 	%rs377, 1;
	bra.uni 	$L__BB7_37;
$L__BB7_36:
	setp.eq.s16 	%p307, %rs337, 0;
	selp.b16 	%rs377, %rs27, %rs377, %p307;
	selp.b64 	%rd482, %rd34, %rd482, %p307;
$L__BB7_37:
	setp.ne.s32 	%p308, %r440, 0;
	@%p308 bra 	$L__BB7_39;
	shr.u32 	%r546, %r6, 1;
	and.b32  	%r547, %r546, 496;
	mov.u32 	%r548, _ZZN3cub18CUB_300001_SM_10006detail6reduce18DeviceReduceKernelINS2_10policy_hubIN4cuda3std3__45tupleIJblEEEjN6thrust24THRUST_300001_SM_1000_NS8cuda_cub9__find_if7functorIS9_EEE10Policy1000ENSB_12zip_iteratorINS8_IJNSD_26transform_input_iterator_tIbNSI_INS8_IJNSB_6detail15normal_iteratorINSB_10device_ptrIjEEEESO_EEEEENSK_22tuple_binary_predicateINS7_4lessIjEEEEEENSB_17counting_iteratorIlNSB_11use_defaultESX_SX_EEEEEEEjSF_S9_NS7_10__identityEEEvT0_PT3_T1_NS0_13GridEvenShareIS15_EET2_T4_E12temp_storage;
	add.s32 	%r549, %r548, %r547;
	st.shared.u8 	[%r549+8], %rs377;
	st.shared.u64 	[%r549+16], %rd482;
$L__BB7_39:
	bar.sync 	0;
	setp.ne.s32 	%p309, %r6, 0;
	@%p309 bra 	$L__BB7_119;
	ld.shared.u8 	%rs341, [_ZZN3cub18CUB_300001_SM_10006detail6reduce18DeviceReduceKernelINS2_10policy_hubIN4cuda3std3__45tupleIJblEEEjN6thrust24THRUST_300001_SM_1000_NS8cuda_cub9__find_if7functorIS9_EEE10Policy1000ENSB_12zip_iteratorINS8_IJNSD_26transform_input_iterator_tIbNSI_INS8_IJNSB_6detail15normal_iteratorINSB_10device_ptrIjEEEESO_EEEEENSK_22tuple_binary_predicateINS7_4lessIjEEEEEENSB_17counting_iteratorIlNSB_11use_defaultESX_SX_EEEEEEEjSF_S9_NS7_10__identityEEEvT0_PT3_T1_NS0_13GridEvenShareIS15_EET2_T4_E12temp_storage+24];
	ld.shared.u64 	%rd442, [_ZZN3cub18CUB_300001_SM_10006detail6reduce18DeviceReduceKernelINS2_10policy_hubIN4cuda3std3__45tupleIJblEEEjN6thrust24THRUST_300001_SM_1000_NS8cuda_cub9__find_if7functorIS9_EEE10Policy1000ENSB_12zip_iteratorINS8_IJNSD_26transform_input_iterator_tIbNSI_INS8_IJNSB_6detail15normal_iteratorINSB_10device_ptrIjEEEESO_EEEEENSK_22tuple_binary_predicateINS7_4lessIjEEEEEENSB_17counting_iteratorIlNSB_11use_defaultESX_SX_EEEEEEEjSF_S9_NS7_10__identityEEEvT0_PT3_T1_NS0_13GridEvenShareIS15_EET2_T4_E12temp_storage+32];
	and.b16  	%rs342, %rs377, 255;
	setp.eq.s16 	%p310, %rs342, 0;
	setp.eq.s16 	%p311, %rs341, 0;
	min.s64 	%rd443, %rd442, %rd482;
	selp.b16 	%rs343, %rs377, 1, %p311;
	selp.b16 	%rs344, %rs341, %rs343, %p310;
	and.b16  	%rs345, %rs344, 255;
	selp.b64 	%rd444, %rd482, %rd443, %p311;
	selp.b64 	%rd445, %rd442, %rd444, %p310;
	ld.shared.u8 	%rs346, [_ZZN3cub18CUB_300001_SM_10006detail6reduce18DeviceReduceKernelINS2_10policy_hubIN4cuda3std3__45tupleIJblEEEjN6thrust24THRUST_300001_SM_1000_NS8cuda_cub9__find_if7functorIS9_EEE10Policy1000ENSB_12zip_iteratorINS8_IJNSD_26transform_input_iterator_tIbNSI_INS8_IJNSB_6detail15normal_iteratorINSB_10device_ptrIjEEEESO_EEEEENSK_22tuple_binary_predicateINS7_4lessIjEEEEEENSB_17counting_iteratorIlNSB_11use_defaultESX_SX_EEEEEEEjSF_S9_NS7_10__identityEEEvT0_PT3_T1_NS0_13GridEvenShareIS15_EET2_T4_E12temp_storage+40];
	ld.shared.u64 	%rd446, [_ZZN3cub18CUB_300001_SM_10006detail6reduce18DeviceReduceKernelINS2_10policy_hubIN4cuda3std3__45tupleIJblEEEjN6thrust24THRUST_300001_SM_1000_NS8cuda_cub9__find_if7functorIS9_EEE10Policy1000ENSB_12zip_iteratorINS8_IJNSD_26transform_input_iterator_tIbNSI_INS8_IJNSB_6detail15normal_iteratorINSB_10device_ptrIjEEEESO_EEEEENSK_22tuple_binary_predicateINS7_4lessIjEEEEEENSB_17counting_iteratorIlNSB_11use_defaultESX_SX_EEEEEEEjSF_S9_NS7_10__identityEEEvT0_PT3_T1_NS0_13GridEvenShareIS15_EET2_T4_E12temp_storage+48];
	setp.eq.s16 	%p312, %rs345, 0;
	setp.eq.s16 	%p313, %rs346, 0;
	min.s64 	%rd447, %rd446, %rd445;
	selp.b16 	%rs347, %rs344, 1, %p313;
	selp.b16 	%rs348, %rs346, %rs347, %p312;
	and.b16  	%rs349, %rs348, 255;
	selp.b64 	%rd448, %rd445, %rd447, %p313;
	selp.b64 	%rd449, %rd446, %rd448, %p312;
	ld.shared.u8 	%rs350, [_ZZN3cub18CUB_300001_SM_10006detail6reduce18DeviceReduceKernelINS2_10policy_hubIN4cuda3std3__45tupleIJblEEEjN6thrust24THRUST_300001_SM_1000_NS8cuda_cub9__find_if7functorIS9_EEE10Policy1000ENSB_12zip_iteratorINS8_IJNSD_26transform_input_iterator_tIbNSI_INS8_IJNSB_6detail15normal_iteratorINSB_10device_ptrIjEEEESO_EEEEENSK_22tuple_binary_predicateINS7_4lessIjEEEEEENSB_17counting_iteratorIlNSB_11use_defaultESX_SX_EEEEEEEjSF_S9_NS7_10__identityEEEvT0_PT3_T1_NS0_13GridEvenShareIS15_EET2_T4_E12temp_storage+56];
	ld.shared.u64 	%rd450, [_ZZN3cub18CUB_300001_SM_10006detail6reduce18DeviceReduceKernelINS2_10policy_hubIN4cuda3std3__45tupleIJblEEEjN6thrust24THRUST_300001_SM_1000_NS8cuda_cub9__find_if7functorIS9_EEE10Policy1000ENSB_12zip_iteratorINS8_IJNSD_26transform_input_iterator_tIbNSI_INS8_IJNSB_6detail15normal_iteratorINSB_10device_ptrIjEEEESO_EEEEENSK_22tuple_binary_predicateINS7_4lessIjEEEEEENSB_17counting_iteratorIlNSB_11use_defaultESX_SX_EEEEEEEjSF_S9_NS7_10__identityEEEvT0_PT3_T1_NS0_13GridEvenShareIS15_EET2_T4_E12temp_storage+64];
	setp.eq.s16 	%p314, %rs349, 0;
	setp.eq.s16 	%p315, %rs350, 0;
	min.s64 	%rd451, %rd450, %rd449;
	selp.b16 	%rs351, %rs348, 1, %p315;
	selp.b16 	%rs352, %rs350, %rs351, %p314;
	and.b16  	%rs353, %rs352, 255;
	selp.b64 	%rd452, %rd449, %rd451, %p315;
	selp.b64 	%rd453, %rd450, %rd452, %p314;
	ld.shared.u8 	%rs354, [_ZZN3cub18CUB_300001_SM_10006detail6reduce18DeviceReduceKernelINS2_10policy_hubIN4cuda3std3__45tupleIJblEEEjN6thrust24THRUST_300001_SM_1000_NS8cuda_cub9__find_if7functorIS9_EEE10Policy1000ENSB_12zip_iteratorINS8_IJNSD_26transform_input_iterator_tIbNSI_INS8_IJNSB_6detail15normal_iteratorINSB_10device_ptrIjEEEESO_EEEEENSK_22tuple_binary_predicateINS7_4lessIjEEEEEENSB_17counting_iteratorIlNSB_11use_defaultESX_SX_EEEEEEEjSF_S9_NS7_10__identityEEEvT0_PT3_T1_NS0_13GridEvenShareIS15_EET2_T4_E12temp_storage+72];
	ld.shared.u64 	%rd454, [_ZZN3cub18CUB_300001_SM_10006detail6reduce18DeviceReduceKernelINS2_10policy_hubIN4cuda3std3__45tupleIJblEEEjN6thrust24THRUST_300001_SM_1000_NS8cuda_cub9__find_if7functorIS9_EEE10Policy1000ENSB_12zip_iteratorINS8_IJNSD_26transform_input_iterator_tIbNSI_INS8_IJNSB_6detail15normal_iteratorINSB_10device_ptrIjEEEESO_EEEEENSK_22tuple_binary_predicateINS7_4lessIjEEEEEENSB_17counting_iteratorIlNSB_11use_defaultESX_SX_EEEEEEEjSF_S9_NS7_10__identityEEEvT0_PT3_T1_NS0_13GridEvenShareIS15_EET2_T4_E12temp_storage+80];
	setp.eq.s16 	%p316, %rs353, 0;
	setp.eq.s16 	%p317, %rs354, 0;
	min.s64 	%rd455, %rd454, %rd453;
	selp.b16 	%rs355, %rs352, 1, %p317;
	selp.b16 	%rs356, %rs354, %rs355, %p316;
	and.b16  	%rs357, %rs356, 255;
	selp.b64 	%rd456, %rd453, %rd455, %p317;
	selp.b64 	%rd457, %rd454, %rd456, %p316;
	ld.shared.u8 	%rs358, [_ZZN3cub18CUB_300001_SM_10006detail6reduce18DeviceReduceKernelINS2_10policy_hubIN4cuda3std3__45tupleIJblEEEjN6thrust24THRUST_300001_SM_1000_NS8cuda_cub9__find_if7functorIS9_EEE10Policy1000ENSB_12zip_iteratorINS8_IJNSD_26transform_input_iterator_tIbNSI_INS8_IJNSB_6detail15normal_iteratorINSB_10device_ptrIjEEEESO_EEEEENSK_22tuple_binary_predicateINS7_4lessIjEEEEEENSB_17counting_iteratorIlNSB_11use_defaultESX_SX_EEEEEEEjSF_S9_NS7_10__identityEEEvT0_PT3_T1_NS0_13GridEvenShareIS15_EET2_T4_E12temp_storage+88];
	ld.shared.u64 	%rd458, [_ZZN3cub18CUB_300001_SM_10006detail6reduce18DeviceReduceKernelINS2_10policy_hubIN4cuda3std3__45tupleIJblEEEjN6thrust24THRUST_300001_SM_1000_NS8cuda_cub9__find_if7functorIS9_EEE10Policy1000ENSB_12zip_iteratorINS8_IJNSD_26transform_input_iterator_tIbNSI_INS8_IJNSB_6detail15normal_iteratorINSB_10device_ptrIjEEEESO_EEEEENSK_22tuple_binary_predicateINS7_4lessIjEEEEEENSB_17counting_iteratorIlNSB_11use_defaultESX_SX_EEEEEEEjSF_S9_NS7_10__identityEEEvT0_PT3_T1_NS0_13GridEvenShareIS15_EET2_T4_E12temp_storage+96];
	setp.eq.s16 	%p318, %rs357, 0;
	setp.eq.s16 	%p319, %rs358, 0;
	min.s64 	%rd459, %rd458, %rd457;
	selp.b16 	%rs359, %rs356, 1, %p319;
	selp.b16 	%rs360, %rs358, %rs359, %p318;
	and.b16  	%rs361, %rs360, 255;
	selp.b64 	%rd460, %rd457, %rd459, %p319;
	selp.b64 	%rd461, %rd458, %rd460, %p318;
	ld.shared.u8 	%rs362, [_ZZN3cub18CUB_300001_SM_10006detail6reduce18DeviceReduceKernelINS2_10policy_hubIN4cuda3std3__45tupleIJblEEEjN6thrust24THRUST_300001_SM_1000_NS8cuda_cub9__find_if7functorIS9_EEE10Policy1000ENSB_12zip_iteratorINS8_IJNSD_26transform_input_iterator_tIbNSI_INS8_IJNSB_6detail15normal_iteratorINSB_10device_ptrIjEEEESO_EEEEENSK_22tuple_binary_predicateINS7_4lessIjEEEEEENSB_17counting_iteratorIlNSB_11use_defaultESX_SX_EEEEEEEjSF_S9_NS7_10__identityEEEvT0_PT3_T1_NS0_13GridEvenShareIS15_EET2_T4_E12temp_storage+104];
	ld.shared.u64 	%rd462, [_ZZN3cub18CUB_300001_SM_10006detail6reduce18DeviceReduceKernelINS2_10policy_hubIN4cuda3std3__45tupleIJblEEEjN6thrust24THRUST_300001_SM_1000_NS8cuda_cub9__find_if7functorIS9_EEE10Policy1000ENSB_12zip_iteratorINS8_IJNSD_26transform_input_iterator_tIbNSI_INS8_IJNSB_6detail15normal_iteratorINSB_10device_ptrIjEEEESO_EEEEENSK_22tuple_binary_predicateINS7_4lessIjEEEEEENSB_17counting_iteratorIlNSB_11use_defaultESX_SX_EEEEEEEjSF_S9_NS7_10__identityEEEvT0_PT3_T1_NS0_13GridEvenShareIS15_EET2_T4_E12temp_storage+112];
	setp.eq.s16 	%p320, %rs361, 0;
	setp.eq.s16 	%p321, %rs362, 0;
	min.s64 	%rd463, %rd462, %rd461;
	selp.b16 	%rs363, %rs360, 1, %p321;
	selp.b16 	%rs364, %rs362, %rs363, %p320;
	and.b16  	%rs365, %rs364, 255;
	selp.b64 	%rd464, %rd461, %rd463, %p321;
	selp.b64 	%rd465, %rd462, %rd464, %p320;
	ld.shared.u8 	%rs366, [_ZZN3cub18CUB_300001_SM_10006detail6reduce18DeviceReduceKernelINS2_10policy_hubIN4cuda3std3__45tupleIJblEEEjN6thrust24THRUST_300001_SM_1000_NS8cuda_cub9__find_if7functorIS9_EEE10Policy1000ENSB_12zip_iteratorINS8_IJNSD_26transform_input_iterator_tIbNSI_INS8_IJNSB_6detail15normal_iteratorINSB_10device_ptrIjEEEESO_EEEEENSK_22tuple_binary_predicateINS7_4lessIjEEEEEENSB_17counting_iteratorIlNSB_11use_defaultESX_SX_EEEEEEEjSF_S9_NS7_10__identityEEEvT0_PT3_T1_NS0_13GridEvenShareIS15_EET2_T4_E12temp_storage+120];
	ld.shared.u64 	%rd466, [_ZZN3cub18CUB_300001_SM_10006detail6reduce18DeviceReduceKernelINS2_10policy_hubIN4cuda3std3__45tupleIJblEEEjN6thrust24THRUST_300001_SM_1000_NS8cuda_cub9__find_if7functorIS9_EEE10Policy1000ENSB_12zip_iteratorINS8_IJNSD_26transform_input_iterator_tIbNSI_INS8_IJNSB_6detail15normal_iteratorINSB_10device_ptrIjEEEESO_EEEEENSK_22tuple_binary_predicateINS7_4lessIjEEEEEENSB_17counting_iteratorIlNSB_11use_defaultESX_SX_EEEEEEEjSF_S9_NS7_10__identityEEEvT0_PT3_T1_NS0_13GridEvenShareIS15_EET2_T4_E12temp_storage+128];
	setp.eq.s16 	%p322, %rs365, 0;
	setp.eq.s16 	%p323, %rs366, 0;
	min.s64 	%rd467, %rd466, %rd465;
	selp.b16 	%rs367, %rs364, 1, %p323;
	selp.b16 	%rs377, %rs366, %rs367, %p322;
	selp.b64 	%rd468, %rd465, %rd467, %p323;
	selp.b64 	%rd482, %rd466, %rd468, %p322;
	bra.uni 	$L__BB7_119;
$L__BB7_41:
	// begin inline asm
	mov.u32 %r322, %laneid;
	// end inline asm
	and.b32  	%r343, %r6, 992;
	add.s32 	%r344, %r343, 32;
	setp.gt.u32 	%p234, %r344, %r5;
	not.b32 	%r345, %r343;
	add.s32 	%r346, %r5, %r345;
	selp.b32 	%r341, %r346, 31, %p234;
	cvt.u32.u16 	%r347, %rs377;
	and.b32  	%r324, %r347, 255;
	mov.b32 	%r340, 1;
	mov.b32 	%r342, -1;
	// begin inline asm
	shfl.sync.down.b32 %r323, %r324, %r340, %r341, %r342;
	// end inline asm
	// begin inline asm
	shfl.sync.down.b32 %r328, %r329, %r340, %r341, %r342;
	// end inline asm
	mov.b64 	{%r334, %r339}, %rd482;
	// begin inline asm
	shfl.sync.down.b32 %r333, %r334, %r340, %r341, %r342;
	// end inline asm
	// begin inline asm
	shfl.sync.down.b32 %r338, %r339, %r340, %r341, %r342;
	// end inline asm
	mov.b64 	%rd39, {%r333, %r338};
	cvt.u16.u32 	%rs31, %r323;
	setp.ge.s32 	%p235, %r322, %r341;
	@%p235 bra 	$L__BB7_45;
	and.b16  	%rs280, %rs377, 255;
	setp.eq.s16 	%p236, %rs280, 0;
	and.b16  	%rs281, %rs31, 255;
	setp.eq.s16 	%p237, %rs281, 0;
	or.pred  	%p238, %p236, %p237;
	@%p238 bra 	$L__BB7_44;
	min.s64 	%rd482, %rd39, %rd482;
	mov.b16 	%rs377, 1;
	bra.uni 	$L__BB7_45;
$L__BB7_44:
	setp.eq.s16 	%p239, %rs280, 0;
	selp.b16 	%rs377, %rs31, %rs377, %p239;
	selp.b64 	%rd482, %rd39, %rd482, %p239;
$L__BB7_45:
	cvt.u32.u16 	%r368, %rs377;
	and.b32  	%r349, %r368, 255;
	mov.b32 	%r365, 2;
	mov.b32 	%r367, -1;
	// begin inline asm
	shfl.sync.down.b32 %r348, %r349, %r365, %r341, %r367;
	// end inline asm
	// begin inline asm
	shfl.sync.down.b32 %r353, %r354, %r365, %r341, %r367;
	// end inline asm
	mov.b64 	{%r359, %r364}, %rd482;
	// begin inline asm
	shfl.sync.down.b32 %r358, %r359, %r365, %r341, %r367;
	// end inline asm
	// begin inline asm
	shfl.sync.down.b32 %r363, %r364, %r365, %r341, %r367;
	// end inline asm
	mov.b64 	%rd43, {%r358, %r363};
	cvt.u16.u32 	%rs34, %r348;
	add.s32 	%r369, %r322, 2;
	setp.gt.s32 	%p240, %r369, %r341;
	@%p240 bra 	$L__BB7_49;
	and.b16  	%rs284, %rs377, 255;
	setp.eq.s16 	%p241, %rs284, 0;
	and.b16  	%rs285, %rs34, 255;
	setp.eq.s16 	%p242, %rs285, 0;
	or.pred  	%p243, %p241, %p242;
	@%p243 bra 	$L__BB7_48;
	min.s64 	%rd482, %rd43, %rd482;
	mov.b16 	%rs377, 1;
	bra.uni 	$L__BB7_49;
$L__BB7_48:
	setp.eq.s16 	%p244, %rs284, 0;
	selp.b16 	%rs377, %rs34, %rs377, %p244;
	selp.b64 	%rd482, %rd43, %rd482, %p244;
$L__BB7_49:
	cvt.u32.u16 	%r390, %rs377;
	and.b32  	%r371, %r390, 255;
	mov.b32 	%r387, 4;
	mov.b32 	%r389, -1;
	// begin inline asm
	shfl.sync.down.b32 %r370, %r371, %r387, %r341, %r389;
	// end inline asm
	// begin inline asm
	shfl.sync.down.b32 %r375, %r376, %r387, %r341, %r389;
	// end inline asm
	mov.b64 	{%r381, %r386}, %rd482;
	// begin inline asm
	shfl.sync.down.b32 %r380, %r381, %r387, %r341, %r389;
	// end inline asm
	// begin inline asm
	shfl.sync.down.b32 %r385, %r386, %r387, %r341, %r389;
	// end inline asm
	mov.b64 	%rd47, {%r380, %r385};
	cvt.u16.u32 	%rs37, %r370;
	add.s32 	%r391, %r322, 4;
	setp.gt.s32 	%p245, %r391, %r341;
	@%p245 bra 	$L__BB7_53;
	and.b16  	%rs288, %rs377, 255;
	setp.eq.s16 	%p246, %rs288, 0;
	and.b16  	%rs289, %rs37, 255;
	setp.eq.s16 	%p247, %rs289, 0;
	or.pred  	%p248, %p246, %p247;
	@%p248 bra 	$L__BB7_52;
	min.s64 	%rd482, %rd47, %rd482;
	mov.b16 	%rs377, 1;
	bra.uni 	$L__BB7_53;
$L__BB7_52:
	setp.eq.s16 	%p249, %rs288, 0;
	selp.b16 	%rs377, %rs37, %rs377, %p249;
	selp.b64 	%rd482, %rd47, %rd482, %p249;
$L__BB7_53:
	cvt.u32.u16 	%r412, %rs377;
	and.b32  	%r393, %r412, 255;
	mov.b32 	%r409, 8;
	mov.b32 	%r411, -1;
	// begin inline asm
	shfl.sync.down.b32 %r392, %r393, %r409, %r341, %r411;
	// end inline asm
	// begin inline asm
	shfl.sync.down.b32 %r397, %r398, %r409, %r341, %r411;
	// end inline asm
	mov.b64 	{%r403, %r408}, %rd482;
	// begin inline asm
	shfl.sync.down.b32 %r402, %r403, %r409, %r341, %r411;
	// end inline asm
	// begin inline asm
	shfl.sync.down.b32 %r407, %r408, %r409, %r341, %r411;
	// end inline asm
	mov.b64 	%rd51, {%r402, %r407};
	cvt.u16.u32 	%rs40, %r392;
	add.s32 	%r413, %r322, 8;
	setp.gt.s32 	%p250, %r413, %r341;
	@%p250 bra 	$L__BB7_57;
	and.b16  	%rs292, %rs377, 255;
	setp.eq.s16 	%p251, %rs292, 0;
	and.b16  	%rs293, %rs40, 255;
	setp.eq.s16 	%p252, %rs293, 0;
	or.pred  	%p253, %p251, %p252;
	@%p253 bra 	$L__BB7_56;
	min.s64 	%rd482, %rd51, %rd482;
	mov.b16 	%rs377, 1;
	bra.uni 	$L__BB7_57;
$L__BB7_56:
	setp.eq.s16 	%p254, %rs292, 0;
	selp.b16 	%rs377, %rs40, %rs377, %p254;
	selp.b64 	%rd482, %rd51, %rd482, %p254;
$L__BB7_57:
	cvt.u32.u16 	%r434, %rs377;
	and.b32  	%r415, %r434, 255;
	mov.b32 	%r431, 16;
	mov.b32 	%r433, -1;
	// begin inline asm
	shfl.sync.down.b32 %r414, %r415, %r431, %r341, %r433;
	// end inline asm
	// begin inline asm
	shfl.sync.down.b32 %r419, %r420, %r431, %r341, %r433;
	// end inline asm
	mov.b64 	{%r425, %r430}, %rd482;
	// begin inline asm
	shfl.sync.down.b32 %r424, %r425, %r431, %r341, %r433;
	// end inline asm
	// begin inline asm
	shfl.sync.down.b32 %r429, %r430, %r431, %r341, %r433;
	// end inline asm
	mov.b64 	%rd55, {%r424, %r429};
	cvt.u16.u32 	%rs43, %r414;
	add.s32 	%r435, %r322, 16;
	setp.gt.s32 	%p255, %r435, %r341;
	@%p255 bra 	$L__BB7_61;
	and.b16  	%rs296, %rs377, 255;
	setp.eq.s16 	%p256, %rs296, 0;
	and.b16  	%rs297, %rs43, 255;
	setp.eq.s16 	%p257, %rs297, 0;
	or.pred  	%p258, %p256, %p257;
	@%p258 bra 	$L__BB7_60;
	min.s64 	%rd482, %rd55, %rd482;
	mov.b16 	%rs377, 1;
	bra.uni 	$L__BB7_61;
$L__BB7_60:
	setp.eq.s16 	%p259, %rs296, 0;
	selp.b16 	%rs377, %rs43, %rs377, %p259;
	selp.b64 	%rd482, %rd55, %rd482, %p259;
$L__BB7_61:
	setp.ne.s32 	%p260, %r322, 0;
	@%p260 bra 	$L__BB7_63;
	shr.u32 	%r436, %r6, 1;
	and.b32  	%r437, %r436, 496;
	mov.u32 	%r438, _ZZN3cub18CUB_300001_SM_10006detail6reduce18DeviceReduceKernelINS2_10policy_hubIN4cuda3std3__45tupleIJblEEEjN6thrust24THRUST_300001_SM_1000_NS8cuda_cub9__find_if7functorIS9_EEE10Policy1000ENSB_12zip_iteratorINS8_IJNSD_26transform_input_iterator_tIbNSI_INS8_IJNSB_6detail15normal_iteratorINSB_10device_ptrIjEEEESO_EEEEENSK_22tuple_binary_predicateINS7_4lessIjEEEEEENSB_17counting_iteratorIlNSB_11use_defaultESX_SX_EEEEEEEjSF_S9_NS7_10__identityEEEvT0_PT3_T1_NS0_13GridEvenShareIS15_EET2_T4_E12temp_storage;
	add.s32 	%r439, %r438, %r437;
	st.shared.u8 	[%r439+8], %rs377;
	st.shared.u64 	[%r439+16], %rd482;
$L__BB7_63:
	bar.sync 	0;
	setp.ne.s32 	%p261, %r6, 0;
	@%p261 bra 	$L__BB7_119;
	setp.lt.u32 	%p262, %r5, 33;
	@%p262 bra 	$L__BB7_66;
	ld.shared.u8 	%rs300, [_ZZN3cub18CUB_300001_SM_10006detail6reduce18DeviceReduceKernelINS2_10policy_hubIN4cuda3std3__45tupleIJblEEEjN6thrust24THRUST_300001_SM_1000_NS8cuda_cub9__find_if7functorIS9_EEE10Policy1000ENSB_12zip_iteratorINS8_IJNSD_26transform_input_iterator_tIbNSI_INS8_IJNSB_6detail15normal_iteratorINSB_10device_ptrIjEEEESO_EEEEENSK_22tuple_binary_predicateINS7_4lessIjEEEEEENSB_17counting_iteratorIlNSB_11use_defaultESX_SX_EEEEEEEjSF_S9_NS7_10__identityEEEvT0_PT3_T1_NS0_13GridEvenShareIS15_EET2_T4_E12temp_storage+24];
	ld.shared.u64 	%rd421, [_ZZN3cub18CUB_300001_SM_10006detail6reduce18DeviceReduceKernelINS2_10policy_hubIN4cuda3std3__45tupleIJblEEEjN6thrust24THRUST_300001_SM_1000_NS8cuda_cub9__find_if7functorIS9_EEE10Policy1000ENSB_12zip_iteratorINS8_IJNSD_26transform_input_iterator_tIbNSI_INS8_IJNSB_6detail15normal_iteratorINSB_10device_ptrIjEEEESO_EEEEENSK_22tuple_binary_predicateINS7_4lessIjEEEEEENSB_17counting_iteratorIlNSB_11use_defaultESX_SX_EEEEEEEjSF_S9_NS7_10__identityEEEvT0_PT3_T1_NS0_13GridEvenShareIS15_EET2_T4_E12temp_storage+32];
	and.b16  	%rs301, %rs377, 255;
	setp.eq.s16 	%p263, %rs301, 0;
	setp.eq.s16 	%p264, %rs300, 0;
	min.s64 	%rd422, %rd421, %rd482;
	selp.b16 	%rs302, %rs377, 1, %p264;
	selp.b16 	%rs377, %rs300, %rs302, %p263;
	selp.b64 	%rd423, %rd482, %rd422, %p264;
	selp.b64 	%rd482, %rd421, %rd423, %p263;
$L__BB7_66:
	setp.lt.u32 	%p265, %r5, 65;
	@%p265 bra 	$L__BB7_68;
	ld.shared.u8 	%rs303, [_ZZN3cub18CUB_300001_SM_10006detail6reduce18DeviceReduceKernelINS2_10policy_hubIN4cuda3std3__45tupleIJblEEEjN6thrust24THRUST_300001_SM_1000_NS8cuda_cub9__find_if7functorIS9_EEE10Policy1000ENSB_12zip_iteratorINS8_IJNSD_26transform_input_iterator_tIbNSI_INS8_IJNSB_6detail15normal_iteratorINSB_10device_ptrIjEEEESO_EEEEENSK_22tuple_binary_predicateINS7_4lessIjEEEEEENSB_17counting_iteratorIlNSB_11use_defaultESX_SX_EEEEEEEjSF_S9_NS7_10__identityEEEvT0_PT3_T1_NS0_13GridEvenShareIS15_EET2_T4_E12temp_storage+40];
	ld.shared.u64 	%rd424, [_ZZN3cub18CUB_300001_SM_10006detail6reduce18DeviceReduceKernelINS2_10policy_hubIN4cuda3std3__45tupleIJblEEEjN6thrust24THRUST_300001_SM_1000_NS8cuda_cub9__find_if7functorIS9_EEE10Policy1000ENSB_12zip_iteratorINS8_IJNSD_26transform_input_iterator_tIbNSI_INS8_IJNSB_6detail15normal_iteratorINSB_10device_ptrIjEEEESO_EEEEENSK_22tuple_binary_predicateINS7_4lessIjEEEEEENSB_17counting_iteratorIlNSB_11use_defaultESX_SX_EEEEEEEjSF_S9_NS7_10__identityEEEvT0_PT3_T1_NS0_13GridEvenShareIS15_EET2_T4_E12temp_storage+48];
	and.b16  	%rs304, %rs377, 255;
	setp.eq.s16 	%p266, %rs304, 0;
	setp.eq.s16 	%p267, %rs303, 0;
	min.s64 	%rd425, %rd424, %rd482;
	selp.b16 	%rs305, %rs377, 1, %p267;
	selp.b16 	%rs377, %rs303, %rs305, %p266;
	selp.b64 	%rd426, %rd482, %rd425, %p267;
	selp.b64 	%rd482, %rd424, %rd426, %p266;
$L__BB7_68:
	setp.lt.u32 	%p268, %r5, 97;
	@%p268 bra 	$L__BB7_70;
	ld.shared.u8 	%rs306, [_ZZN3cub18CUB_300001_SM_10006detail6reduce18DeviceReduceKernelINS2_10policy_hubIN4cuda3std3__45tupleIJblEEEjN6thrust24THRUST_300001_SM_1000_NS8cuda_cub9__find_if7functorIS9_EEE10Policy1000ENSB_12zip_iteratorINS8_IJNSD_26transform_input_iterator_tIbNSI_INS8_IJNSB_6detail15normal_iteratorINSB_10device_ptrIjEEEESO_EEEEENSK_22tuple_binary_predicateINS7_4lessIjEEEEEENSB_17counting_iteratorIlNSB_11use_defaultESX_SX_EEEEEEEjSF_S9_NS7_10__identityEEEvT0_PT3_T1_NS0_13GridEvenShareIS15_EET2_T4_E12temp_storage+56];
	ld.shared.u64 	%rd427, [_ZZN3cub18CUB_300001_SM_10006detail6reduce18DeviceReduceKernelINS2_10policy_hubIN4cuda3std3__45tupleIJblEEEjN6thrust24THRUST_300001_SM_1000_NS8cuda_cub9__find_if7functorIS9_EEE10Policy1000ENSB_12zip_iteratorINS8_IJNSD_26transform_input_iterator_tIbNSI_INS8_IJNSB_6detail15normal_iteratorINSB_10device_ptrIjEEEESO_EEEEENSK_22tuple_binary_predicateINS7_4lessIjEEEEEENSB_17counting_iteratorIlNSB_11use_defaultESX_SX_EEEEEEEjSF_S9_NS7_10__identityEEEvT0_PT3_T1_NS0_13GridEvenShareIS15_EET2_T4_E12temp_storage+64];
	and.b16  	%rs307, %rs377, 255;
	setp.eq.s16 	%p269, %rs307, 0;
	setp.eq.s16 	%p270, %rs306, 0;
	min.s64 	%rd428, %rd427, %rd482;
	selp.b16 	%rs308, %rs377, 1, %p270;
	selp.b16 	%rs377, %rs306, %rs308, %p269;
	selp.b64 	%rd429, %rd482, %rd428, %p270;
	selp.b64 	%rd482, %rd427, %rd429, %p269;
$L__BB7_70:
	setp.lt.u32 	%p271, %r5, 129;
	@%p271 bra 	$L__BB7_72;
	ld.shared.u8 	%rs309, [_ZZN3cub18CUB_300001_SM_10006detail6reduce18DeviceReduceKernelINS2_10policy_hubIN4cuda3std3__45tupleIJblEEEjN6thrust24THRUST_300001_SM_1000_NS8cuda_cub9__find_if7functorIS9_EEE10Policy1000ENSB_12zip_iteratorINS8_IJNSD_26transform_input_iterator_tIbNSI_INS8_IJNSB_6detail15normal_iteratorINSB_10device_ptrIjEEEESO_EEEEENSK_22tuple_binary_predicateINS7_4lessIjEEEEEENSB_17counting_iteratorIlNSB_11use_defaultESX_SX_EEEEEEEjSF_S9_NS7_10__identityEEEvT0_PT3_T1_NS0_13GridEvenShareIS15_EET2_T4_E12temp_storage+72];
	ld.shared.u64 	%rd430, [_ZZN3cub18CUB_300001_SM_10006detail6reduce18DeviceReduceKernelINS2_10policy_hubIN4cuda3std3__45tupleIJblEEEjN6thrust24THRUST_300001_SM_1000_NS8cuda_cub9__find_if7functorIS9_EEE10Policy1000ENSB_12zip_iteratorINS8_IJNSD_26transform_input_iterator_tIbNSI_INS8_IJNSB_6detail15normal_iteratorINSB_10device_ptrIjEEEESO_EEEEENSK_22tuple_binary_predicateINS7_4lessIjEEEEEENSB_17counting_iteratorIlNSB_11use_defaultESX_SX_EEEEEEEjSF_S9_NS7_10__identityEEEvT0_PT3_T1_NS0_13GridEvenShareIS15_EET2_T4_E12temp_storage+80];
	and.b16  	%rs310, %rs377, 255;
	setp.eq.s16 	%p272, %rs310, 0;
	setp.eq.s16 	%p273, %rs309, 0;
	min.s64 	%rd431, %rd430, %rd482;
	selp.b16 	%rs311, %rs377, 1, %p273;
	selp.b16 	%rs377, %rs309, %rs311, %p272;
	selp.b64 	%rd432, %rd482, %rd431, %p273;
	selp.b64 	%rd482, %rd430, %rd432, %p272;
$L__BB7_72:
	setp.lt.u32 	%p274, %r5, 161;
	@%p274 bra 	$L__BB7_74;
	ld.shared.u8 	%rs312, [_ZZN3cub18CUB_300001_SM_10006detail6reduce18DeviceReduceKernelINS2_10policy_hubIN4cuda3std3__45tupleIJblEEEjN6thrust24THRUST_300001_SM_1000_NS8cuda_cub9__find_if7functorIS9_EEE10Policy1000ENSB_12zip_iteratorINS8_IJNSD_26transform_input_iterator_tIbNSI_INS8_IJNSB_6detail15normal_iteratorINSB_10device_ptrIjEEEESO_EEEEENSK_22tuple_binary_predicateINS7_4lessIjEEEEEENSB_17counting_iteratorIlNSB_11use_defaultESX_SX_EEEEEEEjSF_S9_NS7_10__identityEEEvT0_PT3_T1_NS0_13GridEvenShareIS15_EET2_T4_E12temp_storage+88];
	ld.shared.u64 	%rd433, [_ZZN3cub18CUB_300001_SM_10006detail6reduce18DeviceReduceKernelINS2_10policy_hubIN4cuda3std3__45tupleIJblEEEjN6thrust24THRUST_300001_SM_1000_NS8cuda_cub9__find_if7functorIS9_EEE10Policy1000ENSB_12zip_iteratorINS8_IJNSD_26transform_input_iterator_tIbNSI_INS8_IJNSB_6detail15normal_iteratorINSB_10device_ptrIjEEEESO_EEEEENSK_22tuple_binary_predicateINS7_4lessIjEEEEEENSB_17counting_iteratorIlNSB_11use_defaultESX_SX_EEEEEEEjSF_S9_NS7_10__identityEEEvT0_PT3_T1_NS0_13GridEvenShareIS15_EET2_T4_E12temp_storage+96];
	and.b16  	%rs313, %rs377, 255;
	setp.eq.s16 	%p275, %rs313, 0;
	setp.eq.s16 	%p276, %rs312, 0;
	min.s64 	%rd434, %rd433, %rd482;
	selp.b16 	%rs314, %rs377, 1, %p276;
	selp.b16 	%rs377, %rs312, %rs314, %p275;
	selp.b64 	%rd435, %rd482, %rd434, %p276;
	selp.b64 	%rd482, %rd433, %rd435, %p275;
$L__BB7_74:
	setp.lt.u32 	%p277, %r5, 193;
	@%p277 bra 	$L__BB7_76;
	ld.shared.u8 	%rs315, [_ZZN3cub18CUB_300001_SM_10006detail6reduce18DeviceReduceKernelINS2_10policy_hubIN4cuda3std3__45tupleIJblEEEjN6thrust24THRUST_300001_SM_1000_NS8cuda_cub9__find_if7functorIS9_EEE10Policy1000ENSB_12zip_iteratorINS8_IJNSD_26transform_input_iterator_tIbNSI_INS8_IJNSB_6detail15normal_iteratorINSB_10device_ptrIjEEEESO_EEEEENSK_22tuple_binary_predicateINS7_4lessIjEEEEEENSB_17counting_iteratorIlNSB_11use_defaultESX_SX_EEEEEEEjSF_S9_NS7_10__identityEEEvT0_PT3_T1_NS0_13GridEvenShareIS15_EET2_T4_E12temp_storage+104];
	ld.shared.u64 	%rd436, [_ZZN3cub18CUB_300001_SM_10006detail6reduce18DeviceReduceKernelINS2_10policy_hubIN4cuda3std3__45tupleIJblEEEjN6thrust24THRUST_300001_SM_1000_NS8cuda_cub9__find_if7functorIS9_EEE10Policy1000ENSB_12zip_iteratorINS8_IJNSD_26transform_input_iterator_tIbNSI_INS8_IJNSB_6detail15normal_iteratorINSB_10device_ptrIjEEEESO_EEEEENSK_22tuple_binary_predicateINS7_4lessIjEEEEEENSB_17counting_iteratorIlNSB_11use_defaultESX_SX_EEEEEEEjSF_S9_NS7_10__identityEEEvT0_PT3_T1_NS0_13GridEvenShareIS15_EET2_T4_E12temp_storage+112];
	and.b16  	%rs316, %rs377, 255;
	setp.eq.s16 	%p278, %rs316, 0;
	setp.eq.s16 	%p279, %rs315, 0;
	min.s64 	%rd437, %rd436, %rd482;
	selp.b16 	%rs317, %rs377, 1, %p279;
	selp.b16 	%rs377, %rs315, %rs317, %p278;
	selp.b64 	%rd438, %rd482, %rd437, %p279;
	selp.b64 	%rd482, %rd436, %rd438, %p278;
$L__BB7_76:
	setp.lt.u32 	%p280, %r5, 225;
	@%p280 bra 	$L__BB7_119;
	ld.shared.u8 	%rs318, [_ZZN3cub18CUB_300001_SM_10006detail6reduce18DeviceReduceKernelINS2_10policy_hubIN4cuda3std3__45tupleIJblEEEjN6thrust24THRUST_300001_SM_1000_NS8cuda_cub9__find_if7functorIS9_EEE10Policy1000ENSB_12zip_iteratorINS8_IJNSD_26transform_input_iterator_tIbNSI_INS8_IJNSB_6detail15normal_iteratorINSB_10device_ptrIjEEEESO_EEEEENSK_22tuple_binary_predicateINS7_4lessIjEEEEEENSB_17counting_iteratorIlNSB_11use_defaultESX_SX_EEEEEEEjSF_S9_NS7_10__identityEEEvT0_PT3_T1_NS0_13GridEvenShareIS15_EET2_T4_E12temp_storage+120];
	ld.shared.u64 	%rd439, [_ZZN3cub18CUB_300001_SM_10006detail6reduce18DeviceReduceKernelINS2_10policy_hubIN4cuda3std3__45tupleIJblEEEjN6thrust24THRUST_300001_SM_1000_NS8cuda_cub9__find_if7functorIS9_EEE10Policy1000ENSB_12zip_iteratorINS8_IJNSD_26transform_input_iterator_tIbNSI_INS8_IJNSB_6detail15normal_iteratorINSB_10device_ptrIjEEEESO_EEEEENSK_22tuple_binary_predicateINS7_4lessIjEEEEEENSB_17counting_iteratorIlNSB_11use_defaultESX_SX_EEEEEEEjSF_S9_NS7_10__identityEEEvT0_PT3_T1_NS0_13GridEvenShareIS15_EET2_T4_E12temp_storage+128];
	and.b16  	%rs319, %rs377, 255;
	setp.eq.s16 	%p281, %rs319, 0;
	setp.eq.s16 	%p282, %rs318, 0;
	min.s64 	%rd440, %rd439, %rd482;
	selp.b16 	%rs320, %rs377, 1, %p282;
	selp.b16 	%rs377, %rs318, %rs320, %p281;
	selp.b64 	%rd441, %rd482, %rd440, %p282;
	selp.b64 	%rd482, %rd439, %rd441, %p281;
	bra.uni 	$L__BB7_119;
$L__BB7_78:
	mov.u32 	%r30, %tid.x;
	cvt.u64.u32 	%rd114, %r4;
	add.s64 	%rd115, %rd112, %rd114;
	cvt.u64.u32 	%rd116, %r30;
	add.s64 	%rd117, %rd116, %rd114;
	shl.b64 	%rd118, %rd117, 2;
	add.s64 	%rd119, %rd1, %rd118;
	add.s64 	%rd120, %rd2, %rd118;
	ld.global.u32 	%r71, [%rd119];
	ld.global.u32 	%r72, [%rd120];
	setp.lt.u32 	%p2, %r71, %r72;
	add.s32 	%r73, %r30, 256;
	cvt.u64.u32 	%rd121, %r73;
	ld.global.u32 	%r74, [%rd119+1024];
	ld.global.u32 	%r76, [%rd120+1024];
	setp.lt.u32 	%p3, %r74, %r76;
	add.s32 	%r78, %r30, 512;
	cvt.u64.u32 	%rd122, %r78;
	add.s64 	%rd123, %rd115, %rd122;
	ld.global.u32 	%r79, [%rd119+2048];
	ld.global.u32 	%r80, [%rd120+2048];
	setp.lt.u32 	%p4, %r79, %r80;
	add.s64 	%rd124, %rd123, 256;
	ld.global.u32 	%r81, [%rd119+3072];
	ld.global.u32 	%r82, [%rd120+3072];
	setp.lt.u32 	%p6, %r81, %r82;
	or.pred  	%p8, %p2, %p3;
	selp.b64 	%rd125, %rd116, %rd121, %p2;
	add.s64 	%rd126, %rd115, %rd125;
	min.s64 	%rd127, %rd123, %rd126;
	selp.b64 	%rd128, %rd127, %rd126, %p4;
	or.pred  	%p9, %p8, %p4;
	selp.b64 	%rd129, %rd128, %rd123, %p8;
	min.s64 	%rd130, %rd124, %rd129;
	selp.b64 	%rd131, %rd130, %rd129, %p6;
	or.pred  	%p10, %p9, %p6;
	selp.u16 	%rs377, 1, 0, %p10;
	selp.b64 	%rd482, %rd131, %rd124, %p9;
	shl.b32 	%r31, %r2, 10;
	setp.lt.u32 	%p11, %r5, %r31;
	@%p11 bra 	$L__BB7_95;
	add.s32 	%r84, %r30, %r31;
	add.s32 	%r85, %r84, %r4;
	add.s32 	%r559, %r85, 1024;
	not.b32 	%r86, %r30;
	add.s32 	%r87, %r86, %r1;
	sub.s32 	%r88, %r87, %r31;
	sub.s32 	%r558, %r88, %r4;
	mov.b32 	%r560, 0;
	mov.u32 	%r561, %r4;
$L__BB7_80:
	shl.b32 	%r38, %r2, 10;
	add.s32 	%r561, %r561, %r38;
	add.s32 	%r89, %r1, -1024;
	setp.gt.u32 	%p12, %r561, %r89;
	@%p12 bra 	$L__BB7_82;
	add.s32 	%r90, %r30, %r561;
	cvt.u64.u32 	%rd132, %r90;
	mul.wide.u32 	%rd133, %r90, 4;
	add.s64 	%rd134, %rd1, %rd133;
	add.s64 	%rd135, %rd2, %rd133;
	add.s64 	%rd136, %rd112, %rd132;
	ld.global.u32 	%r91, [%rd134];
	ld.global.u32 	%r92, [%rd135];
	setp.lt.u32 	%p13, %r91, %r92;
	add.s64 	%rd137, %rd136, 256;
	ld.global.u32 	%r93, [%rd134+1024];
	ld.global.u32 	%r94, [%rd135+1024];
	setp.lt.u32 	%p14, %r93, %r94;
	selp.u16 	%rs99, 1, 0, %p14;
	add.s64 	%rd138, %rd136, 512;
	ld.global.u32 	%r95, [%rd134+2048];
	ld.global.u32 	%r96, [%rd135+2048];
	setp.lt.u32 	%p15, %r95, %r96;
	selp.u16 	%rs100, 1, 0, %p15;
	add.s64 	%rd139, %rd136, 768;
	ld.global.u32 	%r97, [%rd134+3072];
	ld.global.u32 	%r98, [%rd135+3072];
	setp.lt.u32 	%p16, %r97, %r98;
	selp.u16 	%rs101, 1, 0, %p16;
	and.b16  	%rs102, %rs377, 255;
	setp.eq.s16 	%p17, %rs102, 0;
	selp.u16 	%rs103, 1, 0, %p13;
	min.s64 	%rd140, %rd136, %rd482;
	selp.b16 	%rs104, 1, %rs377, %p13;
	selp.b64 	%rd141, %rd140, %rd482, %p13;
	selp.b16 	%rs105, %rs103, %rs104, %p17;
	and.b16  	%rs106, %rs105, 255;
	selp.b64 	%rd142, %rd136, %rd141, %p17;
	setp.eq.s16 	%p18, %rs106, 0;
	min.s64 	%rd143, %rd137, %rd142;
	selp.b16 	%rs107, 1, %rs105, %p14;
	selp.b64 	%rd144, %rd143, %rd142, %p14;
	selp.b16 	%rs108, %rs99, %rs107, %p18;
	and.b16  	%rs109, %rs108, 255;
	selp.b64 	%rd145, %rd137, %rd144, %p18;
	setp.eq.s16 	%p19, %rs109, 0;
	min.s64 	%rd146, %rd138, %rd145;
	selp.b16 	%rs110, 1, %rs108, %p15;
	selp.b64 	%rd147, %rd146, %rd145, %p15;
	selp.b16 	%rs111, %rs100, %rs110, %p19;
	and.b16  	%rs112, %rs111, 255;
	selp.b64 	%rd148, %rd138, %rd147, %p19;
	setp.eq.s16 	%p20, %rs112, 0;
	min.s64 	%rd149, %rd139, %rd148;
	selp.b16 	%rs113, 1, %rs111, %p16;
	selp.b64 	%rd150, %rd149, %rd148, %p16;
	selp.b16 	%rs377, %rs101, %rs113, %p20;
	selp.b64 	%rd482, %rd139, %rd150, %p20;
	sub.s32 	%r99, %r1, %r561;
	shl.b32 	%r100, %r2, 10;
	setp.lt.u32 	%p21, %r99, %r100;
	add.s32 	%r560, %r560, 1;
	add.s32 	%r559, %r559, %r100;
	sub.s32 	%r558, %r558, %r100;
	@%p21 bra 	$L__BB7_95;
	bra.uni 	$L__BB7_80;
$L__BB7_82:
	setp.le.u32 	%p22, %r1, %r561;
	sub.s32 	%r101, %r1, %r561;
	setp.ge.s32 	%p23, %r30, %r101;
	or.pred  	%p24, %p22, %p23;
	@%p24 bra 	$L__BB7_95;
	not.b32 	%r103, %r30;
	add.s32 	%r43, %r1, %r103;
	add.s32 	%r104, %r38, %r4;
	sub.s32 	%r105, %r43, %r104;
	mul.lo.s32 	%r106, %r2, %r560;
	shl.b32 	%r107, %r106, 10;
	sub.s32 	%r108, %r105, %r107;
	shr.u32 	%r109, %r108, 8;
	add.s32 	%r44, %r109, 1;
	and.b32  	%r45, %r44, 7;
	setp.lt.u32 	%p25, %r108, 1792;
	mov.u32 	%r566, %r30;
	@%p25 bra 	$L__BB7_87;
	or.b32  	%r564, %r30, 1024;
	shr.u32 	%r110, %r558, 8;
	add.s32 	%r111, %r110, 1;
	and.b32  	%r112, %r111, 33554424;
	neg.s32 	%r562, %r112;
$L__BB7_85:
	.pragma "nounroll";
	add.s32 	%r113, %r559, -1024;
	cvt.u64.u32 	%rd152, %r113;
	mul.wide.u32 	%rd153, %r113, 4;
	add.s64 	%rd154, %rd1, %rd153;
	add.s64 	%rd155, %rd2, %rd153;
	add.s64 	%rd156, %rd112, %rd152;
	ld.global.u32 	%r114, [%rd154];
	ld.global.u32 	%r115, [%rd155];
	setp.lt.u32 	%p26, %r114, %r115;
	selp.u16 	%rs115, 1, 0, %p26;
	and.b16  	%rs116, %rs377, 255;
	setp.ne.s16 	%p28, %rs116, 0;
	and.pred  	%p29, %p28, %p26;
	min.s64 	%rd157, %rd156, %rd482;
	setp.eq.s16 	%p30, %rs116, 0;
	selp.b16 	%rs117, %rs115, %rs377, %p30;
	selp.b64 	%rd158, %rd156, %rd482, %p30;
	selp.b16 	%rs118, 1, %rs117, %p29;
	and.b16  	%rs119, %rs118, 255;
	selp.b64 	%rd159, %rd157, %rd158, %p29;
	add.s32 	%r116, %r559, -768;
	cvt.u64.u32 	%rd160, %r116;
	mul.wide.u32 	%rd161, %r116, 4;
	add.s64 	%rd162, %rd1, %rd161;
	add.s64 	%rd163, %rd2, %rd161;
	add.s64 	%rd164, %rd112, %rd160;
	ld.global.u32 	%r117, [%rd162];
	ld.global.u32 	%r118, [%rd163];
	setp.lt.u32 	%p31, %r117, %r118;
	selp.u16 	%rs120, 1, 0, %p31;
	setp.ne.s16 	%p33, %rs119, 0;
	and.pred  	%p34, %p33, %p31;
	min.s64 	%rd165, %rd164, %rd159;
	setp.eq.s16 	%p35, %rs119, 0;
	selp.b16 	%rs121, %rs120, %rs118, %p35;
	selp.b64 	%rd166, %rd164, %rd159, %p35;
	selp.b16 	%rs122, 1, %rs121, %p34;
	and.b16  	%rs123, %rs122, 255;
	selp.b64 	%rd167, %rd165, %rd166, %p34;
	add.s32 	%r119, %r559, -512;
	cvt.u64.u32 	%rd168, %r119;
	mul.wide.u32 	%rd169, %r119, 4;
	add.s64 	%rd170, %rd1, %rd169;
	add.s64 	%rd171, %rd2, %rd169;
	add.s64 	%rd172, %rd112, %rd168;
	ld.global.u32 	%r120, [%rd170];
	ld.global.u32 	%r121, [%rd171];
	setp.lt.u32 	%p36, %r120, %r121;
	selp.u16 	%rs124, 1, 0, %p36;
	setp.ne.s16 	%p38, %rs123, 0;
	and.pred  	%p39, %p38, %p36;
	min.s64 	%rd173, %rd172, %rd167;
	setp.eq.s16 	%p40, %rs123, 0;
	selp.b16 	%rs125, %rs124, %rs122, %p40;
	selp.b64 	%rd174, %rd172, %rd167, %p40;
	selp.b16 	%rs126, 1, %rs125, %p39;
	and.b16  	%rs127, %rs126, 255;
	selp.b64 	%rd175, %rd173, %rd174, %p39;
	add.s32 	%r122, %r559, 768;
	add.s32 	%r123, %r559, -256;
	cvt.u64.u32 	%rd176, %r123;
	mul.wide.u32 	%rd177, %r123, 4;
	add.s64 	%rd178, %rd1, %rd177;
	add.s64 	%rd179, %rd2, %rd177;
	add.s64 	%rd180, %rd112, %rd176;
	ld.global.u32 	%r124, [%rd178];
	ld.global.u32 	%r125, [%rd179];
	setp.lt.u32 	%p41, %r124, %r125;
	selp.u16 	%rs128, 1, 0, %p41;
	setp.ne.s16 	%p43, %rs127, 0;
	and.pred  	%p44, %p43, %p41;
	min.s64 	%rd181, %rd180, %rd175;
	setp.eq.s16 	%p45, %rs127, 0;
	selp.b16 	%rs129, %rs128, %rs126, %p45;
	selp.b64 	%rd182, %rd180, %rd175, %p45;
	selp.b16 	%rs130, 1, %rs129, %p44;
	and.b16  	%rs131, %rs130, 255;
	selp.b64 	%rd183, %rd181, %rd182, %p44;
	cvt.u64.u32 	%rd184, %r559;
	mul.wide.u32 	%rd185, %r559, 4;
	add.s64 	%rd186, %rd1, %rd185;
	add.s64 	%rd187, %rd2, %rd185;
	add.s64 	%rd188, %rd112, %rd184;
	ld.global.u32 	%r126, [%rd186];
	ld.global.u32 	%r127, [%rd187];
	setp.lt.u32 	%p46, %r126, %r127;
	selp.u16 	%rs132, 1, 0, %p46;
	setp.ne.s16 	%p48, %rs131, 0;
	and.pred  	%p49, %p48, %p46;
	min.s64 	%rd189, %rd188, %rd183;
	setp.eq.s16 	%p50, %rs131, 0;
	selp.b16 	%rs133, %rs132, %rs130, %p50;
	selp.b64 	%rd190, %rd188, %rd183, %p50;
	selp.b16 	%rs134, 1, %rs133, %p49;
	and.b16  	%rs135, %rs134, 255;
	selp.b64 	%rd191, %rd189, %rd190, %p49;
	add.s32 	%r128, %r559, 256;
	cvt.u64.u32 	%rd192, %r128;
	mul.wide.u32 	%rd193, %r128, 4;
	add.s64 	%rd194, %rd1, %rd193;
	add.s64 	%rd195, %rd2, %rd193;
	add.s64 	%rd196, %rd112, %rd192;
	ld.global.u32 	%r129, [%rd194];
	ld.global.u32 	%r130, [%rd195];
	setp.lt.u32 	%p51, %r129, %r130;
	selp.u16 	%rs136, 1, 0, %p51;
	setp.ne.s16 	%p53, %rs135, 0;
	and.pred  	%p54, %p53, %p51;
	min.s64 	%rd197, %rd196, %rd191;
	setp.eq.s16 	%p55, %rs135, 0;
	selp.b16 	%rs137, %rs136, %rs134, %p55;
	selp.b64 	%rd198, %rd196, %rd191, %p55;
	selp.b16 	%rs138, 1, %rs137, %p54;
	and.b16  	%rs139, %rs138, 255;
	selp.b64 	%rd199, %rd197, %rd198, %p54;
	add.s32 	%r131, %r559, 512;
	cvt.u64.u32 	%rd200, %r131;
	mul.wide.u32 	%rd201, %r131, 4;
	add.s64 	%rd202, %rd1, %rd201;
	add.s64 	%rd203, %rd2, %rd201;
	add.s64 	%rd204, %rd112, %rd200;
	ld.global.u32 	%r132, [%rd202];
	ld.global.u32 	%r133, [%rd203];
	setp.lt.u32 	%p56, %r132, %r133;
	selp.u16 	%rs140, 1, 0, %p56;
	setp.ne.s16 	%p58, %rs139, 0;
	and.pred  	%p59, %p58, %p56;
	min.s64 	%rd205, %rd204, %rd199;
	setp.eq.s16 	%p60, %rs139, 0;
	selp.b16 	%rs141, %rs140, %rs138, %p60;
	selp.b64 	%rd206, %rd204, %rd199, %p60;
	selp.b16 	%rs142, 1, %rs141, %p59;
	and.b16  	%rs143, %rs142, 255;
	selp.b64 	%rd207, %rd205, %rd206, %p59;
	cvt.u64.u32 	%rd208, %r122;
	mul.wide.u32 	%rd209, %r122, 4;
	add.s64 	%rd210, %rd1, %rd209;
	add.s64 	%rd211, %rd2, %rd209;
	add.s64 	%rd212, %rd112, %rd208;
	ld.global.u32 	%r134, [%rd210];
	ld.global.u32 	%r135, [%rd211];
	setp.lt.u32 	%p61, %r134, %r135;
	selp.u16 	%rs144, 1, 0, %p61;
	setp.ne.s16 	%p63, %rs143, 0;
	and.pred  	%p64, %p63, %p61;
	min.s64 	%rd213, %rd212, %rd207;
	setp.eq.s16 	%p65, %rs143, 0;
	selp.b16 	%rs145, %rs144, %rs142, %p65;
	selp.b64 	%rd214, %rd212, %rd207, %p65;
	selp.b16 	%rs377, 1, %rs145, %p64;
	selp.b64 	%rd482, %rd213, %rd214, %p64;
	add.s32 	%r564, %r564, 2048;
	add.s32 	%r559, %r559, 2048;
	add.s32 	%r562, %r562, 8;
	setp.ne.s32 	%p66, %r562, 0;
	@%p66 bra 	$L__BB7_85;
	add.s32 	%r566, %r564, -1024;
$L__BB7_87:
	setp.eq.s32 	%p67, %r45, 0;
	@%p67 bra 	$L__BB7_95;
	setp.lt.u32 	%p68, %r45, 4;
	@%p68 bra 	$L__BB7_90;
	add.s32 	%r136, %r566, %r561;
	cvt.u64.u32 	%rd216, %r136;
	mul.wide.u32 	%rd217, %r136, 4;
	add.s64 	%rd218, %rd1, %rd217;
	add.s64 	%rd219, %rd2, %rd217;
	add.s64 	%rd220, %rd112, %rd216;
	ld.global.u32 	%r137, [%rd218];
	ld.global.u32 	%r138, [%rd219];
	setp.lt.u32 	%p69, %r137, %r138;
	selp.u16 	%rs147, 1, 0, %p69;
	and.b16  	%rs148, %rs377, 255;
	setp.ne.s16 	%p71, %rs148, 0;
	and.pred  	%p72, %p71, %p69;
	min.s64 	%rd221, %rd220, %rd482;
	setp.eq.s16 	%p73, %rs148, 0;
	selp.b16 	%rs149, %rs147, %rs377, %p73;
	selp.b64 	%rd222, %rd220, %rd482, %p73;
	selp.b16 	%rs150, 1, %rs149, %p72;
	and.b16  	%rs151, %rs150, 255;
	selp.b64 	%rd223, %rd221, %rd222, %p72;
	add.s32 	%r139, %r136, 256;
	cvt.u64.u32 	%rd224, %r139;
	mul.wide.u32 	%rd225, %r139, 4;
	add.s64 	%rd226, %rd1, %rd225;
	add.s64 	%rd227, %rd2, %rd225;
	add.s64 	%rd228, %rd112, %rd224;
	ld.global.u32 	%r140, [%rd226];
	ld.global.u32 	%r141, [%rd227];
	setp.lt.u32 	%p74, %r140, %r141;
	selp.u16 	%rs152, 1, 0, %p74;
	setp.ne.s16 	%p76, %rs151, 0;
	and.pred  	%p77, %p76, %p74;
	min.s64 	%rd229, %rd228, %rd223;
	setp.eq.s16 	%p78, %rs151, 0;
	selp.b16 	%rs153, %rs152, %rs150, %p78;
	selp.b64 	%rd230, %rd228, %rd223, %p78;
	selp.b16 	%rs154, 1, %rs153, %p77;
	and.b16  	%rs155, %rs154, 255;
	selp.b64 	%rd231, %rd229, %rd230, %p77;
	add.s32 	%r142, %r136, 512;
	cvt.u64.u32 	%rd232, %r142;
	mul.wide.u32 	%rd233, %r142, 4;
	add.s64 	%rd234, %rd1, %rd233;
	add.s64 	%rd235, %rd2, %rd233;
	add.s64 	%rd236, %rd112, %rd232;
	ld.global.u32 	%r143, [%rd234];
	ld.global.u32 	%r144, [%rd235];
	setp.lt.u32 	%p79, %r143, %r144;
	selp.u16 	%rs156, 1, 0, %p79;
	setp.ne.s16 	%p81, %rs155, 0;
	and.pred  	%p82, %p81, %p79;
	min.s64 	%rd237, %rd236, %rd231;
	setp.eq.s16 	%p83, %rs155, 0;
	selp.b16 	%rs157, %rs156, %rs154, %p83;
	selp.b64 	%rd238, %rd236, %rd231, %p83;
	selp.b16 	%rs158, 1, %rs157, %p82;
	and.b16  	%rs159, %rs158, 255;
	selp.b64 	%rd239, %rd237, %rd238, %p82;
	add.s32 	%r145, %r136, 768;
	cvt.u64.u32 	%rd240, %r145;
	mul.wide.u32 	%rd241, %r145, 4;
	add.s64 	%rd242, %rd1, %rd241;
	add.s64 	%rd243, %rd2, %rd241;
	add.s64 	%rd244, %rd112, %rd240;
	ld.global.u32 	%r146, [%rd242];
	ld.global.u32 	%r147, [%rd243];
	setp.lt.u32 	%p84, %r146, %r147;
	selp.u16 	%rs160, 1, 0, %p84;
	setp.ne.s16 	%p86, %rs159, 0;
	and.pred  	%p87, %p86, %p84;
	min.s64 	%rd245, %rd244, %rd239;
	setp.eq.s16 	%p88, %rs159, 0;
	selp.b16 	%rs161, %rs160, %rs158, %p88;
	selp.b64 	%rd246, %rd244, %rd239, %p88;
	selp.b16 	%rs377, 1, %rs161, %p87;
	selp.b64 	%rd482, %rd245, %rd246, %p87;
	add.s32 	%r566, %r566, 1024;
$L__BB7_90:
	and.b32  	%r148, %r44, 3;
	setp.eq.s32 	%p89, %r148, 0;
	@%p89 bra 	$L__BB7_95;
	setp.eq.s32 	%p90, %r148, 1;
	@%p90 bra 	$L__BB7_93;
	add.s32 	%r149, %r566, %r561;
	cvt.u64.u32 	%rd248, %r149;
	mul.wide.u32 	%rd249, %r149, 4;
	add.s64 	%rd250, %rd1, %rd249;
	add.s64 	%rd251, %rd2, %rd249;
	add.s64 	%rd252, %rd112, %rd248;
	ld.global.u32 	%r150, [%rd250];
	ld.global.u32 	%r151, [%rd251];
	setp.lt.u32 	%p91, %r150, %r151;
	selp.u16 	%rs163, 1, 0, %p91;
	and.b16  	%rs164, %rs377, 255;
	setp.ne.s16 	%p93, %rs164, 0;
	and.pred  	%p94, %p93, %p91;
	min.s64 	%rd253, %rd252, %rd482;
	setp.eq.s16 	%p95, %rs164, 0;
	selp.b16 	%rs165, %rs163, %rs377, %p95;
	selp.b64 	%rd254, %rd252, %rd482, %p95;
	selp.b16 	%rs166, 1, %rs165, %p94;
	and.b16  	%rs167, %rs166, 255;
	selp.b64 	%rd255, %rd253, %rd254, %p94;
	add.s32 	%r152, %r149, 256;
	cvt.u64.u32 	%rd256, %r152;
	mul.wide.u32 	%rd257, %r152, 4;
	add.s64 	%rd258, %rd1, %rd257;
	add.s64 	%rd259, %rd2, %rd257;
	add.s64 	%rd260, %rd112, %rd256;
	ld.global.u32 	%r153, [%rd258];
	ld.global.u32 	%r154, [%rd259];
	setp.lt.u32 	%p96, %r153, %r154;
	selp.u16 	%rs168, 1, 0, %p96;
	setp.ne.s16 	%p98, %rs167, 0;
	and.pred  	%p99, %p98, %p96;
	min.s64 	%rd261, %rd260, %rd255;
	setp.eq.s16 	%p100, %rs167, 0;
	selp.b16 	%rs169, %rs168, %rs166, %p100;
	selp.b64 	%rd262, %rd260, %rd255, %p100;
	selp.b16 	%rs377, 1, %rs169, %p99;
	selp.b64 	%rd482, %rd261, %rd262, %p99;
	add.s32 	%r566, %r566, 512;
$L__BB7_93:
	and.b32  	%r155, %r43, 256;
	setp.ne.s32 	%p101, %r155, 0;
	@%p101 bra 	$L__BB7_95;
	add.s32 	%r156, %r566, %r561;
	cvt.u64.u32 	%rd263, %r156;
	mul.wide.u32 	%rd264, %r156, 4;
	add.s64 	%rd265, %rd1, %rd264;
	add.s64 	%rd266, %rd2, %rd264;
	add.s64 	%rd267, %rd112, %rd263;
	ld.global.u32 	%r157, [%rd265];
	ld.global.u32 	%r158, [%rd266];
	setp.lt.u32 	%p102, %r157, %r158;
	selp.u16 	%rs170, 1, 0, %p102;
	and.b16  	%rs171, %rs377, 255;
	setp.ne.s16 	%p104, %rs171, 0;
	and.pred  	%p105, %p104, %p102;
	min.s64 	%rd268, %rd267, %rd482;
	setp.eq.s16 	%p106, %rs171, 0;
	selp.b16 	%rs172, %rs170, %rs377, %p106;
	selp.b64 	%rd269, %rd267, %rd482, %p106;
	selp.b16 	%rs377, 1, %rs172, %p105;
	selp.b64 	%rd482, %rd268, %rd269, %p105;
$L__BB7_95:
	// begin inline asm
	mov.u32 %r159, %laneid;
	// end inline asm
	cvt.u32.u16 	%r180, %rs377;
	and.b32  	%r161, %r180, 255;
	mov.b32 	%r177, 1;
	mov.b32 	%r178, 31;
	mov.b32 	%r179, -1;
	// begin inline asm
	shfl.sync.down.b32 %r160, %r161, %r177, %r178, %r179;
	// end inline asm
	// begin inline asm
	shfl.sync.down.b32 %r165, %r166, %r177, %r178, %r179;
	// end inline asm
	mov.b64 	{%r171, %r176}, %rd482;
	// begin inline asm
	shfl.sync.down.b32 %r170, %r171, %r177, %r178, %r179;
	// end inline asm
	// begin inline asm
	shfl.sync.down.b32 %r175, %r176, %r177, %r178, %r179;
	// end inline asm
	mov.b64 	%rd88, {%r170, %r175};
	cvt.u16.u32 	%rs74, %r160;
	setp.gt.s32 	%p107, %r159, 30;
	@%p107 bra 	$L__BB7_99;
	and.b16  	%rs173, %rs377, 255;
	setp.eq.s16 	%p108, %rs173, 0;
	and.b16  	%rs174, %rs74, 255;
	setp.eq.s16 	%p109, %rs174, 0;
	or.pred  	%p110, %p108, %p109;
	@%p110 bra 	$L__BB7_98;
	min.s64 	%rd482, %rd88, %rd482;
	mov.b16 	%rs377, 1;
	bra.uni 	$L__BB7_99;
$L__BB7_98:
	setp.eq.s16 	%p111, %rs173, 0;
	selp.b16 	%rs377, %rs74, %rs377, %p111;
	selp.b64 	%rd482, %rd88, %rd482, %p111;
$L__BB7_99:
	cvt.u32.u16 	%r201, %rs377;
	and.b32  	%r182, %r201, 255;
	mov.b32 	%r198, 2;
	mov.b32 	%r199, 31;
	mov.b32 	%r200, -1;
	// begin inline asm
	shfl.sync.down.b32 %r181, %r182, %r198, %r199, %r200;
	// end inline asm
	// begin inline asm
	shfl.sync.down.b32 %r186, %r187, %r198, %r199, %r200;
	// end inline asm
	mov.b64 	{%r192, %r197}, %rd482;
	// begin inline asm
	shfl.sync.down.b32 %r191, %r192, %r198, %r199, %r200;
	// end inline asm
	// begin inline asm
	shfl.sync.down.b32 %r196, %r197, %r198, %r199, %r200;
	// end inline asm
	mov.b64 	%rd92, {%r191, %r196};
	cvt.u16.u32 	%rs77, %r181;
	setp.gt.s32 	%p112, %r159, 29;
	@%p112 bra 	$L__BB7_103;
	and.b16  	%rs177, %rs377, 255;
	setp.eq.s16 	%p113, %rs177, 0;
	and.b16  	%rs178, %rs77, 255;
	setp.eq.s16 	%p114, %rs178, 0;
	or.pred  	%p115, %p113, %p114;
	@%p115 bra 	$L__BB7_102;
	min.s64 	%rd482, %rd92, %rd482;
	mov.b16 	%rs377, 1;
	bra.uni 	$L__BB7_103;
$L__BB7_102:
	setp.eq.s16 	%p116, %rs177, 0;
	selp.b16 	%rs377, %rs77, %rs377, %p116;
	selp.b64 	%rd482, %rd92, %rd482, %p116;
$L__BB7_103:
	cvt.u32.u16 	%r222, %rs377;
	and.b32  	%r203, %r222, 255;
	mov.b32 	%r219, 4;
	mov.b32 	%r220, 31;
	mov.b32 	%r221, -1;
	// begin inline asm
	shfl.sync.down.b32 %r202, %r203, %r219, %r220, %r221;
	// end inline asm
	// begin inline asm
	shfl.sync.down.b32 %r207, %r208, %r219, %r220, %r221;
	// end inline asm
	mov.b64 	{%r213, %r218}, %rd482;
	// begin inline asm
	shfl.sync.down.b32 %r212, %r213, %r219, %r220, %r221;
	// end inline asm
	// begin inline asm
	shfl.sync.down.b32 %r217, %r218, %r219, %r220, %r221;
	// end inline asm
	mov.b64 	%rd96, {%r212, %r217};
	cvt.u16.u32 	%rs80, %r202;
	setp.gt.s32 	%p117, %r159, 27;
	@%p117 bra 	$L__BB7_107;
	and.b16  	%rs181, %rs377, 255;
	setp.eq.s16 	%p118, %rs181, 0;
	and.b16  	%rs182, %rs80, 255;
	setp.eq.s16 	%p119, %rs182, 0;
	or.pred  	%p120, %p118, %p119;
	@%p120 bra 	$L__BB7_106;
	min.s64 	%rd482, %rd96, %rd482;
	mov.b16 	%rs377, 1;
	bra.uni 	$L__BB7_107;
$L__BB7_106:
	setp.eq.s16 	%p121, %rs181, 0;
	selp.b16 	%rs377, %rs80, %rs377, %p121;
	selp.b64 	%rd482, %rd96, %rd482, %p121;
$L__BB7_107:
	cvt.u32.u16 	%r243, %rs377;
	and.b32  	%r224, %r243, 255;
	mov.b32 	%r240, 8;
	mov.b32 	%r241, 31;
	mov.b32 	%r242, -1;
	// begin inline asm
	shfl.sync.down.b32 %r223, %r224, %r240, %r241, %r242;
	// end inline asm
	// begin inline asm
	shfl.sync.down.b32 %r228, %r229, %r240, %r241, %r242;
	// end inline asm
	mov.b64 	{%r234, %r239}, %rd482;
	// begin inline asm
	shfl.sync.down.b32 %r233, %r234, %r240, %r241, %r242;
	// end inline asm
	// begin inline asm
	shfl.sync.down.b32 %r238, %r239, %r240, %r241, %r242;
	// end inline asm
	mov.b64 	%rd100, {%r233, %r238};
	cvt.u16.u32 	%rs83, %r223;
	setp.gt.s32 	%p122, %r159, 23;
	@%p122 bra 	$L__BB7_111;
	and.b16  	%rs185, %rs377, 255;
	setp.eq.s16 	%p123, %rs185, 0;
	and.b16  	%rs186, %rs83, 255;
	setp.eq.s16 	%p124, %rs186, 0;
	or.pred  	%p125, %p123, %p124;
	@%p125 bra 	$L__BB7_110;
	min.s64 	%rd482, %rd100, %rd482;
	mov.b16 	%rs377, 1;
	bra.uni 	$L__BB7_111;
$L__BB7_110:
	setp.eq.s16 	%p126, %rs185, 0;
	selp.b16 	%rs377, %rs83, %rs377, %p126;
	selp.b64 	%rd482, %rd100, %rd482, %p126;
$L__BB7_111:
	cvt.u32.u16 	%r264, %rs377;
	and.b32  	%r245, %r264, 255;
	mov.b32 	%r261, 16;
	mov.b32 	%r262, 31;
	mov.b32 	%r263, -1;
	// begin inline asm
	shfl.sync.down.b32 %r244, %r245, %r261, %r262, %r263;
	// end inline asm
	// begin inline asm
	shfl.sync.down.b32 %r249, %r250, %r261, %r262, %r263;
	// end inline asm
	mov.b64 	{%r255, %r260}, %rd482;
	// begin inline asm
	shfl.sync.down.b32 %r254, %r255, %r261, %r262, %r263;
	// end inline asm
	// begin inline asm
	shfl.sync.down.b32 %r259, %r260, %r261, %r262, %r263;
	// end inline asm
	mov.b64 	%rd104, {%r254, %r259};
	cvt.u16.u32 	%rs86, %r244;
	setp.gt.s32 	%p127, %r159, 15;
	@%p127 bra 	$L__BB7_115;
	and.b16  	%rs189, %rs377, 255;
	setp.eq.s16 	%p128, %rs189, 0;
	and.b16  	%rs190, %rs86, 255;
	setp.eq.s16 	%p129, %rs190, 0;
	or.pred  	%p130, %p128, %p129;
	@%p130 bra 	$L__BB7_114;
	min.s64 	%rd482, %rd104, %rd482;
	mov.b16 	%rs377, 1;
	bra.uni 	$L__BB7_115;
$L__BB7_114:
	setp.eq.s16 	%p131, %rs189, 0;
	selp.b16 	%rs377, %rs86, %rs377, %p131;
	selp.b64 	%rd482, %rd104, %rd482, %p131;
$L__BB7_115:
	setp.ne.s32 	%p132, %r159, 0;
	@%p132 bra 	$L__BB7_117;
	shr.u32 	%r265, %r30, 1;
	and.b32  	%r266, %r265, 496;
	mov.u32 	%r267, _ZZN3cub18CUB_300001_SM_10006detail6reduce18DeviceReduceKernelINS2_10policy_hubIN4cuda3std3__45tupleIJblEEEjN6thrust24THRUST_300001_SM_1000_NS8cuda_cub9__find_if7functorIS9_EEE10Policy1000ENSB_12zip_iteratorINS8_IJNSD_26transform_input_iterator_tIbNSI_INS8_IJNSB_6detail15normal_iteratorINSB_10device_ptrIjEEEESO_EEEEENSK_22tuple_binary_predicateINS7_4lessIjEEEEEENSB_17counting_iteratorIlNSB_11use_defaultESX_SX_EEEEEEEjSF_S9_NS7_10__identityEEEvT0_PT3_T1_NS0_13GridEvenShareIS15_EET2_T4_E12temp_storage;
	add.s32 	%r268, %r267, %r266;
	st.shared.u8 	[%r268+8], %rs377;
	st.shared.u64 	[%r268+16], %rd482;
$L__BB7_117:
	bar.sync 	0;
	setp.ne.s32 	%p133, %r30, 0;
	@%p133 bra 	$L__BB7_119;
	ld.shared.u8 	%rs193, [_ZZN3cub18CUB_300001_SM_10006detail6reduce18DeviceReduceKernelINS2_10policy_hubIN4cuda3std3__45tupleIJblEEEjN6thrust24THRUST_300001_SM_1000_NS8cuda_cub9__find_if7functorIS9_EEE10Policy1000ENSB_12zip_iteratorINS8_IJNSD_26transform_input_iterator_tIbNSI_INS8_IJNSB_6detail15normal_iteratorINSB_10device_ptrIjEEEESO_EEEEENSK_22tuple_binary_predicateINS7_4lessIjEEEEEENSB_17counting_iteratorIlNSB_11use_defaultESX_SX_EEEEEEEjSF_S9_NS7_10__identityEEEvT0_PT3_T1_NS0_13GridEvenShareIS15_EET2_T4_E12temp_storage+24];
	ld.shared.u64 	%rd270, [_ZZN3cub18CUB_300001_SM_10006detail6reduce18DeviceReduceKernelINS2_10policy_hubIN4cuda3std3__45tupleIJblEEEjN6thrust24THRUST_300001_SM_1000_NS8cuda_cub9__find_if7functorIS9_EEE10Policy1000ENSB_12zip_iteratorINS8_IJNSD_26transform_input_iterator_tIbNSI_INS8_IJNSB_6detail15normal_iteratorINSB_10device_ptrIjEEEESO_EEEEENSK_22tuple_binary_predicateINS7_4lessIjEEEEEENSB_17counting_iteratorIlNSB_11use_defaultESX_SX_EEEEEEEjSF_S9_NS7_10__identityEEEvT0_PT3_T1_NS0_13GridEvenShareIS15_EET2_T4_E12temp_storage+32];
	and.b16  	%rs194, %rs377, 255;
	setp.eq.s16 	%p134, %rs194, 0;
	setp.eq.s16 	%p135, %rs193, 0;
	min.s64 	%rd271, %rd270, %rd482;
	selp.b16 	%rs195, %rs377, 1, %p135;
	selp.b16 	%rs196, %rs193, %rs195, %p134;
	and.b16  	%rs197, %rs196, 255;
	selp.b64 	%rd272, %rd482, %rd271, %p135;
	selp.b64 	%rd273, %rd270, %rd272, %p134;
	ld.shared.u8 	%rs198, [_ZZN3cub18CUB_300001_SM_10006detail6reduce18DeviceReduceKernelINS2_10policy_hubIN4cuda3std3__45tupleIJblEEEjN6thrust24THRUST_300001_SM_1000_NS8cuda_cub9__find_if7functorIS9_EEE10Policy1000ENSB_12zip_iteratorINS8_IJNSD_26transform_input_iterator_tIbNSI_INS8_IJNSB_6detail15normal_iteratorINSB_10device_ptrIjEEEESO_EEEEENSK_22tuple_binary_predicateINS7_4lessIjEEEEEENSB_17counting_iteratorIlNSB_11use_defaultESX_SX_EEEEEEEjSF_S9_NS7_10__identityEEEvT0_PT3_T1_NS0_13GridEvenShareIS15_EET2_T4_E12temp_storage+40];
	ld.shared.u64 	%rd274, [_ZZN3cub18CUB_300001_SM_10006detail6reduce18DeviceReduceKernelINS2_10policy_hubIN4cuda3std3__45tupleIJblEEEjN6thrust24THRUST_300001_SM_1000_NS8cuda_cub9__find_if7functorIS9_EEE10Policy1000ENSB_12zip_iteratorINS8_IJNSD_26transform_input_iterator_tIbNSI_INS8_IJNSB_6detail15normal_iteratorINSB_10device_ptrIjEEEESO_EEEEENSK_22tuple_binary_predicateINS7_4lessIjEEEEEENSB_17counting_iteratorIlNSB_11use_defaultESX_SX_EEEEEEEjSF_S9_NS7_10__identityEEEvT0_PT3_T1_NS0_13GridEvenShareIS15_EET2_T4_E12temp_storage+48];
	setp.eq.s16 	%p136, %rs197, 0;
	setp.eq.s16 	%p137, %rs198, 0;
	min.s64 	%rd275, %rd274, %rd273;
	selp.b16 	%rs199, %rs196, 1, %p137;
	selp.b16 	%rs200, %rs198, %rs199, %p136;
	and.b16  	%rs201, %rs200, 255;
	selp.b64 	%rd276, %rd273, %rd275, %p137;
	selp.b64 	%rd277, %rd274, %rd276, %p136;
	ld.shared.u8 	%rs202, [_ZZN3cub18CUB_300001_SM_10006detail6reduce18DeviceReduceKernelINS2_10policy_hubIN4cuda3std3__45tupleIJblEEEjN6thrust24THRUST_300001_SM_1000_NS8cuda_cub9__find_if7functorIS9_EEE10Policy1000ENSB_12zip_iteratorINS8_IJNSD_26transform_input_iterator_tIbNSI_INS8_IJNSB_6detail15normal_iteratorINSB_10device_ptrIjEEEESO_EEEEENSK_22tuple_binary_predicateINS7_4lessIjEEEEEENSB_17counting_iteratorIlNSB_11use_defaultESX_SX_EEEEEEEjSF_S9_NS7_10__identityEEEvT0_PT3_T1_NS0_13GridEvenShareIS15_EET2_T4_E12temp_storage+56];
	ld.shared.u64 	%rd278, [_ZZN3cub18CUB_300001_SM_10006detail6reduce18DeviceReduceKernelINS2_10policy_hubIN4cuda3std3__45tupleIJblEEEjN6thrust24THRUST_300001_SM_1000_NS8cuda_cub9__find_if7functorIS9_EEE10Policy1000ENSB_12zip_iteratorINS8_IJNSD_26transform_input_iterator_tIbNSI_INS8_IJNSB_6detail15normal_iteratorINSB_10device_ptrIjEEEESO_EEEEENSK_22tuple_binary_predicateINS7_4lessIjEEEEEENSB_17counting_iteratorIlNSB_11use_defaultESX_SX_EEEEEEEjSF_S9_NS7_10__identityEEEvT0_PT3_T1_NS0_13GridEvenShareIS15_EET2_T4_E12temp_storage+64];
	setp.eq.s16 	%p138, %rs201, 0;
	setp.eq.s16 	%p139, %rs202, 0;
	min.s64 	%rd279, %rd278, %rd277;
	selp.b16 	%rs203, %rs200, 1, %p139;
	selp.b16 	%rs204, %rs202, %rs203, %p138;
	and.b16  	%rs205, %rs204, 255;
	selp.b64 	%rd280, %rd277, %rd279, %p139;
	selp.b64 	%rd281, %rd278, %rd280, %p138;
	ld.shared.u8 	%rs206, [_ZZN3cub18CUB_300001_SM_10006detail6reduce18DeviceReduceKernelINS2_10policy_hubIN4cuda3std3__45tupleIJblEEEjN6thrust24THRUST_300001_SM_1000_NS8cuda_cub9__find_if7functorIS9_EEE10Policy1000ENSB_12zip_iteratorINS8_IJNSD_26transform_input_iterator_tIbNSI_INS8_IJNSB_6detail15normal_iteratorINSB_10device_ptrIjEEEESO_EEEEENSK_22tuple_binary_predicateINS7_4lessIjEEEEEENSB_17counting_iteratorIlNSB_11use_defaultESX_SX_EEEEEEEjSF_S9_NS7_10__identityEEEvT0_PT3_T1_NS0_13GridEvenShareIS15_EET2_T4_E12temp_storage+72];
	ld.shared.u64 	%rd282, [_ZZN3cub18CUB_300001_SM_10006detail6reduce18DeviceReduceKernelINS2_10policy_hubIN4cuda3std3__45tupleIJblEEEjN6thrust24THRUST_300001_SM_1000_NS8cuda_cub9__find_if7functorIS9_EEE10Policy1000ENSB_12zip_iteratorINS8_IJNSD_26transform_input_iterator_tIbNSI_INS8_IJNSB_6detail15normal_iteratorINSB_10device_ptrIjEEEESO_EEEEENSK_22tuple_binary_predicateINS7_4lessIjEEEEEENSB_17counting_iteratorIlNSB_11use_defaultESX_SX_EEEEEEEjSF_S9_NS7_10__identityEEEvT0_PT3_T1_NS0_13GridEvenShareIS15_EET2_T4_E12temp_storage+80];
	setp.eq.s16 	%p140, %rs205, 0;
	setp.eq.s16 	%p141, %rs206, 0;
	min.s64 	%rd283, %rd282, %rd281;
	selp.b16 	%rs207, %rs204, 1, %p141;
	selp.b16 	%rs208, %rs206, %rs207, %p140;
	and.b16  	%rs209, %rs208, 255;
	selp.b64 	%rd284, %rd281, %rd283, %p141;
	selp.b64 	%rd285, %rd282, %rd284, %p140;
	ld.shared.u8 	%rs210, [_ZZN3cub18CUB_300001_SM_10006detail6reduce18DeviceReduceKernelINS2_10policy_hubIN4cuda3std3__45tupleIJblEEEjN6thrust24THRUST_300001_SM_1000_NS8cuda_cub9__find_if7functorIS9_EEE10Policy1000ENSB_12zip_iteratorINS8_IJNSD_26transform_input_iterator_tIbNSI_INS8_IJNSB_6detail15normal_iteratorINSB_10device_ptrIjEEEESO_EEEEENSK_22tuple_binary_predicateINS7_4lessIjEEEEEENSB_17counting_iteratorIlNSB_11use_defaultESX_SX_EEEEEEEjSF_S9_NS7_10__identityEEEvT0_PT3_T1_NS0_13GridEvenShareIS15_EET2_T4_E12temp_storage+88];
	ld.shared.u64 	%rd286, [_ZZN3cub18CUB_300001_SM_10006detail6reduce18DeviceReduceKernelINS2_10policy_hubIN4cuda3std3__45tupleIJblEEEjN6thrust24THRUST_300001_SM_1000_NS8cuda_cub9__find_if7functorIS9_EEE10Policy1000ENSB_12zip_iteratorINS8_IJNSD_26transform_input_iterator_tIbNSI_INS8_IJNSB_6detail15normal_iteratorINSB_10device_ptrIjEEEESO_EEEEENSK_22tuple_binary_predicateINS7_4lessIjEEEEEENSB_17counting_iteratorIlNSB_11use_defaultESX_SX_EEEEEEEjSF_S9_NS7_10__identityEEEvT0_PT3_T1_NS0_13GridEvenShareIS15_EET2_T4_E12temp_storage+96];
	setp.eq.s16 	%p142, %rs209, 0;
	setp.eq.s16 	%p143, %rs210, 0;
	min.s64 	%rd287, %rd286, %rd285;
	selp.b16 	%rs211, %rs208, 1, %p143;
	selp.b16 	%rs212, %rs210, %rs211, %p142;
	and.b16  	%rs213, %rs212, 255;
	selp.b64 	%rd288, %rd285, %rd287, %p143;
	selp.b64 	%rd289, %rd286, %rd288, %p142;
	ld.shared.u8 	%rs214, [_ZZN3cub18CUB_300001_SM_10006detail6reduce18DeviceReduceKernelINS2_10policy_hubIN4cuda3std3__45tupleIJblEEEjN6thrust24THRUST_300001_SM_1000_NS8cuda_cub9__find_if7functorIS9_EEE10Policy1000ENSB_12zip_iteratorINS8_IJNSD_26transform_input_iterator_tIbNSI_INS8_IJNSB_6detail15normal_iteratorINSB_10device_ptrIjEEEESO_EEEEENSK_22tuple_binary_predicateINS7_4lessIjEEEEEENSB_17counting_iteratorIlNSB_11use_defaultESX_SX_EEEEEEEjSF_S9_NS7_10__identityEEEvT0_PT3_T1_NS0_13GridEvenShareIS15_EET2_T4_E12temp_storage+104];
	ld.shared.u64 	%rd290, [_ZZN3cub18CUB_300001_SM_10006detail6reduce18DeviceReduceKernelINS2_10policy_hubIN4cuda3std3__45tupleIJblEEEjN6thrust24THRUST_300001_SM_1000_NS8cuda_cub9__find_if7functorIS9_EEE10Policy1000ENSB_12zip_iteratorINS8_IJNSD_26transform_input_iterator_tIbNSI_INS8_IJNSB_6detail15normal_iteratorINSB_10device_ptrIjEEEESO_EEEEENSK_22tuple_binary_predicateINS7_4lessIjEEEEEENSB_17counting_iteratorIlNSB_11use_defaultESX_SX_EEEEEEEjSF_S9_NS7_10__identityEEEvT0_PT3_T1_NS0_13GridEvenShareIS15_EET2_T4_E12temp_storage+112];
	setp.eq.s16 	%p144, %rs213, 0;
	setp.eq.s16 	%p145, %rs214, 0;
	min.s64 	%rd291, %rd290, %rd289;
	selp.b16 	%rs215, %rs212, 1, %p145;
	selp.b16 	%rs216, %rs214, %rs215, %p144;
	and.b16  	%rs217, %rs216, 255;
	selp.b64 	%rd292, %rd289, %rd291, %p145;
	selp.b64 	%rd293, %rd290, %rd292, %p144;
	ld.shared.u8 	%rs218, [_ZZN3cub18CUB_300001_SM_10006detail6reduce18DeviceReduceKernelINS2_10policy_hubIN4cuda3std3__45tupleIJblEEEjN6thrust24THRUST_300001_SM_1000_NS8cuda_cub9__find_if7functorIS9_EEE10Policy1000ENSB_12zip_iteratorINS8_IJNSD_26transform_input_iterator_tIbNSI_INS8_IJNSB_6detail15normal_iteratorINSB_10device_ptrIjEEEESO_EEEEENSK_22tuple_binary_predicateINS7_4lessIjEEEEEENSB_17counting_iteratorIlNSB_11use_defaultESX_SX_EEEEEEEjSF_S9_NS7_10__identityEEEvT0_PT3_T1_NS0_13GridEvenShareIS15_EET2_T4_E12temp_storage+120];
	ld.shared.u64 	%rd294, [_ZZN3cub18CUB_300001_SM_10006detail6reduce18DeviceReduceKernelINS2_10policy_hubIN4cuda3std3__45tupleIJblEEEjN6thrust24THRUST_300001_SM_1000_NS8cuda_cub9__find_if7functorIS9_EEE10Policy1000ENSB_12zip_iteratorINS8_IJNSD_26transform_input_iterator_tIbNSI_INS8_IJNSB_6detail15normal_iteratorINSB_10device_ptrIjEEEESO_EEEEENSK_22tuple_binary_predicateINS7_4lessIjEEEEEENSB_17counting_iteratorIlNSB_11use_defaultESX_SX_EEEEEEEjSF_S9_NS7_10__identityEEEvT0_PT3_T1_NS0_13GridEvenShareIS15_EET2_T4_E12temp_storage+128];
	setp.eq.s16 	%p146, %rs217, 0;
	setp.eq.s16 	%p147, %rs218, 0;
	min.s64 	%rd295, %rd294, %rd293;
	selp.b16 	%rs219, %rs216, 1, %p147;
	selp.b16 	%rs377, %rs218, %rs219, %p146;
	selp.b64 	%rd296, %rd293, %rd295, %p147;
	selp.b64 	%rd482, %rd294, %rd296, %p146;
$L__BB7_119:
	mov.u32 	%r550, %tid.x;
	setp.ne.s32 	%p324, %r550, 0;
	@%p324 bra 	$L__BB7_121;
	ld.param.u64 	%rd472, [_ZN3cub18CUB_300001_SM_10006detail6reduce18DeviceReduceKernelINS2_10policy_hubIN4cuda3std3__45tupleIJblEEEjN6thrust24THRUST_300001_SM_1000_NS8cuda_cub9__find_if7functorIS9_EEE10Policy1000ENSB_12zip_iteratorINS8_IJNSD_26transform_input_iterator_tIbNSI_INS8_IJNSB_6detail15normal_iteratorINSB_10device_ptrIjEEEESO_EEEEENSK_22tuple_binary_predicateINS7_4lessIjEEEEEENSB_17counting_iteratorIlNSB_11use_defaultESX_SX_EEEEEEEjSF_S9_NS7_10__identityEEEvT0_PT3_T1_NS0_13GridEvenShareIS15_EET2_T4__param_1];
	cvta.to.global.u64 	%rd469, %rd472;
	mul.wide.u32 	%rd470, %r3, 16;
	add.s64 	%rd471, %rd469, %rd470;
	st.global.u8 	[%rd471], %rs377;
	st.global.u64 	[%rd471+8], %rd482;
$L__BB7_121:
	ret;

}
	// .globl	_ZN3cub18CUB_300001_SM_10006detail6reduce28DeviceReduceSingleTileKernelINS2_10policy_hubIN4cuda3std3__45tupleIJblEEEjN6thrust24THRUST_300001_SM_1000_NS8cuda_cub9__find_if7functorIS9_EEE10Policy1000EPS9_SI_iSF_S9_S9_NS7_10__identityEEEvT0_T1_T2_T3_T4_T6_
.visible .entry _ZN3cub18CUB_300001_SM_10006detail6reduce28DeviceReduceSingleTileKernelINS2_10policy_hubIN4cuda3std3__45tupleIJblEEEjN6thrust24THRUST_300001_SM_1000_NS8cuda_cub9__find_if7functorIS9_EEE10Policy1000EPS9_SI_iSF_S9_S9_NS7_10__identityEEEvT0_T1_T2_T3_T4_T6_(
	.param .u64 .ptr .align 1 _ZN3cub18CUB_300001_SM_10006detail6reduce28DeviceReduceSingleTileKernelINS2_10policy_hubIN4cuda3std3__45tupleIJblEEEjN6thrust24THRUST_300001_SM_1000_NS8cuda_cub9__find_if7functorIS9_EEE10Policy1000EPS9_SI_iSF_S9_S9_NS7_10__identityEEEvT0_T1_T2_T3_T4_T6__param_0,
	.param .u64 .ptr .align 1 _ZN3cub18CUB_300001_SM_10006detail6reduce28DeviceReduceSingleTileKernelINS2_10policy_hubIN4cuda3std3__45tupleIJblEEEjN6thrust24THRUST_300001_SM_1000_NS8cuda_cub9__find_if7functorIS9_EEE10Policy1000EPS9_SI_iSF_S9_S9_NS7_10__identityEEEvT0_T1_T2_T3_T4_T6__param_1,
	.param .u32 _ZN3cub18CUB_300001_SM_10006detail6reduce28DeviceReduceSingleTileKernelINS2_10policy_hubIN4cuda3std3__45tupleIJblEEEjN6thrust24THRUST_300001_SM_1000_NS8cuda_cub9__find_if7functorIS9_EEE10Policy1000EPS9_SI_iSF_S9_S9_NS7_10__identityEEEvT0_T1_T2_T3_T4_T6__param_2,
	.param .align 1 .b8 _ZN3cub18CUB_300001_SM_10006detail6reduce28DeviceReduceSingleTileKernelINS2_10policy_hubIN4cuda3std3__45tupleIJblEEEjN6thrust24THRUST_300001_SM_1000_NS8cuda_cub9__find_if7functorIS9_EEE10Policy1000EPS9_SI_iSF_S9_S9_NS7_10__identityEEEvT0_T1_T2_T3_T4_T6__param_3[1],
	.param .align 8 .b8 _ZN3cub18CUB_300001_SM_10006detail6reduce28DeviceReduceSingleTileKernelINS2_10policy_hubIN4cuda3std3__45tupleIJblEEEjN6thrust24THRUST_300001_SM_1000_NS8cuda_cub9__find_if7functorIS9_EEE10Policy1000EPS9_SI_iSF_S9_S9_NS7_10__identityEEEvT0_T1_T2_T3_T4_T6__param_4[16],
	.param .align 1 .b8 _ZN3cub18CUB_300001_SM_10006detail6reduce28DeviceReduceSingleTileKernelINS2_10policy_hubIN4cuda3std3__45tupleIJblEEEjN6thrust24THRUST_300001_SM_1000_NS8cuda_cub9__find_if7functorIS9_EEE10Policy1000EPS9_SI_iSF_S9_S9_NS7_10__identityEEEvT0_T1_T2_T3_T4_T6__param_5[1]
)
.maxntid 256
.minnctapersm 1
{
	.reg .pred 	%p<188>;
	.reg .b16 	%rs<340>;
	.reg .b32 	%r<406>;
	.reg .b64 	%rd<359>;
	// demoted variable
	.shared .align 8 .b8 _ZZN3cub18CUB_300001_SM_10006detail6reduce28DeviceReduceSingleTileKernelINS2_10policy_hubIN4cuda3std3__45tupleIJblEEEjN6thrust24THRUST_300001_SM_1000_NS8cuda_cub9__find_if7functorIS9_EEE10Policy1000EPS9_SI_iSF_S9_S9_NS7_10__identityEEEvT0_T1_T2_T3_T4_T6_E12temp_storage[152];
	ld.param.u64 	%rd106, [_ZN3cub18CUB_300001_SM_10006detail6reduce28DeviceReduceSingleTileKernelINS2_10policy_hubIN4cuda3std3__45tupleIJblEEEjN6thrust24THRUST_300001_SM_1000_NS8cuda_cub9__find_if7functorIS9_EEE10Policy1000EPS9_SI_iSF_S9_S9_NS7_10__identityEEEvT0_T1_T2_T3_T4_T6__param_4+8];
	ld.param.u64 	%rd105, [_ZN3cub18CUB_300001_SM_10006detail6reduce28DeviceReduceSingleTileKernelINS2_10policy_hubIN4cuda3std3__45tupleIJblEEEjN6thrust24THRUST_300001_SM_1000_NS8cuda_cub9__find_if7functorIS9_EEE10Policy1000EPS9_SI_iSF_S9_S9_NS7_10__identityEEEvT0_T1_T2_T3_T4_T6__param_0];
	ld.param.u64 	%rd107, [_ZN3cub18CUB_300001_SM_10006detail6reduce28DeviceReduceSingleTileKernelINS2_10policy_hubIN4cuda3std3__45tupleIJblEEEjN6thrust24THRUST_300001_SM_1000_NS8cuda_cub9__find_if7functorIS9_EEE10Policy1000EPS9_SI_iSF_S9_S9_NS7_10__identityEEEvT0_T1_T2_T3_T4_T6__param_1];
	ld.param.u32 	%r38, [_ZN3cub18CUB_300001_SM_10006detail6reduce28DeviceReduceSingleTileKernelINS2_10policy_hubIN4cuda3std3__45tupleIJblEEEjN6thrust24THRUST_300001_SM_1000_NS8cuda_cub9__find_if7functorIS9_EEE10Policy1000EPS9_SI_iSF_S9_S9_NS7_10__identityEEEvT0_T1_T2_T3_T4_T6__param_2];
	ld.param.u8 	%rs82, [_ZN3cub18CUB_300001_SM_10006detail6reduce28DeviceReduceSingleTileKernelINS2_10policy_hubIN4cuda3std3__45tupleIJblEEEjN6thrust24THRUST_300001_SM_1000_NS8cuda_cub9__find_if7functorIS9_EEE10Policy1000EPS9_SI_iSF_S9_S9_NS7_10__identityEEEvT0_T1_T2_T3_T4_T6__param_4];
	cvta.to.global.u64 	%rd1, %rd107;
	setp.ne.s32 	%p1, %r38, 0;
	@%p1 bra 	$L__BB8_3;
	mov.u32 	%r392, %tid.x;
	setp.ne.s32 	%p187, %r392, 0;
	@%p187 bra 	$L__BB8_112;
	st.global.u8 	[%rd1], %rs82;
	st.global.u64 	[%rd1+8], %rd106;
	bra.uni 	$L__BB8_112;
$L__BB8_3:
	setp.gt.s32 	%p2, %r38, 1023;
	@%p2 bra 	$L__BB8_74;
	mov.u32 	%r1, %tid.x;
	setp.ge.s32 	%p77, %r1, %r38;
	mov.b16 	%rs311, 0;
	mov.b64 	%rd329, 0;
	mov.u32 	%r396, %r1;
	@%p77 bra 	$L__BB8_6;
	mul.wide.u32 	%rd234, %r1, 16;
	add.s64 	%rd231, %rd105, %rd234;
	// begin inline asm
	ld.global.nc.u64 %rd230, [%rd231];
	// end inline asm
	add.s64 	%rd233, %rd231, 8;
	// begin inline asm
	ld.global.nc.u64 %rd329, [%rd233];
	// end inline asm
	cvt.u16.u64 	%rs311, %rd230;
	add.s32 	%r396, %r1, 256;
$L__BB8_6:
	setp.ge.s32 	%p78, %r396, %r38;
	@%p78 bra 	$L__BB8_12;
	not.b32 	%r158, %r396;
	add.s32 	%r4, %r38, %r158;
	and.b32  	%r159, %r4, 768;
	setp.eq.s32 	%p79, %r159, 768;
	@%p79 bra 	$L__BB8_10;
	mul.wide.u32 	%rd236, %r396, 16;
	add.s64 	%rd323, %rd105, %rd236;
	shr.u32 	%r160, %r4, 8;
	add.s32 	%r161, %r160, 1;
	and.b32  	%r162, %r161, 3;
	neg.s32 	%r394, %r162;
$L__BB8_9:
	.pragma "nounroll";
	// begin inline asm
	ld.global.nc.u64 %rd237, [%rd323];
	// end inline asm
	add.s64 	%rd240, %rd323, 8;
	// begin inline asm
	ld.global.nc.u64 %rd239, [%rd240];
	// end inline asm
	cvt.u16.u64 	%rs190, %rd237;
	and.b16  	%rs191, %rs190, 255;
	and.b16  	%rs192, %rs311, 255;
	setp.eq.s16 	%p80, %rs192, 0;
	setp.eq.s16 	%p81, %rs191, 0;
	min.s64 	%rd241, %rd239, %rd329;
	selp.b64 	%rd242, %rd329, %rd241, %p81;
	selp.b64 	%rd329, %rd239, %rd242, %p80;
	selp.b16 	%rs193, %rs311, 1, %p81;
	selp.b16 	%rs311, %rs190, %rs193, %p80;
	add.s32 	%r396, %r396, 256;
	add.s64 	%rd323, %rd323, 4096;
	add.s32 	%r394, %r394, 1;
	setp.ne.s32 	%p82, %r394, 0;
	@%p82 bra 	$L__BB8_9;
$L__BB8_10:
	setp.lt.u32 	%p83, %r4, 768;
	@%p83 bra 	$L__BB8_12;
$L__BB8_11:
	mul.wide.s32 	%rd259, %r396, 16;
	add.s64 	%rd244, %rd105, %rd259;
	// begin inline asm
	ld.global.nc.u64 %rd243, [%rd244];
	// end inline asm
	add.s64 	%rd246, %rd244, 8;
	// begin inline asm
	ld.global.nc.u64 %rd245, [%rd246];
	// end inline asm
	cvt.u16.u64 	%rs194, %rd243;
	and.b16  	%rs195, %rs194, 255;
	and.b16  	%rs196, %rs311, 255;
	setp.eq.s16 	%p84, %rs196, 0;
	setp.eq.s16 	%p85, %rs195, 0;
	min.s64 	%rd260, %rd245, %rd329;
	selp.b64 	%rd261, %rd329, %rd260, %p85;
	selp.b64 	%rd262, %rd245, %rd261, %p84;
	selp.b16 	%rs197, %rs311, 1, %p85;
	selp.b16 	%rs198, %rs194, %rs197, %p84;
	and.b16  	%rs199, %rs198, 255;
	add.s64 	%rd248, %rd244, 4096;
	// begin inline asm
	ld.global.nc.u64 %rd247, [%rd248];
	// end inline asm
	add.s64 	%rd250, %rd244, 4104;
	// begin inline asm
	ld.global.nc.u64 %rd249, [%rd250];
	// end inline asm
	cvt.u16.u64 	%rs200, %rd247;
	and.b16  	%rs201, %rs200, 255;
	setp.eq.s16 	%p86, %rs199, 0;
	setp.eq.s16 	%p87, %rs201, 0;
	min.s64 	%rd263, %rd249, %rd262;
	selp.b64 	%rd264, %rd262, %rd263, %p87;
	selp.b64 	%rd265, %rd249, %rd264, %p86;
	selp.b16 	%rs202, %rs198, 1, %p87;
	selp.b16 	%rs203, %rs200, %rs202, %p86;
	and.b16  	%rs204, %rs203, 255;
	add.s64 	%rd252, %rd244, 8192;
	// begin inline asm
	ld.global.nc.u64 %rd251, [%rd252];
	// end inline asm
	add.s64 	%rd254, %rd244, 8200;
	// begin inline asm
	ld.global.nc.u64 %rd253, [%rd254];
	// end inline asm
	cvt.u16.u64 	%rs205, %rd251;
	and.b16  	%rs206, %rs205, 255;
	setp.eq.s16 	%p88, %rs204, 0;
	setp.eq.s16 	%p89, %rs206, 0;
	min.s64 	%rd266, %rd253, %rd265;
	selp.b64 	%rd267, %rd265, %rd266, %p89;
	selp.b64 	%rd268, %rd253, %rd267, %p88;
	selp.b16 	%rs207, %rs203, 1, %p89;
	selp.b16 	%rs208, %rs205, %rs207, %p88;
	and.b16  	%rs209, %rs208, 255;
	add.s64 	%rd256, %rd244, 12288;
	// begin inline asm
	ld.global.nc.u64 %rd255, [%rd256];
	// end inline asm
	add.s64 	%rd258, %rd244, 12296;
	// begin inline asm
	ld.global.nc.u64 %rd257, [%rd258];
	// end inline asm
	cvt.u16.u64 	%rs210, %rd255;
	and.b16  	%rs211, %rs210, 255;
	setp.eq.s16 	%p90, %rs209, 0;
	setp.eq.s16 	%p91, %rs211, 0;
	min.s64 	%rd269, %rd257, %rd268;
	selp.b64 	%rd270, %rd268, %rd269, %p91;
	selp.b64 	%rd329, %rd257, %rd270, %p90;
	selp.b16 	%rs212, %rs208, 1, %p91;
	selp.b16 	%rs311, %rs210, %rs212, %p90;
	add.s32 	%r396, %r396, 1024;
	setp.lt.s32 	%p92, %r396, %r38;
	@%p92 bra 	$L__BB8_11;
$L__BB8_12:
	setp.lt.s32 	%p93, %r38, 256;
	@%p93 bra 	$L__BB8_37;
	// begin inline asm
	mov.u32 %r281, %laneid;
	// end inline asm
	cvt.u32.u16 	%r302, %rs311;
	and.b32  	%r283, %r302, 255;
	mov.b32 	%r299, 1;
	mov.b32 	%r300, 31;
	mov.b32 	%r301, -1;
	// begin inline asm
	shfl.sync.down.b32 %r282, %r283, %r299, %r300, %r301;
	// end inline asm
	// begin inline asm
	shfl.sync.down.b32 %r287, %r288, %r299, %r300, %r301;
	// end inline asm
	mov.b64 	{%r293, %r298}, %rd329;
	// begin inline asm
	shfl.sync.down.b32 %r292, %r293, %r299, %r300, %r301;
	// end inline asm
	// begin inline asm
	shfl.sync.down.b32 %r297, %r298, %r299, %r300, %r301;
	// end inline asm
	mov.b64 	%rd14, {%r292, %r297};
	cvt.u16.u32 	%rs10, %r282;
	setp.gt.s32 	%p143, %r281, 30;
	@%p143 bra 	$L__BB8_17;
	and.b16  	%rs254, %rs311, 255;
	setp.eq.s16 	%p144, %rs254, 0;
	and.b16  	%rs255, %rs10, 255;
	setp.eq.s16 	%p145, %rs255, 0;
	or.pred  	%p146, %p144, %p145;
	@%p146 bra 	$L__BB8_16;
	min.s64 	%rd329, %rd14, %rd329;
	mov.b16 	%rs311, 1;
	bra.uni 	$L__BB8_17;
$L__BB8_16:
	setp.eq.s16 	%p147, %rs254, 0;
	selp.b64 	%rd329, %rd14, %rd329, %p147;
	selp.b16 	%rs311, %rs10, %rs311, %p147;
$L__BB8_17:
	cvt.u32.u16 	%r323, %rs311;
	and.b32  	%r304, %r323, 255;
	mov.b32 	%r320, 2;
	mov.b32 	%r321, 31;
	mov.b32 	%r322, -1;
	// begin inline asm
	shfl.sync.down.b32 %r303, %r304, %r320, %r321, %r322;
	// end inline asm
	// begin inline asm
	shfl.sync.down.b32 %r308, %r309, %r320, %r321, %r322;
	// end inline asm
	mov.b64 	{%r314, %r319}, %rd329;
	// begin inline asm
	shfl.sync.down.b32 %r313, %r314, %r320, %r321, %r322;
	// end inline asm
	// begin inline asm
	shfl.sync.down.b32 %r318, %r319, %r320, %r321, %r322;
	// end inline asm
	mov.b64 	%rd18, {%r313, %r318};
	cvt.u16.u32 	%rs13, %r303;
	setp.gt.s32 	%p148, %r281, 29;
	@%p148 bra 	$L__BB8_21;
	and.b16  	%rs258, %rs311, 255;
	setp.eq.s16 	%p149, %rs258, 0;
	and.b16  	%rs259, %rs13, 255;
	setp.eq.s16 	%p150, %rs259, 0;
	or.pred  	%p151, %p149, %p150;
	@%p151 bra 	$L__BB8_20;
	min.s64 	%rd329, %rd18, %rd329;
	mov.b16 	%rs311, 1;
	bra.uni 	$L__BB8_21;
$L__BB8_20:
	setp.eq.s16 	%p152, %rs258, 0;
	selp.b64 	%rd329, %rd18, %rd329, %p152;
	selp.b16 	%rs311, %rs13, %rs311, %p152;
$L__BB8_21:
	cvt.u32.u16 	%r344, %rs311;
	and.b32  	%r325, %r344, 255;
	mov.b32 	%r341, 4;
	mov.b32 	%r342, 31;
	mov.b32 	%r343, -1;
	// begin inline asm
	shfl.sync.down.b32 %r324, %r325, %r341, %r342, %r343;
	// end inline asm
	// begin inline asm
	shfl.sync.down.b32 %r329, %r330, %r341, %r342, %r343;
	// end inline asm
	mov.b64 	{%r335, %r340}, %rd329;
	// begin inline asm
	shfl.sync.down.b32 %r334, %r335, %r341, %r342, %r343;
	// end inline asm
	// begin inline asm
	shfl.sync.down.b32 %r339, %r340, %r341, %r342, %r343;
	// end inline asm
	mov.b64 	%rd22, {%r334, %r339};
	cvt.u16.u32 	%rs16, %r324;
	setp.gt.s32 	%p153, %r281, 27;
	@%p153 bra 	$L__BB8_25;
	and.b16  	%rs262, %rs311, 255;
	setp.eq.s16 	%p154, %rs262, 0;
	and.b16  	%rs263, %rs16, 255;
	setp.eq.s16 	%p155, %rs263, 0;
	or.pred  	%p156, %p154, %p155;
	@%p156 bra 	$L__BB8_24;
	min.s64 	%rd329, %rd22, %rd329;
	mov.b16 	%rs311, 1;
	bra.uni 	$L__BB8_25;
$L__BB8_24:
	setp.eq.s16 	%p157, %rs262, 0;
	selp.b64 	%rd329, %rd22, %rd329, %p157;
	selp.b16 	%rs311, %rs16, %rs311, %p157;
$L__BB8_25:
	cvt.u32.u16 	%r365, %rs311;
	and.b32  	%r346, %r365, 255;
	mov.b32 	%r362, 8;
	mov.b32 	%r363, 31;
	mov.b32 	%r364, -1;
	// begin inline asm
	shfl.sync.down.b32 %r345, %r346, %r362, %r363, %r364;
	// end inline asm
	// begin inline asm
	shfl.sync.down.b32 %r350, %r351, %r362, %r363, %r364;
	// end inline asm
	mov.b64 	{%r356, %r361}, %rd329;
	// begin inline asm
	shfl.sync.down.b32 %r355, %r356, %r362, %r363, %r364;
	// end inline asm
	// begin inline asm
	shfl.sync.down.b32 %r360, %r361, %r362, %r363, %r364;
	// end inline asm
	mov.b64 	%rd26, {%r355, %r360};
	cvt.u16.u32 	%rs19, %r345;
	setp.gt.s32 	%p158, %r281, 23;
	@%p158 bra 	$L__BB8_29;
	and.b16  	%rs266, %rs311, 255;
	setp.eq.s16 	%p159, %rs266, 0;
	and.b16  	%rs267, %rs19, 255;
	setp.eq.s16 	%p160, %rs267, 0;
	or.pred  	%p161, %p159, %p160;
	@%p161 bra 	$L__BB8_28;
	min.s64 	%rd329, %rd26, %rd329;
	mov.b16 	%rs311, 1;
	bra.uni 	$L__BB8_29;
$L__BB8_28:
	setp.eq.s16 	%p162, %rs266, 0;
	selp.b64 	%rd329, %rd26, %rd329, %p162;
	selp.b16 	%rs311, %rs19, %rs311, %p162;
$L__BB8_29:
	cvt.u32.u16 	%r386, %rs311;
	and.b32  	%r367, %r386, 255;
	mov.b32 	%r383, 16;
	mov.b32 	%r384, 31;
	mov.b32 	%r385, -1;
	// begin inline asm
	shfl.sync.down.b32 %r366, %r367, %r383, %r384, %r385;
	// end inline asm
	// begin inline asm
	shfl.sync.down.b32 %r371, %r372, %r383, %r384, %r385;
	// end inline asm
	mov.b64 	{%r377, %r382}, %rd329;
	// begin inline asm
	shfl.sync.down.b32 %r376, %r377, %r383, %r384, %r385;
	// end inline asm
	// begin inline asm
	shfl.sync.down.b32 %r381, %r382, %r383, %r384, %r385;
	// end inline asm
	mov.b64 	%rd30, {%r376, %r381};
	cvt.u16.u32 	%rs22, %r366;
	setp.gt.s32 	%p163, %r281, 15;
	@%p163 bra 	$L__BB8_33;
	and.b16  	%rs270, %rs311, 255;
	setp.eq.s16 	%p164, %rs270, 0;
	and.b16  	%rs271, %rs22, 255;
	setp.eq.s16 	%p165, %rs271, 0;
	or.pred  	%p166, %p164, %p165;
	@%p166 bra 	$L__BB8_32;
	min.s64 	%rd329, %rd30, %rd329;
	mov.b16 	%rs311, 1;
	bra.uni 	$L__BB8_33;
$L__BB8_32:
	setp.eq.s16 	%p167, %rs270, 0;
	selp.b64 	%rd329, %rd30, %rd329, %p167;
	selp.b16 	%rs311, %rs22, %rs311, %p167;
$L__BB8_33:
	setp.ne.s32 	%p168, %r281, 0;
	@%p168 bra 	$L__BB8_35;
	shr.u32 	%r387, %r1, 1;
	and.b32  	%r388, %r387, 496;
	mov.u32 	%r389, _ZZN3cub18CUB_300001_SM_10006detail6reduce28DeviceReduceSingleTileKernelINS2_10policy_hubIN4cuda3std3__45tupleIJblEEEjN6thrust24THRUST_300001_SM_1000_NS8cuda_cub9__find_if7functorIS9_EEE10Policy1000EPS9_SI_iSF_S9_S9_NS7_10__identityEEEvT0_T1_T2_T3_T4_T6_E12temp_storage;
	add.s32 	%r390, %r389, %r388;
	st.shared.u8 	[%r390+8], %rs311;
	st.shared.u64 	[%r390+16], %rd329;
$L__BB8_35:
	bar.sync 	0;
	setp.ne.s32 	%p169, %r1, 0;
	@%p169 bra 	$L__BB8_110;
	ld.shared.u8 	%rs274, [_ZZN3cub18CUB_300001_SM_10006detail6reduce28DeviceReduceSingleTileKernelINS2_10policy_hubIN4cuda3std3__45tupleIJblEEEjN6thrust24THRUST_300001_SM_1000_NS8cuda_cub9__find_if7functorIS9_EEE10Policy1000EPS9_SI_iSF_S9_S9_NS7_10__identityEEEvT0_T1_T2_T3_T4_T6_E12temp_storage+24];
	ld.shared.u64 	%rd292, [_ZZN3cub18CUB_300001_SM_10006detail6reduce28DeviceReduceSingleTileKernelINS2_10policy_hubIN4cuda3std3__45tupleIJblEEEjN6thrust24THRUST_300001_SM_1000_NS8cuda_cub9__find_if7functorIS9_EEE10Policy1000EPS9_SI_iSF_S9_S9_NS7_10__identityEEEvT0_T1_T2_T3_T4_T6_E12temp_storage+32];
	and.b16  	%rs275, %rs311, 255;
	setp.eq.s16 	%p170, %rs275, 0;
	setp.eq.s16 	%p171, %rs274, 0;
	min.s64 	%rd293, %rd292, %rd329;
	selp.b64 	%rd294, %rd329, %rd293, %p171;
	selp.b64 	%rd295, %rd292, %rd294, %p170;
	selp.b16 	%rs276, %rs311, 1, %p171;
	selp.b16 	%rs277, %rs274, %rs276, %p170;
	and.b16  	%rs278, %rs277, 255;
	ld.shared.u8 	%rs279, [_ZZN3cub18CUB_300001_SM_10006detail6reduce28DeviceReduceSingleTileKernelINS2_10policy_hubIN4cuda3std3__45tupleIJblEEEjN6thrust24THRUST_300001_SM_1000_NS8cuda_cub9__find_if7functorIS9_EEE10Policy1000EPS9_SI_iSF_S9_S9_NS7_10__identityEEEvT0_T1_T2_T3_T4_T6_E12temp_storage+40];
	ld.shared.u64 	%rd296, [_ZZN3cub18CUB_300001_SM_10006detail6reduce28DeviceReduceSingleTileKernelINS2_10policy_hubIN4cuda3std3__45tupleIJblEEEjN6thrust24THRUST_300001_SM_1000_NS8cuda_cub9__find_if7functorIS9_EEE10Policy1000EPS9_SI_iSF_S9_S9_NS7_10__identityEEEvT0_T1_T2_T3_T4_T6_E12temp_storage+48];
	setp.eq.s16 	%p172, %rs278, 0;
	setp.eq.s16 	%p173, %rs279, 0;
	min.s64 	%rd297, %rd296, %rd295;
	selp.b64 	%rd298, %rd295, %rd297, %p173;
	selp.b64 	%rd299, %rd296, %rd298, %p172;
	selp.b16 	%rs280, %rs277, 1, %p173;
	selp.b16 	%rs281, %rs279, %rs280, %p172;
	and.b16  	%rs282, %rs281, 255;
	ld.shared.u8 	%rs283, [_ZZN3cub18CUB_300001_SM_10006detail6reduce28DeviceReduceSingleTileKernelINS2_10policy_hubIN4cuda3std3__45tupleIJblEEEjN6thrust24THRUST_300001_SM_1000_NS8cuda_cub9__find_if7functorIS9_EEE10Policy1000EPS9_SI_iSF_S9_S9_NS7_10__identityEEEvT0_T1_T2_T3_T4_T6_E12temp_storage+56];
	ld.shared.u64 	%rd300, [_ZZN3cub18CUB_300001_SM_10006detail6reduce28DeviceReduceSingleTileKernelINS2_10policy_hubIN4cuda3std3__45tupleIJblEEEjN6thrust24THRUST_300001_SM_1000_NS8cuda_cub9__find_if7functorIS9_EEE10Policy1000EPS9_SI_iSF_S9_S9_NS7_10__identityEEEvT0_T1_T2_T3_T4_T6_E12temp_storage+64];
	setp.eq.s16 	%p174, %rs282, 0;
	setp.eq.s16 	%p175, %rs283, 0;
	min.s64 	%rd301, %rd300, %rd299;
	selp.b16 	%rs284, %rs281, 1, %p175;
	selp.b16 	%rs285, %rs283, %rs284, %p174;
	and.b16  	%rs286, %rs285, 255;
	selp.b64 	%rd302, %rd299, %rd301, %p175;
	selp.b64 	%rd303, %rd300, %rd302, %p174;
	ld.shared.u8 	%rs287, [_ZZN3cub18CUB_300001_SM_10006detail6reduce28DeviceReduceSingleTileKernelINS2_10policy_hubIN4cuda3std3__45tupleIJblEEEjN6thrust24THRUST_300001_SM_1000_NS8cuda_cub9__find_if7functorIS9_EEE10Policy1000EPS9_SI_iSF_S9_S9_NS7_10__identityEEEvT0_T1_T2_T3_T4_T6_E12temp_storage+72];
	ld.shared.u64 	%rd304, [_ZZN3cub18CUB_300001_SM_10006detail6reduce28DeviceReduceSingleTileKernelINS2_10policy_hubIN4cuda3std3__45tupleIJblEEEjN6thrust24THRUST_300001_SM_1000_NS8cuda_cub9__find_if7functorIS9_EEE10Policy1000EPS9_SI_iSF_S9_S9_NS7_10__identityEEEvT0_T1_T2_T3_T4_T6_E12temp_storage+80];
	setp.eq.s16 	%p176, %rs286, 0;
	setp.eq.s16 	%p177, %rs287, 0;
	min.s64 	%rd305, %rd304, %rd303;
	selp.b16 	%rs288, %rs285, 1, %p177;
	selp.b16 	%rs289, %rs287, %rs288, %p176;
	and.b16  	%rs290, %rs289, 255;
	selp.b64 	%rd306, %rd303, %rd305, %p177;
	selp.b64 	%rd307, %rd304, %rd306, %p176;
	ld.shared.u8 	%rs291, [_ZZN3cub18CUB_300001_SM_10006detail6reduce28DeviceReduceSingleTileKernelINS2_10policy_hubIN4cuda3std3__45tupleIJblEEEjN6thrust24THRUST_300001_SM_1000_NS8cuda_cub9__find_if7functorIS9_EEE10Policy1000EPS9_SI_iSF_S9_S9_NS7_10__identityEEEvT0_T1_T2_T3_T4_T6_E12temp_storage+88];
	ld.shared.u64 	%rd308, [_ZZN3cub18CUB_300001_SM_10006detail6reduce28DeviceReduceSingleTileKernelINS2_10policy_hubIN4cuda3std3__45tupleIJblEEEjN6thrust24THRUST_300001_SM_1000_NS8cuda_cub9__find_if7functorIS9_EEE10Policy1000EPS9_SI_iSF_S9_S9_NS7_10__identityEEEvT0_T1_T2_T3_T4_T6_E12temp_storage+96];
	setp.eq.s16 	%p178, %rs290, 0;
	setp.eq.s16 	%p179, %rs291, 0;
	min.s64 	%rd309, %rd308, %rd307;
	selp.b16 	%rs292, %rs289, 1, %p179;
	selp.b16 	%rs293, %rs291, %rs292, %p178;
	and.b16  	%rs294, %rs293, 255;
	selp.b64 	%rd310, %rd307, %rd309, %p179;
	selp.b64 	%rd311, %rd308, %rd310, %p178;
	ld.shared.u8 	%rs295, [_ZZN3cub18CUB_300001_SM_10006detail6reduce28DeviceReduceSingleTileKernelINS2_10policy_hubIN4cuda3std3__45tupleIJblEEEjN6thrust24THRUST_300001_SM_1000_NS8cuda_cub9__find_if7functorIS9_EEE10Policy1000EPS9_SI_iSF_S9_S9_NS7_10__identityEEEvT0_T1_T2_T3_T4_T6_E12temp_storage+104];
	ld.shared.u64 	%rd312, [_ZZN3cub18CUB_300001_SM_10006detail6reduce28DeviceReduceSingleTileKernelINS2_10policy_hubIN4cuda3std3__45tupleIJblEEEjN6thrust24THRUST_300001_SM_1000_NS8cuda_cub9__find_if7functorIS9_EEE10Policy1000EPS9_SI_iSF_S9_S9_NS7_10__identityEEEvT0_T1_T2_T3_T4_T6_E12temp_storage+112];
	setp.eq.s16 	%p180, %rs294, 0;
	setp.eq.s16 	%p181, %rs295, 0;
	min.s64 	%rd313, %rd312, %rd311;
	selp.b16 	%rs296, %rs293, 1, %p181;
	selp.b16 	%rs297, %rs295, %rs296, %p180;
	and.b16  	%rs298, %rs297, 255;
	selp.b64 	%rd314, %rd311, %rd313, %p181;
	selp.b64 	%rd315, %rd312, %rd314, %p180;
	ld.shared.u8 	%rs299, [_ZZN3cub18CUB_300001_SM_10006detail6reduce28DeviceReduceSingleTileKernelINS2_10policy_hubIN4cuda3std3__45tupleIJblEEEjN6thrust24THRUST_300001_SM_1000_NS8cuda_cub9__find_if7functorIS9_EEE10Policy1000EPS9_SI_iSF_S9_S9_NS7_10__identityEEEvT0_T1_T2_T3_T4_T6_E12temp_storage+120];
	ld.shared.u64 	%rd316, [_ZZN3cub18CUB_300001_SM_10006detail6reduce28DeviceReduceSingleTileKernelINS2_10policy_hubIN4cuda3std3__45tupleIJblEEEjN6thrust24THRUST_300001_SM_1000_NS8cuda_cub9__find_if7functorIS9_EEE10Policy1000EPS9_SI_iSF_S9_S9_NS7_10__identityEEEvT0_T1_T2_T3_T4_T6_E12temp_storage+128];
	setp.eq.s16 	%p182, %rs298, 0;
	setp.eq.s16 	%p183, %rs299, 0;
	min.s64 	%rd317, %rd316, %rd315;
	selp.b16 	%rs300, %rs297, 1, %p183;
	selp.b16 	%rs311, %rs299, %rs300, %p182;
	selp.b64 	%rd318, %rd315, %rd317, %p183;
	selp.b64 	%rd329, %rd316, %rd318, %p182;
	bra.uni 	$L__BB8_110;
$L__BB8_37:
	// begin inline asm
	mov.u32 %r163, %laneid;
	// end inline asm
	and.b32  	%r184, %r1, 992;
	add.s32 	%r185, %r184, 32;
	setp.gt.s32 	%p94, %r185, %r38;
	not.b32 	%r186, %r184;
	add.s32 	%r187, %r38, %r186;
	selp.b32 	%r182, %r187, 31, %p94;
	cvt.u32.u16 	%r188, %rs311;
	and.b32  	%r165, %r188, 255;
	mov.b32 	%r181, 1;
	mov.b32 	%r183, -1;
	// begin inline asm
	shfl.sync.down.b32 %r164, %r165, %r181, %r182, %r183;
	// end inline asm
	// begin inline asm
	shfl.sync.down.b32 %r169, %r170, %r181, %r182, %r183;
	// end inline asm
	mov.b64 	{%r175, %r180}, %rd329;
	// begin inline asm
	shfl.sync.down.b32 %r174, %r175, %r181, %r182, %r183;
	// end inline asm
	// begin inline asm
	shfl.sync.down.b32 %r179, %r180, %r181, %r182, %r183;
	// end inline asm
	mov.b64 	%rd35, {%r174, %r179};
	cvt.u16.u32 	%rs26, %r164;
	setp.ge.s32 	%p95, %r163, %r182;
	@%p95 bra 	$L__BB8_41;
	and.b16  	%rs213, %rs311, 255;
	setp.eq.s16 	%p96, %rs213, 0;
	and.b16  	%rs214, %rs26, 255;
	setp.eq.s16 	%p97, %rs214, 0;
	or.pred  	%p98, %p96, %p97;
	@%p98 bra 	$L__BB8_40;
	min.s64 	%rd329, %rd35, %rd329;
	mov.b16 	%rs311, 1;
	bra.uni 	$L__BB8_41;
$L__BB8_40:
	setp.eq.s16 	%p99, %rs213, 0;
	selp.b16 	%rs311, %rs26, %rs311, %p99;
	selp.b64 	%rd329, %rd35, %rd329, %p99;
$L__BB8_41:
	cvt.u32.u16 	%r209, %rs311;
	and.b32  	%r190, %r209, 255;
	mov.b32 	%r206, 2;
	mov.b32 	%r208, -1;
	// begin inline asm
	shfl.sync.down.b32 %r189, %r190, %r206, %r182, %r208;
	// end inline asm
	// begin inline asm
	shfl.sync.down.b32 %r194, %r195, %r206, %r182, %r208;
	// end inline asm
	mov.b64 	{%r200, %r205}, %rd329;
	// begin inline asm
	shfl.sync.down.b32 %r199, %r200, %r206, %r182, %r208;
	// end inline asm
	// begin inline asm
	shfl.sync.down.b32 %r204, %r205, %r206, %r182, %r208;
	// end inline asm
	mov.b64 	%rd39, {%r199, %r204};
	cvt.u16.u32 	%rs29, %r189;
	add.s32 	%r210, %r163, 2;
	setp.gt.s32 	%p100, %r210, %r182;
	@%p100 bra 	$L__BB8_45;
	and.b16  	%rs217, %rs311, 255;
	setp.eq.s16 	%p101, %rs217, 0;
	and.b16  	%rs218, %rs29, 255;
	setp.eq.s16 	%p102, %rs218, 0;
	or.pred  	%p103, %p101, %p102;
	@%p103 bra 	$L__BB8_44;
	min.s64 	%rd329, %rd39, %rd329;
	mov.b16 	%rs311, 1;
	bra.uni 	$L__BB8_45;
$L__BB8_44:
	setp.eq.s16 	%p104, %rs217, 0;
	selp.b16 	%rs311, %rs29, %rs311, %p104;
	selp.b64 	%rd329, %rd39, %rd329, %p104;
$L__BB8_45:
	cvt.u32.u16 	%r231, %rs311;
	and.b32  	%r212, %r231, 255;
	mov.b32 	%r228, 4;
	mov.b32 	%r230, -1;
	// begin inline asm
	shfl.sync.down.b32 %r211, %r212, %r228, %r182, %r230;
	// end inline asm
	// begin inline asm
	shfl.sync.down.b32 %r216, %r217, %r228, %r182, %r230;
	// end inline asm
	mov.b64 	{%r222, %r227}, %rd329;
	// begin inline asm
	shfl.sync.down.b32 %r221, %r222, %r228, %r182, %r230;
	// end inline asm
	// begin inline asm
	shfl.sync.down.b32 %r226, %r227, %r228, %r182, %r230;
	// end inline asm
	mov.b64 	%rd43, {%r221, %r226};
	cvt.u16.u32 	%rs32, %r211;
	add.s32 	%r232, %r163, 4;
	setp.gt.s32 	%p105, %r232, %r182;
	@%p105 bra 	$L__BB8_49;
	and.b16  	%rs221, %rs311, 255;
	setp.eq.s16 	%p106, %rs221, 0;
	and.b16  	%rs222, %rs32, 255;
	setp.eq.s16 	%p107, %rs222, 0;
	or.pred  	%p108, %p106, %p107;
	@%p108 bra 	$L__BB8_48;
	min.s64 	%rd329, %rd43, %rd329;
	mov.b16 	%rs311, 1;
	bra.uni 	$L__BB8_49;
$L__BB8_48:
	setp.eq.s16 	%p109, %rs221, 0;
	selp.b16 	%rs311, %rs32, %rs311, %p109;
	selp.b64 	%rd329, %rd43, %rd329, %p109;
$L__BB8_49:
	cvt.u32.u16 	%r253, %rs311;
	and.b32  	%r234, %r253, 255;
	mov.b32 	%r250, 8;
	mov.b32 	%r252, -1;
	// begin inline asm
	shfl.sync.down.b32 %r233, %r234, %r250, %r182, %r252;
	// end inline asm
	// begin inline asm
	shfl.sync.down.b32 %r238, %r239, %r250, %r182, %r252;
	// end inline asm
	mov.b64 	{%r244, %r249}, %rd329;
	// begin inline asm
	shfl.sync.down.b32 %r243, %r244, %r250, %r182, %r252;
	// end inline asm
	// begin inline asm
	shfl.sync.down.b32 %r248, %r249, %r250, %r182, %r252;
	// end inline asm
	mov.b64 	%rd47, {%r243, %r248};
	cvt.u16.u32 	%rs35, %r233;
	add.s32 	%r254, %r163, 8;
	setp.gt.s32 	%p110, %r254, %r182;
	@%p110 bra 	$L__BB8_53;
	and.b16  	%rs225, %rs311, 255;
	setp.eq.s16 	%p111, %rs225, 0;
	and.b16  	%rs226, %rs35, 255;
	setp.eq.s16 	%p112, %rs226, 0;
	or.pred  	%p113, %p111, %p112;
	@%p113 bra 	$L__BB8_52;
	min.s64 	%rd329, %rd47, %rd329;
	mov.b16 	%rs311, 1;
	bra.uni 	$L__BB8_53;
$L__BB8_52:
	setp.eq.s16 	%p114, %rs225, 0;
	selp.b16 	%rs311, %rs35, %rs311, %p114;
	selp.b64 	%rd329, %rd47, %rd329, %p114;
$L__BB8_53:
	cvt.u32.u16 	%r275, %rs311;
	and.b32  	%r256, %r275, 255;
	mov.b32 	%r272, 16;
	mov.b32 	%r274, -1;
	// begin inline asm
	shfl.sync.down.b32 %r255, %r256, %r272, %r182, %r274;
	// end inline asm
	// begin inline asm
	shfl.sync.down.b32 %r260, %r261, %r272, %r182, %r274;
	// end inline asm
	mov.b64 	{%r266, %r271}, %rd329;
	// begin inline asm
	shfl.sync.down.b32 %r265, %r266, %r272, %r182, %r274;
	// end inline asm
	// begin inline asm
	shfl.sync.down.b32 %r270, %r271, %r272, %r182, %r274;
	// end inline asm
	mov.b64 	%rd51, {%r265, %r270};
	cvt.u16.u32 	%rs38, %r255;
	add.s32 	%r276, %r163, 16;
	setp.gt.s32 	%p115, %r276, %r182;
	@%p115 bra 	$L__BB8_57;
	and.b16  	%rs229, %rs311, 255;
	setp.eq.s16 	%p116, %rs229, 0;
	and.b16  	%rs230, %rs38, 255;
	setp.eq.s16 	%p117, %rs230, 0;
	or.pred  	%p118, %p116, %p117;
	@%p118 bra 	$L__BB8_56;
	min.s64 	%rd329, %rd51, %rd329;
	mov.b16 	%rs311, 1;
	bra.uni 	$L__BB8_57;
$L__BB8_56:
	setp.eq.s16 	%p119, %rs229, 0;
	selp.b16 	%rs311, %rs38, %rs311, %p119;
	selp.b64 	%rd329, %rd51, %rd329, %p119;
$L__BB8_57:
	setp.ne.s32 	%p120, %r163, 0;
	@%p120 bra 	$L__BB8_59;
	shr.u32 	%r277, %r1, 1;
	and.b32  	%r278, %r277, 496;
	mov.u32 	%r279, _ZZN3cub18CUB_300001_SM_10006detail6reduce28DeviceReduceSingleTileKernelINS2_10policy_hubIN4cuda3std3__45tupleIJblEEEjN6thrust24THRUST_300001_SM_1000_NS8cuda_cub9__find_if7functorIS9_EEE10Policy1000EPS9_SI_iSF_S9_S9_NS7_10__identityEEEvT0_T1_T2_T3_T4_T6_E12temp_storage;
	add.s32 	%r280, %r279, %r278;
	st.shared.u8 	[%r280+8], %rs311;
	st.shared.u64 	[%r280+16], %rd329;
$L__BB8_59:
	bar.sync 	0;
	setp.ne.s32 	%p121, %r1, 0;
	@%p121 bra 	$L__BB8_110;
	setp.lt.s32 	%p122, %r38, 33;
	@%p122 bra 	$L__BB8_62;
	ld.shared.u8 	%rs233, [_ZZN3cub18CUB_300001_SM_10006detail6reduce28DeviceReduceSingleTileKernelINS2_10policy_hubIN4cuda3std3__45tupleIJblEEEjN6thrust24THRUST_300001_SM_1000_NS8cuda_cub9__find_if7functorIS9_EEE10Policy1000EPS9_SI_iSF_S9_S9_NS7_10__identityEEEvT0_T1_T2_T3_T4_T6_E12temp_storage+24];
	ld.shared.u64 	%rd271, [_ZZN3cub18CUB_300001_SM_10006detail6reduce28DeviceReduceSingleTileKernelINS2_10policy_hubIN4cuda3std3__45tupleIJblEEEjN6thrust24THRUST_300001_SM_1000_NS8cuda_cub9__find_if7functorIS9_EEE10Policy1000EPS9_SI_iSF_S9_S9_NS7_10__identityEEEvT0_T1_T2_T3_T4_T6_E12temp_storage+32];
	and.b16  	%rs234, %rs311, 255;
	setp.eq.s16 	%p123, %rs234, 0;
	setp.eq.s16 	%p124, %rs233, 0;
	min.s64 	%rd272, %rd271, %rd329;
	selp.b16 	%rs235, %rs311, 1, %p124;
	selp.b16 	%rs311, %rs233, %rs235, %p123;
	selp.b64 	%rd273, %rd329, %rd272, %p124;
	selp.b64 	%rd329, %rd271, %rd273, %p123;
$L__BB8_62:
	setp.lt.s32 	%p125, %r38, 65;
	@%p125 bra 	$L__BB8_64;
	ld.shared.u8 	%rs236, [_ZZN3cub18CUB_300001_SM_10006detail6reduce28DeviceReduceSingleTileKernelINS2_10policy_hubIN4cuda3std3__45tupleIJblEEEjN6thrust24THRUST_300001_SM_1000_NS8cuda_cub9__find_if7functorIS9_EEE10Policy1000EPS9_SI_iSF_S9_S9_NS7_10__identityEEEvT0_T1_T2_T3_T4_T6_E12temp_storage+40];
	ld.shared.u64 	%rd274, [_ZZN3cub18CUB_300001_SM_10006detail6reduce28DeviceReduceSingleTileKernelINS2_10policy_hubIN4cuda3std3__45tupleIJblEEEjN6thrust24THRUST_300001_SM_1000_NS8cuda_cub9__find_if7functorIS9_EEE10Policy1000EPS9_SI_iSF_S9_S9_NS7_10__identityEEEvT0_T1_T2_T3_T4_T6_E12temp_storage+48];
	and.b16  	%rs237, %rs311, 255;
	setp.eq.s16 	%p126, %rs237, 0;
	setp.eq.s16 	%p127, %rs236, 0;
	min.s64 	%rd275, %rd274, %rd329;
	selp.b16 	%rs238, %rs311, 1, %p127;
	selp.b16 	%rs311, %rs236, %rs238, %p126;
	selp.b64 	%rd276, %rd329, %rd275, %p127;
	selp.b64 	%rd329, %rd274, %rd276, %p126;
$L__BB8_64:
	setp.lt.s32 	%p128, %r38, 97;
	@%p128 bra 	$L__BB8_66;
	ld.shared.u8 	%rs239, [_ZZN3cub18CUB_300001_SM_10006detail6reduce28DeviceReduceSingleTileKernelINS2_10policy_hubIN4cuda3std3__45tupleIJblEEEjN6thrust24THRUST_300001_SM_1000_NS8cuda_cub9__find_if7functorIS9_EEE10Policy1000EPS9_SI_iSF_S9_S9_NS7_10__identityEEEvT0_T1_T2_T3_T4_T6_E12temp_storage+56];
	ld.shared.u64 	%rd277, [_ZZN3cub18CUB_300001_SM_10006detail6reduce28DeviceReduceSingleTileKernelINS2_10policy_hubIN4cuda3std3__45tupleIJblEEEjN6thrust24THRUST_300001_SM_1000_NS8cuda_cub9__find_if7functorIS9_EEE10Policy1000EPS9_SI_iSF_S9_S9_NS7_10__identityEEEvT0_T1_T2_T3_T4_T6_E12temp_storage+64];
	and.b16  	%rs240, %rs311, 255;
	setp.eq.s16 	%p129, %rs240, 0;
	setp.eq.s16 	%p130, %rs239, 0;
	min.s64 	%rd278, %rd277, %rd329;
	selp.b16 	%rs241, %rs311, 1, %p130;
	selp.b16 	%rs311, %rs239, %rs241, %p129;
	selp.b64 	%rd279, %rd329, %rd278, %p130;
	selp.b64 	%rd329, %rd277, %rd279, %p129;
$L__BB8_66:
	setp.lt.s32 	%p131, %r38, 129;
	@%p131 bra 	$L__BB8_68;
	ld.shared.u8 	%rs242, [_ZZN3cub18CUB_300001_SM_10006detail6reduce28DeviceReduceSingleTileKernelINS2_10policy_hubIN4cuda3std3__45tupleIJblEEEjN6thrust24THRUST_300001_SM_1000_NS8cuda_cub9__find_if7functorIS9_EEE10Policy1000EPS9_SI_iSF_S9_S9_NS7_10__identityEEEvT0_T1_T2_T3_T4_T6_E12temp_storage+72];
	ld.shared.u64 	%rd280, [_ZZN3cub18CUB_300001_SM_10006detail6reduce28DeviceReduceSingleTileKernelINS2_10policy_hubIN4cuda3std3__45tupleIJblEEEjN6thrust24THRUST_300001_SM_1000_NS8cuda_cub9__find_if7functorIS9_EEE10Policy1000EPS9_SI_iSF_S9_S9_NS7_10__identityEEEvT0_T1_T2_T3_T4_T6_E12temp_storage+80];
	and.b16  	%rs243, %rs311, 255;
	setp.eq.s16 	%p132, %rs243, 0;
	setp.eq.s16 	%p133, %rs242, 0;
	min.s64 	%rd281, %rd280, %rd329;
	selp.b16 	%rs244, %rs311, 1, %p133;
	selp.b16 	%rs311, %rs242, %rs244, %p132;
	selp.b64 	%rd282, %rd329, %rd281, %p133;
	selp.b64 	%rd329, %rd280, %rd282, %p132;
$L__BB8_68:
	setp.lt.s32 	%p134, %r38, 161;
	@%p134 bra 	$L__BB8_70;
	ld.shared.u8 	%rs245, [_ZZN3cub18CUB_300001_SM_10006detail6reduce28DeviceReduceSingleTileKernelINS2_10policy_hubIN4cuda3std3__45tupleIJblEEEjN6thrust24THRUST_300001_SM_1000_NS8cuda_cub9__find_if7functorIS9_EEE10Policy1000EPS9_SI_iSF_S9_S9_NS7_10__identityEEEvT0_T1_T2_T3_T4_T6_E12temp_storage+88];
	ld.shared.u64 	%rd283, [_ZZN3cub18CUB_300001_SM_10006detail6reduce28DeviceReduceSingleTileKernelINS2_10policy_hubIN4cuda3std3__45tupleIJblEEEjN6thrust24THRUST_300001_SM_1000_NS8cuda_cub9__find_if7functorIS9_EEE10Policy1000EPS9_SI_iSF_S9_S9_NS7_10__identityEEEvT0_T1_T2_T3_T4_T6_E12temp_storage+96];
	and.b16  	%rs246, %rs311, 255;
	setp.eq.s16 	%p135, %rs246, 0;
	setp.eq.s16 	%p136, %rs245, 0;
	min.s64 	%rd284, %rd283, %rd329;
	selp.b16 	%rs247, %rs311, 1, %p136;
	selp.b16 	%rs311, %rs245, %rs247, %p135;
	selp.b64 	%rd285, %rd329, %rd284, %p136;
	selp.b64 	%rd329, %rd283, %rd285, %p135;
$L__BB8_70:
	setp.lt.s32 	%p137, %r38, 193;
	@%p137 bra 	$L__BB8_72;
	ld.shared.u8 	%rs248, [_ZZN3cub18CUB_300001_SM_10006detail6reduce28DeviceReduceSingleTileKernelINS2_10policy_hubIN4cuda3std3__45tupleIJblEEEjN6thrust24THRUST_300001_SM_1000_NS8cuda_cub9__find_if7functorIS9_EEE10Policy1000EPS9_SI_iSF_S9_S9_NS7_10__identityEEEvT0_T1_T2_T3_T4_T6_E12temp_storage+104];
	ld.shared.u64 	%rd286, [_ZZN3cub18CUB_300001_SM_10006detail6reduce28DeviceReduceSingleTileKernelINS2_10policy_hubIN4cuda3std3__45tupleIJblEEEjN6thrust24THRUST_300001_SM_1000_NS8cuda_cub9__find_if7functorIS9_EEE10Policy1000EPS9_SI_iSF_S9_S9_NS7_10__identityEEEvT0_T1_T2_T3_T4_T6_E12temp_storage+112];
	and.b16  	%rs249, %rs311, 255;
	setp.eq.s16 	%p138, %rs249, 0;
	setp.eq.s16 	%p139, %rs248, 0;
	min.s64 	%rd287, %rd286, %rd329;
	selp.b16 	%rs250, %rs311, 1, %p139;
	selp.b16 	%rs311, %rs248, %rs250, %p138;
	selp.b64 	%rd288, %rd329, %rd287, %p139;
	selp.b64 	%rd329, %rd286, %rd288, %p138;
$L__BB8_72:
	setp.lt.s32 	%p140, %r38, 225;
	@%p140 bra 	$L__BB8_110;
	ld.shared.u8 	%rs251, [_ZZN3cub18CUB_300001_SM_10006detail6reduce28DeviceReduceSingleTileKernelINS2_10policy_hubIN4cuda3std3__45tupleIJblEEEjN6thrust24THRUST_300001_SM_1000_NS8cuda_cub9__find_if7functorIS9_EEE10Policy1000EPS9_SI_iSF_S9_S9_NS7_10__identityEEEvT0_T1_T2_T3_T4_T6_E12temp_storage+120];
	ld.shared.u64 	%rd289, [_ZZN3cub18CUB_300001_SM_10006detail6reduce28DeviceReduceSingleTileKernelINS2_10policy_hubIN4cuda3std3__45tupleIJblEEEjN6thrust24THRUST_300001_SM_1000_NS8cuda_cub9__find_if7functorIS9_EEE10Policy1000EPS9_SI_iSF_S9_S9_NS7_10__identityEEEvT0_T1_T2_T3_T4_T6_E12temp_storage+128];
	and.b16  	%rs252, %rs311, 255;
	setp.eq.s16 	%p141, %rs252, 0;
	setp.eq.s16 	%p142, %rs251, 0;
	min.s64 	%rd290, %rd289, %rd329;
	selp.b16 	%rs253, %rs311, 1, %p142;
	selp.b16 	%rs311, %rs251, %rs253, %p141;
	selp.b64 	%rd291, %rd329, %rd290, %p142;
	selp.b64 	%rd329, %rd289, %rd291, %p141;
	bra.uni 	$L__BB8_110;
$L__BB8_74:
	mov.u32 	%r16, %tid.x;
	mul.wide.u32 	%rd124, %r16, 16;
	add.s64 	%rd109, %rd105, %rd124;
	// begin inline asm
	ld.global.nc.u64 %rd108, [%rd109];
	// end inline asm
	add.s64 	%rd111, %rd109, 8;
	// begin inline asm
	ld.global.nc.u64 %rd110, [%rd111];
	// end inline asm
	cvt.u16.u64 	%rs83, %rd108;
	and.b16  	%rs84, %rs83, 255;
	add.s64 	%rd113, %rd109, 4096;
	// begin inline asm
	ld.global.nc.u64 %rd112, [%rd113];
	// end inline asm
	add.s64 	%rd115, %rd109, 4104;
	// begin inline asm
	ld.global.nc.u64 %rd114, [%rd115];
	// end inline asm
	cvt.u16.u64 	%rs85, %rd112;
	and.b16  	%rs86, %rs85, 255;
	add.s64 	%rd117, %rd109, 8192;
	// begin inline asm
	ld.global.nc.u64 %rd116, [%rd117];
	// end inline asm
	add.s64 	%rd119, %rd109, 8200;
	// begin inline asm
	ld.global.nc.u64 %rd118, [%rd119];
	// end inline asm
	cvt.u16.u64 	%rs87, %rd116;
	and.b16  	%rs88, %rs87, 255;
	add.s64 	%rd121, %rd109, 12288;
	// begin inline asm
	ld.global.nc.u64 %rd120, [%rd121];
	// end inline asm
	add.s64 	%rd123, %rd109, 12296;
	// begin inline asm
	ld.global.nc.u64 %rd122, [%rd123];
	// end inline asm
	cvt.u16.u64 	%rs89, %rd120;
	and.b16  	%rs90, %rs89, 255;
	setp.eq.s16 	%p3, %rs84, 0;
	setp.eq.s16 	%p4, %rs86, 0;
	min.s64 	%rd125, %rd114, %rd110;
	selp.b16 	%rs91, %rs83, 1, %p4;
	selp.b64 	%rd126, %rd110, %rd125, %p4;
	selp.b16 	%rs92, %rs85, %rs91, %p3;
	and.b16  	%rs93, %rs92, 255;
	selp.b64 	%rd127, %rd114, %rd126, %p3;
	setp.eq.s16 	%p5, %rs93, 0;
	setp.eq.s16 	%p6, %rs88, 0;
	min.s64 	%rd128, %rd118, %rd127;
	selp.b16 	%rs94, %rs92, 1, %p6;
	selp.b64 	%rd129, %rd127, %rd128, %p6;
	selp.b16 	%rs95, %rs87, %rs94, %p5;
	and.b16  	%rs96, %rs95, 255;
	selp.b64 	%rd130, %rd118, %rd129, %p5;
	setp.eq.s16 	%p7, %rs96, 0;
	setp.eq.s16 	%p8, %rs90, 0;
	min.s64 	%rd131, %rd122, %rd130;
	selp.b16 	%rs97, %rs95, 1, %p8;
	selp.b64 	%rd132, %rd130, %rd131, %p8;
	selp.b16 	%rs311, %rs89, %rs97, %p7;
	selp.b64 	%rd329, %rd122, %rd132, %p7;
	setp.lt.u32 	%p9, %r38, 2048;
	mov.b32 	%r399, 1024;
	@%p9 bra 	$L__BB8_78;
	add.s32 	%r17, %r38, -1024;
	mov.b32 	%r399, 1024;
$L__BB8_76:
	mul.wide.s32 	%rd149, %r399, 16;
	add.s64 	%rd134, %rd109, %rd149;
	// begin inline asm
	ld.global.nc.u64 %rd133, [%rd134];
	// end inline asm
	add.s64 	%rd136, %rd134, 8;
	// begin inline asm
	ld.global.nc.u64 %rd135, [%rd136];
	// end inline asm
	cvt.u16.u64 	%rs98, %rd133;
	and.b16  	%rs99, %rs98, 255;
	add.s64 	%rd138, %rd134, 4096;
	// begin inline asm
	ld.global.nc.u64 %rd137, [%rd138];
	// end inline asm
	add.s64 	%rd140, %rd134, 4104;
	// begin inline asm
	ld.global.nc.u64 %rd139, [%rd140];
	// end inline asm
	cvt.u16.u64 	%rs100, %rd137;
	and.b16  	%rs101, %rs100, 255;
	add.s64 	%rd142, %rd134, 8192;
	// begin inline asm
	ld.global.nc.u64 %rd141, [%rd142];
	// end inline asm
	add.s64 	%rd144, %rd134, 8200;
	// begin inline asm
	ld.global.nc.u64 %rd143, [%rd144];
	// end inline asm
	cvt.u16.u64 	%rs102, %rd141;
	and.b16  	%rs103, %rs102, 255;
	add.s64 	%rd146, %rd134, 12288;
	// begin inline asm
	ld.global.nc.u64 %rd145, [%rd146];
	// end inline asm
	add.s64 	%rd148, %rd134, 12296;
	// begin inline asm
	ld.global.nc.u64 %rd147, [%rd148];
	// end inline asm
	cvt.u16.u64 	%rs104, %rd145;
	and.b16  	%rs105, %rs104, 255;
	and.b16  	%rs106, %rs311, 255;
	setp.eq.s16 	%p10, %rs106, 0;
	setp.eq.s16 	%p11, %rs99, 0;
	min.s64 	%rd150, %rd135, %rd329;
	selp.b16 	%rs107, %rs311, 1, %p11;
	selp.b64 	%rd151, %rd329, %rd150, %p11;
	selp.b16 	%rs108, %rs98, %rs107, %p10;
	and.b16  	%rs109, %rs108, 255;
	selp.b64 	%rd152, %rd135, %rd151, %p10;
	setp.eq.s16 	%p12, %rs109, 0;
	setp.eq.s16 	%p13, %rs101, 0;
	min.s64 	%rd153, %rd139, %rd152;
	selp.b16 	%rs110, %rs108, 1, %p13;
	selp.b64 	%rd154, %rd152, %rd153, %p13;
	selp.b16 	%rs111, %rs100, %rs110, %p12;
	and.b16  	%rs112, %rs111, 255;
	selp.b64 	%rd155, %rd139, %rd154, %p12;
	setp.eq.s16 	%p14, %rs112, 0;
	setp.eq.s16 	%p15, %rs103, 0;
	min.s64 	%rd156, %rd143, %rd155;
	selp.b16 	%rs113, %rs111, 1, %p15;
	selp.b64 	%rd157, %rd155, %rd156, %p15;
	selp.b16 	%rs114, %rs102, %rs113, %p14;
	and.b16  	%rs115, %rs114, 255;
	selp.b64 	%rd158, %rd143, %rd157, %p14;
	setp.eq.s16 	%p16, %rs115, 0;
	setp.eq.s16 	%p17, %rs105, 0;
	min.s64 	%rd159, %rd147, %rd158;
	selp.b16 	%rs116, %rs114, 1, %p17;
	selp.b64 	%rd160, %rd158, %rd159, %p17;
	selp.b16 	%rs311, %rs104, %rs116, %p16;
	selp.b64 	%rd329, %rd147, %rd160, %p16;
	sub.s32 	%r41, %r38, %r399;
	setp.lt.s32 	%p18, %r41, 1024;
	@%p18 bra 	$L__BB8_86;
	add.s32 	%r399, %r399, 1024;
	setp.le.s32 	%p19, %r399, %r17;
	@%p19 bra 	$L__BB8_76;
$L__BB8_78:
	setp.le.s32 	%p20, %r38, %r399;
	@%p20 bra 	$L__BB8_86;
	sub.s32 	%r21, %r38, %r399;
	setp.ge.s32 	%p21, %r16, %r21;
	@%p21 bra 	$L__BB8_86;
	not.b32 	%r42, %r16;
	add.s32 	%r43, %r38, %r42;
	sub.s32 	%r22, %r43, %r399;
	and.b32  	%r44, %r22, 768;
	setp.eq.s32 	%p22, %r44, 768;
	mov.u32 	%r403, %r16;
	@%p22 bra 	$L__BB8_83;
	add.s32 	%r401, %r16, %r399;
	shr.u32 	%r45, %r22, 8;
	add.s32 	%r46, %r45, 1;
	and.b32  	%r47, %r46, 3;
	neg.s32 	%r400, %r47;
	mov.u32 	%r403, %r16;
$L__BB8_82:
	.pragma "nounroll";
	mul.wide.u32 	%rd166, %r401, 16;
	add.s64 	%rd163, %rd105, %rd166;
	// begin inline asm
	ld.global.nc.u64 %rd162, [%rd163];
	// end inline asm
	add.s64 	%rd165, %rd163, 8;
	// begin inline asm
	ld.global.nc.u64 %rd164, [%rd165];
	// end inline asm
	cvt.u16.u64 	%rs118, %rd162;
	and.b16  	%rs119, %rs118, 255;
	and.b16  	%rs120, %rs311, 255;
	setp.eq.s16 	%p23, %rs120, 0;
	setp.eq.s16 	%p24, %rs119, 0;
	min.s64 	%rd167, %rd164, %rd329;
	selp.b16 	%rs121, %rs311, 1, %p24;
	selp.b16 	%rs311, %rs118, %rs121, %p23;
	selp.b64 	%rd168, %rd329, %rd167, %p24;
	selp.b64 	%rd329, %rd164, %rd168, %p23;
	add.s32 	%r403, %r403, 256;
	add.s32 	%r401, %r401, 256;
	add.s32 	%r400, %r400, 1;
	setp.ne.s32 	%p25, %r400, 0;
	@%p25 bra 	$L__BB8_82;
$L__BB8_83:
	setp.lt.u32 	%p26, %r22, 768;
	@%p26 bra 	$L__BB8_86;
	cvt.u64.u32 	%rd169, %r403;
	cvt.u64.u32 	%rd170, %r399;
	add.s64 	%rd171, %rd169, %rd170;
	shl.b64 	%rd172, %rd171, 4;
	add.s64 	%rd173, %rd172, %rd105;
	add.s64 	%rd350, %rd173, 12296;
	add.s32 	%r404, %r403, %r399;
$L__BB8_85:
	mul.wide.u32 	%rd190, %r404, 16;
	add.s64 	%rd175, %rd105, %rd190;
	// begin inline asm
	ld.global.nc.u64 %rd174, [%rd175];
	// end inline asm
	add.s64 	%rd177, %rd175, 8;
	// begin inline asm
	ld.global.nc.u64 %rd176, [%rd177];
	// end inline asm
	cvt.u16.u64 	%rs122, %rd174;
	and.b16  	%rs123, %rs122, 255;
	and.b16  	%rs124, %rs311, 255;
	setp.eq.s16 	%p27, %rs124, 0;
	setp.eq.s16 	%p28, %rs123, 0;
	min.s64 	%rd191, %rd176, %rd329;
	selp.b16 	%rs125, %rs311, 1, %p28;
	selp.b16 	%rs126, %rs122, %rs125, %p27;
	and.b16  	%rs127, %rs126, 255;
	selp.b64 	%rd192, %rd329, %rd191, %p28;
	selp.b64 	%rd193, %rd176, %rd192, %p27;
	add.s64 	%rd179, %rd350, -8200;
	// begin inline asm
	ld.global.nc.u64 %rd178, [%rd179];
	// end inline asm
	add.s64 	%rd181, %rd350, -8192;
	// begin inline asm
	ld.global.nc.u64 %rd180, [%rd181];
	// end inline asm
	cvt.u16.u64 	%rs128, %rd178;
	and.b16  	%rs129, %rs128, 255;
	setp.eq.s16 	%p29, %rs127, 0;
	setp.eq.s16 	%p30, %rs129, 0;
	min.s64 	%rd194, %rd180, %rd193;
	selp.b16 	%rs130, %rs126, 1, %p30;
	selp.b16 	%rs131, %rs128, %rs130, %p29;
	and.b16  	%rs132, %rs131, 255;
	selp.b64 	%rd195, %rd193, %rd194, %p30;
	selp.b64 	%rd196, %rd180, %rd195, %p29;
	add.s64 	%rd183, %rd350, -4104;
	// begin inline asm
	ld.global.nc.u64 %rd182, [%rd183];
	// end inline asm
	add.s64 	%rd185, %rd350, -4096;
	// begin inline asm
	ld.global.nc.u64 %rd184, [%rd185];
	// end inline asm
	cvt.u16.u64 	%rs133, %rd182;
	and.b16  	%rs134, %rs133, 255;
	setp.eq.s16 	%p31, %rs132, 0;
	setp.eq.s16 	%p32, %rs134, 0;
	min.s64 	%rd197, %rd184, %rd196;
	selp.b16 	%rs135, %rs131, 1, %p32;
	selp.b16 	%rs136, %rs133, %rs135, %p31;
	and.b16  	%rs137, %rs136, 255;
	selp.b64 	%rd198, %rd196, %rd197, %p32;
	selp.b64 	%rd199, %rd184, %rd198, %p31;
	add.s64 	%rd187, %rd350, -8;
	// begin inline asm
	ld.global.nc.u64 %rd186, [%rd187];
	// end inline asm
	// begin inline asm
	ld.global.nc.u64 %rd188, [%rd350];
	// end inline asm
	cvt.u16.u64 	%rs138, %rd186;
	and.b16  	%rs139, %rs138, 255;
	setp.eq.s16 	%p33, %rs137, 0;
	setp.eq.s16 	%p34, %rs139, 0;
	min.s64 	%rd200, %rd188, %rd199;
	selp.b16 	%rs140, %rs136, 1, %p34;
	selp.b16 	%rs311, %rs138, %rs140, %p33;
	selp.b64 	%rd201, %rd199, %rd200, %p34;
	selp.b64 	%rd329, %rd188, %rd201, %p33;
	add.s32 	%r403, %r403, 1024;
	add.s64 	%rd350, %rd350, 16384;
	add.s32 	%r404, %r404, 1024;
	setp.lt.s32 	%p35, %r403, %r21;
	@%p35 bra 	$L__BB8_85;
$L__BB8_86:
	// begin inline asm
	mov.u32 %r48, %laneid;
	// end inline asm
	cvt.u32.u16 	%r69, %rs311;
	and.b32  	%r50, %r69, 255;
	mov.b32 	%r66, 1;
	mov.b32 	%r67, 31;
	mov.b32 	%r68, -1;
	// begin inline asm
	shfl.sync.down.b32 %r49, %r50, %r66, %r67, %r68;
	// end inline asm
	// begin inline asm
	shfl.sync.down.b32 %r54, %r55, %r66, %r67, %r68;
	// end inline asm
	mov.b64 	{%r60, %r65}, %rd329;
	// begin inline asm
	shfl.sync.down.b32 %r59, %r60, %r66, %r67, %r68;
	// end inline asm
	// begin inline asm
	shfl.sync.down.b32 %r64, %r65, %r66, %r67, %r68;
	// end inline asm
	mov.b64 	%rd83, {%r59, %r64};
	cvt.u16.u32 	%rs65, %r49;
	setp.gt.s32 	%p36, %r48, 30;
	@%p36 bra 	$L__BB8_90;
	and.b16  	%rs141, %rs311, 255;
	setp.eq.s16 	%p37, %rs141, 0;
	and.b16  	%rs142, %rs65, 255;
	setp.eq.s16 	%p38, %rs142, 0;
	or.pred  	%p39, %p37, %p38;
	@%p39 bra 	$L__BB8_89;
	min.s64 	%rd329, %rd83, %rd329;
	mov.b16 	%rs311, 1;
	bra.uni 	$L__BB8_90;
$L__BB8_89:
	setp.eq.s16 	%p40, %rs141, 0;
	selp.b16 	%rs311, %rs65, %rs311, %p40;
	selp.b64 	%rd329, %rd83, %rd329, %p40;
$L__BB8_90:
	cvt.u32.u16 	%r90, %rs311;
	and.b32  	%r71, %r90, 255;
	mov.b32 	%r87, 2;
	mov.b32 	%r88, 31;
	mov.b32 	%r89, -1;
	// begin inline asm
	shfl.sync.down.b32 %r70, %r71, %r87, %r88, %r89;
	// end inline asm
	// begin inline asm
	shfl.sync.down.b32 %r75, %r76, %r87, %r88, %r89;
	// end inline asm
	mov.b64 	{%r81, %r86}, %rd329;
	// begin inline asm
	shfl.sync.down.b32 %r80, %r81, %r87, %r88, %r89;
	// end inline asm
	// begin inline asm
	shfl.sync.down.b32 %r85, %r86, %r87, %r88, %r89;
	// end inline asm
	mov.b64 	%rd87, {%r80, %r85};
	cvt.u16.u32 	%rs68, %r70;
	setp.gt.s32 	%p41, %r48, 29;
	@%p41 bra 	$L__BB8_94;
	and.b16  	%rs145, %rs311, 255;
	setp.eq.s16 	%p42, %rs145, 0;
	and.b16  	%rs146, %rs68, 255;
	setp.eq.s16 	%p43, %rs146, 0;
	or.pred  	%p44, %p42, %p43;
	@%p44 bra 	$L__BB8_93;
	min.s64 	%rd329, %rd87, %rd329;
	mov.b16 	%rs311, 1;
	bra.uni 	$L__BB8_94;
$L__BB8_93:
	setp.eq.s16 	%p45, %rs145, 0;
	selp.b16 	%rs311, %rs68, %rs311, %p45;
	selp.b64 	%rd329, %rd87, %rd329, %p45;
$L__BB8_94:
	cvt.u32.u16 	%r111, %rs311;
	and.b32  	%r92, %r111, 255;
	mov.b32 	%r108, 4;
	mov.b32 	%r109, 31;
	mov.b32 	%r110, -1;
	// begin inline asm
	shfl.sync.down.b32 %r91, %r92, %r108, %r109, %r110;
	// end inline asm
	// begin inline asm
	shfl.sync.down.b32 %r96, %r97, %r108, %r109, %r110;
	// end inline asm
	mov.b64 	{%r102, %r107}, %rd329;
	// begin inline asm
	shfl.sync.down.b32 %r101, %r102, %r108, %r109, %r110;
	// end inline asm
	// begin inline asm
	shfl.sync.down.b32 %r106, %r107, %r108, %r109, %r110;
	// end inline asm
	mov.b64 	%rd91, {%r101, %r106};
	cvt.u16.u32 	%rs71, %r91;
	setp.gt.s32 	%p46, %r48, 27;
	@%p46 bra 	$L__BB8_98;
	and.b16  	%rs149, %rs311, 255;
	setp.eq.s16 	%p47, %rs149, 0;
	and.b16  	%rs150, %rs71, 255;
	setp.eq.s16 	%p48, %rs150, 0;
	or.pred  	%p49, %p47, %p48;
	@%p49 bra 	$L__BB8_97;
	min.s64 	%rd329, %rd91, %rd329;
	mov.b16 	%rs311, 1;
	bra.uni 	$L__BB8_98;
$L__BB8_97:
	setp.eq.s16 	%p50, %rs149, 0;
	selp.b16 	%rs311, %rs71, %rs311, %p50;
	selp.b64 	%rd329, %rd91, %rd329, %p50;
$L__BB8_98:
	cvt.u32.u16 	%r132, %rs311;
	and.b32  	%r113, %r132, 255;
	mov.b32 	%r129, 8;
	mov.b32 	%r130, 31;
	mov.b32 	%r131, -1;
	// begin inline asm
	shfl.sync.down.b32 %r112, %r113, %r129, %r130, %r131;
	// end inline asm
	// begin inline asm
	shfl.sync.down.b32 %r117, %r118, %r129, %r130, %r131;
	// end inline asm
	mov.b64 	{%r123, %r128}, %rd329;
	// begin inline asm
	shfl.sync.down.b32 %r122, %r123, %r129, %r130, %r131;
	// end inline asm
	// begin inline asm
	shfl.sync.down.b32 %r127, %r128, %r129, %r130, %r131;
	// end inline asm
	mov.b64 	%rd95, {%r122, %r127};
	cvt.u16.u32 	%rs74, %r112;
	setp.gt.s32 	%p51, %r48, 23;
	@%p51 bra 	$L__BB8_102;
	and.b16  	%rs153, %rs311, 255;
	setp.eq.s16 	%p52, %rs153, 0;
	and.b16  	%rs154, %rs74, 255;
	setp.eq.s16 	%p53, %rs154, 0;
	or.pred  	%p54, %p52, %p53;
	@%p54 bra 	$L__BB8_101;
	min.s64 	%rd329, %rd95, %rd329;
	mov.b16 	%rs311, 1;
	bra.uni 	$L__BB8_102;
$L__BB8_101:
	setp.eq.s16 	%p55, %rs153, 0;
	selp.b16 	%rs311, %rs74, %rs311, %p55;
	selp.b64 	%rd329, %rd95, %rd329, %p55;
$L__BB8_102:
	cvt.u32.u16 	%r153, %rs311;
	and.b32  	%r134, %r153, 255;
	mov.b32 	%r150, 16;
	mov.b32 	%r151, 31;
	mov.b32 	%r152, -1;
	// begin inline asm
	shfl.sync.down.b32 %r133, %r134, %r150, %r151, %r152;
	// end inline asm
	// begin inline asm
	shfl.sync.down.b32 %r138, %r139, %r150, %r151, %r152;
	// end inline asm
	mov.b64 	{%r144, %r149}, %rd329;
	// begin inline asm
	shfl.sync.down.b32 %r143, %r144, %r150, %r151, %r152;
	// end inline asm
	// begin inline asm
	shfl.sync.down.b32 %r148, %r149, %r150, %r151, %r152;
	// end inline asm
	mov.b64 	%rd99, {%r143, %r148};
	cvt.u16.u32 	%rs77, %r133;
	setp.gt.s32 	%p56, %r48, 15;
	@%p56 bra 	$L__BB8_106;
	and.b16  	%rs157, %rs311, 255;
	setp.eq.s16 	%p57, %rs157, 0;
	and.b16  	%rs158, %rs77, 255;
	setp.eq.s16 	%p58, %rs158, 0;
	or.pred  	%p59, %p57, %p58;
	@%p59 bra 	$L__BB8_105;
	min.s64 	%rd329, %rd99, %rd329;
	mov.b16 	%rs311, 1;
	bra.uni 	$L__BB8_106;
$L__BB8_105:
	setp.eq.s16 	%p60, %rs157, 0;
	selp.b16 	%rs311, %rs77, %rs311, %p60;
	selp.b64 	%rd329, %rd99, %rd329, %p60;
$L__BB8_106:
	setp.ne.s32 	%p61, %r48, 0;
	@%p61 bra 	$L__BB8_108;
	shr.u32 	%r154, %r16, 1;
	and.b32  	%r155, %r154, 496;
	mov.u32 	%r156, _ZZN3cub18CUB_300001_SM_10006detail6reduce28DeviceReduceSingleTileKernelINS2_10policy_hubIN4cuda3std3__45tupleIJblEEEjN6thrust24THRUST_300001_SM_1000_NS8cuda_cub9__find_if7functorIS9_EEE10Policy1000EPS9_SI_iSF_S9_S9_NS7_10__identityEEEvT0_T1_T2_T3_T4_T6_E12temp_storage;
	add.s32 	%r157, %r156, %r155;
	st.shared.u8 	[%r157+8], %rs311;
	st.shared.u64 	[%r157+16], %rd329;
$L__BB8_108:
	bar.sync 	0;
	setp.ne.s32 	%p62, %r16, 0;
	@%p62 bra 	$L__BB8_110;
	ld.shared.u8 	%rs161, [_ZZN3cub18CUB_300001_SM_10006detail6reduce28DeviceReduceSingleTileKernelINS2_10policy_hubIN4cuda3std3__45tupleIJblEEEjN6thrust24THRUST_300001_SM_1000_NS8cuda_cub9__find_if7functorIS9_EEE10Policy1000EPS9_SI_iSF_S9_S9_NS7_10__identityEEEvT0_T1_T2_T3_T4_T6_E12temp_storage+24];
	ld.shared.u64 	%rd202, [_ZZN3cub18CUB_300001_SM_10006detail6reduce28DeviceReduceSingleTileKernelINS2_10policy_hubIN4cuda3std3__45tupleIJblEEEjN6thrust24THRUST_300001_SM_1000_NS8cuda_cub9__find_if7functorIS9_EEE10Policy1000EPS9_SI_iSF_S9_S9_NS7_10__identityEEEvT0_T1_T2_T3_T4_T6_E12temp_storage+32];
	and.b16  	%rs162, %rs311, 255;
	setp.eq.s16 	%p63, %rs162, 0;
	setp.eq.s16 	%p64, %rs161, 0;
	min.s64 	%rd203, %rd202, %rd329;
	selp.b16 	%rs163, %rs311, 1, %p64;
	selp.b16 	%rs164, %rs161, %rs163, %p63;
	and.b16  	%rs165, %rs164, 255;
	selp.b64 	%rd204, %rd329, %rd203, %p64;
	selp.b64 	%rd205, %rd202, %rd204, %p63;
	ld.shared.u8 	%rs166, [_ZZN3cub18CUB_300001_SM_10006detail6reduce28DeviceReduceSingleTileKernelINS2_10policy_hubIN4cuda3std3__45tupleIJblEEEjN6thrust24THRUST_300001_SM_1000_NS8cuda_cub9__find_if7functorIS9_EEE10Policy1000EPS9_SI_iSF_S9_S9_NS7_10__identityEEEvT0_T1_T2_T3_T4_T6_E12temp_storage+40];
	ld.shared.u64 	%rd206, [_ZZN3cub18CUB_300001_SM_10006detail6reduce28DeviceReduceSingleTileKernelINS2_10policy_hubIN4cuda3std3__45tupleIJblEEEjN6thrust24THRUST_300001_SM_1000_NS8cuda_cub9__find_if7functorIS9_EEE10Policy1000EPS9_SI_iSF_S9_S9_NS7_10__identityEEEvT0_T1_T2_T3_T4_T6_E12temp_storage+48];
	setp.eq.s16 	%p65, %rs165, 0;
	setp.eq.s16 	%p66, %rs166, 0;
	min.s64 	%rd207, %rd206, %rd205;
	selp.b16 	%rs167, %rs164, 1, %p66;
	selp.b16 	%rs168, %rs166, %rs167, %p65;
	and.b16  	%rs169, %rs168, 255;
	selp.b64 	%rd208, %rd205, %rd207, %p66;
	selp.b64 	%rd209, %rd206, %rd208, %p65;
	ld.shared.u8 	%rs170, [_ZZN3cub18CUB_300001_SM_10006detail6reduce28DeviceReduceSingleTileKernelINS2_10policy_hubIN4cuda3std3__45tupleIJblEEEjN6thrust24THRUST_300001_SM_1000_NS8cuda_cub9__find_if7functorIS9_EEE10Policy1000EPS9_SI_iSF_S9_S9_NS7_10__identityEEEvT0_T1_T2_T3_T4_T6_E12temp_storage+56];
	ld.shared.u64 	%rd210, [_ZZN3cub18CUB_300001_SM_10006detail6reduce28DeviceReduceSingleTileKernelINS2_10policy_hubIN4cuda3std3__45tupleIJblEEEjN6thrust24THRUST_300001_SM_1000_NS8cuda_cub9__find_if7functorIS9_EEE10Policy1000EPS9_SI_iSF_S9_S9_NS7_10__identityEEEvT0_T1_T2_T3_T4_T6_E12temp_storage+64];
	setp.eq.s16 	%p67, %rs169, 0;
	setp.eq.s16 	%p68, %rs170, 0;
	min.s64 	%rd211, %rd210, %rd209;
	selp.b16 	%rs171, %rs168, 1, %p68;
	selp.b16 	%rs172, %rs170, %rs171, %p67;
	and.b16  	%rs173, %rs172, 255;
	selp.b64 	%rd212, %rd209, %rd211, %p68;
	selp.b64 	%rd213, %rd210, %rd212, %p67;
	ld.shared.u8 	%rs174, [_ZZN3cub18CUB_300001_SM_10006detail6reduce28DeviceReduceSingleTileKernelINS2_10policy_hubIN4cuda3std3__45tupleIJblEEEjN6thrust24THRUST_300001_SM_1000_NS8cuda_cub9__find_if7functorIS9_EEE10Policy1000EPS9_SI_iSF_S9_S9_NS7_10__identityEEEvT0_T1_T2_T3_T4_T6_E12temp_storage+72];
	ld.shared.u64 	%rd214, [_ZZN3cub18CUB_300001_SM_10006detail6reduce28DeviceReduceSingleTileKernelINS2_10policy_hubIN4cuda3std3__45tupleIJblEEEjN6thrust24THRUST_300001_SM_1000_NS8cuda_cub9__find_if7functorIS9_EEE10Policy1000EPS9_SI_iSF_S9_S9_NS7_10__identityEEEvT0_T1_T2_T3_T4_T6_E12temp_storage+80];
	setp.eq.s16 	%p69, %rs173, 0;
	setp.eq.s16 	%p70, %rs174, 0;
	min.s64 	%rd215, %rd214, %rd213;
	selp.b16 	%rs175, %rs172, 1, %p70;
	selp.b16 	%rs176, %rs174, %rs175, %p69;
	and.b16  	%rs177, %rs176, 255;
	selp.b64 	%rd216, %rd213, %rd215, %p70;
	selp.b64 	%rd217, %rd214, %rd216, %p69;
	ld.shared.u8 	%rs178, [_ZZN3cub18CUB_300001_SM_10006detail6reduce28DeviceReduceSingleTileKernelINS2_10policy_hubIN4cuda3std3__45tupleIJblEEEjN6thrust24THRUST_300001_SM_1000_NS8cuda_cub9__find_if7functorIS9_EEE10Policy1000EPS9_SI_iSF_S9_S9_NS7_10__identityEEEvT0_T1_T2_T3_T4_T6_E12temp_storage+88];
	ld.shared.u64 	%rd218, [_ZZN3cub18CUB_300001_SM_10006detail6reduce28DeviceReduceSingleTileKernelINS2_10policy_hubIN4cuda3std3__45tupleIJblEEEjN6thrust24THRUST_300001_SM_1000_NS8cuda_cub9__find_if7functorIS9_EEE10Policy1000EPS9_SI_iSF_S9_S9_NS7_10__identityEEEvT0_T1_T2_T3_T4_T6_E12temp_storage+96];
	setp.eq.s16 	%p71, %rs177, 0;
	setp.eq.s16 	%p72, %rs178, 0;
	min.s64 	%rd219, %rd218, %rd217;
	selp.b16 	%rs179, %rs176, 1, %p72;
	selp.b16 	%rs180, %rs178, %rs179, %p71;
	and.b16  	%rs181, %rs180, 255;
	selp.b64 	%rd220, %rd217, %rd219, %p72;
	selp.b64 	%rd221, %rd218, %rd220, %p71;
	ld.shared.u8 	%rs182, [_ZZN3cub18CUB_300001_SM_10006detail6reduce28DeviceReduceSingleTileKernelINS2_10policy_hubIN4cuda3std3__45tupleIJblEEEjN6thrust24THRUST_300001_SM_1000_NS8cuda_cub9__find_if7functorIS9_EEE10Policy1000EPS9_SI_iSF_S9_S9_NS7_10__identityEEEvT0_T1_T2_T3_T4_T6_E12temp_storage+104];
	ld.shared.u64 	%rd222, [_ZZN3cub18CUB_300001_SM_10006detail6reduce28DeviceReduceSingleTileKernelINS2_10policy_hubIN4cuda3std3__45tupleIJblEEEjN6thrust24THRUST_300001_SM_1000_NS8cuda_cub9__find_if7functorIS9_EEE10Policy1000EPS9_SI_iSF_S9_S9_NS7_10__identityEEEvT0_T1_T2_T3_T4_T6_E12temp_storage+112];
	setp.eq.s16 	%p73, %rs181, 0;
	setp.eq.s16 	%p74, %rs182, 0;
	min.s64 	%rd223, %rd222, %rd221;
	selp.b16 	%rs183, %rs180, 1, %p74;
	selp.b16 	%rs184, %rs182, %rs183, %p73;
	and.b16  	%rs185, %rs184, 255;
	selp.b64 	%rd224, %rd221, %rd223, %p74;
	selp.b64 	%rd225, %rd222, %rd224, %p73;
	ld.shared.u8 	%rs186, [_ZZN3cub18CUB_300001_SM_10006detail6reduce28DeviceReduceSingleTileKernelINS2_10policy_hubIN4cuda3std3__45tupleIJblEEEjN6thrust24THRUST_300001_SM_1000_NS8cuda_cub9__find_if7functorIS9_EEE10Policy1000EPS9_SI_iSF_S9_S9_NS7_10__identityEEEvT0_T1_T2_T3_T4_T6_E12temp_storage+120];
	ld.shared.u64 	%rd226, [_ZZN3cub18CUB_300001_SM_10006detail6reduce28DeviceReduceSingleTileKernelINS2_10policy_hubIN4cuda3std3__45tupleIJblEEEjN6thrust24THRUST_300001_SM_1000_NS8cuda_cub9__find_if7functorIS9_EEE10Policy1000EPS9_SI_iSF_S9_S9_NS7_10__identityEEEvT0_T1_T2_T3_T4_T6_E12temp_storage+128];
	setp.eq.s16 	%p75, %rs185, 0;
	setp.eq.s16 	%p76, %rs186, 0;
	min.s64 	%rd227, %rd226, %rd225;
	selp.b16 	%rs187, %rs184, 1, %p76;
	selp.b16 	%rs311, %rs186, %rs187, %p75;
	selp.b64 	%rd228, %rd225, %rd227, %p76;
	selp.b64 	%rd329, %rd226, %rd228, %p75;
$L__BB8_110:
	mov.u32 	%r391, %tid.x;
	setp.ne.s32 	%p184, %r391, 0;
	@%p184 bra 	$L__BB8_112;
	setp.eq.s16 	%p185, %rs82, 0;
	and.b16  	%rs302, %rs311, 255;
	setp.eq.s16 	%p186, %rs302, 0;
	min.s64 	%rd319, %rd329, %rd106;
	selp.b16 	%rs303, %rs82, 1, %p186;
	selp.b16 	%rs304, %rs311, %rs303, %p185;
	selp.b64 	%rd320, %rd106, %rd319, %p186;
	selp.b64 	%rd321, %rd329, %rd320, %p185;
	st.global.u8 	[%rd1], %rs304;
	st.global.u64 	[%rd1+8], %rd321;
$L__BB8_112:
	ret;

}
	// .globl	_ZN3cub18CUB_300001_SM_10006detail6reduce28DeviceReduceSingleTileKernelINS2_10policy_hubIN4cuda3std3__45tupleIJblEEEyN6thrust24THRUST_300001_SM_1000_NS8cuda_cub9__find_if7functorIS9_EEE10Policy1000ENSB_12zip_iteratorINS8_IJNSD_26transform_input_iterator_tIbNSI_INS8_IJNSB_6detail15normal_iteratorINSB_10device_ptrIjEEEESO_EEEEENSK_22tuple_binary_predicateINS7_4lessIjEEEEEENSB_17counting_iteratorIlNSB_11use_defaultESX_SX_EEEEEEEPS9_ySF_S9_S9_NS7_10__identityEEEvT0_T1_T2_T3_T4_T6_
.visible .entry _ZN3cub18CUB_300001_SM_10006detail6reduce28DeviceReduceSingleTileKernelINS2_10policy_hubIN4cuda3std3__45tupleIJblEEEyN6thrust24THRUST_300001_SM_1000_NS8cuda_cub9__find_if7functorIS9_EEE10Policy1000ENSB_12zip_iteratorINS8_IJNSD_26transform_input_iterator_tIbNSI_INS8_IJNSB_6detail15normal_iteratorINSB_10device_ptrIjEEEESO_EEEEENSK_22tuple_binary_predicateINS7_4lessIjEEEEEENSB_17counting_iteratorIlNSB_11use_defaultESX_SX_EEEEEEEPS9_ySF_S9_S9_NS7_10__identityEEEvT0_T1_T2_T3_T4_T6_(
	.param .align 8 .b8 _ZN3cub18CUB_300001_SM_10006detail6reduce28DeviceReduceSingleTileKernelINS2_10policy_hubIN4cuda3std3__45tupleIJblEEEyN6thrust24THRUST_300001_SM_1000_NS8cuda_cub9__find_if7functorIS9_EEE10Policy1000ENSB_12zip_iteratorINS8_IJNSD_26transform_input_iterator_tIbNSI_INS8_IJNSB_6detail15normal_iteratorINSB_10device_ptrIjEEEESO_EEEEENSK_22tuple_binary_predicateINS7_4lessIjEEEEEENSB_17counting_iteratorIlNSB_11use_defaultESX_SX_EEEEEEEPS9_ySF_S9_S9_NS7_10__identityEEEvT0_T1_T2_T3_T4_T6__param_0[32],
	.param .u64 .ptr .align 1 _ZN3cub18CUB_300001_SM_10006detail6reduce28DeviceReduceSingleTileKernelINS2_10policy_hubIN4cuda3std3__45tupleIJblEEEyN6thrust24THRUST_300001_SM_1000_NS8cuda_cub9__find_if7functorIS9_EEE10Policy1000ENSB_12zip_iteratorINS8_IJNSD_26transform_input_iterator_tIbNSI_INS8_IJNSB_6detail15normal_iteratorINSB_10device_ptrIjEEEESO_EEEEENSK_22tuple_binary_predicateINS7_4lessIjEEEEEENSB_17counting_iteratorIlNSB_11use_defaultESX_SX_EEEEEEEPS9_ySF_S9_S9_NS7_10__identityEEEvT0_T1_T2_T3_T4_T6__param_1,
	.param .u64 _ZN3cub18CUB_300001_SM_10006detail6reduce28DeviceReduceSingleTileKernelINS2_10policy_hubIN4cuda3std3__45tupleIJblEEEyN6thrust24THRUST_300001_SM_1000_NS8cuda_cub9__find_if7functorIS9_EEE10Policy1000ENSB_12zip_iteratorINS8_IJNSD_26transform_input_iterator_tIbNSI_INS8_IJNSB_6detail15normal_iteratorINSB_10device_ptrIjEEEESO_EEEEENSK_22tuple_binary_predicateINS7_4lessIjEEEEEENSB_17counting_iteratorIlNSB_11use_defaultESX_SX_EEEEEEEPS9_ySF_S9_S9_NS7_10__identityEEEvT0_T1_T2_T3_T4_T6__param_2,
	.param .align 1 .b8 _ZN3cub18CUB_300001_SM_10006detail6reduce28DeviceReduceSingleTileKernelINS2_10policy_hubIN4cuda3std3__45tupleIJblEEEyN6thrust24THRUST_300001_SM_1000_NS8cuda_cub9__find_if7functorIS9_EEE10Policy1000ENSB_12zip_iteratorINS8_IJNSD_26transform_input_iterator_tIbNSI_INS8_IJNSB_6detail15normal_iteratorINSB_10device_ptrIjEEEESO_EEEEENSK_22tuple_binary_predicateINS7_4lessIjEEEEEENSB_17counting_iteratorIlNSB_11use_defaultESX_SX_EEEEEEEPS9_ySF_S9_S9_NS7_10__identityEEEvT0_T1_T2_T3_T4_T6__param_3[1],
	.param .align 8 .b8 _ZN3cub18CUB_300001_SM_10006detail6reduce28DeviceReduceSingleTileKernelINS2_10policy_hubIN4cuda3std3__45tupleIJblEEEyN6thrust24THRUST_300001_SM_1000_NS8cuda_cub9__find_if7functorIS9_EEE10Policy1000ENSB_12zip_iteratorINS8_IJNSD_26transform_input_iterator_tIbNSI_INS8_IJNSB_6detail15normal_iteratorINSB_10device_ptrIjEEEESO_EEEEENSK_22tuple_binary_predicateINS7_4lessIjEEEEEENSB_17counting_iteratorIlNSB_11use_defaultESX_SX_EEEEEEEPS9_ySF_S9_S9_NS7_10__identityEEEvT0_T1_T2_T3_T4_T6__param_4[16],
	.param .align 1 .b8 _ZN3cub18CUB_300001_SM_10006detail6reduce28DeviceReduceSingleTileKernelINS2_10policy_hubIN4cuda3std3__45tupleIJblEEEyN6thrust24THRUST_300001_SM_1000_NS8cuda_cub9__find_if7functorIS9_EEE10Policy1000ENSB_12zip_iteratorINS8_IJNSD_26transform_input_iterator_tIbNSI_INS8_IJNSB_6detail15normal_iteratorINSB_10device_ptrIjEEEESO_EEEEENSK_22tuple_binary_predicateINS7_4lessIjEEEEEENSB_17counting_iteratorIlNSB_11use_defaultESX_SX_EEEEEEEPS9_ySF_S9_S9_NS7_10__identityEEEvT0_T1_T2_T3_T4_T6__param_5[1]
)
.maxntid 256
.minnctapersm 1
{
	.reg .pred 	%p<329>;
	.reg .b16 	%rs<415>;
	.reg .b32 	%r<504>;
	.reg .b64 	%rd<450>;
	// demoted variable
	.shared .align 8 .b8 _ZZN3cub18CUB_300001_SM_10006detail6reduce28DeviceReduceSingleTileKernelINS2_10policy_hubIN4cuda3std3__45tupleIJblEEEyN6thrust24THRUST_300001_SM_1000_NS8cuda_cub9__find_if7functorIS9_EEE10Policy1000ENSB_12zip_iteratorINS8_IJNSD_26transform_input_iterator_tIbNSI_INS8_IJNSB_6detail15normal_iteratorINSB_10device_ptrIjEEEESO_EEEEENSK_22tuple_binary_predicateINS7_4lessIjEEEEEENSB_17counting_iteratorIlNSB_11use_defaultESX_SX_EEEEEEEPS9_ySF_S9_S9_NS7_10__identityEEEvT0_T1_T2_T3_T4_T6_E12temp_storage[152];
	ld.param.u64 	%rd122, [_ZN3cub18CUB_300001_SM_10006detail6reduce28DeviceReduceSingleTileKernelINS2_10policy_hubIN4cuda3std3__45tupleIJblEEEyN6thrust24THRUST_300001_SM_1000_NS8cuda_cub9__find_if7functorIS9_EEE10Policy1000ENSB_12zip_iteratorINS8_IJNSD_26transform_input_iterator_tIbNSI_INS8_IJNSB_6detail15normal_iteratorINSB_10device_ptrIjEEEESO_EEEEENSK_22tuple_binary_predicateINS7_4lessIjEEEEEENSB_17counting_iteratorIlNSB_11use_defaultESX_SX_EEEEEEEPS9_ySF_S9_S9_NS7_10__identityEEEvT0_T1_T2_T3_T4_T6__param_4+8];
	ld.param.u64 	%rd120, [_ZN3cub18CUB_300001_SM_10006detail6reduce28DeviceReduceSingleTileKernelINS2_10policy_hubIN4cuda3std3__45tupleIJblEEEyN6thrust24THRUST_300001_SM_1000_NS8cuda_cub9__find_if7functorIS9_EEE10Policy1000ENSB_12zip_iteratorINS8_IJNSD_26transform_input_iterator_tIbNSI_INS8_IJNSB_6detail15normal_iteratorINSB_10device_ptrIjEEEESO_EEEEENSK_22tuple_binary_predicateINS7_4lessIjEEEEEENSB_17counting_iteratorIlNSB_11use_defaultESX_SX_EEEEEEEPS9_ySF_S9_S9_NS7_10__identityEEEvT0_T1_T2_T3_T4_T6__param_0+24];
	ld.param.u64 	%rd119, [_ZN3cub18CUB_300001_SM_10006detail6reduce28DeviceReduceSingleTileKernelINS2_10policy_hubIN4cuda3std3__45tupleIJblEEEyN6thrust24THRUST_300001_SM_1000_NS8cuda_cub9__find_if7functorIS9_EEE10Policy1000ENSB_12zip_iteratorINS8_IJNSD_26transform_input_iterator_tIbNSI_INS8_IJNSB_6detail15normal_iteratorINSB_10device_ptrIjEEEESO_EEEEENSK_22tuple_binary_predicateINS7_4lessIjEEEEEENSB_17counting_iteratorIlNSB_11use_defaultESX_SX_EEEEEEEPS9_ySF_S9_S9_NS7_10__identityEEEvT0_T1_T2_T3_T4_T6__param_0+8];
	ld.param.u64 	%rd118, [_ZN3cub18CUB_300001_SM_10006detail6reduce28DeviceReduceSingleTileKernelINS2_10policy_hubIN4cuda3std3__45tupleIJblEEEyN6thrust24THRUST_300001_SM_1000_NS8cuda_cub9__find_if7functorIS9_EEE10Policy1000ENSB_12zip_iteratorINS8_IJNSD_26transform_input_iterator_tIbNSI_INS8_IJNSB_6detail15normal_iteratorINSB_10device_ptrIjEEEESO_EEEEENSK_22tuple_binary_predicateINS7_4lessIjEEEEEENSB_17counting_iteratorIlNSB_11use_defaultESX_SX_EEEEEEEPS9_ySF_S9_S9_NS7_10__identityEEEvT0_T1_T2_T3_T4_T6__param_0];
	ld.param.u64 	%rd123, [_ZN3cub18CUB_300001_SM_10006detail6reduce28DeviceReduceSingleTileKernelINS2_10policy_hubIN4cuda3std3__45tupleIJblEEEyN6thrust24THRUST_300001_SM_1000_NS8cuda_cub9__find_if7functorIS9_EEE10Policy1000ENSB_12zip_iteratorINS8_IJNSD_26transform_input_iterator_tIbNSI_INS8_IJNSB_6detail15normal_iteratorINSB_10device_ptrIjEEEESO_EEEEENSK_22tuple_binary_predicateINS7_4lessIjEEEEEENSB_17counting_iteratorIlNSB_11use_defaultESX_SX_EEEEEEEPS9_ySF_S9_S9_NS7_10__identityEEEvT0_T1_T2_T3_T4_T6__param_1];
	ld.param.u64 	%rd121, [_ZN3cub18CUB_300001_SM_10006detail6reduce28DeviceReduceSingleTileKernelINS2_10policy_hubIN4cuda3std3__45tupleIJblEEEyN6thrust24THRUST_300001_SM_1000_NS8cuda_cub9__find_if7functorIS9_EEE10Policy1000ENSB_12zip_iteratorINS8_IJNSD_26transform_input_iterator_tIbNSI_INS8_IJNSB_6detail15normal_iteratorINSB_10device_ptrIjEEEESO_EEEEENSK_22tuple_binary_predicateINS7_4lessIjEEEEEENSB_17counting_iteratorIlNSB_11use_defaultESX_SX_EEEEEEEPS9_ySF_S9_S9_NS7_10__identityEEEvT0_T1_T2_T3_T4_T6__param_2];
	ld.param.u8 	%rs100, [_ZN3cub18CUB_300001_SM_10006detail6reduce28DeviceReduceSingleTileKernelINS2_10policy_hubIN4cuda3std3__45tupleIJblEEEyN6thrust24THRUST_300001_SM_1000_NS8cuda_cub9__find_if7functorIS9_EEE10Policy1000ENSB_12zip_iteratorINS8_IJNSD_26transform_input_iterator_tIbNSI_INS8_IJNSB_6detail15normal_iteratorINSB_10device_ptrIjEEEESO_EEEEENSK_22tuple_binary_predicateINS7_4lessIjEEEEEENSB_17counting_iteratorIlNSB_11use_defaultESX_SX_EEEEEEEPS9_ySF_S9_S9_NS7_10__identityEEEvT0_T1_T2_T3_T4_T6__param_4];
	cvta.to.global.u64 	%rd1, %rd123;
	setp.ne.s64 	%p1, %rd121, 0;
	@%p1 bra 	$L__BB9_3;
	mov.u32 	%r492, %tid.x;
	setp.ne.s32 	%p328, %r492, 0;
	@%p328 bra 	$L__BB9_122;
	st.global.u8 	[%rd1], %rs100;
	st.global.u64 	[%rd1+8], %rd122;
	bra.uni 	$L__BB9_122;
$L__BB9_3:
	cvta.to.global.u64 	%rd2, %rd118;
	cvta.to.global.u64 	%rd3, %rd119;
	setp.gt.u64 	%p2, %rd121, 1023;
	@%p2 bra 	$L__BB9_80;
	cvt.u32.u64 	%r1, %rd121;
	mov.u32 	%r2, %tid.x;
	setp.ge.u32 	%p149, %r2, %r1;
	mov.b16 	%rs383, 0;
	mov.b64 	%rd416, 0;
	mov.u32 	%r496, %r2;
	@%p149 bra 	$L__BB9_6;
	cvt.u64.u32 	%rd273, %r2;
	mul.wide.u32 	%rd274, %r2, 4;
	add.s64 	%rd275, %rd2, %rd274;
	add.s64 	%rd276, %rd3, %rd274;
	add.s64 	%rd416, %rd120, %rd273;
	ld.global.u32 	%r222, [%rd275];
	ld.global.u32 	%r223, [%rd276];
	setp.lt.u32 	%p150, %r222, %r223;
	selp.u16 	%rs383, 1, 0, %p150;
	add.s32 	%r496, %r2, 256;
$L__BB9_6:
	setp.ge.u32 	%p151, %r496, %r1;
	@%p151 bra 	$L__BB9_18;
	not.b32 	%r224, %r496;
	add.s32 	%r5, %r224, %r1;
	shr.u32 	%r225, %r5, 8;
	add.s32 	%r6, %r225, 1;
	and.b32  	%r7, %r6, 7;
	setp.lt.u32 	%p152, %r5, 1792;
	@%p152 bra 	$L__BB9_10;
	and.b32  	%r226, %r6, 33554424;
	neg.s32 	%r494, %r226;
$L__BB9_9:
	.pragma "nounroll";
	cvt.u64.u32 	%rd278, %r496;
	mul.wide.u32 	%rd279, %r496, 4;
	add.s64 	%rd280, %rd2, %rd279;
	add.s64 	%rd281, %rd3, %rd279;
	add.s64 	%rd282, %rd120, %rd278;
	ld.global.u32 	%r227, [%rd280];
	ld.global.u32 	%r228, [%rd281];
	setp.lt.u32 	%p153, %r227, %r228;
	selp.u16 	%rs224, 1, 0, %p153;
	and.b16  	%rs225, %rs383, 255;
	setp.ne.s16 	%p155, %rs225, 0;
	and.pred  	%p156, %p155, %p153;
	min.s64 	%rd283, %rd282, %rd416;
	setp.eq.s16 	%p157, %rs225, 0;
	selp.b64 	%rd284, %rd282, %rd416, %p157;
	selp.b16 	%rs226, %rs224, %rs383, %p157;
	selp.b64 	%rd285, %rd283, %rd284, %p156;
	selp.b16 	%rs227, 1, %rs226, %p156;
	and.b16  	%rs228, %rs227, 255;
	add.s64 	%rd286, %rd282, 256;
	ld.global.u32 	%r229, [%rd280+1024];
	ld.global.u32 	%r230, [%rd281+1024];
	setp.lt.u32 	%p158, %r229, %r230;
	selp.u16 	%rs229, 1, 0, %p158;
	setp.ne.s16 	%p160, %rs228, 0;
	and.pred  	%p161, %p160, %p158;
	min.s64 	%rd287, %rd286, %rd285;
	setp.eq.s16 	%p162, %rs228, 0;
	selp.b64 	%rd288, %rd286, %rd285, %p162;
	selp.b16 	%rs230, %rs229, %rs227, %p162;
	selp.b64 	%rd289, %rd287, %rd288, %p161;
	selp.b16 	%rs231, 1, %rs230, %p161;
	and.b16  	%rs232, %rs231, 255;
	add.s64 	%rd290, %rd282, 512;
	ld.global.u32 	%r231, [%rd280+2048];
	ld.global.u32 	%r232, [%rd281+2048];
	setp.lt.u32 	%p163, %r231, %r232;
	selp.u16 	%rs233, 1, 0, %p163;
	setp.ne.s16 	%p165, %rs232, 0;
	and.pred  	%p166, %p165, %p163;
	min.s64 	%rd291, %rd290, %rd289;
	setp.eq.s16 	%p167, %rs232, 0;
	selp.b64 	%rd292, %rd290, %rd289, %p167;
	selp.b16 	%rs234, %rs233, %rs231, %p167;
	selp.b64 	%rd293, %rd291, %rd292, %p166;
	selp.b16 	%rs235, 1, %rs234, %p166;
	and.b16  	%rs236, %rs235, 255;
	add.s64 	%rd294, %rd282, 768;
	ld.global.u32 	%r233, [%rd280+3072];
	ld.global.u32 	%r234, [%rd281+3072];
	setp.lt.u32 	%p168, %r233, %r234;
	selp.u16 	%rs237, 1, 0, %p168;
	setp.ne.s16 	%p170, %rs236, 0;
	and.pred  	%p171, %p170, %p168;
	min.s64 	%rd295, %rd294, %rd293;
	setp.eq.s16 	%p172, %rs236, 0;
	selp.b64 	%rd296, %rd294, %rd293, %p172;
	selp.b16 	%rs238, %rs237, %rs235, %p172;
	selp.b64 	%rd297, %rd295, %rd296, %p171;
	selp.b16 	%rs239, 1, %rs238, %p171;
	and.b16  	%rs240, %rs239, 255;
	add.s64 	%rd298, %rd282, 1024;
	ld.global.u32 	%r235, [%rd280+4096];
	ld.global.u32 	%r236, [%rd281+4096];
	setp.lt.u32 	%p173, %r235, %r236;
	selp.u16 	%rs241, 1, 0, %p173;
	setp.ne.s16 	%p175, %rs240, 0;
	and.pred  	%p176, %p175, %p173;
	min.s64 	%rd299, %rd298, %rd297;
	setp.eq.s16 	%p177, %rs240, 0;
	selp.b64 	%rd300, %rd298, %rd297, %p177;
	selp.b16 	%rs242, %rs241, %rs239, %p177;
	selp.b64 	%rd301, %rd299, %rd300, %p176;
	selp.b16 	%rs243, 1, %rs242, %p176;
	and.b16  	%rs244, %rs243, 255;
	add.s64 	%rd302, %rd282, 1280;
	ld.global.u32 	%r237, [%rd280+5120];
	ld.global.u32 	%r238, [%rd281+5120];
	setp.lt.u32 	%p178, %r237, %r238;
	selp.u16 	%rs245, 1, 0, %p178;
	setp.ne.s16 	%p180, %rs244, 0;
	and.pred  	%p181, %p180, %p178;
	min.s64 	%rd303, %rd302, %rd301;
	setp.eq.s16 	%p182, %rs244, 0;
	selp.b64 	%rd304, %rd302, %rd301, %p182;
	selp.b16 	%rs246, %rs245, %rs243, %p182;
	selp.b64 	%rd305, %rd303, %rd304, %p181;
	selp.b16 	%rs247, 1, %rs246, %p181;
	and.b16  	%rs248, %rs247, 255;
	add.s64 	%rd306, %rd282, 1536;
	ld.global.u32 	%r239, [%rd280+6144];
	ld.global.u32 	%r240, [%rd281+6144];
	setp.lt.u32 	%p183, %r239, %r240;
	selp.u16 	%rs249, 1, 0, %p183;
	setp.ne.s16 	%p185, %rs248, 0;
	and.pred  	%p186, %p185, %p183;
	min.s64 	%rd307, %rd306, %rd305;
	setp.eq.s16 	%p187, %rs248, 0;
	selp.b64 	%rd308, %rd306, %rd305, %p187;
	selp.b16 	%rs250, %rs249, %rs247, %p187;
	selp.b64 	%rd309, %rd307, %rd308, %p186;
	selp.b16 	%rs251, 1, %rs250, %p186;
	and.b16  	%rs252, %rs251, 255;
	add.s64 	%rd310, %rd282, 1792;
	ld.global.u32 	%r241, [%rd280+7168];
	ld.global.u32 	%r242, [%rd281+7168];
	setp.lt.u32 	%p188, %r241, %r242;
	selp.u16 	%rs253, 1, 0, %p188;
	setp.ne.s16 	%p190, %rs252, 0;
	and.pred  	%p191, %p190, %p188;
	min.s64 	%rd311, %rd310, %rd309;
	setp.eq.s16 	%p192, %rs252, 0;
	selp.b64 	%rd312, %rd310, %rd309, %p192;
	selp.b16 	%rs254, %rs253, %rs251, %p192;
	selp.b64 	%rd416, %rd311, %rd312, %p191;
	selp.b16 	%rs383, 1, %rs254, %p191;
	add.s32 	%r496, %r496, 2048;
	add.s32 	%r494, %r494, 8;
	setp.ne.s32 	%p193, %r494, 0;
	@%p193 bra 	$L__BB9_9;
$L__BB9_10:
	setp.eq.s32 	%p194, %r7, 0;
	@%p194 bra 	$L__BB9_18;
	setp.lt.u32 	%p195, %r7, 4;
	@%p195 bra 	$L__BB9_13;
	cvt.u64.u32 	%rd314, %r496;
	mul.wide.u32 	%rd315, %r496, 4;
	add.s64 	%rd316, %rd2, %rd315;
	add.s64 	%rd317, %rd3, %rd315;
	add.s64 	%rd318, %rd120, %rd314;
	ld.global.u32 	%r243, [%rd316];
	ld.global.u32 	%r244, [%rd317];
	setp.lt.u32 	%p196, %r243, %r244;
	selp.u16 	%rs256, 1, 0, %p196;
	and.b16  	%rs257, %rs383, 255;
	setp.ne.s16 	%p198, %rs257, 0;
	and.pred  	%p199, %p198, %p196;
	min.s64 	%rd319, %rd318, %rd416;
	setp.eq.s16 	%p200, %rs257, 0;
	selp.b64 	%rd320, %rd318, %rd416, %p200;
	selp.b16 	%rs258, %rs256, %rs383, %p200;
	selp.b64 	%rd321, %rd319, %rd320, %p199;
	selp.b16 	%rs259, 1, %rs258, %p199;
	and.b16  	%rs260, %rs259, 255;
	add.s32 	%r245, %r496, 256;
	cvt.u64.u32 	%rd322, %r245;
	add.s64 	%rd323, %rd120, %rd322;
	ld.global.u32 	%r246, [%rd316+1024];
	ld.global.u32 	%r247, [%rd317+1024];
	setp.lt.u32 	%p201, %r246, %r247;
	selp.u16 	%rs261, 1, 0, %p201;
	setp.ne.s16 	%p203, %rs260, 0;
	and.pred  	%p204, %p203, %p201;
	min.s64 	%rd324, %rd323, %rd321;
	setp.eq.s16 	%p205, %rs260, 0;
	selp.b64 	%rd325, %rd323, %rd321, %p205;
	selp.b16 	%rs262, %rs261, %rs259, %p205;
	selp.b64 	%rd326, %rd324, %rd325, %p204;
	selp.b16 	%rs263, 1, %rs262, %p204;
	and.b16  	%rs264, %rs263, 255;
	add.s32 	%r248, %r496, 512;
	cvt.u64.u32 	%rd327, %r248;
	add.s64 	%rd328, %rd120, %rd327;
	ld.global.u32 	%r249, [%rd316+2048];
	ld.global.u32 	%r250, [%rd317+2048];
	setp.lt.u32 	%p206, %r249, %r250;
	selp.u16 	%rs265, 1, 0, %p206;
	setp.ne.s16 	%p208, %rs264, 0;
	and.pred  	%p209, %p208, %p206;
	min.s64 	%rd329, %rd328, %rd326;
	setp.eq.s16 	%p210, %rs264, 0;
	selp.b64 	%rd330, %rd328, %rd326, %p210;
	selp.b16 	%rs266, %rs265, %rs263, %p210;
	selp.b64 	%rd331, %rd329, %rd330, %p209;
	selp.b16 	%rs267, 1, %rs266, %p209;
	and.b16  	%rs268, %rs267, 255;
	add.s32 	%r251, %r496, 768;
	cvt.u64.u32 	%rd332, %r251;
	add.s64 	%rd333, %rd120, %rd332;
	ld.global.u32 	%r252, [%rd316+3072];
	ld.global.u32 	%r253, [%rd317+3072];
	setp.lt.u32 	%p211, %r252, %r253;
	selp.u16 	%rs269, 1, 0, %p211;
	setp.ne.s16 	%p213, %rs268, 0;
	and.pred  	%p214, %p213, %p211;
	min.s64 	%rd334, %rd333, %rd331;
	setp.eq.s16 	%p215, %rs268, 0;
	selp.b64 	%rd335, %rd333, %rd331, %p215;
	selp.b16 	%rs270, %rs269, %rs267, %p215;
	selp.b64 	%rd416, %rd334, %rd335, %p214;
	selp.b16 	%rs383, 1, %rs270, %p214;
	add.s32 	%r496, %r496, 1024;
$L__BB9_13:
	and.b32  	%r254, %r6, 3;
	setp.eq.s32 	%p216, %r254, 0;
	@%p216 bra 	$L__BB9_18;
	setp.eq.s32 	%p217, %r254, 1;
	@%p217 bra 	$L__BB9_16;
	cvt.u64.u32 	%rd337, %r496;
	mul.wide.u32 	%rd338, %r496, 4;
	add.s64 	%rd339, %rd2, %rd338;
	add.s64 	%rd340, %rd3, %rd338;
	add.s64 	%rd341, %rd120, %rd337;
	ld.global.u32 	%r255, [%rd339];
	ld.global.u32 	%r256, [%rd340];
	setp.lt.u32 	%p218, %r255, %r256;
	selp.u16 	%rs272, 1, 0, %p218;
	and.b16  	%rs273, %rs383, 255;
	setp.ne.s16 	%p220, %rs273, 0;
	and.pred  	%p221, %p220, %p218;
	min.s64 	%rd342, %rd341, %rd416;
	setp.eq.s16 	%p222, %rs273, 0;
	selp.b64 	%rd343, %rd341, %rd416, %p222;
	selp.b16 	%rs274, %rs272, %rs383, %p222;
	selp.b64 	%rd344, %rd342, %rd343, %p221;
	selp.b16 	%rs275, 1, %rs274, %p221;
	and.b16  	%rs276, %rs275, 255;
	add.s32 	%r257, %r496, 256;
	cvt.u64.u32 	%rd345, %r257;
	add.s64 	%rd346, %rd120, %rd345;
	ld.global.u32 	%r258, [%rd339+1024];
	ld.global.u32 	%r259, [%rd340+1024];
	setp.lt.u32 	%p223, %r258, %r259;
	selp.u16 	%rs277, 1, 0, %p223;
	setp.ne.s16 	%p225, %rs276, 0;
	and.pred  	%p226, %p225, %p223;
	min.s64 	%rd347, %rd346, %rd344;
	setp.eq.s16 	%p227, %rs276, 0;
	selp.b64 	%rd348, %rd346, %rd344, %p227;
	selp.b16 	%rs278, %rs277, %rs275, %p227;
	selp.b64 	%rd416, %rd347, %rd348, %p226;
	selp.b16 	%rs383, 1, %rs278, %p226;
	add.s32 	%r496, %r496, 512;
$L__BB9_16:
	and.b32  	%r260, %r5, 256;
	setp.ne.s32 	%p228, %r260, 0;
	@%p228 bra 	$L__BB9_18;
	cvt.u64.u32 	%rd349, %r496;
	mul.wide.u32 	%rd350, %r496, 4;
	add.s64 	%rd351, %rd2, %rd350;
	add.s64 	%rd352, %rd3, %rd350;
	add.s64 	%rd353, %rd120, %rd349;
	ld.global.u32 	%r261, [%rd351];
	ld.global.u32 	%r262, [%rd352];
	setp.lt.u32 	%p229, %r261, %r262;
	selp.u16 	%rs279, 1, 0, %p229;
	and.b16  	%rs280, %rs383, 255;
	setp.ne.s16 	%p231, %rs280, 0;
	and.pred  	%p232, %p231, %p229;
	min.s64 	%rd354, %rd353, %rd416;
	setp.eq.s16 	%p233, %rs280, 0;
	selp.b64 	%rd355, %rd353, %rd416, %p233;
	selp.b16 	%rs281, %rs279, %rs383, %p233;
	selp.b64 	%rd416, %rd354, %rd355, %p232;
	selp.b16 	%rs383, 1, %rs281, %p232;
$L__BB9_18:
	setp.lt.u64 	%p234, %rd121, 256;
	@%p234 bra 	$L__BB9_43;
	// begin inline asm
	mov.u32 %r381, %laneid;
	// end inline asm
	cvt.u32.u16 	%r402, %rs383;
	and.b32  	%r383, %r402, 255;
	mov.b32 	%r399, 1;
	mov.b32 	%r400, 31;
	mov.b32 	%r401, -1;
	// begin inline asm
	shfl.sync.down.b32 %r382, %r383, %r399, %r400, %r401;
	// end inline asm
	// begin inline asm
	shfl.sync.down.b32 %r387, %r388, %r399, %r400, %r401;
	// end inline asm
	mov.b64 	{%r393, %r398}, %rd416;
	// begin inline asm
	shfl.sync.down.b32 %r392, %r393, %r399, %r400, %r401;
	// end inline asm
	// begin inline asm
	shfl.sync.down.b32 %r397, %r398, %r399, %r400, %r401;
	// end inline asm
	mov.b64 	%rd19, {%r392, %r397};
	cvt.u16.u32 	%rs15, %r382;
	setp.gt.s32 	%p284, %r381, 30;
	@%p284 bra 	$L__BB9_23;
	and.b16  	%rs323, %rs383, 255;
	setp.eq.s16 	%p285, %rs323, 0;
	and.b16  	%rs324, %rs15, 255;
	setp.eq.s16 	%p286, %rs324, 0;
	or.pred  	%p287, %p285, %p286;
	@%p287 bra 	$L__BB9_22;
	min.s64 	%rd416, %rd19, %rd416;
	mov.b16 	%rs383, 1;
	bra.uni 	$L__BB9_23;
$L__BB9_22:
	setp.eq.s16 	%p288, %rs323, 0;
	selp.b64 	%rd416, %rd19, %rd416, %p288;
	selp.b16 	%rs383, %rs15, %rs383, %p288;
$L__BB9_23:
	cvt.u32.u16 	%r423, %rs383;
	and.b32  	%r404, %r423, 255;
	mov.b32 	%r420, 2;
	mov.b32 	%r421, 31;
	mov.b32 	%r422, -1;
	// begin inline asm
	shfl.sync.down.b32 %r403, %r404, %r420, %r421, %r422;
	// end inline asm
	// begin inline asm
	shfl.sync.down.b32 %r408, %r409, %r420, %r421, %r422;
	// end inline asm
	mov.b64 	{%r414, %r419}, %rd416;
	// begin inline asm
	shfl.sync.down.b32 %r413, %r414, %r420, %r421, %r422;
	// end inline asm
	// begin inline asm
	shfl.sync.down.b32 %r418, %r419, %r420, %r421, %r422;
	// end inline asm
	mov.b64 	%rd23, {%r413, %r418};
	cvt.u16.u32 	%rs18, %r403;
	setp.gt.s32 	%p289, %r381, 29;
	@%p289 bra 	$L__BB9_27;
	and.b16  	%rs327, %rs383, 255;
	setp.eq.s16 	%p290, %rs327, 0;
	and.b16  	%rs328, %rs18, 255;
	setp.eq.s16 	%p291, %rs328, 0;
	or.pred  	%p292, %p290, %p291;
	@%p292 bra 	$L__BB9_26;
	min.s64 	%rd416, %rd23, %rd416;
	mov.b16 	%rs383, 1;
	bra.uni 	$L__BB9_27;
$L__BB9_26:
	setp.eq.s16 	%p293, %rs327, 0;
	selp.b64 	%rd416, %rd23, %rd416, %p293;
	selp.b16 	%rs383, %rs18, %rs383, %p293;
$L__BB9_27:
	cvt.u32.u16 	%r444, %rs383;
	and.b32  	%r425, %r444, 255;
	mov.b32 	%r441, 4;
	mov.b32 	%r442, 31;
	mov.b32 	%r443, -1;
	// begin inline asm
	shfl.sync.down.b32 %r424, %r425, %r441, %r442, %r443;
	// end inline asm
	// begin inline asm
	shfl.sync.down.b32 %r429, %r430, %r441, %r442, %r443;
	// end inline asm
	mov.b64 	{%r435, %r440}, %rd416;
	// begin inline asm
	shfl.sync.down.b32 %r434, %r435, %r441, %r442, %r443;
	// end inline asm
	// begin inline asm
	shfl.sync.down.b32 %r439, %r440, %r441, %r442, %r443;
	// end inline asm
	mov.b64 	%rd27, {%r434, %r439};
	cvt.u16.u32 	%rs21, %r424;
	setp.gt.s32 	%p294, %r381, 27;
	@%p294 bra 	$L__BB9_31;
	and.b16  	%rs331, %rs383, 255;
	setp.eq.s16 	%p295, %rs331, 0;
	and.b16  	%rs332, %rs21, 255;
	setp.eq.s16 	%p296, %rs332, 0;
	or.pred  	%p297, %p295, %p296;
	@%p297 bra 	$L__BB9_30;
	min.s64 	%rd416, %rd27, %rd416;
	mov.b16 	%rs383, 1;
	bra.uni 	$L__BB9_31;
$L__BB9_30:
	setp.eq.s16 	%p298, %rs331, 0;
	selp.b64 	%rd416, %rd27, %rd416, %p298;
	selp.b16 	%rs383, %rs21, %rs383, %p298;
$L__BB9_31:
	cvt.u32.u16 	%r465, %rs383;
	and.b32  	%r446, %r465, 255;
	mov.b32 	%r462, 8;
	mov.b32 	%r463, 31;
	mov.b32 	%r464, -1;
	// begin inline asm
	shfl.sync.down.b32 %r445, %r446, %r462, %r463, %r464;
	// end inline asm
	// begin inline asm
	shfl.sync.down.b32 %r450, %r451, %r462, %r463, %r464;
	// end inline asm
	mov.b64 	{%r456, %r461}, %rd416;
	// begin inline asm
	shfl.sync.down.b32 %r455, %r456, %r462, %r463, %r464;
	// end inline asm
	// begin inline asm
	shfl.sync.down.b32 %r460, %r461, %r462, %r463, %r464;
	// end inline asm
	mov.b64 	%rd31, {%r455, %r460};
	cvt.u16.u32 	%rs24, %r445;
	setp.gt.s32 	%p299, %r381, 23;
	@%p299 bra 	$L__BB9_35;
	and.b16  	%rs335, %rs383, 255;
	setp.eq.s16 	%p300, %rs335, 0;
	and.b16  	%rs336, %rs24, 255;
	setp.eq.s16 	%p301, %rs336, 0;
	or.pred  	%p302, %p300, %p301;
	@%p302 bra 	$L__BB9_34;
	min.s64 	%rd416, %rd31, %rd416;
	mov.b16 	%rs383, 1;
	bra.uni 	$L__BB9_35;
$L__BB9_34:
	setp.eq.s16 	%p303, %rs335, 0;
	selp.b16 	%rs383, %rs24, %rs383, %p303;
	selp.b64 	%rd416, %rd31, %rd416, %p303;
$L__BB9_35:
	cvt.u32.u16 	%r486, %rs383;
	and.b32  	%r467, %r486, 255;
	mov.b32 	%r483, 16;
	mov.b32 	%r484, 31;
	mov.b32 	%r485, -1;
	// begin inline asm
	shfl.sync.down.b32 %r466, %r467, %r483, %r484, %r485;
	// end inline asm
	// begin inline asm
	shfl.sync.down.b32 %r471, %r472, %r483, %r484, %r485;
	// end inline asm
	mov.b64 	{%r477, %r482}, %rd416;
	// begin inline asm
	shfl.sync.down.b32 %r476, %r477, %r483, %r484, %r485;
	// end inline asm
	// begin inline asm
	shfl.sync.down.b32 %r481, %r482, %r483, %r484, %r485;
	// end inline asm
	mov.b64 	%rd35, {%r476, %r481};
	cvt.u16.u32 	%rs27, %r466;
	setp.gt.s32 	%p304, %r381, 15;
	@%p304 bra 	$L__BB9_39;
	and.b16  	%rs339, %rs383, 255;
	setp.eq.s16 	%p305, %rs339, 0;
	and.b16  	%rs340, %rs27, 255;
	setp.eq.s16 	%p306, %rs340, 0;
	or.pred  	%p307, %p305, %p306;
	@%p307 bra 	$L__BB9_38;
	min.s64 	%rd416, %rd35, %rd416;
	mov.b16 	%rs383, 1;
	bra.uni 	$L__BB9_39;
$L__BB9_38:
	setp.eq.s16 	%p308, %rs339, 0;
	selp.b16 	%rs383, %rs27, %rs383, %p308;
	selp.b64 	%rd416, %rd35, %rd416, %p308;
$L__BB9_39:
	setp.ne.s32 	%p309, %r381, 0;
	@%p309 bra 	$L__BB9_41;
	shr.u32 	%r487, %r2, 1;
	and.b32  	%r488, %r487, 496;
	mov.u32 	%r489, _ZZN3cub18CUB_300001_SM_10006detail6reduce28DeviceReduceSingleTileKernelINS2_10policy_hubIN4cuda3std3__45tupleIJblEEEyN6thrust24THRUST_300001_SM_1000_NS8cuda_cub9__find_if7functorIS9_EEE10Policy1000ENSB_12zip_iteratorINS8_IJNSD_26transform_input_iterator_tIbNSI_INS8_IJNSB_6detail15normal_iteratorINSB_10device_ptrIjEEEESO_EEEEENSK_22tuple_binary_predicateINS7_4lessIjEEEEEENSB_17counting_iteratorIlNSB_11use_defaultESX_SX_EEEEEEEPS9_ySF_S9_S9_NS7_10__identityEEEvT0_T1_T2_T3_T4_T6_E12temp_storage;
	add.s32 	%r490, %r489, %r488;
	st.shared.u8 	[%r490+8], %rs383;
	st.shared.u64 	[%r490+16], %rd416;
$L__BB9_41:
	bar.sync 	0;
	setp.ne.s32 	%p310, %r2, 0;
	@%p310 bra 	$L__BB9_120;
	ld.shared.u8 	%rs343, [_ZZN3cub18CUB_300001_SM_10006detail6reduce28DeviceReduceSingleTileKernelINS2_10policy_hubIN4cuda3std3__45tupleIJblEEEyN6thrust24THRUST_300001_SM_1000_NS8cuda_cub9__find_if7functorIS9_EEE10Policy1000ENSB_12zip_iteratorINS8_IJNSD_26transform_input_iterator_tIbNSI_INS8_IJNSB_6detail15normal_iteratorINSB_10device_ptrIjEEEESO_EEEEENSK_22tuple_binary_predicateINS7_4lessIjEEEEEENSB_17counting_iteratorIlNSB_11use_defaultESX_SX_EEEEEEEPS9_ySF_S9_S9_NS7_10__identityEEEvT0_T1_T2_T3_T4_T6_E12temp_storage+24];
	ld.shared.u64 	%rd377, [_ZZN3cub18CUB_300001_SM_10006detail6reduce28DeviceReduceSingleTileKernelINS2_10policy_hubIN4cuda3std3__45tupleIJblEEEyN6thrust24THRUST_300001_SM_1000_NS8cuda_cub9__find_if7functorIS9_EEE10Policy1000ENSB_12zip_iteratorINS8_IJNSD_26transform_input_iterator_tIbNSI_INS8_IJNSB_6detail15normal_iteratorINSB_10device_ptrIjEEEESO_EEEEENSK_22tuple_binary_predicateINS7_4lessIjEEEEEENSB_17counting_iteratorIlNSB_11use_defaultESX_SX_EEEEEEEPS9_ySF_S9_S9_NS7_10__identityEEEvT0_T1_T2_T3_T4_T6_E12temp_storage+32];
	and.b16  	%rs344, %rs383, 255;
	setp.eq.s16 	%p311, %rs344, 0;
	setp.eq.s16 	%p312, %rs343, 0;
	min.s64 	%rd378, %rd377, %rd416;
	selp.b16 	%rs345, %rs383, 1, %p312;
	selp.b16 	%rs346, %rs343, %rs345, %p311;
	and.b16  	%rs347, %rs346, 255;
	selp.b64 	%rd379, %rd416, %rd378, %p312;
	selp.b64 	%rd380, %rd377, %rd379, %p311;
	ld.shared.u8 	%rs348, [_ZZN3cub18CUB_300001_SM_10006detail6reduce28DeviceReduceSingleTileKernelINS2_10policy_hubIN4cuda3std3__45tupleIJblEEEyN6thrust24THRUST_300001_SM_1000_NS8cuda_cub9__find_if7functorIS9_EEE10Policy1000ENSB_12zip_iteratorINS8_IJNSD_26transform_input_iterator_tIbNSI_INS8_IJNSB_6detail15normal_iteratorINSB_10device_ptrIjEEEESO_EEEEENSK_22tuple_binary_predicateINS7_4lessIjEEEEEENSB_17counting_iteratorIlNSB_11use_defaultESX_SX_EEEEEEEPS9_ySF_S9_S9_NS7_10__identityEEEvT0_T1_T2_T3_T4_T6_E12temp_storage+40];
	ld.shared.u64 	%rd381, [_ZZN3cub18CUB_300001_SM_10006detail6reduce28DeviceReduceSingleTileKernelINS2_10policy_hubIN4cuda3std3__45tupleIJblEEEyN6thrust24THRUST_300001_SM_1000_NS8cuda_cub9__find_if7functorIS9_EEE10Policy1000ENSB_12zip_iteratorINS8_IJNSD_26transform_input_iterator_tIbNSI_INS8_IJNSB_6detail15normal_iteratorINSB_10device_ptrIjEEEESO_EEEEENSK_22tuple_binary_predicateINS7_4lessIjEEEEEENSB_17counting_iteratorIlNSB_11use_defaultESX_SX_EEEEEEEPS9_ySF_S9_S9_NS7_10__identityEEEvT0_T1_T2_T3_T4_T6_E12temp_storage+48];
	setp.eq.s16 	%p313, %rs347, 0;
	setp.eq.s16 	%p314, %rs348, 0;
	min.s64 	%rd382, %rd381, %rd380;
	selp.b16 	%rs349, %rs346, 1, %p314;
	selp.b16 	%rs350, %rs348, %rs349, %p313;
	and.b16  	%rs351, %rs350, 255;
	selp.b64 	%rd383, %rd380, %rd382, %p314;
	selp.b64 	%rd384, %rd381, %rd383, %p313;
	ld.shared.u8 	%rs352, [_ZZN3cub18CUB_300001_SM_10006detail6reduce28DeviceReduceSingleTileKernelINS2_10policy_hubIN4cuda3std3__45tupleIJblEEEyN6thrust24THRUST_300001_SM_1000_NS8cuda_cub9__find_if7functorIS9_EEE10Policy1000ENSB_12zip_iteratorINS8_IJNSD_26transform_input_iterator_tIbNSI_INS8_IJNSB_6detail15normal_iteratorINSB_10device_ptrIjEEEESO_EEEEENSK_22tuple_binary_predicateINS7_4lessIjEEEEEENSB_17counting_iteratorIlNSB_11use_defaultESX_SX_EEEEEEEPS9_ySF_S9_S9_NS7_10__identityEEEvT0_T1_T2_T3_T4_T6_E12temp_storage+56];
	ld.shared.u64 	%rd385, [_ZZN3cub18CUB_300001_SM_10006detail6reduce28DeviceReduceSingleTileKernelINS2_10policy_hubIN4cuda3std3__45tupleIJblEEEyN6thrust24THRUST_300001_SM_1000_NS8cuda_cub9__find_if7functorIS9_EEE10Policy1000ENSB_12zip_iteratorINS8_IJNSD_26transform_input_iterator_tIbNSI_INS8_IJNSB_6detail15normal_iteratorINSB_10device_ptrIjEEEESO_EEEEENSK_22tuple_binary_predicateINS7_4lessIjEEEEEENSB_17counting_iteratorIlNSB_11use_defaultESX_SX_EEEEEEEPS9_ySF_S9_S9_NS7_10__identityEEEvT0_T1_T2_T3_T4_T6_E12temp_storage+64];
	setp.eq.s16 	%p315, %rs351, 0;
	setp.eq.s16 	%p316, %rs352, 0;
	min.s64 	%rd386, %rd385, %rd384;
	selp.b16 	%rs353, %rs350, 1, %p316;
	selp.b16 	%rs354, %rs352, %rs353, %p315;
	and.b16  	%rs355, %rs354, 255;
	selp.b64 	%rd387, %rd384, %rd386, %p316;
	selp.b64 	%rd388, %rd385, %rd387, %p315;
	ld.shared.u8 	%rs356, [_ZZN3cub18CUB_300001_SM_10006detail6reduce28DeviceReduceSingleTileKernelINS2_10policy_hubIN4cuda3std3__45tupleIJblEEEyN6thrust24THRUST_300001_SM_1000_NS8cuda_cub9__find_if7functorIS9_EEE10Policy1000ENSB_12zip_iteratorINS8_IJNSD_26transform_input_iterator_tIbNSI_INS8_IJNSB_6detail15normal_iteratorINSB_10device_ptrIjEEEESO_EEEEENSK_22tuple_binary_predicateINS7_4lessIjEEEEEENSB_17counting_iteratorIlNSB_11use_defaultESX_SX_EEEEEEEPS9_ySF_S9_S9_NS7_10__identityEEEvT0_T1_T2_T3_T4_T6_E12temp_storage+72];
	ld.shared.u64 	%rd389, [_ZZN3cub18CUB_300001_SM_10006detail6reduce28DeviceReduceSingleTileKernelINS2_10policy_hubIN4cuda3std3__45tupleIJblEEEyN6thrust24THRUST_300001_SM_1000_NS8cuda_cub9__find_if7functorIS9_EEE10Policy1000ENSB_12zip_iteratorINS8_IJNSD_26transform_input_iterator_tIbNSI_INS8_IJNSB_6detail15normal_iteratorINSB_10device_ptrIjEEEESO_EEEEENSK_22tuple_binary_predicateINS7_4lessIjEEEEEENSB_17counting_iteratorIlNSB_11use_defaultESX_SX_EEEEEEEPS9_ySF_S9_S9_NS7_10__identityEEEvT0_T1_T2_T3_T4_T6_E12temp_storage+80];
	setp.eq.s16 	%p317, %rs355, 0;
	setp.eq.s16 	%p318, %rs356, 0;
	min.s64 	%rd390, %rd389, %rd388;
	selp.b16 	%rs357, %rs354, 1, %p318;
	selp.b16 	%rs358, %rs356, %rs357, %p317;
	and.b16  	%rs359, %rs358, 255;
	selp.b64 	%rd391, %rd388, %rd390, %p318;
	selp.b64 	%rd392, %rd389, %rd391, %p317;
	ld.shared.u8 	%rs360, [_ZZN3cub18CUB_300001_SM_10006detail6reduce28DeviceReduceSingleTileKernelINS2_10policy_hubIN4cuda3std3__45tupleIJblEEEyN6thrust24THRUST_300001_SM_1000_NS8cuda_cub9__find_if7functorIS9_EEE10Policy1000ENSB_12zip_iteratorINS8_IJNSD_26transform_input_iterator_tIbNSI_INS8_IJNSB_6detail15normal_iteratorINSB_10device_ptrIjEEEESO_EEEEENSK_22tuple_binary_predicateINS7_4lessIjEEEEEENSB_17counting_iteratorIlNSB_11use_defaultESX_SX_EEEEEEEPS9_ySF_S9_S9_NS7_10__identityEEEvT0_T1_T2_T3_T4_T6_E12temp_storage+88];
	ld.shared.u64 	%rd393, [_ZZN3cub18CUB_300001_SM_10006detail6reduce28DeviceReduceSingleTileKernelINS2_10policy_hubIN4cuda3std3__45tupleIJblEEEyN6thrust24THRUST_300001_SM_1000_NS8cuda_cub9__find_if7functorIS9_EEE10Policy1000ENSB_12zip_iteratorINS8_IJNSD_26transform_input_iterator_tIbNSI_INS8_IJNSB_6detail15normal_iteratorINSB_10device_ptrIjEEEESO_EEEEENSK_22tuple_binary_predicateINS7_4lessIjEEEEEENSB_17counting_iteratorIlNSB_11use_defaultESX_SX_EEEEEEEPS9_ySF_S9_S9_NS7_10__identityEEEvT0_T1_T2_T3_T4_T6_E12temp_storage+96];
	setp.eq.s16 	%p319, %rs359, 0;
	setp.eq.s16 	%p320, %rs360, 0;
	min.s64 	%rd394, %rd393, %rd392;
	selp.b16 	%rs361, %rs358, 1, %p320;
	selp.b16 	%rs362, %rs360, %rs361, %p319;
	and.b16  	%rs363, %rs362, 255;
	selp.b64 	%rd395, %rd392, %rd394, %p320;
	selp.b64 	%rd396, %rd393, %rd395, %p319;
	ld.shared.u8 	%rs364, [_ZZN3cub18CUB_300001_SM_10006detail6reduce28DeviceReduceSingleTileKernelINS2_10policy_hubIN4cuda3std3__45tupleIJblEEEyN6thrust24THRUST_300001_SM_1000_NS8cuda_cub9__find_if7functorIS9_EEE10Policy1000ENSB_12zip_iteratorINS8_IJNSD_26transform_input_iterator_tIbNSI_INS8_IJNSB_6detail15normal_iteratorINSB_10device_ptrIjEEEESO_EEEEENSK_22tuple_binary_predicateINS7_4lessIjEEEEEENSB_17counting_iteratorIlNSB_11use_defaultESX_SX_EEEEEEEPS9_ySF_S9_S9_NS7_10__identityEEEvT0_T1_T2_T3_T4_T6_E12temp_storage+104];
	ld.shared.u64 	%rd397, [_ZZN3cub18CUB_300001_SM_10006detail6reduce28DeviceReduceSingleTileKernelINS2_10policy_hubIN4cuda3std3__45tupleIJblEEEyN6thrust24THRUST_300001_SM_1000_NS8cuda_cub9__find_if7functorIS9_EEE10Policy1000ENSB_12zip_iteratorINS8_IJNSD_26transform_input_iterator_tIbNSI_INS8_IJNSB_6detail15normal_iteratorINSB_10device_ptrIjEEEESO_EEEEENSK_22tuple_binary_predicateINS7_4lessIjEEEEEENSB_17counting_iteratorIlNSB_11use_defaultESX_SX_EEEEEEEPS9_ySF_S9_S9_NS7_10__identityEEEvT0_T1_T2_T3_T4_T6_E12temp_storage+112];
	setp.eq.s16 	%p321, %rs363, 0;
	setp.eq.s16 	%p322, %rs364, 0;
	min.s64 	%rd398, %rd397, %rd396;
	selp.b16 	%rs365, %rs362, 1, %p322;
	selp.b16 	%rs366, %rs364, %rs365, %p321;
	and.b16  	%rs367, %rs366, 255;
	selp.b64 	%rd399, %rd396, %rd398, %p322;
	selp.b64 	%rd400, %rd397, %rd399, %p321;
	ld.shared.u8 	%rs368, [_ZZN3cub18CUB_300001_SM_10006detail6reduce28DeviceReduceSingleTileKernelINS2_10policy_hubIN4cuda3std3__45tupleIJblEEEyN6thrust24THRUST_300001_SM_1000_NS8cuda_cub9__find_if7functorIS9_EEE10Policy1000ENSB_12zip_iteratorINS8_IJNSD_26transform_input_iterator_tIbNSI_INS8_IJNSB_6detail15normal_iteratorINSB_10device_ptrIjEEEESO_EEEEENSK_22tuple_binary_predicateINS7_4lessIjEEEEEENSB_17counting_iteratorIlNSB_11use_defaultESX_SX_EEEEEEEPS9_ySF_S9_S9_NS7_10__identityEEEvT0_T1_T2_T3_T4_T6_E12temp_storage+120];
	ld.shared.u64 	%rd401, [_ZZN3cub18CUB_300001_SM_10006detail6reduce28DeviceReduceSingleTileKernelINS2_10policy_hubIN4cuda3std3__45tupleIJblEEEyN6thrust24THRUST_300001_SM_1000_NS8cuda_cub9__find_if7functorIS9_EEE10Policy1000ENSB_12zip_iteratorINS8_IJNSD_26transform_input_iterator_tIbNSI_INS8_IJNSB_6detail15normal_iteratorINSB_10device_ptrIjEEEESO_EEEEENSK_22tuple_binary_predicateINS7_4lessIjEEEEEENSB_17counting_iteratorIlNSB_11use_defaultESX_SX_EEEEEEEPS9_ySF_S9_S9_NS7_10__identityEEEvT0_T1_T2_T3_T4_T6_E12temp_storage+128];
	setp.eq.s16 	%p323, %rs367, 0;
	setp.eq.s16 	%p324, %rs368, 0;
	min.s64 	%rd402, %rd401, %rd400;
	selp.b16 	%rs369, %rs366, 1, %p324;
	selp.b16 	%rs383, %rs368, %rs369, %p323;
	selp.b64 	%rd403, %rd400, %rd402, %p324;
	selp.b64 	%rd416, %rd401, %rd403, %p323;
	bra.uni 	$L__BB9_120;
$L__BB9_43:
	// begin inline asm
	mov.u32 %r263, %laneid;
	// end inline asm
	and.b32  	%r284, %r2, 992;
	add.s32 	%r285, %r284, 32;
	setp.gt.u32 	%p235, %r285, %r1;
	not.b32 	%r286, %r284;
	add.s32 	%r287, %r1, %r286;
	selp.b32 	%r282, %r287, 31, %p235;
	cvt.u32.u16 	%r288, %rs383;
	and.b32  	%r265, %r288, 255;
	mov.b32 	%r281, 1;
	mov.b32 	%r283, -1;
	// begin inline asm
	shfl.sync.down.b32 %r264, %r265, %r281, %r282, %r283;
	// end inline asm
	// begin inline asm
	shfl.sync.down.b32 %r269, %r270, %r281, %r282, %r283;
	// end inline asm
	mov.b64 	{%r275, %r280}, %rd416;
	// begin inline asm
	shfl.sync.down.b32 %r274, %r275, %r281, %r282, %r283;
	// end inline asm
	// begin inline asm
	shfl.sync.down.b32 %r279, %r280, %r281, %r282, %r283;
	// end inline asm
	mov.b64 	%rd40, {%r274, %r279};
	cvt.u16.u32 	%rs31, %r264;
	setp.ge.s32 	%p236, %r263, %r282;
	@%p236 bra 	$L__BB9_47;
	and.b16  	%rs282, %rs383, 255;
	setp.eq.s16 	%p237, %rs282, 0;
	and.b16  	%rs283, %rs31, 255;
	setp.eq.s16 	%p238, %rs283, 0;
	or.pred  	%p239, %p237, %p238;
	@%p239 bra 	$L__BB9_46;
	min.s64 	%rd416, %rd40, %rd416;
	mov.b16 	%rs383, 1;
	bra.uni 	$L__BB9_47;
$L__BB9_46:
	setp.eq.s16 	%p240, %rs282, 0;
	selp.b16 	%rs383, %rs31, %rs383, %p240;
	selp.b64 	%rd416, %rd40, %rd416, %p240;
$L__BB9_47:
	cvt.u32.u16 	%r309, %rs383;
	and.b32  	%r290, %r309, 255;
	mov.b32 	%r306, 2;
	mov.b32 	%r308, -1;
	// begin inline asm
	shfl.sync.down.b32 %r289, %r290, %r306, %r282, %r308;
	// end inline asm
	// begin inline asm
	shfl.sync.down.b32 %r294, %r295, %r306, %r282, %r308;
	// end inline asm
	mov.b64 	{%r300, %r305}, %rd416;
	// begin inline asm
	shfl.sync.down.b32 %r299, %r300, %r306, %r282, %r308;
	// end inline asm
	// begin inline asm
	shfl.sync.down.b32 %r304, %r305, %r306, %r282, %r308;
	// end inline asm
	mov.b64 	%rd44, {%r299, %r304};
	cvt.u16.u32 	%rs34, %r289;
	add.s32 	%r310, %r263, 2;
	setp.gt.s32 	%p241, %r310, %r282;
	@%p241 bra 	$L__BB9_51;
	and.b16  	%rs286, %rs383, 255;
	setp.eq.s16 	%p242, %rs286, 0;
	and.b16  	%rs287, %rs34, 255;
	setp.eq.s16 	%p243, %rs287, 0;
	or.pred  	%p244, %p242, %p243;
	@%p244 bra 	$L__BB9_50;
	min.s64 	%rd416, %rd44, %rd416;
	mov.b16 	%rs383, 1;
	bra.uni 	$L__BB9_51;
$L__BB9_50:
	setp.eq.s16 	%p245, %rs286, 0;
	selp.b16 	%rs383, %rs34, %rs383, %p245;
	selp.b64 	%rd416, %rd44, %rd416, %p245;
$L__BB9_51:
	cvt.u32.u16 	%r331, %rs383;
	and.b32  	%r312, %r331, 255;
	mov.b32 	%r328, 4;
	mov.b32 	%r330, -1;
	// begin inline asm
	shfl.sync.down.b32 %r311, %r312, %r328, %r282, %r330;
	// end inline asm
	// begin inline asm
	shfl.sync.down.b32 %r316, %r317, %r328, %r282, %r330;
	// end inline asm
	mov.b64 	{%r322, %r327}, %rd416;
	// begin inline asm
	shfl.sync.down.b32 %r321, %r322, %r328, %r282, %r330;
	// end inline asm
	// begin inline asm
	shfl.sync.down.b32 %r326, %r327, %r328, %r282, %r330;
	// end inline asm
	mov.b64 	%rd48, {%r321, %r326};
	cvt.u16.u32 	%rs37, %r311;
	add.s32 	%r332, %r263, 4;
	setp.gt.s32 	%p246, %r332, %r282;
	@%p246 bra 	$L__BB9_55;
	and.b16  	%rs290, %rs383, 255;
	setp.eq.s16 	%p247, %rs290, 0;
	and.b16  	%rs291, %rs37, 255;
	setp.eq.s16 	%p248, %rs291, 0;
	or.pred  	%p249, %p247, %p248;
	@%p249 bra 	$L__BB9_54;
	min.s64 	%rd416, %rd48, %rd416;
	mov.b16 	%rs383, 1;
	bra.uni 	$L__BB9_55;
$L__BB9_54:
	setp.eq.s16 	%p250, %rs290, 0;
	selp.b16 	%rs383, %rs37, %rs383, %p250;
	selp.b64 	%rd416, %rd48, %rd416, %p250;
$L__BB9_55:
	cvt.u32.u16 	%r353, %rs383;
	and.b32  	%r334, %r353, 255;
	mov.b32 	%r350, 8;
	mov.b32 	%r352, -1;
	// begin inline asm
	shfl.sync.down.b32 %r333, %r334, %r350, %r282, %r352;
	// end inline asm
	// begin inline asm
	shfl.sync.down.b32 %r338, %r339, %r350, %r282, %r352;
	// end inline asm
	mov.b64 	{%r344, %r349}, %rd416;
	// begin inline asm
	shfl.sync.down.b32 %r343, %r344, %r350, %r282, %r352;
	// end inline asm
	// begin inline asm
	shfl.sync.down.b32 %r348, %r349, %r350, %r282, %r352;
	// end inline asm
	mov.b64 	%rd52, {%r343, %r348};
	cvt.u16.u32 	%rs40, %r333;
	add.s32 	%r354, %r263, 8;
	setp.gt.s32 	%p251, %r354, %r282;
	@%p251 bra 	$L__BB9_59;
	and.b16  	%rs294, %rs383, 255;
	setp.eq.s16 	%p252, %rs294, 0;
	and.b16  	%rs295, %rs40, 255;
	setp.eq.s16 	%p253, %rs295, 0;
	or.pred  	%p254, %p252, %p253;
	@%p254 bra 	$L__BB9_58;
	min.s64 	%rd416, %rd52, %rd416;
	mov.b16 	%rs383, 1;
	bra.uni 	$L__BB9_59;
$L__BB9_58:
	setp.eq.s16 	%p255, %rs294, 0;
	selp.b16 	%rs383, %rs40, %rs383, %p255;
	selp.b64 	%rd416, %rd52, %rd416, %p255;
$L__BB9_59:
	cvt.u32.u16 	%r375, %rs383;
	and.b32  	%r356, %r375, 255;
	mov.b32 	%r372, 16;
	mov.b32 	%r374, -1;
	// begin inline asm
	shfl.sync.down.b32 %r355, %r356, %r372, %r282, %r374;
	// end inline asm
	// begin inline asm
	shfl.sync.down.b32 %r360, %r361, %r372, %r282, %r374;
	// end inline asm
	mov.b64 	{%r366, %r371}, %rd416;
	// begin inline asm
	shfl.sync.down.b32 %r365, %r366, %r372, %r282, %r374;
	// end inline asm
	// begin inline asm
	shfl.sync.down.b32 %r370, %r371, %r372, %r282, %r374;
	// end inline asm
	mov.b64 	%rd56, {%r365, %r370};
	cvt.u16.u32 	%rs43, %r355;
	add.s32 	%r376, %r263, 16;
	setp.gt.s32 	%p256, %r376, %r282;
	@%p256 bra 	$L__BB9_63;
	and.b16  	%rs298, %rs383, 255;
	setp.eq.s16 	%p257, %rs298, 0;
	and.b16  	%rs299, %rs43, 255;
	setp.eq.s16 	%p258, %rs299, 0;
	or.pred  	%p259, %p257, %p258;
	@%p259 bra 	$L__BB9_62;
	min.s64 	%rd416, %rd56, %rd416;
	mov.b16 	%rs383, 1;
	bra.uni 	$L__BB9_63;
$L__BB9_62:
	setp.eq.s16 	%p260, %rs298, 0;
	selp.b16 	%rs383, %rs43, %rs383, %p260;
	selp.b64 	%rd416, %rd56, %rd416, %p260;
$L__BB9_63:
	setp.ne.s32 	%p261, %r263, 0;
	@%p261 bra 	$L__BB9_65;
	shr.u32 	%r377, %r2, 1;
	and.b32  	%r378, %r377, 496;
	mov.u32 	%r379, _ZZN3cub18CUB_300001_SM_10006detail6reduce28DeviceReduceSingleTileKernelINS2_10policy_hubIN4cuda3std3__45tupleIJblEEEyN6thrust24THRUST_300001_SM_1000_NS8cuda_cub9__find_if7functorIS9_EEE10Policy1000ENSB_12zip_iteratorINS8_IJNSD_26transform_input_iterator_tIbNSI_INS8_IJNSB_6detail15normal_iteratorINSB_10device_ptrIjEEEESO_EEEEENSK_22tuple_binary_predicateINS7_4lessIjEEEEEENSB_17counting_iteratorIlNSB_11use_defaultESX_SX_EEEEEEEPS9_ySF_S9_S9_NS7_10__identityEEEvT0_T1_T2_T3_T4_T6_E12temp_storage;
	add.s32 	%r380, %r379, %r378;
	st.shared.u8 	[%r380+8], %rs383;
	st.shared.u64 	[%r380+16], %rd416;
$L__BB9_65:
	bar.sync 	0;
	setp.ne.s32 	%p262, %r2, 0;
	@%p262 bra 	$L__BB9_120;
	setp.lt.u64 	%p263, %rd121, 33;
	@%p263 bra 	$L__BB9_68;
	ld.shared.u8 	%rs302, [_ZZN3cub18CUB_300001_SM_10006detail6reduce28DeviceReduceSingleTileKernelINS2_10policy_hubIN4cuda3std3__45tupleIJblEEEyN6thrust24THRUST_300001_SM_1000_NS8cuda_cub9__find_if7functorIS9_EEE10Policy1000ENSB_12zip_iteratorINS8_IJNSD_26transform_input_iterator_tIbNSI_INS8_IJNSB_6detail15normal_iteratorINSB_10device_ptrIjEEEESO_EEEEENSK_22tuple_binary_predicateINS7_4lessIjEEEEEENSB_17counting_iteratorIlNSB_11use_defaultESX_SX_EEEEEEEPS9_ySF_S9_S9_NS7_10__identityEEEvT0_T1_T2_T3_T4_T6_E12temp_storage+24];
	ld.shared.u64 	%rd356, [_ZZN3cub18CUB_300001_SM_10006detail6reduce28DeviceReduceSingleTileKernelINS2_10policy_hubIN4cuda3std3__45tupleIJblEEEyN6thrust24THRUST_300001_SM_1000_NS8cuda_cub9__find_if7functorIS9_EEE10Policy1000ENSB_12zip_iteratorINS8_IJNSD_26transform_input_iterator_tIbNSI_INS8_IJNSB_6detail15normal_iteratorINSB_10device_ptrIjEEEESO_EEEEENSK_22tuple_binary_predicateINS7_4lessIjEEEEEENSB_17counting_iteratorIlNSB_11use_defaultESX_SX_EEEEEEEPS9_ySF_S9_S9_NS7_10__identityEEEvT0_T1_T2_T3_T4_T6_E12temp_storage+32];
	and.b16  	%rs303, %rs383, 255;
	setp.eq.s16 	%p264, %rs303, 0;
	setp.eq.s16 	%p265, %rs302, 0;
	min.s64 	%rd357, %rd356, %rd416;
	selp.b16 	%rs304, %rs383, 1, %p265;
	selp.b16 	%rs383, %rs302, %rs304, %p264;
	selp.b64 	%rd358, %rd416, %rd357, %p265;
	selp.b64 	%rd416, %rd356, %rd358, %p264;
$L__BB9_68:
	setp.lt.u64 	%p266, %rd121, 65;
	@%p266 bra 	$L__BB9_70;
	ld.shared.u8 	%rs305, [_ZZN3cub18CUB_300001_SM_10006detail6reduce28DeviceReduceSingleTileKernelINS2_10policy_hubIN4cuda3std3__45tupleIJblEEEyN6thrust24THRUST_300001_SM_1000_NS8cuda_cub9__find_if7functorIS9_EEE10Policy1000ENSB_12zip_iteratorINS8_IJNSD_26transform_input_iterator_tIbNSI_INS8_IJNSB_6detail15normal_iteratorINSB_10device_ptrIjEEEESO_EEEEENSK_22tuple_binary_predicateINS7_4lessIjEEEEEENSB_17counting_iteratorIlNSB_11use_defaultESX_SX_EEEEEEEPS9_ySF_S9_S9_NS7_10__identityEEEvT0_T1_T2_T3_T4_T6_E12temp_storage+40];
	ld.shared.u64 	%rd359, [_ZZN3cub18CUB_300001_SM_10006detail6reduce28DeviceReduceSingleTileKernelINS2_10policy_hubIN4cuda3std3__45tupleIJblEEEyN6thrust24THRUST_300001_SM_1000_NS8cuda_cub9__find_if7functorIS9_EEE10Policy1000ENSB_12zip_iteratorINS8_IJNSD_26transform_input_iterator_tIbNSI_INS8_IJNSB_6detail15normal_iteratorINSB_10device_ptrIjEEEESO_EEEEENSK_22tuple_binary_predicateINS7_4lessIjEEEEEENSB_17counting_iteratorIlNSB_11use_defaultESX_SX_EEEEEEEPS9_ySF_S9_S9_NS7_10__identityEEEvT0_T1_T2_T3_T4_T6_E12temp_storage+48];
	and.b16  	%rs306, %rs383, 255;
	setp.eq.s16 	%p267, %rs306, 0;
	setp.eq.s16 	%p268, %rs305, 0;
	min.s64 	%rd360, %rd359, %rd416;
	selp.b16 	%rs307, %rs383, 1, %p268;
	selp.b16 	%rs383, %rs305, %rs307, %p267;
	selp.b64 	%rd361, %rd416, %rd360, %p268;
	selp.b64 	%rd416, %rd359, %rd361, %p267;
$L__BB9_70:
	setp.lt.u64 	%p269, %rd121, 97;
	@%p269 bra 	$L__BB9_72;
	ld.shared.u8 	%rs308, [_ZZN3cub18CUB_300001_SM_10006detail6reduce28DeviceReduceSingleTileKernelINS2_10policy_hubIN4cuda3std3__45tupleIJblEEEyN6thrust24THRUST_300001_SM_1000_NS8cuda_cub9__find_if7functorIS9_EEE10Policy1000ENSB_12zip_iteratorINS8_IJNSD_26transform_input_iterator_tIbNSI_INS8_IJNSB_6detail15normal_iteratorINSB_10device_ptrIjEEEESO_EEEEENSK_22tuple_binary_predicateINS7_4lessIjEEEEEENSB_17counting_iteratorIlNSB_11use_defaultESX_SX_EEEEEEEPS9_ySF_S9_S9_NS7_10__identityEEEvT0_T1_T2_T3_T4_T6_E12temp_storage+56];
	ld.shared.u64 	%rd362, [_ZZN3cub18CUB_300001_SM_10006detail6reduce28DeviceReduceSingleTileKernelINS2_10policy_hubIN4cuda3std3__45tupleIJblEEEyN6thrust24THRUST_300001_SM_1000_NS8cuda_cub9__find_if7functorIS9_EEE10Policy1000ENSB_12zip_iteratorINS8_IJNSD_26transform_input_iterator_tIbNSI_INS8_IJNSB_6detail15normal_iteratorINSB_10device_ptrIjEEEESO_EEEEENSK_22tuple_binary_predicateINS7_4lessIjEEEEEENSB_17counting_iteratorIlNSB_11use_defaultESX_SX_EEEEEEEPS9_ySF_S9_S9_NS7_10__identityEEEvT0_T1_T2_T3_T4_T6_E12temp_storage+64];
	and.b16  	%rs309, %rs383, 255;
	setp.eq.s16 	%p270, %rs309, 0;
	setp.eq.s16 	%p271, %rs308, 0;
	min.s64 	%rd363, %rd362, %rd416;
	selp.b16 	%rs310, %rs383, 1, %p271;
	selp.b16 	%rs383, %rs308, %rs310, %p270;
	selp.b64 	%rd364, %rd416, %rd363, %p271;
	selp.b64 	%rd416, %rd362, %rd364, %p270;
$L__BB9_72:
	setp.lt.u64 	%p272, %rd121, 129;
	@%p272 bra 	$L__BB9_74;
	ld.shared.u8 	%rs311, [_ZZN3cub18CUB_300001_SM_10006detail6reduce28DeviceReduceSingleTileKernelINS2_10policy_hubIN4cuda3std3__45tupleIJblEEEyN6thrust24THRUST_300001_SM_1000_NS8cuda_cub9__find_if7functorIS9_EEE10Policy1000ENSB_12zip_iteratorINS8_IJNSD_26transform_input_iterator_tIbNSI_INS8_IJNSB_6detail15normal_iteratorINSB_10device_ptrIjEEEESO_EEEEENSK_22tuple_binary_predicateINS7_4lessIjEEEEEENSB_17counting_iteratorIlNSB_11use_defaultESX_SX_EEEEEEEPS9_ySF_S9_S9_NS7_10__identityEEEvT0_T1_T2_T3_T4_T6_E12temp_storage+72];
	ld.shared.u64 	%rd365, [_ZZN3cub18CUB_300001_SM_10006detail6reduce28DeviceReduceSingleTileKernelINS2_10policy_hubIN4cuda3std3__45tupleIJblEEEyN6thrust24THRUST_300001_SM_1000_NS8cuda_cub9__find_if7functorIS9_EEE10Policy1000ENSB_12zip_iteratorINS8_IJNSD_26transform_input_iterator_tIbNSI_INS8_IJNSB_6detail15normal_iteratorINSB_10device_ptrIjEEEESO_EEEEENSK_22tuple_binary_predicateINS7_4lessIjEEEEEENSB_17counting_iteratorIlNSB_11use_defaultESX_SX_EEEEEEEPS9_ySF_S9_S9_NS7_10__identityEEEvT0_T1_T2_T3_T4_T6_E12temp_storage+80];
	and.b16  	%rs312, %rs383, 255;
	setp.eq.s16 	%p273, %rs312, 0;
	setp.eq.s16 	%p274, %rs311, 0;
	min.s64 	%rd366, %rd365, %rd416;
	selp.b16 	%rs313, %rs383, 1, %p274;
	selp.b16 	%rs383, %rs311, %rs313, %p273;
	selp.b64 	%rd367, %rd416, %rd366, %p274;
	selp.b64 	%rd416, %rd365, %rd367, %p273;
$L__BB9_74:
	setp.lt.u64 	%p275, %rd121, 161;
	@%p275 bra 	$L__BB9_76;
	ld.shared.u8 	%rs314, [_ZZN3cub18CUB_300001_SM_10006detail6reduce28DeviceReduceSingleTileKernelINS2_10policy_hubIN4cuda3std3__45tupleIJblEEEyN6thrust24THRUST_300001_SM_1000_NS8cuda_cub9__find_if7functorIS9_EEE10Policy1000ENSB_12zip_iteratorINS8_IJNSD_26transform_input_iterator_tIbNSI_INS8_IJNSB_6detail15normal_iteratorINSB_10device_ptrIjEEEESO_EEEEENSK_22tuple_binary_predicateINS7_4lessIjEEEEEENSB_17counting_iteratorIlNSB_11use_defaultESX_SX_EEEEEEEPS9_ySF_S9_S9_NS7_10__identityEEEvT0_T1_T2_T3_T4_T6_E12temp_storage+88];
	ld.shared.u64 	%rd368, [_ZZN3cub18CUB_300001_SM_10006detail6reduce28DeviceReduceSingleTileKernelINS2_10policy_hubIN4cuda3std3__45tupleIJblEEEyN6thrust24THRUST_300001_SM_1000_NS8cuda_cub9__find_if7functorIS9_EEE10Policy1000ENSB_12zip_iteratorINS8_IJNSD_26transform_input_iterator_tIbNSI_INS8_IJNSB_6detail15normal_iteratorINSB_10device_ptrIjEEEESO_EEEEENSK_22tuple_binary_predicateINS7_4lessIjEEEEEENSB_17counting_iteratorIlNSB_11use_defaultESX_SX_EEEEEEEPS9_ySF_S9_S9_NS7_10__identityEEEvT0_T1_T2_T3_T4_T6_E12temp_storage+96];
	and.b16  	%rs315, %rs383, 255;
	setp.eq.s16 	%p276, %rs315, 0;
	setp.eq.s16 	%p277, %rs314, 0;
	min.s64 	%rd369, %rd368, %rd416;
	selp.b16 	%rs316, %rs383, 1, %p277;
	selp.b16 	%rs383, %rs314, %rs316, %p276;
	selp.b64 	%rd370, %rd416, %rd369, %p277;
	selp.b64 	%rd416, %rd368, %rd370, %p276;
$L__BB9_76:
	setp.lt.u64 	%p278, %rd121, 193;
	@%p278 bra 	$L__BB9_78;
	ld.shared.u8 	%rs317, [_ZZN3cub18CUB_300001_SM_10006detail6reduce28DeviceReduceSingleTileKernelINS2_10policy_hubIN4cuda3std3__45tupleIJblEEEyN6thrust24THRUST_300001_SM_1000_NS8cuda_cub9__find_if7functorIS9_EEE10Policy1000ENSB_12zip_iteratorINS8_IJNSD_26transform_input_iterator_tIbNSI_INS8_IJNSB_6detail15normal_iteratorINSB_10device_ptrIjEEEESO_EEEEENSK_22tuple_binary_predicateINS7_4lessIjEEEEEENSB_17counting_iteratorIlNSB_11use_defaultESX_SX_EEEEEEEPS9_ySF_S9_S9_NS7_10__identityEEEvT0_T1_T2_T3_T4_T6_E12temp_storage+104];
	ld.shared.u64 	%rd371, [_ZZN3cub18CUB_300001_SM_10006detail6reduce28DeviceReduceSingleTileKernelINS2_10policy_hubIN4cuda3std3__45tupleIJblEEEyN6thrust24THRUST_300001_SM_1000_NS8cuda_cub9__find_if7functorIS9_EEE10Policy1000ENSB_12zip_iteratorINS8_IJNSD_26transform_input_iterator_tIbNSI_INS8_IJNSB_6detail15normal_iteratorINSB_10device_ptrIjEEEESO_EEEEENSK_22tuple_binary_predicateINS7_4lessIjEEEEEENSB_17counting_iteratorIlNSB_11use_defaultESX_SX_EEEEEEEPS9_ySF_S9_S9_NS7_10__identityEEEvT0_T1_T2_T3_T4_T6_E12temp_storage+112];
	and.b16  	%rs318, %rs383, 255;
	setp.eq.s16 	%p279, %rs318, 0;
	setp.eq.s16 	%p280, %rs317, 0;
	min.s64 	%rd372, %rd371, %rd416;
	selp.b16 	%rs319, %rs383, 1, %p280;
	selp.b16 	%rs383, %rs317, %rs319, %p279;
	selp.b64 	%rd373, %rd416, %rd372, %p280;
	selp.b64 	%rd416, %rd371, %rd373, %p279;
$L__BB9_78:
	setp.lt.u64 	%p281, %rd121, 225;
	@%p281 bra 	$L__BB9_120;
	ld.shared.u8 	%rs320, [_ZZN3cub18CUB_300001_SM_10006detail6reduce28DeviceReduceSingleTileKernelINS2_10policy_hubIN4cuda3std3__45tupleIJblEEEyN6thrust24THRUST_300001_SM_1000_NS8cuda_cub9__find_if7functorIS9_EEE10Policy1000ENSB_12zip_iteratorINS8_IJNSD_26transform_input_iterator_tIbNSI_INS8_IJNSB_6detail15normal_iteratorINSB_10device_ptrIjEEEESO_EEEEENSK_22tuple_binary_predicateINS7_4lessIjEEEEEENSB_17counting_iteratorIlNSB_11use_defaultESX_SX_EEEEEEEPS9_ySF_S9_S9_NS7_10__identityEEEvT0_T1_T2_T3_T4_T6_E12temp_storage+120];
	ld.shared.u64 	%rd374, [_ZZN3cub18CUB_300001_SM_10006detail6reduce28DeviceReduceSingleTileKernelINS2_10policy_hubIN4cuda3std3__45tupleIJblEEEyN6thrust24THRUST_300001_SM_1000_NS8cuda_cub9__find_if7functorIS9_EEE10Policy1000ENSB_12zip_iteratorINS8_IJNSD_26transform_input_iterator_tIbNSI_INS8_IJNSB_6detail15normal_iteratorINSB_10device_ptrIjEEEESO_EEEEENSK_22tuple_binary_predicateINS7_4lessIjEEEEEENSB_17counting_iteratorIlNSB_11use_defaultESX_SX_EEEEEEEPS9_ySF_S9_S9_NS7_10__identityEEEvT0_T1_T2_T3_T4_T6_E12temp_storage+128];
	and.b16  	%rs321, %rs383, 255;
	setp.eq.s16 	%p282, %rs321, 0;
	setp.eq.s16 	%p283, %rs320, 0;
	min.s64 	%rd375, %rd374, %rd416;
	selp.b16 	%rs322, %rs383, 1, %p283;
	selp.b16 	%rs383, %rs320, %rs322, %p282;
	selp.b64 	%rd376, %rd416, %rd375, %p283;
	selp.b64 	%rd416, %rd374, %rd376, %p282;
	bra.uni 	$L__BB9_120;
$L__BB9_80:
	mov.u32 	%r21, %tid.x;
	cvt.u64.u32 	%rd73, %r21;
	mul.wide.u32 	%rd125, %r21, 4;
	add.s64 	%rd74, %rd2, %rd125;
	add.s64 	%rd75, %rd3, %rd125;
	ld.global.u32 	%r46, [%rd74];
	ld.global.u32 	%r47, [%rd75];
	setp.lt.u32 	%p3, %r46, %r47;
	add.s32 	%r48, %r21, 256;
	cvt.u64.u32 	%rd126, %r48;
	ld.global.u32 	%r49, [%rd74+1024];
	ld.global.u32 	%r51, [%rd75+1024];
	setp.lt.u32 	%p4, %r49, %r51;
	add.s32 	%r53, %r21, 512;
	cvt.u64.u32 	%rd127, %r53;
	add.s64 	%rd128, %rd120, %rd127;
	ld.global.u32 	%r54, [%rd74+2048];
	ld.global.u32 	%r55, [%rd75+2048];
	setp.lt.u32 	%p5, %r54, %r55;
	add.s64 	%rd129, %rd128, 256;
	ld.global.u32 	%r56, [%rd74+3072];
	ld.global.u32 	%r57, [%rd75+3072];
	setp.lt.u32 	%p7, %r56, %r57;
	or.pred  	%p9, %p3, %p4;
	selp.b64 	%rd130, %rd73, %rd126, %p3;
	add.s64 	%rd131, %rd120, %rd130;
	min.s64 	%rd132, %rd128, %rd131;
	selp.b64 	%rd133, %rd132, %rd131, %p5;
	or.pred  	%p10, %p9, %p5;
	selp.b64 	%rd134, %rd133, %rd128, %p9;
	min.s64 	%rd135, %rd129, %rd134;
	selp.b64 	%rd136, %rd135, %rd134, %p7;
	or.pred  	%p11, %p10, %p7;
	selp.u16 	%rs383, 1, 0, %p11;
	selp.b64 	%rd416, %rd136, %rd129, %p10;
	add.s64 	%rd77, %rd121, -1024;
	setp.lt.u64 	%p12, %rd77, 1024;
	mov.b64 	%rd435, 1024;
	@%p12 bra 	$L__BB9_84;
	mov.b64 	%rd435, 1024;
$L__BB9_82:
	add.s64 	%rd138, %rd435, %rd73;
	shl.b64 	%rd139, %rd435, 2;
	add.s64 	%rd140, %rd74, %rd139;
	add.s64 	%rd141, %rd75, %rd139;
	add.s64 	%rd142, %rd138, %rd120;
	ld.global.u32 	%r58, [%rd140];
	ld.global.u32 	%r59, [%rd141];
	setp.lt.u32 	%p13, %r58, %r59;
	add.s64 	%rd143, %rd142, 256;
	ld.global.u32 	%r60, [%rd140+1024];
	ld.global.u32 	%r61, [%rd141+1024];
	setp.lt.u32 	%p14, %r60, %r61;
	selp.u16 	%rs101, 1, 0, %p14;
	add.s64 	%rd144, %rd142, 512;
	ld.global.u32 	%r62, [%rd140+2048];
	ld.global.u32 	%r63, [%rd141+2048];
	setp.lt.u32 	%p15, %r62, %r63;
	selp.u16 	%rs102, 1, 0, %p15;
	add.s64 	%rd145, %rd142, 768;
	ld.global.u32 	%r64, [%rd140+3072];
	ld.global.u32 	%r65, [%rd141+3072];
	setp.lt.u32 	%p16, %r64, %r65;
	selp.u16 	%rs103, 1, 0, %p16;
	and.b16  	%rs104, %rs383, 255;
	setp.eq.s16 	%p17, %rs104, 0;
	selp.u16 	%rs105, 1, 0, %p13;
	min.s64 	%rd146, %rd142, %rd416;
	selp.b16 	%rs106, 1, %rs383, %p13;
	selp.b64 	%rd147, %rd146, %rd416, %p13;
	selp.b16 	%rs107, %rs105, %rs106, %p17;
	and.b16  	%rs108, %rs107, 255;
	selp.b64 	%rd148, %rd142, %rd147, %p17;
	setp.eq.s16 	%p18, %rs108, 0;
	min.s64 	%rd149, %rd143, %rd148;
	selp.b16 	%rs109, 1, %rs107, %p14;
	selp.b64 	%rd150, %rd149, %rd148, %p14;
	selp.b16 	%rs110, %rs101, %rs109, %p18;
	and.b16  	%rs111, %rs110, 255;
	selp.b64 	%rd151, %rd143, %rd150, %p18;
	setp.eq.s16 	%p19, %rs111, 0;
	min.s64 	%rd152, %rd144, %rd151;
	selp.b16 	%rs112, 1, %rs110, %p15;
	selp.b64 	%rd153, %rd152, %rd151, %p15;
	selp.b16 	%rs113, %rs102, %rs112, %p19;
	and.b16  	%rs114, %rs113, 255;
	selp.b64 	%rd154, %rd144, %rd153, %p19;
	setp.eq.s16 	%p20, %rs114, 0;
	min.s64 	%rd155, %rd145, %rd154;
	selp.b16 	%rs115, 1, %rs113, %p16;
	selp.b64 	%rd156, %rd155, %rd154, %p16;
	selp.b16 	%rs383, %rs103, %rs115, %p20;
	selp.b64 	%rd416, %rd145, %rd156, %p20;
	sub.s64 	%rd157, %rd121, %rd435;
	setp.lt.u64 	%p21, %rd157, 1024;
	@%p21 bra 	$L__BB9_96;
	add.s64 	%rd435, %rd435, 1024;
	setp.le.u64 	%p22, %rd435, %rd77;
	@%p22 bra 	$L__BB9_82;
$L__BB9_84:
	setp.le.u64 	%p23, %rd121, %rd435;
	cvt.u32.u64 	%r66, %rd435;
	cvt.u32.u64 	%r67, %rd121;
	sub.s32 	%r68, %r67, %r66;
	setp.ge.s32 	%p24, %r21, %r68;
	or.pred  	%p25, %p23, %p24;
	@%p25 bra 	$L__BB9_96;
	not.b32 	%r71, %r21;
	add.s32 	%r72, %r71, %r67;
	sub.s32 	%r22, %r72, %r66;
	shr.u32 	%r74, %r22, 8;
	add.s32 	%r23, %r74, 1;
	and.b32  	%r24, %r23, 7;
	setp.lt.u32 	%p26, %r22, 1792;
	mov.u32 	%r501, %r21;
	@%p26 bra 	$L__BB9_88;
	and.b32  	%r75, %r23, 33554424;
	neg.s32 	%r499, %r75;
	mov.u32 	%r501, %r21;
$L__BB9_87:
	.pragma "nounroll";
	cvt.u64.u32 	%rd159, %r501;
	add.s64 	%rd160, %rd435, %rd159;
	shl.b64 	%rd161, %rd160, 2;
	add.s64 	%rd162, %rd2, %rd161;
	add.s64 	%rd163, %rd3, %rd161;
	add.s64 	%rd164, %rd160, %rd120;
	ld.global.u32 	%r76, [%rd162];
	ld.global.u32 	%r77, [%rd163];
	setp.lt.u32 	%p27, %r76, %r77;
	selp.u16 	%rs117, 1, 0, %p27;
	and.b16  	%rs118, %rs383, 255;
	setp.ne.s16 	%p29, %rs118, 0;
	and.pred  	%p30, %p29, %p27;
	min.s64 	%rd165, %rd164, %rd416;
	setp.eq.s16 	%p31, %rs118, 0;
	selp.b16 	%rs119, %rs117, %rs383, %p31;
	selp.b64 	%rd166, %rd164, %rd416, %p31;
	selp.b16 	%rs120, 1, %rs119, %p30;
	and.b16  	%rs121, %rs120, 255;
	selp.b64 	%rd167, %rd165, %rd166, %p30;
	add.s64 	%rd168, %rd164, 256;
	ld.global.u32 	%r78, [%rd162+1024];
	ld.global.u32 	%r79, [%rd163+1024];
	setp.lt.u32 	%p32, %r78, %r79;
	selp.u16 	%rs122, 1, 0, %p32;
	setp.ne.s16 	%p34, %rs121, 0;
	and.pred  	%p35, %p34, %p32;
	min.s64 	%rd169, %rd168, %rd167;
	setp.eq.s16 	%p36, %rs121, 0;
	selp.b16 	%rs123, %rs122, %rs120, %p36;
	selp.b64 	%rd170, %rd168, %rd167, %p36;
	selp.b16 	%rs124, 1, %rs123, %p35;
	and.b16  	%rs125, %rs124, 255;
	selp.b64 	%rd171, %rd169, %rd170, %p35;
	add.s64 	%rd172, %rd164, 512;
	ld.global.u32 	%r80, [%rd162+2048];
	ld.global.u32 	%r81, [%rd163+2048];
	setp.lt.u32 	%p37, %r80, %r81;
	selp.u16 	%rs126, 1, 0, %p37;
	setp.ne.s16 	%p39, %rs125, 0;
	and.pred  	%p40, %p39, %p37;
	min.s64 	%rd173, %rd172, %rd171;
	setp.eq.s16 	%p41, %rs125, 0;
	selp.b16 	%rs127, %rs126, %rs124, %p41;
	selp.b64 	%rd174, %rd172, %rd171, %p41;
	selp.b16 	%rs128, 1, %rs127, %p40;
	and.b16  	%rs129, %rs128, 255;
	selp.b64 	%rd175, %rd173, %rd174, %p40;
	add.s64 	%rd176, %rd164, 768;
	ld.global.u32 	%r82, [%rd162+3072];
	ld.global.u32 	%r83, [%rd163+3072];
	setp.lt.u32 	%p42, %r82, %r83;
	selp.u16 	%rs130, 1, 0, %p42;
	setp.ne.s16 	%p44, %rs129, 0;
	and.pred  	%p45, %p44, %p42;
	min.s64 	%rd177, %rd176, %rd175;
	setp.eq.s16 	%p46, %rs129, 0;
	selp.b16 	%rs131, %rs130, %rs128, %p46;
	selp.b64 	%rd178, %rd176, %rd175, %p46;
	selp.b16 	%rs132, 1, %rs131, %p45;
	and.b16  	%rs133, %rs132, 255;
	selp.b64 	%rd179, %rd177, %rd178, %p45;
	add.s64 	%rd180, %rd164, 1024;
	ld.global.u32 	%r84, [%rd162+4096];
	ld.global.u32 	%r85, [%rd163+4096];
	setp.lt.u32 	%p47, %r84, %r85;
	selp.u16 	%rs134, 1, 0, %p47;
	setp.ne.s16 	%p49, %rs133, 0;
	and.pred  	%p50, %p49, %p47;
	min.s64 	%rd181, %rd180, %rd179;
	setp.eq.s16 	%p51, %rs133, 0;
	selp.b16 	%rs135, %rs134, %rs132, %p51;
	selp.b64 	%rd182, %rd180, %rd179, %p51;
	selp.b16 	%rs136, 1, %rs135, %p50;
	and.b16  	%rs137, %rs136, 255;
	selp.b64 	%rd183, %rd181, %rd182, %p50;
	add.s64 	%rd184, %rd164, 1280;
	ld.global.u32 	%r86, [%rd162+5120];
	ld.global.u32 	%r87, [%rd163+5120];
	setp.lt.u32 	%p52, %r86, %r87;
	selp.u16 	%rs138, 1, 0, %p52;
	setp.ne.s16 	%p54, %rs137, 0;
	and.pred  	%p55, %p54, %p52;
	min.s64 	%rd185, %rd184, %rd183;
	setp.eq.s16 	%p56, %rs137, 0;
	selp.b16 	%rs139, %rs138, %rs136, %p56;
	selp.b64 	%rd186, %rd184, %rd183, %p56;
	selp.b16 	%rs140, 1, %rs139, %p55;
	and.b16  	%rs141, %rs140, 255;
	selp.b64 	%rd187, %rd185, %rd186, %p55;
	add.s64 	%rd188, %rd164, 1536;
	ld.global.u32 	%r88, [%rd162+6144];
	ld.global.u32 	%r89, [%rd163+6144];
	setp.lt.u32 	%p57, %r88, %r89;
	selp.u16 	%rs142, 1, 0, %p57;
	setp.ne.s16 	%p59, %rs141, 0;
	and.pred  	%p60, %p59, %p57;
	min.s64 	%rd189, %rd188, %rd187;
	setp.eq.s16 	%p61, %rs141, 0;
	selp.b16 	%rs143, %rs142, %rs140, %p61;
	selp.b64 	%rd190, %rd188, %rd187, %p61;
	selp.b16 	%rs144, 1, %rs143, %p60;
	and.b16  	%rs145, %rs144, 255;
	selp.b64 	%rd191, %rd189, %rd190, %p60;
	add.s64 	%rd192, %rd164, 1792;
	ld.global.u32 	%r90, [%rd162+7168];
	ld.global.u32 	%r91, [%rd163+7168];
	setp.lt.u32 	%p62, %r90, %r91;
	selp.u16 	%rs146, 1, 0, %p62;
	setp.ne.s16 	%p64, %rs145, 0;
	and.pred  	%p65, %p64, %p62;
	min.s64 	%rd193, %rd192, %rd191;
	setp.eq.s16 	%p66, %rs145, 0;
	selp.b16 	%rs147, %rs146, %rs144, %p66;
	selp.b64 	%rd194, %rd192, %rd191, %p66;
	selp.b16 	%rs383, 1, %rs147, %p65;
	selp.b64 	%rd416, %rd193, %rd194, %p65;
	add.s32 	%r501, %r501, 2048;
	add.s32 	%r499, %r499, 8;
	setp.ne.s32 	%p67, %r499, 0;
	@%p67 bra 	$L__BB9_87;
$L__BB9_88:
	setp.eq.s32 	%p68, %r24, 0;
	@%p68 bra 	$L__BB9_96;
	setp.lt.u32 	%p69, %r24, 4;
	@%p69 bra 	$L__BB9_91;
	cvt.u64.u32 	%rd196, %r501;
	add.s64 	%rd197, %rd435, %rd196;
	shl.b64 	%rd198, %rd197, 2;
	add.s64 	%rd199, %rd2, %rd198;
	add.s64 	%rd200, %rd3, %rd198;
	add.s64 	%rd201, %rd197, %rd120;
	ld.global.u32 	%r92, [%rd199];
	ld.global.u32 	%r93, [%rd200];
	setp.lt.u32 	%p70, %r92, %r93;
	selp.u16 	%rs149, 1, 0, %p70;
	and.b16  	%rs150, %rs383, 255;
	setp.ne.s16 	%p72, %rs150, 0;
	and.pred  	%p73, %p72, %p70;
	min.s64 	%rd202, %rd201, %rd416;
	setp.eq.s16 	%p74, %rs150, 0;
	selp.b16 	%rs151, %rs149, %rs383, %p74;
	selp.b64 	%rd203, %rd201, %rd416, %p74;
	selp.b16 	%rs152, 1, %rs151, %p73;
	and.b16  	%rs153, %rs152, 255;
	selp.b64 	%rd204, %rd202, %rd203, %p73;
	add.s32 	%r94, %r501, 256;
	cvt.u64.u32 	%rd205, %r94;
	add.s64 	%rd206, %rd435, %rd205;
	add.s64 	%rd207, %rd206, %rd120;
	ld.global.u32 	%r95, [%rd199+1024];
	ld.global.u32 	%r96, [%rd200+1024];
	setp.lt.u32 	%p75, %r95, %r96;
	selp.u16 	%rs154, 1, 0, %p75;
	setp.ne.s16 	%p77, %rs153, 0;
	and.pred  	%p78, %p77, %p75;
	min.s64 	%rd208, %rd207, %rd204;
	setp.eq.s16 	%p79, %rs153, 0;
	selp.b16 	%rs155, %rs154, %rs152, %p79;
	selp.b64 	%rd209, %rd207, %rd204, %p79;
	selp.b16 	%rs156, 1, %rs155, %p78;
	and.b16  	%rs157, %rs156, 255;
	selp.b64 	%rd210, %rd208, %rd209, %p78;
	add.s32 	%r97, %r501, 512;
	cvt.u64.u32 	%rd211, %r97;
	add.s64 	%rd212, %rd435, %rd211;
	add.s64 	%rd213, %rd212, %rd120;
	ld.global.u32 	%r98, [%rd199+2048];
	ld.global.u32 	%r99, [%rd200+2048];
	setp.lt.u32 	%p80, %r98, %r99;
	selp.u16 	%rs158, 1, 0, %p80;
	setp.ne.s16 	%p82, %rs157, 0;
	and.pred  	%p83, %p82, %p80;
	min.s64 	%rd214, %rd213, %rd210;
	setp.eq.s16 	%p84, %rs157, 0;
	selp.b16 	%rs159, %rs158, %rs156, %p84;
	selp.b64 	%rd215, %rd213, %rd210, %p84;
	selp.b16 	%rs160, 1, %rs159, %p83;
	and.b16  	%rs161, %rs160, 255;
	selp.b64 	%rd216, %rd214, %rd215, %p83;
	add.s32 	%r100, %r501, 768;
	cvt.u64.u32 	%rd217, %r100;
	add.s64 	%rd218, %rd435, %rd217;
	add.s64 	%rd219, %rd218, %rd120;
	ld.global.u32 	%r101, [%rd199+3072];
	ld.global.u32 	%r102, [%rd200+3072];
	setp.lt.u32 	%p85, %r101, %r102;
	selp.u16 	%rs162, 1, 0, %p85;
	setp.ne.s16 	%p87, %rs161, 0;
	and.pred  	%p88, %p87, %p85;
	min.s64 	%rd220, %rd219, %rd216;
	setp.eq.s16 	%p89, %rs161, 0;
	selp.b16 	%rs163, %rs162, %rs160, %p89;
	selp.b64 	%rd221, %rd219, %rd216, %p89;
	selp.b16 	%rs383, 1, %rs163, %p88;
	selp.b64 	%rd416, %rd220, %rd221, %p88;
	add.s32 	%r501, %r501, 1024;
$L__BB9_91:
	and.b32  	%r103, %r23, 3;
	setp.eq.s32 	%p90, %r103, 0;
	@%p90 bra 	$L__BB9_96;
	setp.eq.s32 	%p91, %r103, 1;
	@%p91 bra 	$L__BB9_94;
	cvt.u64.u32 	%rd223, %r501;
	add.s64 	%rd224, %rd435, %rd223;
	shl.b64 	%rd225, %rd224, 2;
	add.s64 	%rd226, %rd2, %rd225;
	add.s64 	%rd227, %rd3, %rd225;
	add.s64 	%rd228, %rd224, %rd120;
	ld.global.u32 	%r104, [%rd226];
	ld.global.u32 	%r105, [%rd227];
	setp.lt.u32 	%p92, %r104, %r105;
	selp.u16 	%rs165, 1, 0, %p92;
	and.b16  	%rs166, %rs383, 255;
	setp.ne.s16 	%p94, %rs166, 0;
	and.pred  	%p95, %p94, %p92;
	min.s64 	%rd229, %rd228, %rd416;
	setp.eq.s16 	%p96, %rs166, 0;
	selp.b16 	%rs167, %rs165, %rs383, %p96;
	selp.b64 	%rd230, %rd228, %rd416, %p96;
	selp.b16 	%rs168, 1, %rs167, %p95;
	and.b16  	%rs169, %rs168, 255;
	selp.b64 	%rd231, %rd229, %rd230, %p95;
	add.s32 	%r106, %r501, 256;
	cvt.u64.u32 	%rd232, %r106;
	add.s64 	%rd233, %rd435, %rd232;
	add.s64 	%rd234, %rd233, %rd120;
	ld.global.u32 	%r107, [%rd226+1024];
	ld.global.u32 	%r108, [%rd227+1024];
	setp.lt.u32 	%p97, %r107, %r108;
	selp.u16 	%rs170, 1, 0, %p97;
	setp.ne.s16 	%p99, %rs169, 0;
	and.pred  	%p100, %p99, %p97;
	min.s64 	%rd235, %rd234, %rd231;
	setp.eq.s16 	%p101, %rs169, 0;
	selp.b16 	%rs171, %rs170, %rs168, %p101;
	selp.b64 	%rd236, %rd234, %rd231, %p101;
	selp.b16 	%rs383, 1, %rs171, %p100;
	selp.b64 	%rd416, %rd235, %rd236, %p100;
	add.s32 	%r501, %r501, 512;
$L__BB9_94:
	and.b32  	%r109, %r22, 256;
	setp.ne.s32 	%p102, %r109, 0;
	@%p102 bra 	$L__BB9_96;
	cvt.u64.u32 	%rd237, %r501;
	add.s64 	%rd238, %rd435, %rd237;
	shl.b64 	%rd239, %rd238, 2;
	add.s64 	%rd240, %rd2, %rd239;
	add.s64 	%rd241, %rd3, %rd239;
	add.s64 	%rd242, %rd238, %rd120;
	ld.global.u32 	%r110, [%rd240];
	ld.global.u32 	%r111, [%rd241];
	setp.lt.u32 	%p103, %r110, %r111;
	selp.u16 	%rs172, 1, 0, %p103;
	and.b16  	%rs173, %rs383, 255;
	setp.ne.s16 	%p105, %rs173, 0;
	and.pred  	%p106, %p105, %p103;
	min.s64 	%rd243, %rd242, %rd416;
	setp.eq.s16 	%p107, %rs173, 0;
	selp.b16 	%rs174, %rs172, %rs383, %p107;
	selp.b64 	%rd244, %rd242, %rd416, %p107;
	selp.b16 	%rs383, 1, %rs174, %p106;
	selp.b64 	%rd416, %rd243, %rd244, %p106;
$L__BB9_96:
	// begin inline asm
	mov.u32 %r112, %laneid;
	// end inline asm
	cvt.u32.u16 	%r133, %rs383;
	and.b32  	%r114, %r133, 255;
	mov.b32 	%r130, 1;
	mov.b32 	%r131, 31;
	mov.b32 	%r132, -1;
	// begin inline asm
	shfl.sync.down.b32 %r113, %r114, %r130, %r131, %r132;
	// end inline asm
	// begin inline asm
	shfl.sync.down.b32 %r118, %r119, %r130, %r131, %r132;
	// end inline asm
	mov.b64 	{%r124, %r129}, %rd416;
	// begin inline asm
	shfl.sync.down.b32 %r123, %r124, %r130, %r131, %r132;
	// end inline asm
	// begin inline asm
	shfl.sync.down.b32 %r128, %r129, %r130, %r131, %r132;
	// end inline asm
	mov.b64 	%rd96, {%r123, %r128};
	cvt.u16.u32 	%rs75, %r113;
	setp.gt.s32 	%p108, %r112, 30;
	@%p108 bra 	$L__BB9_100;
	and.b16  	%rs175, %rs383, 255;
	setp.eq.s16 	%p109, %rs175, 0;
	and.b16  	%rs176, %rs75, 255;
	setp.eq.s16 	%p110, %rs176, 0;
	or.pred  	%p111, %p109, %p110;
	@%p111 bra 	$L__BB9_99;
	min.s64 	%rd416, %rd96, %rd416;
	mov.b16 	%rs383, 1;
	bra.uni 	$L__BB9_100;
$L__BB9_99:
	setp.eq.s16 	%p112, %rs175, 0;
	selp.b16 	%rs383, %rs75, %rs383, %p112;
	selp.b64 	%rd416, %rd96, %rd416, %p112;
$L__BB9_100:
	cvt.u32.u16 	%r154, %rs383;
	and.b32  	%r135, %r154, 255;
	mov.b32 	%r151, 2;
	mov.b32 	%r152, 31;
	mov.b32 	%r153, -1;
	// begin inline asm
	shfl.sync.down.b32 %r134, %r135, %r151, %r152, %r153;
	// end inline asm
	// begin inline asm
	shfl.sync.down.b32 %r139, %r140, %r151, %r152, %r153;
	// end inline asm
	mov.b64 	{%r145, %r150}, %rd416;
	// begin inline asm
	shfl.sync.down.b32 %r144, %r145, %r151, %r152, %r153;
	// end inline asm
	// begin inline asm
	shfl.sync.down.b32 %r149, %r150, %r151, %r152, %r153;
	// end inline asm
	mov.b64 	%rd100, {%r144, %r149};
	cvt.u16.u32 	%rs78, %r134;
	setp.gt.s32 	%p113, %r112, 29;
	@%p113 bra 	$L__BB9_104;
	and.b16  	%rs179, %rs383, 255;
	setp.eq.s16 	%p114, %rs179, 0;
	and.b16  	%rs180, %rs78, 255;
	setp.eq.s16 	%p115, %rs180, 0;
	or.pred  	%p116, %p114, %p115;
	@%p116 bra 	$L__BB9_103;
	min.s64 	%rd416, %rd100, %rd416;
	mov.b16 	%rs383, 1;
	bra.uni 	$L__BB9_104;
$L__BB9_103:
	setp.eq.s16 	%p117, %rs179, 0;
	selp.b16 	%rs383, %rs78, %rs383, %p117;
	selp.b64 	%rd416, %rd100, %rd416, %p117;
$L__BB9_104:
	cvt.u32.u16 	%r175, %rs383;
	and.b32  	%r156, %r175, 255;
	mov.b32 	%r172, 4;
	mov.b32 	%r173, 31;
	mov.b32 	%r174, -1;
	// begin inline asm
	shfl.sync.down.b32 %r155, %r156, %r172, %r173, %r174;
	// end inline asm
	// begin inline asm
	shfl.sync.down.b32 %r160, %r161, %r172, %r173, %r174;
	// end inline asm
	mov.b64 	{%r166, %r171}, %rd416;
	// begin inline asm
	shfl.sync.down.b32 %r165, %r166, %r172, %r173, %r174;
	// end inline asm
	// begin inline asm
	shfl.sync.down.b32 %r170, %r171, %r172, %r173, %r174;
	// end inline asm
	mov.b64 	%rd104, {%r165, %r170};
	cvt.u16.u32 	%rs81, %r155;
	setp.gt.s32 	%p118, %r112, 27;
	@%p118 bra 	$L__BB9_108;
	and.b16  	%rs183, %rs383, 255;
	setp.eq.s16 	%p119, %rs183, 0;
	and.b16  	%rs184, %rs81, 255;
	setp.eq.s16 	%p120, %rs184, 0;
	or.pred  	%p121, %p119, %p120;
	@%p121 bra 	$L__BB9_107;
	min.s64 	%rd416, %rd104, %rd416;
	mov.b16 	%rs383, 1;
	bra.uni 	$L__BB9_108;
$L__BB9_107:
	setp.eq.s16 	%p122, %rs183, 0;
	selp.b16 	%rs383, %rs81, %rs383, %p122;
	selp.b64 	%rd416, %rd104, %rd416, %p122;
$L__BB9_108:
	cvt.u32.u16 	%r196, %rs383;
	and.b32  	%r177, %r196, 255;
	mov.b32 	%r193, 8;
	mov.b32 	%r194, 31;
	mov.b32 	%r195, -1;
	// begin inline asm
	shfl.sync.down.b32 %r176, %r177, %r193, %r194, %r195;
	// end inline asm
	// begin inline asm
	shfl.sync.down.b32 %r181, %r182, %r193, %r194, %r195;
	// end inline asm
	mov.b64 	{%r187, %r192}, %rd416;
	// begin inline asm
	shfl.sync.down.b32 %r186, %r187, %r193, %r194, %r195;
	// end inline asm
	// begin inline asm
	shfl.sync.down.b32 %r191, %r192, %r193, %r194, %r195;
	// end inline asm
	mov.b64 	%rd108, {%r186, %r191};
	cvt.u16.u32 	%rs84, %r176;
	setp.gt.s32 	%p123, %r112, 23;
	@%p123 bra 	$L__BB9_112;
	and.b16  	%rs187, %rs383, 255;
	setp.eq.s16 	%p124, %rs187, 0;
	and.b16  	%rs188, %rs84, 255;
	setp.eq.s16 	%p125, %rs188, 0;
	or.pred  	%p126, %p124, %p125;
	@%p126 bra 	$L__BB9_111;
	min.s64 	%rd416, %rd108, %rd416;
	mov.b16 	%rs383, 1;
	bra.uni 	$L__BB9_112;
$L__BB9_111:
	setp.eq.s16 	%p127, %rs187, 0;
	selp.b16 	%rs383, %rs84, %rs383, %p127;
	selp.b64 	%rd416, %rd108, %rd416, %p127;
$L__BB9_112:
	cvt.u32.u16 	%r217, %rs383;
	and.b32  	%r198, %r217, 255;
	mov.b32 	%r214, 16;
	mov.b32 	%r215, 31;
	mov.b32 	%r216, -1;
	// begin inline asm
	shfl.sync.down.b32 %r197, %r198, %r214, %r215, %r216;
	// end inline asm
	// begin inline asm
	shfl.sync.down.b32 %r202, %r203, %r214, %r215, %r216;
	// end inline asm
	mov.b64 	{%r208, %r213}, %rd416;
	// begin inline asm
	shfl.sync.down.b32 %r207, %r208, %r214, %r215, %r216;
	// end inline asm
	// begin inline asm
	shfl.sync.down.b32 %r212, %r213, %r214, %r215, %r216;
	// end inline asm
	mov.b64 	%rd112, {%r207, %r212};
	cvt.u16.u32 	%rs87, %r197;
	setp.gt.s32 	%p128, %r112, 15;
	@%p128 bra 	$L__BB9_116;
	and.b16  	%rs191, %rs383, 255;
	setp.eq.s16 	%p129, %rs191, 0;
	and.b16  	%rs192, %rs87, 255;
	setp.eq.s16 	%p130, %rs192, 0;
	or.pred  	%p131, %p129, %p130;
	@%p131 bra 	$L__BB9_115;
	min.s64 	%rd416, %rd112, %rd416;
	mov.b16 	%rs383, 1;
	bra.uni 	$L__BB9_116;
$L__BB9_115:
	setp.eq.s16 	%p132, %rs191, 0;
	selp.b16 	%rs383, %rs87, %rs383, %p132;
	selp.b64 	%rd416, %rd112, %rd416, %p132;
$L__BB9_116:
	setp.ne.s32 	%p133, %r112, 0;
	@%p133 bra 	$L__BB9_118;
	shr.u32 	%r218, %r21, 1;
	and.b32  	%r219, %r218, 496;
	mov.u32 	%r220, _ZZN3cub18CUB_300001_SM_10006detail6reduce28DeviceReduceSingleTileKernelINS2_10policy_hubIN4cuda3std3__45tupleIJblEEEyN6thrust24THRUST_300001_SM_1000_NS8cuda_cub9__find_if7functorIS9_EEE10Policy1000ENSB_12zip_iteratorINS8_IJNSD_26transform_input_iterator_tIbNSI_INS8_IJNSB_6detail15normal_iteratorINSB_10device_ptrIjEEEESO_EEEEENSK_22tuple_binary_predicateINS7_4lessIjEEEEEENSB_17counting_iteratorIlNSB_11use_defaultESX_SX_EEEEEEEPS9_ySF_S9_S9_NS7_10__identityEEEvT0_T1_T2_T3_T4_T6_E12temp_storage;
	add.s32 	%r221, %r220, %r219;
	st.shared.u8 	[%r221+8], %rs383;
	st.shared.u64 	[%r221+16], %rd416;
$L__BB9_118:
	bar.sync 	0;
	setp.ne.s32 	%p134, %r21, 0;
	@%p134 bra 	$L__BB9_120;
	ld.shared.u8 	%rs195, [_ZZN3cub18CUB_300001_SM_10006detail6reduce28DeviceReduceSingleTileKernelINS2_10policy_hubIN4cuda3std3__45tupleIJblEEEyN6thrust24THRUST_300001_SM_1000_NS8cuda_cub9__find_if7functorIS9_EEE10Policy1000ENSB_12zip_iteratorINS8_IJNSD_26transform_input_iterator_tIbNSI_INS8_IJNSB_6detail15normal_iteratorINSB_10device_ptrIjEEEESO_EEEEENSK_22tuple_binary_predicateINS7_4lessIjEEEEEENSB_17counting_iteratorIlNSB_11use_defaultESX_SX_EEEEEEEPS9_ySF_S9_S9_NS7_10__identityEEEvT0_T1_T2_T3_T4_T6_E12temp_storage+24];
	ld.shared.u64 	%rd245, [_ZZN3cub18CUB_300001_SM_10006detail6reduce28DeviceReduceSingleTileKernelINS2_10policy_hubIN4cuda3std3__45tupleIJblEEEyN6thrust24THRUST_300001_SM_1000_NS8cuda_cub9__find_if7functorIS9_EEE10Policy1000ENSB_12zip_iteratorINS8_IJNSD_26transform_input_iterator_tIbNSI_INS8_IJNSB_6detail15normal_iteratorINSB_10device_ptrIjEEEESO_EEEEENSK_22tuple_binary_predicateINS7_4lessIjEEEEEENSB_17counting_iteratorIlNSB_11use_defaultESX_SX_EEEEEEEPS9_ySF_S9_S9_NS7_10__identityEEEvT0_T1_T2_T3_T4_T6_E12temp_storage+32];
	and.b16  	%rs196, %rs383, 255;
	setp.eq.s16 	%p135, %rs196, 0;
	setp.eq.s16 	%p136, %rs195, 0;
	min.s64 	%rd246, %rd245, %rd416;
	selp.b16 	%rs197, %rs383, 1, %p136;
	selp.b16 	%rs198, %rs195, %rs197, %p135;
	and.b16  	%rs199, %rs198, 255;
	selp.b64 	%rd247, %rd416, %rd246, %p136;
	selp.b64 	%rd248, %rd245, %rd247, %p135;
	ld.shared.u8 	%rs200, [_ZZN3cub18CUB_300001_SM_10006detail6reduce28DeviceReduceSingleTileKernelINS2_10policy_hubIN4cuda3std3__45tupleIJblEEEyN6thrust24THRUST_300001_SM_1000_NS8cuda_cub9__find_if7functorIS9_EEE10Policy1000ENSB_12zip_iteratorINS8_IJNSD_26transform_input_iterator_tIbNSI_INS8_IJNSB_6detail15normal_iteratorINSB_10device_ptrIjEEEESO_EEEEENSK_22tuple_binary_predicateINS7_4lessIjEEEEEENSB_17counting_iteratorIlNSB_11use_defaultESX_SX_EEEEEEEPS9_ySF_S9_S9_NS7_10__identityEEEvT0_T1_T2_T3_T4_T6_E12temp_storage+40];
	ld.shared.u64 	%rd249, [_ZZN3cub18CUB_300001_SM_10006detail6reduce28DeviceReduceSingleTileKernelINS2_10policy_hubIN4cuda3std3__45tupleIJblEEEyN6thrust24THRUST_300001_SM_1000_NS8cuda_cub9__find_if7functorIS9_EEE10Policy1000ENSB_12zip_iteratorINS8_IJNSD_26transform_input_iterator_tIbNSI_INS8_IJNSB_6detail15normal_iteratorINSB_10device_ptrIjEEEESO_EEEEENSK_22tuple_binary_predicateINS7_4lessIjEEEEEENSB_17counting_iteratorIlNSB_11use_defaultESX_SX_EEEEEEEPS9_ySF_S9_S9_NS7_10__identityEEEvT0_T1_T2_T3_T4_T6_E12temp_storage+48];
	setp.eq.s16 	%p137, %rs199, 0;
	setp.eq.s16 	%p138, %rs200, 0;
	min.s64 	%rd250, %rd249, %rd248;
	selp.b16 	%rs201, %rs198, 1, %p138;
	selp.b16 	%rs202, %rs200, %rs201, %p137;
	and.b16  	%rs203, %rs202, 255;
	selp.b64 	%rd251, %rd248, %rd250, %p138;
	selp.b64 	%rd252, %rd249, %rd251, %p137;
	ld.shared.u8 	%rs204, [_ZZN3cub18CUB_300001_SM_10006detail6reduce28DeviceReduceSingleTileKernelINS2_10policy_hubIN4cuda3std3__45tupleIJblEEEyN6thrust24THRUST_300001_SM_1000_NS8cuda_cub9__find_if7functorIS9_EEE10Policy1000ENSB_12zip_iteratorINS8_IJNSD_26transform_input_iterator_tIbNSI_INS8_IJNSB_6detail15normal_iteratorINSB_10device_ptrIjEEEESO_EEEEENSK_22tuple_binary_predicateINS7_4lessIjEEEEEENSB_17counting_iteratorIlNSB_11use_defaultESX_SX_EEEEEEEPS9_ySF_S9_S9_NS7_10__identityEEEvT0_T1_T2_T3_T4_T6_E12temp_storage+56];
	ld.shared.u64 	%rd253, [_ZZN3cub18CUB_300001_SM_10006detail6reduce28DeviceReduceSingleTileKernelINS2_10policy_hubIN4cuda3std3__45tupleIJblEEEyN6thrust24THRUST_300001_SM_1000_NS8cuda_cub9__find_if7functorIS9_EEE10Policy1000ENSB_12zip_iteratorINS8_IJNSD_26transform_input_iterator_tIbNSI_INS8_IJNSB_6detail15normal_iteratorINSB_10device_ptrIjEEEESO_EEEEENSK_22tuple_binary_predicateINS7_4lessIjEEEEEENSB_17counting_iteratorIlNSB_11use_defaultESX_SX_EEEEEEEPS9_ySF_S9_S9_NS7_10__identityEEEvT0_T1_T2_T3_T4_T6_E12temp_storage+64];
	setp.eq.s16 	%p139, %rs203, 0;
	setp.eq.s16 	%p140, %rs204, 0;
	min.s64 	%rd254, %rd253, %rd252;
	selp.b16 	%rs205, %rs202, 1, %p140;
	selp.b16 	%rs206, %rs204, %rs205, %p139;
	and.b16  	%rs207, %rs206, 255;
	selp.b64 	%rd255, %rd252, %rd254, %p140;
	selp.b64 	%rd256, %rd253, %rd255, %p139;
	ld.shared.u8 	%rs208, [_ZZN3cub18CUB_300001_SM_10006detail6reduce28DeviceReduceSingleTileKernelINS2_10policy_hubIN4cuda3std3__45tupleIJblEEEyN6thrust24THRUST_300001_SM_1000_NS8cuda_cub9__find_if7functorIS9_EEE10Policy1000ENSB_12zip_iteratorINS8_IJNSD_26transform_input_iterator_tIbNSI_INS8_IJNSB_6detail15normal_iteratorINSB_10device_ptrIjEEEESO_EEEEENSK_22tuple_binary_predicateINS7_4lessIjEEEEEENSB_17counting_iteratorIlNSB_11use_defaultESX_SX_EEEEEEEPS9_ySF_S9_S9_NS7_10__identityEEEvT0_T1_T2_T3_T4_T6_E12temp_storage+72];
	ld.shared.u64 	%rd257, [_ZZN3cub18CUB_300001_SM_10006detail6reduce28DeviceReduceSingleTileKernelINS2_10policy_hubIN4cuda3std3__45tupleIJblEEEyN6thrust24THRUST_300001_SM_1000_NS8cuda_cub9__find_if7functorIS9_EEE10Policy1000ENSB_12zip_iteratorINS8_IJNSD_26transform_input_iterator_tIbNSI_INS8_IJNSB_6detail15normal_iteratorINSB_10device_ptrIjEEEESO_EEEEENSK_22tuple_binary_predicateINS7_4lessIjEEEEEENSB_17counting_iteratorIlNSB_11use_defaultESX_SX_EEEEEEEPS9_ySF_S9_S9_NS7_10__identityEEEvT0_T1_T2_T3_T4_T6_E12temp_storage+80];
	setp.eq.s16 	%p141, %rs207, 0;
	setp.eq.s16 	%p142, %rs208, 0;
	min.s64 	%rd258, %rd257, %rd256;
	selp.b16 	%rs209, %rs206, 1, %p142;
	selp.b16 	%rs210, %rs208, %rs209, %p141;
	and.b16  	%rs211, %rs210, 255;
	selp.b64 	%rd259, %rd256, %rd258, %p142;
	selp.b64 	%rd260, %rd257, %rd259, %p141;
	ld.shared.u8 	%rs212, [_ZZN3cub18CUB_300001_SM_10006detail6reduce28DeviceReduceSingleTileKernelINS2_10policy_hubIN4cuda3std3__45tupleIJblEEEyN6thrust24THRUST_300001_SM_1000_NS8cuda_cub9__find_if7functorIS9_EEE10Policy1000ENSB_12zip_iteratorINS8_IJNSD_26transform_input_iterator_tIbNSI_INS8_IJNSB_6detail15normal_iteratorINSB_10device_ptrIjEEEESO_EEEEENSK_22tuple_binary_predicateINS7_4lessIjEEEEEENSB_17counting_iteratorIlNSB_11use_defaultESX_SX_EEEEEEEPS9_ySF_S9_S9_NS7_10__identityEEEvT0_T1_T2_T3_T4_T6_E12temp_storage+88];
	ld.shared.u64 	%rd261, [_ZZN3cub18CUB_300001_SM_10006detail6reduce28DeviceReduceSingleTileKernelINS2_10policy_hubIN4cuda3std3__45tupleIJblEEEyN6thrust24THRUST_300001_SM_1000_NS8cuda_cub9__find_if7functorIS9_EEE10Policy1000ENSB_12zip_iteratorINS8_IJNSD_26transform_input_iterator_tIbNSI_INS8_IJNSB_6detail15normal_iteratorINSB_10device_ptrIjEEEESO_EEEEENSK_22tuple_binary_predicateINS7_4lessIjEEEEEENSB_17counting_iteratorIlNSB_11use_defaultESX_SX_EEEEEEEPS9_ySF_S9_S9_NS7_10__identityEEEvT0_T1_T2_T3_T4_T6_E12temp_storage+96];
	setp.eq.s16 	%p143, %rs211, 0;
	setp.eq.s16 	%p144, %rs212, 0;
	min.s64 	%rd262, %rd261, %rd260;
	selp.b16 	%rs213, %rs210, 1, %p144;
	selp.b16 	%rs214, %rs212, %rs213, %p143;
	and.b16  	%rs215, %rs214, 255;
	selp.b64 	%rd263, %rd260, %rd262, %p144;
	selp.b64 	%rd264, %rd261, %rd263, %p143;
	ld.shared.u8 	%rs216, [_ZZN3cub18CUB_300001_SM_10006detail6reduce28DeviceReduceSingleTileKernelINS2_10policy_hubIN4cuda3std3__45tupleIJblEEEyN6thrust24THRUST_300001_SM_1000_NS8cuda_cub9__find_if7functorIS9_EEE10Policy1000ENSB_12zip_iteratorINS8_IJNSD_26transform_input_iterator_tIbNSI_INS8_IJNSB_6detail15normal_iteratorINSB_10device_ptrIjEEEESO_EEEEENSK_22tuple_binary_predicateINS7_4lessIjEEEEEENSB_17counting_iteratorIlNSB_11use_defaultESX_SX_EEEEEEEPS9_ySF_S9_S9_NS7_10__identityEEEvT0_T1_T2_T3_T4_T6_E12temp_storage+104];
	ld.shared.u64 	%rd265, [_ZZN3cub18CUB_300001_SM_10006detail6reduce28DeviceReduceSingleTileKernelINS2_10policy_hubIN4cuda3std3__45tupleIJblEEEyN6thrust24THRUST_300001_SM_1000_NS8cuda_cub9__find_if7functorIS9_EEE10Policy1000ENSB_12zip_iteratorINS8_IJNSD_26transform_input_iterator_tIbNSI_INS8_IJNSB_6detail15normal_iteratorINSB_10device_ptrIjEEEESO_EEEEENSK_22tuple_binary_predicateINS7_4lessIjEEEEEENSB_17counting_iteratorIlNSB_11use_defaultESX_SX_EEEEEEEPS9_ySF_S9_S9_NS7_10__identityEEEvT0_T1_T2_T3_T4_T6_E12temp_storage+112];
	setp.eq.s16 	%p145, %rs215, 0;
	setp.eq.s16 	%p146, %rs216, 0;
	min.s64 	%rd266, %rd265, %rd264;
	selp.b16 	%rs217, %rs214, 1, %p146;
	selp.b16 	%rs218, %rs216, %rs217, %p145;
	and.b16  	%rs219, %rs218, 255;
	selp.b64 	%rd267, %rd264, %rd266, %p146;
	selp.b64 	%rd268, %rd265, %rd267, %p145;
	ld.shared.u8 	%rs220, [_ZZN3cub18CUB_300001_SM_10006detail6reduce28DeviceReduceSingleTileKernelINS2_10policy_hubIN4cuda3std3__45tupleIJblEEEyN6thrust24THRUST_300001_SM_1000_NS8cuda_cub9__find_if7functorIS9_EEE10Policy1000ENSB_12zip_iteratorINS8_IJNSD_26transform_input_iterator_tIbNSI_INS8_IJNSB_6detail15normal_iteratorINSB_10device_ptrIjEEEESO_EEEEENSK_22tuple_binary_predicateINS7_4lessIjEEEEEENSB_17counting_iteratorIlNSB_11use_defaultESX_SX_EEEEEEEPS9_ySF_S9_S9_NS7_10__identityEEEvT0_T1_T2_T3_T4_T6_E12temp_storage+120];
	ld.shared.u64 	%rd269, [_ZZN3cub18CUB_300001_SM_10006detail6reduce28DeviceReduceSingleTileKernelINS2_10policy_hubIN4cuda3std3__45tupleIJblEEEyN6thrust24THRUST_300001_SM_1000_NS8cuda_cub9__find_if7functorIS9_EEE10Policy1000ENSB_12zip_iteratorINS8_IJNSD_26transform_input_iterator_tIbNSI_INS8_IJNSB_6detail15normal_iteratorINSB_10device_ptrIjEEEESO_EEEEENSK_22tuple_binary_predicateINS7_4lessIjEEEEEENSB_17counting_iteratorIlNSB_11use_defaultESX_SX_EEEEEEEPS9_ySF_S9_S9_NS7_10__identityEEEvT0_T1_T2_T3_T4_T6_E12temp_storage+128];
	setp.eq.s16 	%p147, %rs219, 0;
	setp.eq.s16 	%p148, %rs220, 0;
	min.s64 	%rd270, %rd269, %rd268;
	selp.b16 	%rs221, %rs218, 1, %p148;
	selp.b16 	%rs383, %rs220, %rs221, %p147;
	selp.b64 	%rd271, %rd268, %rd270, %p148;
	selp.b64 	%rd416, %rd269, %rd271, %p147;
$L__BB9_120:
	mov.u32 	%r491, %tid.x;
	setp.ne.s32 	%p325, %r491, 0;
	@%p325 bra 	$L__BB9_122;
	setp.eq.s16 	%p326, %rs100, 0;
	and.b16  	%rs371, %rs383, 255;
	setp.eq.s16 	%p327, %rs371, 0;
	min.s64 	%rd404, %rd416, %rd122;
	selp.b16 	%rs372, %rs100, 1, %p327;
	selp.b16 	%rs373, %rs383, %rs372, %p326;
	selp.b64 	%rd405, %rd122, %rd404, %p327;
	selp.b64 	%rd406, %rd416, %rd405, %p326;
	st.global.u8 	[%rd1], %rs373;
	st.global.u64 	[%rd1+8], %rd406;
$L__BB9_122:
	ret;

}
	// .globl	_ZN3cub18CUB_300001_SM_10006detail6reduce18DeviceReduceKernelINS2_10policy_hubIN4cuda3std3__45tupleIJblEEEyN6thrust24THRUST_300001_SM_1000_NS8cuda_cub9__find_if7functorIS9_EEE10Policy1000ENSB_12zip_iteratorINS8_IJNSD_26transform_input_iterator_tIbNSI_INS8_IJNSB_6detail15normal_iteratorINSB_10device_ptrIjEEEESO_EEEEENSK_22tuple_binary_predicateINS7_4lessIjEEEEEENSB_17counting_iteratorIlNSB_11use_defaultESX_SX_EEEEEEEySF_S9_NS7_10__identityEEEvT0_PT3_T1_NS0_13GridEvenShareIS15_EET2_T4_
.visible .entry _ZN3cub18CUB_300001_SM_10006detail6reduce18DeviceReduceKernelINS2_10policy_hubIN4cuda3std3__45tupleIJblEEEyN6thrust24THRUST_300001_SM_1000_NS8cuda_cub9__find_if7functorIS9_EEE10Policy1000ENSB_12zip_iteratorINS8_IJNSD_26transform_input_iterator_tIbNSI_INS8_IJNSB_6detail15normal_iteratorINSB_10device_ptrIjEEEESO_EEEEENSK_22tuple_binary_predicateINS7_4lessIjEEEEEENSB_17counting_iteratorIlNSB_11use_defaultESX_SX_EEEEEEEySF_S9_NS7_10__identityEEEvT0_PT3_T1_NS0_13GridEvenShareIS15_EET2_T4_(
	.param .align 8 .b8 _ZN3cub18CUB_300001_SM_10006detail6reduce18DeviceReduceKernelINS2_10policy_hubIN4cuda3std3__45tupleIJblEEEyN6thrust24THRUST_300001_SM_1000_NS8cuda_cub9__find_if7functorIS9_EEE10Policy1000ENSB_12zip_iteratorINS8_IJNSD_26transform_input_iterator_tIbNSI_INS8_IJNSB_6detail15normal_iteratorINSB_10device_ptrIjEEEESO_EEEEENSK_22tuple_binary_predicateINS7_4lessIjEEEEEENSB_17counting_iteratorIlNSB_11use_defaultESX_SX_EEEEEEEySF_S9_NS7_10__identityEEEvT0_PT3_T1_NS0_13GridEvenShareIS15_EET2_T4__param_0[32],
	.param .u64 .ptr .align 1 _ZN3cub18CUB_300001_SM_10006detail6reduce18DeviceReduceKernelINS2_10policy_hubIN4cuda3std3__45tupleIJblEEEyN6thrust24THRUST_300001_SM_1000_NS8cuda_cub9__find_if7functorIS9_EEE10Policy1000ENSB_12zip_iteratorINS8_IJNSD_26transform_input_iterator_tIbNSI_INS8_IJNSB_6detail15normal_iteratorINSB_10device_ptrIjEEEESO_EEEEENSK_22tuple_binary_predicateINS7_4lessIjEEEEEENSB_17counting_iteratorIlNSB_11use_defaultESX_SX_EEEEEEEySF_S9_NS7_10__identityEEEvT0_PT3_T1_NS0_13GridEvenShareIS15_EET2_T4__param_1,
	.param .u64 _ZN3cub18CUB_300001_SM_10006detail6reduce18DeviceReduceKernelINS2_10policy_hubIN4cuda3std3__45tupleIJblEEEyN6thrust24THRUST_300001_SM_1000_NS8cuda_cub9__find_if7functorIS9_EEE10Policy1000ENSB_12zip_iteratorINS8_IJNSD_26transform_input_iterator_tIbNSI_INS8_IJNSB_6detail15normal_iteratorINSB_10device_ptrIjEEEESO_EEEEENSK_22tuple_binary_predicateINS7_4lessIjEEEEEENSB_17counting_iteratorIlNSB_11use_defaultESX_SX_EEEEEEEySF_S9_NS7_10__identityEEEvT0_PT3_T1_NS0_13GridEvenShareIS15_EET2_T4__param_2,
	.param .align 8 .b8 _ZN3cub18CUB_300001_SM_10006detail6reduce18DeviceReduceKernelINS2_10policy_hubIN4cuda3std3__45tupleIJblEEEyN6thrust24THRUST_300001_SM_1000_NS8cuda_cub9__find_if7functorIS9_EEE10Policy1000ENSB_12zip_iteratorINS8_IJNSD_26transform_input_iterator_tIbNSI_INS8_IJNSB_6detail15normal_iteratorINSB_10device_ptrIjEEEESO_EEEEENSK_22tuple_binary_predicateINS7_4lessIjEEEEEENSB_17counting_iteratorIlNSB_11use_defaultESX_SX_EEEEEEEySF_S9_NS7_10__identityEEEvT0_PT3_T1_NS0_13GridEvenShareIS15_EET2_T4__param_3[72],
	.param .align 1 .b8 _ZN3cub18CUB_300001_SM_10006detail6reduce18DeviceReduceKernelINS2_10policy_hubIN4cuda3std3__45tupleIJblEEEyN6thrust24THRUST_300001_SM_1000_NS8cuda_cub9__find_if7functorIS9_EEE10Policy1000ENSB_12zip_iteratorINS8_IJNSD_26transform_input_iterator_tIbNSI_INS8_IJNSB_6detail15normal_iteratorINSB_10device_ptrIjEEEESO_EEEEENSK_22tuple_binary_predicateINS7_4lessIjEEEEEENSB_17counting_iteratorIlNSB_11use_defaultESX_SX_EEEEEEEySF_S9_NS7_10__identityEEEvT0_PT3_T1_NS0_13GridEvenShareIS15_EET2_T4__param_4[1],
	.param .align 1 .b8 _ZN3cub18CUB_300001_SM_10006detail6reduce18DeviceReduceKernelINS2_10policy_hubIN4cuda3std3__45tupleIJblEEEyN6thrust24THRUST_300001_SM_1000_NS8cuda_cub9__find_if7functorIS9_EEE10Policy1000ENSB_12zip_iteratorINS8_IJNSD_26transform_input_iterator_tIbNSI_INS8_IJNSB_6detail15normal_iteratorINSB_10device_ptrIjEEEESO_EEEEENSK_22tuple_binary_predicateINS7_4lessIjEEEEEENSB_17counting_iteratorIlNSB_11use_defaultESX_SX_EEEEEEEySF_S9_NS7_10__identityEEEvT0_PT3_T1_NS0_13GridEvenShareIS15_EET2_T4__param_5[1]
)
.maxntid 256
{
	.reg .pred 	%p<325>;
	.reg .b16 	%rs<408>;
	.reg .b32 	%r<543>;
	.reg .b64 	%rd<471>;
	// demoted variable
	.shared .align 8 .b8 _ZZN3cub18CUB_300001_SM_10006detail6reduce18DeviceReduceKernelINS2_10policy_hubIN4cuda3std3__45tupleIJblEEEyN6thrust24THRUST_300001_SM_1000_NS8cuda_cub9__find_if7functorIS9_EEE10Policy1000ENSB_12zip_iteratorINS8_IJNSD_26transform_input_iterator_tIbNSI_INS8_IJNSB_6detail15normal_iteratorINSB_10device_ptrIjEEEESO_EEEEENSK_22tuple_binary_predicateINS7_4lessIjEEEEEENSB_17counting_iteratorIlNSB_11use_defaultESX_SX_EEEEEEEySF_S9_NS7_10__identityEEEvT0_PT3_T1_NS0_13GridEvenShareIS15_EET2_T4_E12temp_storage[152];
	ld.param.u64 	%rd119, [_ZN3cub18CUB_300001_SM_10006detail6reduce18DeviceReduceKernelINS2_10policy_hubIN4cuda3std3__45tupleIJblEEEyN6thrust24THRUST_300001_SM_1000_NS8cuda_cub9__find_if7functorIS9_EEE10Policy1000ENSB_12zip_iteratorINS8_IJNSD_26transform_input_iterator_tIbNSI_INS8_IJNSB_6detail15normal_iteratorINSB_10device_ptrIjEEEESO_EEEEENSK_22tuple_binary_predicateINS7_4lessIjEEEEEENSB_17counting_iteratorIlNSB_11use_defaultESX_SX_EEEEEEEySF_S9_NS7_10__identityEEEvT0_PT3_T1_NS0_13GridEvenShareIS15_EET2_T4__param_0+24];
	ld.param.u64 	%rd1, [_ZN3cub18CUB_300001_SM_10006detail6reduce18DeviceReduceKernelINS2_10policy_hubIN4cuda3std3__45tupleIJblEEEyN6thrust24THRUST_300001_SM_1000_NS8cuda_cub9__find_if7functorIS9_EEE10Policy1000ENSB_12zip_iteratorINS8_IJNSD_26transform_input_iterator_tIbNSI_INS8_IJNSB_6detail15normal_iteratorINSB_10device_ptrIjEEEESO_EEEEENSK_22tuple_binary_predicateINS7_4lessIjEEEEEENSB_17counting_iteratorIlNSB_11use_defaultESX_SX_EEEEEEEySF_S9_NS7_10__identityEEEvT0_PT3_T1_NS0_13GridEvenShareIS15_EET2_T4__param_3+32];
	ld.param.u32 	%r1, [_ZN3cub18CUB_300001_SM_10006detail6reduce18DeviceReduceKernelINS2_10policy_hubIN4cuda3std3__45tupleIJblEEEyN6thrust24THRUST_300001_SM_1000_NS8cuda_cub9__find_if7functorIS9_EEE10Policy1000ENSB_12zip_iteratorINS8_IJNSD_26transform_input_iterator_tIbNSI_INS8_IJNSB_6detail15normal_iteratorINSB_10device_ptrIjEEEESO_EEEEENSK_22tuple_binary_predicateINS7_4lessIjEEEEEENSB_17counting_iteratorIlNSB_11use_defaultESX_SX_EEEEEEEySF_S9_NS7_10__identityEEEvT0_PT3_T1_NS0_13GridEvenShareIS15_EET2_T4__param_3+40];
	ld.param.u64 	%rd118, [_ZN3cub18CUB_300001_SM_10006detail6reduce18DeviceReduceKernelINS2_10policy_hubIN4cuda3std3__45tupleIJblEEEyN6thrust24THRUST_300001_SM_1000_NS8cuda_cub9__find_if7functorIS9_EEE10Policy1000ENSB_12zip_iteratorINS8_IJNSD_26transform_input_iterator_tIbNSI_INS8_IJNSB_6detail15normal_iteratorINSB_10device_ptrIjEEEESO_EEEEENSK_22tuple_binary_predicateINS7_4lessIjEEEEEENSB_17counting_iteratorIlNSB_11use_defaultESX_SX_EEEEEEEySF_S9_NS7_10__identityEEEvT0_PT3_T1_NS0_13GridEvenShareIS15_EET2_T4__param_0+8];
	ld.param.u64 	%rd117, [_ZN3cub18CUB_300001_SM_10006detail6reduce18DeviceReduceKernelINS2_10policy_hubIN4cuda3std3__45tupleIJblEEEyN6thrust24THRUST_300001_SM_1000_NS8cuda_cub9__find_if7functorIS9_EEE10Policy1000ENSB_12zip_iteratorINS8_IJNSD_26transform_input_iterator_tIbNSI_INS8_IJNSB_6detail15normal_iteratorINSB_10device_ptrIjEEEESO_EEEEENSK_22tuple_binary_predicateINS7_4lessIjEEEEEENSB_17counting_iteratorIlNSB_11use_defaultESX_SX_EEEEEEEySF_S9_NS7_10__identityEEEvT0_PT3_T1_NS0_13GridEvenShareIS15_EET2_T4__param_0];
	cvta.to.global.u64 	%rd2, %rd117;
	cvta.to.global.u64 	%rd3, %rd118;
	mov.u32 	%r2, %ctaid.x;
	shl.b32 	%r57, %r1, 10;
	cvt.s64.s32 	%rd5, %r57;
	shl.b32 	%r58, %r2, 10;
	cvt.u64.u32 	%rd6, %r58;
	sub.s64 	%rd7, %rd1, %rd6;
	setp.gt.u64 	%p1, %rd7, 1023;
	@%p1 bra 	$L__BB10_78;
	cvt.u32.u64 	%r248, %rd6;
	cvt.u32.u64 	%r3, %rd1;
	sub.s32 	%r4, %r3, %r248;
	mov.u32 	%r5, %tid.x;
	setp.ge.s32 	%p148, %r5, %r4;
	mov.b16 	%rs377, 0;
	mov.b64 	%rd439, 0;
	mov.u32 	%r533, %r5;
	@%p148 bra 	$L__BB10_3;
	add.s32 	%r250, %r248, %r5;
	cvt.u64.u32 	%rd273, %r250;
	mul.wide.u32 	%rd274, %r250, 4;
	add.s64 	%rd275, %rd2, %rd274;
	add.s64 	%rd276, %rd3, %rd274;
	add.s64 	%rd439, %rd119, %rd273;
	ld.global.u32 	%r251, [%rd275];
	ld.global.u32 	%r252, [%rd276];
	setp.lt.u32 	%p149, %r251, %r252;
	selp.u16 	%rs377, 1, 0, %p149;
	add.s32 	%r533, %r5, 256;
$L__BB10_3:
	setp.ge.s32 	%p150, %r533, %r4;
	@%p150 bra 	$L__BB10_16;
	not.b32 	%r254, %r533;
	add.s32 	%r8, %r254, %r3;
	sub.s32 	%r255, %r8, %r248;
	shr.u32 	%r256, %r255, 8;
	add.s32 	%r9, %r256, 1;
	and.b32  	%r10, %r9, 7;
	setp.lt.u32 	%p151, %r255, 1792;
	@%p151 bra 	$L__BB10_8;
	add.s32 	%r532, %r533, 1024;
	and.b32  	%r257, %r9, 33554424;
	neg.s32 	%r531, %r257;
$L__BB10_6:
	.pragma "nounroll";
	add.s32 	%r258, %r532, -1024;
	cvt.s64.s32 	%rd278, %r258;
	add.s64 	%rd279, %rd278, %rd6;
	shl.b64 	%rd280, %rd279, 2;
	add.s64 	%rd281, %rd2, %rd280;
	add.s64 	%rd282, %rd3, %rd280;
	add.s64 	%rd283, %rd279, %rd119;
	ld.global.u32 	%r259, [%rd281];
	ld.global.u32 	%r260, [%rd282];
	setp.lt.u32 	%p152, %r259, %r260;
	selp.u16 	%rs222, 1, 0, %p152;
	and.b16  	%rs223, %rs377, 255;
	setp.ne.s16 	%p154, %rs223, 0;
	and.pred  	%p155, %p154, %p152;
	min.s64 	%rd284, %rd283, %rd439;
	setp.eq.s16 	%p156, %rs223, 0;
	selp.b64 	%rd285, %rd283, %rd439, %p156;
	selp.b16 	%rs224, %rs222, %rs377, %p156;
	selp.b64 	%rd286, %rd284, %rd285, %p155;
	selp.b16 	%rs225, 1, %rs224, %p155;
	and.b16  	%rs226, %rs225, 255;
	add.s32 	%r261, %r532, -768;
	cvt.s64.s32 	%rd287, %r261;
	add.s64 	%rd288, %rd287, %rd6;
	add.s64 	%rd289, %rd288, %rd119;
	ld.global.u32 	%r262, [%rd281+1024];
	ld.global.u32 	%r263, [%rd282+1024];
	setp.lt.u32 	%p157, %r262, %r263;
	selp.u16 	%rs227, 1, 0, %p157;
	setp.ne.s16 	%p159, %rs226, 0;
	and.pred  	%p160, %p159, %p157;
	min.s64 	%rd290, %rd289, %rd286;
	setp.eq.s16 	%p161, %rs226, 0;
	selp.b64 	%rd291, %rd289, %rd286, %p161;
	selp.b16 	%rs228, %rs227, %rs225, %p161;
	selp.b64 	%rd292, %rd290, %rd291, %p160;
	selp.b16 	%rs229, 1, %rs228, %p160;
	and.b16  	%rs230, %rs229, 255;
	add.s32 	%r264, %r532, -512;
	cvt.s64.s32 	%rd293, %r264;
	add.s64 	%rd294, %rd293, %rd6;
	add.s64 	%rd295, %rd294, %rd119;
	ld.global.u32 	%r265, [%rd281+2048];
	ld.global.u32 	%r266, [%rd282+2048];
	setp.lt.u32 	%p162, %r265, %r266;
	selp.u16 	%rs231, 1, 0, %p162;
	setp.ne.s16 	%p164, %rs230, 0;
	and.pred  	%p165, %p164, %p162;
	min.s64 	%rd296, %rd295, %rd292;
	setp.eq.s16 	%p166, %rs230, 0;
	selp.b64 	%rd297, %rd295, %rd292, %p166;
	selp.b16 	%rs232, %rs231, %rs229, %p166;
	selp.b64 	%rd298, %rd296, %rd297, %p165;
	selp.b16 	%rs233, 1, %rs232, %p165;
	and.b16  	%rs234, %rs233, 255;
	add.s32 	%r267, %r532, -256;
	cvt.s64.s32 	%rd299, %r267;
	add.s64 	%rd300, %rd299, %rd6;
	add.s64 	%rd301, %rd300, %rd119;
	ld.global.u32 	%r268, [%rd281+3072];
	ld.global.u32 	%r269, [%rd282+3072];
	setp.lt.u32 	%p167, %r268, %r269;
	selp.u16 	%rs235, 1, 0, %p167;
	setp.ne.s16 	%p169, %rs234, 0;
	and.pred  	%p170, %p169, %p167;
	min.s64 	%rd302, %rd301, %rd298;
	setp.eq.s16 	%p171, %rs234, 0;
	selp.b64 	%rd303, %rd301, %rd298, %p171;
	selp.b16 	%rs236, %rs235, %rs233, %p171;
	selp.b64 	%rd304, %rd302, %rd303, %p170;
	selp.b16 	%rs237, 1, %rs236, %p170;
	and.b16  	%rs238, %rs237, 255;
	add.s32 	%r270, %r532, 768;
	cvt.s64.s32 	%rd305, %r532;
	add.s64 	%rd306, %rd305, %rd6;
	add.s64 	%rd307, %rd306, %rd119;
	ld.global.u32 	%r271, [%rd281+4096];
	ld.global.u32 	%r272, [%rd282+4096];
	setp.lt.u32 	%p172, %r271, %r272;
	selp.u16 	%rs239, 1, 0, %p172;
	setp.ne.s16 	%p174, %rs238, 0;
	and.pred  	%p175, %p174, %p172;
	min.s64 	%rd308, %rd307, %rd304;
	setp.eq.s16 	%p176, %rs238, 0;
	selp.b64 	%rd309, %rd307, %rd304, %p176;
	selp.b16 	%rs240, %rs239, %rs237, %p176;
	selp.b64 	%rd310, %rd308, %rd309, %p175;
	selp.b16 	%rs241, 1, %rs240, %p175;
	and.b16  	%rs242, %rs241, 255;
	add.s32 	%r273, %r532, 256;
	cvt.s64.s32 	%rd311, %r273;
	add.s64 	%rd312, %rd311, %rd6;
	add.s64 	%rd313, %rd312, %rd119;
	ld.global.u32 	%r274, [%rd281+5120];
	ld.global.u32 	%r275, [%rd282+5120];
	setp.lt.u32 	%p177, %r274, %r275;
	selp.u16 	%rs243, 1, 0, %p177;
	setp.ne.s16 	%p179, %rs242, 0;
	and.pred  	%p180, %p179, %p177;
	min.s64 	%rd314, %rd313, %rd310;
	setp.eq.s16 	%p181, %rs242, 0;
	selp.b64 	%rd315, %rd313, %rd310, %p181;
	selp.b16 	%rs244, %rs243, %rs241, %p181;
	selp.b64 	%rd316, %rd314, %rd315, %p180;
	selp.b16 	%rs245, 1, %rs244, %p180;
	and.b16  	%rs246, %rs245, 255;
	add.s32 	%r276, %r532, 512;
	cvt.s64.s32 	%rd317, %r276;
	add.s64 	%rd318, %rd317, %rd6;
	add.s64 	%rd319, %rd318, %rd119;
	ld.global.u32 	%r277, [%rd281+6144];
	ld.global.u32 	%r278, [%rd282+6144];
	setp.lt.u32 	%p182, %r277, %r278;
	selp.u16 	%rs247, 1, 0, %p182;
	setp.ne.s16 	%p184, %rs246, 0;
	and.pred  	%p185, %p184, %p182;
	min.s64 	%rd320, %rd319, %rd316;
	setp.eq.s16 	%p186, %rs246, 0;
	selp.b64 	%rd321, %rd319, %rd316, %p186;
	selp.b16 	%rs248, %rs247, %rs245, %p186;
	selp.b64 	%rd322, %rd320, %rd321, %p185;
	selp.b16 	%rs249, 1, %rs248, %p185;
	and.b16  	%rs250, %rs249, 255;
	cvt.s64.s32 	%rd323, %r270;
	add.s64 	%rd324, %rd323, %rd6;
	add.s64 	%rd325, %rd324, %rd119;
	ld.global.u32 	%r279, [%rd281+7168];
	ld.global.u32 	%r280, [%rd282+7168];
	setp.lt.u32 	%p187, %r279, %r280;
	selp.u16 	%rs251, 1, 0, %p187;
	setp.ne.s16 	%p189, %rs250, 0;
	and.pred  	%p190, %p189, %p187;
	min.s64 	%rd326, %rd325, %rd322;
	setp.eq.s16 	%p191, %rs250, 0;
	selp.b64 	%rd327, %rd325, %rd322, %p191;
	selp.b16 	%rs252, %rs251, %rs249, %p191;
	selp.b64 	%rd439, %rd326, %rd327, %p190;
	selp.b16 	%rs377, 1, %rs252, %p190;
	add.s32 	%r532, %r532, 2048;
	add.s32 	%r531, %r531, 8;
	setp.ne.s32 	%p192, %r531, 0;
	@%p192 bra 	$L__BB10_6;
	add.s32 	%r533, %r532, -1024;
$L__BB10_8:
	setp.eq.s32 	%p193, %r10, 0;
	@%p193 bra 	$L__BB10_16;
	setp.lt.u32 	%p194, %r10, 4;
	@%p194 bra 	$L__BB10_11;
	cvt.s64.s32 	%rd329, %r533;
	add.s64 	%rd330, %rd329, %rd6;
	shl.b64 	%rd331, %rd330, 2;
	add.s64 	%rd332, %rd2, %rd331;
	add.s64 	%rd333, %rd3, %rd331;
	add.s64 	%rd334, %rd330, %rd119;
	ld.global.u32 	%r281, [%rd332];
	ld.global.u32 	%r282, [%rd333];
	setp.lt.u32 	%p195, %r281, %r282;
	selp.u16 	%rs254, 1, 0, %p195;
	and.b16  	%rs255, %rs377, 255;
	setp.ne.s16 	%p197, %rs255, 0;
	and.pred  	%p198, %p197, %p195;
	min.s64 	%rd335, %rd334, %rd439;
	setp.eq.s16 	%p199, %rs255, 0;
	selp.b64 	%rd336, %rd334, %rd439, %p199;
	selp.b16 	%rs256, %rs254, %rs377, %p199;
	selp.b64 	%rd337, %rd335, %rd336, %p198;
	selp.b16 	%rs257, 1, %rs256, %p198;
	and.b16  	%rs258, %rs257, 255;
	add.s32 	%r283, %r533, 256;
	cvt.s64.s32 	%rd338, %r283;
	add.s64 	%rd339, %rd338, %rd6;
	add.s64 	%rd340, %rd339, %rd119;
	ld.global.u32 	%r284, [%rd332+1024];
	ld.global.u32 	%r285, [%rd333+1024];
	setp.lt.u32 	%p200, %r284, %r285;
	selp.u16 	%rs259, 1, 0, %p200;
	setp.ne.s16 	%p202, %rs258, 0;
	and.pred  	%p203, %p202, %p200;
	min.s64 	%rd341, %rd340, %rd337;
	setp.eq.s16 	%p204, %rs258, 0;
	selp.b64 	%rd342, %rd340, %rd337, %p204;
	selp.b16 	%rs260, %rs259, %rs257, %p204;
	selp.b64 	%rd343, %rd341, %rd342, %p203;
	selp.b16 	%rs261, 1, %rs260, %p203;
	and.b16  	%rs262, %rs261, 255;
	add.s32 	%r286, %r533, 512;
	cvt.s64.s32 	%rd344, %r286;
	add.s64 	%rd345, %rd344, %rd6;
	add.s64 	%rd346, %rd345, %rd119;
	ld.global.u32 	%r287, [%rd332+2048];
	ld.global.u32 	%r288, [%rd333+2048];
	setp.lt.u32 	%p205, %r287, %r288;
	selp.u16 	%rs263, 1, 0, %p205;
	setp.ne.s16 	%p207, %rs262, 0;
	and.pred  	%p208, %p207, %p205;
	min.s64 	%rd347, %rd346, %rd343;
	setp.eq.s16 	%p209, %rs262, 0;
	selp.b64 	%rd348, %rd346, %rd343, %p209;
	selp.b16 	%rs264, %rs263, %rs261, %p209;
	selp.b64 	%rd349, %rd347, %rd348, %p208;
	selp.b16 	%rs265, 1, %rs264, %p208;
	and.b16  	%rs266, %rs265, 255;
	add.s32 	%r289, %r533, 768;
	cvt.s64.s32 	%rd350, %r289;
	add.s64 	%rd351, %rd350, %rd6;
	add.s64 	%rd352, %rd351, %rd119;
	ld.global.u32 	%r290, [%rd332+3072];
	ld.global.u32 	%r291, [%rd333+3072];
	setp.lt.u32 	%p210, %r290, %r291;
	selp.u16 	%rs267, 1, 0, %p210;
	setp.ne.s16 	%p212, %rs266, 0;
	and.pred  	%p213, %p212, %p210;
	min.s64 	%rd353, %rd352, %rd349;
	setp.eq.s16 	%p214, %rs266, 0;
	selp.b64 	%rd354, %rd352, %rd349, %p214;
	selp.b16 	%rs268, %rs267, %rs265, %p214;
	selp.b64 	%rd439, %rd353, %rd354, %p213;
	selp.b16 	%rs377, 1, %rs268, %p213;
	add.s32 	%r533, %r533, 1024;
$L__BB10_11:
	and.b32  	%r292, %r9, 3;
	setp.eq.s32 	%p215, %r292, 0;
	@%p215 bra 	$L__BB10_16;
	setp.eq.s32 	%p216, %r292, 1;
	@%p216 bra 	$L__BB10_14;
	cvt.s64.s32 	%rd356, %r533;
	add.s64 	%rd357, %rd356, %rd6;
	shl.b64 	%rd358, %rd357, 2;
	add.s64 	%rd359, %rd2, %rd358;
	add.s64 	%rd360, %rd3, %rd358;
	add.s64 	%rd361, %rd357, %rd119;
	ld.global.u32 	%r293, [%rd359];
	ld.global.u32 	%r294, [%rd360];
	setp.lt.u32 	%p217, %r293, %r294;
	selp.u16 	%rs270, 1, 0, %p217;
	and.b16  	%rs271, %rs377, 255;
	setp.ne.s16 	%p219, %rs271, 0;
	and.pred  	%p220, %p219, %p217;
	min.s64 	%rd362, %rd361, %rd439;
	setp.eq.s16 	%p221, %rs271, 0;
	selp.b64 	%rd363, %rd361, %rd439, %p221;
	selp.b16 	%rs272, %rs270, %rs377, %p221;
	selp.b64 	%rd364, %rd362, %rd363, %p220;
	selp.b16 	%rs273, 1, %rs272, %p220;
	and.b16  	%rs274, %rs273, 255;
	add.s32 	%r295, %r533, 256;
	cvt.s64.s32 	%rd365, %r295;
	add.s64 	%rd366, %rd365, %rd6;
	add.s64 	%rd367, %rd366, %rd119;
	ld.global.u32 	%r296, [%rd359+1024];
	ld.global.u32 	%r297, [%rd360+1024];
	setp.lt.u32 	%p222, %r296, %r297;
	selp.u16 	%rs275, 1, 0, %p222;
	setp.ne.s16 	%p224, %rs274, 0;
	and.pred  	%p225, %p224, %p222;
	min.s64 	%rd368, %rd367, %rd364;
	setp.eq.s16 	%p226, %rs274, 0;
	selp.b64 	%rd369, %rd367, %rd364, %p226;
	selp.b16 	%rs276, %rs275, %rs273, %p226;
	selp.b64 	%rd439, %rd368, %rd369, %p225;
	selp.b16 	%rs377, 1, %rs276, %p225;
	add.s32 	%r533, %r533, 512;
$L__BB10_14:
	and.b32  	%r298, %r8, 256;
	setp.ne.s32 	%p227, %r298, 0;
	@%p227 bra 	$L__BB10_16;
	cvt.s64.s32 	%rd370, %r533;
	add.s64 	%rd371, %rd370, %rd6;
	shl.b64 	%rd372, %rd371, 2;
	add.s64 	%rd373, %rd2, %rd372;
	add.s64 	%rd374, %rd3, %rd372;
	add.s64 	%rd375, %rd371, %rd119;
	ld.global.u32 	%r299, [%rd373];
	ld.global.u32 	%r300, [%rd374];
	setp.lt.u32 	%p228, %r299, %r300;
	selp.u16 	%rs277, 1, 0, %p228;
	and.b16  	%rs278, %rs377, 255;
	setp.ne.s16 	%p230, %rs278, 0;
	and.pred  	%p231, %p230, %p228;
	min.s64 	%rd376, %rd375, %rd439;
	setp.eq.s16 	%p232, %rs278, 0;
	selp.b64 	%rd377, %rd375, %rd439, %p232;
	selp.b16 	%rs279, %rs277, %rs377, %p232;
	selp.b64 	%rd439, %rd376, %rd377, %p231;
	selp.b16 	%rs377, 1, %rs279, %p231;
$L__BB10_16:
	setp.lt.s32 	%p233, %r4, 256;
	@%p233 bra 	$L__BB10_41;
	// begin inline asm
	mov.u32 %r419, %laneid;
	// end inline asm
	cvt.u32.u16 	%r440, %rs377;
	and.b32  	%r421, %r440, 255;
	mov.b32 	%r437, 1;
	mov.b32 	%r438, 31;
	mov.b32 	%r439, -1;
	// begin inline asm
	shfl.sync.down.b32 %r420, %r421, %r437, %r438, %r439;
	// end inline asm
	// begin inline asm
	shfl.sync.down.b32 %r425, %r426, %r437, %r438, %r439;
	// end inline asm
	mov.b64 	{%r431, %r436}, %rd439;
	// begin inline asm
	shfl.sync.down.b32 %r430, %r431, %r437, %r438, %r439;
	// end inline asm
	// begin inline asm
	shfl.sync.down.b32 %r435, %r436, %r437, %r438, %r439;
	// end inline asm
	mov.b64 	%rd22, {%r430, %r435};
	cvt.u16.u32 	%rs15, %r420;
	setp.gt.s32 	%p283, %r419, 30;
	@%p283 bra 	$L__BB10_21;
	and.b16  	%rs321, %rs377, 255;
	setp.eq.s16 	%p284, %rs321, 0;
	and.b16  	%rs322, %rs15, 255;
	setp.eq.s16 	%p285, %rs322, 0;
	or.pred  	%p286, %p284, %p285;
	@%p286 bra 	$L__BB10_20;
	min.s64 	%rd439, %rd22, %rd439;
	mov.b16 	%rs377, 1;
	bra.uni 	$L__BB10_21;
$L__BB10_20:
	setp.eq.s16 	%p287, %rs321, 0;
	selp.b64 	%rd439, %rd22, %rd439, %p287;
	selp.b16 	%rs377, %rs15, %rs377, %p287;
$L__BB10_21:
	cvt.u32.u16 	%r461, %rs377;
	and.b32  	%r442, %r461, 255;
	mov.b32 	%r458, 2;
	mov.b32 	%r459, 31;
	mov.b32 	%r460, -1;
	// begin inline asm
	shfl.sync.down.b32 %r441, %r442, %r458, %r459, %r460;
	// end inline asm
	// begin inline asm
	shfl.sync.down.b32 %r446, %r447, %r458, %r459, %r460;
	// end inline asm
	mov.b64 	{%r452, %r457}, %rd439;
	// begin inline asm
	shfl.sync.down.b32 %r451, %r452, %r458, %r459, %r460;
	// end inline asm
	// begin inline asm
	shfl.sync.down.b32 %r456, %r457, %r458, %r459, %r460;
	// end inline asm
	mov.b64 	%rd26, {%r451, %r456};
	cvt.u16.u32 	%rs18, %r441;
	setp.gt.s32 	%p288, %r419, 29;
	@%p288 bra 	$L__BB10_25;
	and.b16  	%rs325, %rs377, 255;
	setp.eq.s16 	%p289, %rs325, 0;
	and.b16  	%rs326, %rs18, 255;
	setp.eq.s16 	%p290, %rs326, 0;
	or.pred  	%p291, %p289, %p290;
	@%p291 bra 	$L__BB10_24;
	min.s64 	%rd439, %rd26, %rd439;
	mov.b16 	%rs377, 1;
	bra.uni 	$L__BB10_25;
$L__BB10_24:
	setp.eq.s16 	%p292, %rs325, 0;
	selp.b64 	%rd439, %rd26, %rd439, %p292;
	selp.b16 	%rs377, %rs18, %rs377, %p292;
$L__BB10_25:
	cvt.u32.u16 	%r482, %rs377;
	and.b32  	%r463, %r482, 255;
	mov.b32 	%r479, 4;
	mov.b32 	%r480, 31;
	mov.b32 	%r481, -1;
	// begin inline asm
	shfl.sync.down.b32 %r462, %r463, %r479, %r480, %r481;
	// end inline asm
	// begin inline asm
	shfl.sync.down.b32 %r467, %r468, %r479, %r480, %r481;
	// end inline asm
	mov.b64 	{%r473, %r478}, %rd439;
	// begin inline asm
	shfl.sync.down.b32 %r472, %r473, %r479, %r480, %r481;
	// end inline asm
	// begin inline asm
	shfl.sync.down.b32 %r477, %r478, %r479, %r480, %r481;
	// end inline asm
	mov.b64 	%rd30, {%r472, %r477};
	cvt.u16.u32 	%rs21, %r462;
	setp.gt.s32 	%p293, %r419, 27;
	@%p293 bra 	$L__BB10_29;
	and.b16  	%rs329, %rs377, 255;
	setp.eq.s16 	%p294, %rs329, 0;
	and.b16  	%rs330, %rs21, 255;
	setp.eq.s16 	%p295, %rs330, 0;
	or.pred  	%p296, %p294, %p295;
	@%p296 bra 	$L__BB10_28;
	min.s64 	%rd439, %rd30, %rd439;
	mov.b16 	%rs377, 1;
	bra.uni 	$L__BB10_29;
$L__BB10_28:
	setp.eq.s16 	%p297, %rs329, 0;
	selp.b64 	%rd439, %rd30, %rd439, %p297;
	selp.b16 	%rs377, %rs21, %rs377, %p297;
$L__BB10_29:
	cvt.u32.u16 	%r503, %rs377;
	and.b32  	%r484, %r503, 255;
	mov.b32 	%r500, 8;
	mov.b32 	%r501, 31;
	mov.b32 	%r502, -1;
	// begin inline asm
	shfl.sync.down.b32 %r483, %r484, %r500, %r501, %r502;
	// end inline asm
	// begin inline asm
	shfl.sync.down.b32 %r488, %r489, %r500, %r501, %r502;
	// end inline asm
	mov.b64 	{%r494, %r499}, %rd439;
	// begin inline asm
	shfl.sync.down.b32 %r493, %r494, %r500, %r501, %r502;
	// end inline asm
	// begin inline asm
	shfl.sync.down.b32 %r498, %r499, %r500, %r501, %r502;
	// end inline asm
	mov.b64 	%rd34, {%r493, %r498};
	cvt.u16.u32 	%rs24, %r483;
	setp.gt.s32 	%p298, %r419, 23;
	@%p298 bra 	$L__BB10_33;
	and.b16  	%rs333, %rs377, 255;
	setp.eq.s16 	%p299, %rs333, 0;
	and.b16  	%rs334, %rs24, 255;
	setp.eq.s16 	%p300, %rs334, 0;
	or.pred  	%p301, %p299, %p300;
	@%p301 bra 	$L__BB10_32;
	min.s64 	%rd439, %rd34, %rd439;
	mov.b16 	%rs377, 1;
	bra.uni 	$L__BB10_33;
$L__BB10_32:
	setp.eq.s16 	%p302, %rs333, 0;
	selp.b16 	%rs377, %rs24, %rs377, %p302;
	selp.b64 	%rd439, %rd34, %rd439, %p302;
$L__BB10_33:
	cvt.u32.u16 	%r524, %rs377;
	and.b32  	%r505, %r524, 255;
	mov.b32 	%r521, 16;
	mov.b32 	%r522, 31;
	mov.b32 	%r523, -1;
	// begin inline asm
	shfl.sync.down.b32 %r504, %r505, %r521, %r522, %r523;
	// end inline asm
	// begin inline asm
	shfl.sync.down.b32 %r509, %r510, %r521, %r522, %r523;
	// end inline asm
	mov.b64 	{%r515, %r520}, %rd439;
	// begin inline asm
	shfl.sync.down.b32 %r514, %r515, %r521, %r522, %r523;
	// end inline asm
	// begin inline asm
	shfl.sync.down.b32 %r519, %r520, %r521, %r522, %r523;
	// end inline asm
	mov.b64 	%rd38, {%r514, %r519};
	cvt.u16.u32 	%rs27, %r504;
	setp.gt.s32 	%p303, %r419, 15;
	@%p303 bra 	$L__BB10_37;
	and.b16  	%rs337, %rs377, 255;
	setp.eq.s16 	%p304, %rs337, 0;
	and.b16  	%rs338, %rs27, 255;
	setp.eq.s16 	%p305, %rs338, 0;
	or.pred  	%p306, %p304, %p305;
	@%p306 bra 	$L__BB10_36;
	min.s64 	%rd439, %rd38, %rd439;
	mov.b16 	%rs377, 1;
	bra.uni 	$L__BB10_37;
$L__BB10_36:
	setp.eq.s16 	%p307, %rs337, 0;
	selp.b16 	%rs377, %rs27, %rs377, %p307;
	selp.b64 	%rd439, %rd38, %rd439, %p307;
$L__BB10_37:
	setp.ne.s32 	%p308, %r419, 0;
	@%p308 bra 	$L__BB10_39;
	shr.u32 	%r525, %r5, 1;
	and.b32  	%r526, %r525, 496;
	mov.u32 	%r527, _ZZN3cub18CUB_300001_SM_10006detail6reduce18DeviceReduceKernelINS2_10policy_hubIN4cuda3std3__45tupleIJblEEEyN6thrust24THRUST_300001_SM_1000_NS8cuda_cub9__find_if7functorIS9_EEE10Policy1000ENSB_12zip_iteratorINS8_IJNSD_26transform_input_iterator_tIbNSI_INS8_IJNSB_6detail15normal_iteratorINSB_10device_ptrIjEEEESO_EEEEENSK_22tuple_binary_predicateINS7_4lessIjEEEEEENSB_17counting_iteratorIlNSB_11use_defaultESX_SX_EEEEEEEySF_S9_NS7_10__identityEEEvT0_PT3_T1_NS0_13GridEvenShareIS15_EET2_T4_E12temp_storage;
	add.s32 	%r528, %r527, %r526;
	st.shared.u8 	[%r528+8], %rs377;
	st.shared.u64 	[%r528+16], %rd439;
$L__BB10_39:
	bar.sync 	0;
	setp.ne.s32 	%p309, %r5, 0;
	@%p309 bra 	$L__BB10_118;
	ld.shared.u8 	%rs341, [_ZZN3cub18CUB_300001_SM_10006detail6reduce18DeviceReduceKernelINS2_10policy_hubIN4cuda3std3__45tupleIJblEEEyN6thrust24THRUST_300001_SM_1000_NS8cuda_cub9__find_if7functorIS9_EEE10Policy1000ENSB_12zip_iteratorINS8_IJNSD_26transform_input_iterator_tIbNSI_INS8_IJNSB_6detail15normal_iteratorINSB_10device_ptrIjEEEESO_EEEEENSK_22tuple_binary_predicateINS7_4lessIjEEEEEENSB_17counting_iteratorIlNSB_11use_defaultESX_SX_EEEEEEEySF_S9_NS7_10__identityEEEvT0_PT3_T1_NS0_13GridEvenShareIS15_EET2_T4_E12temp_storage+24];
	ld.shared.u64 	%rd399, [_ZZN3cub18CUB_300001_SM_10006detail6reduce18DeviceReduceKernelINS2_10policy_hubIN4cuda3std3__45tupleIJblEEEyN6thrust24THRUST_300001_SM_1000_NS8cuda_cub9__find_if7functorIS9_EEE10Policy1000ENSB_12zip_iteratorINS8_IJNSD_26transform_input_iterator_tIbNSI_INS8_IJNSB_6detail15normal_iteratorINSB_10device_ptrIjEEEESO_EEEEENSK_22tuple_binary_predicateINS7_4lessIjEEEEEENSB_17counting_iteratorIlNSB_11use_defaultESX_SX_EEEEEEEySF_S9_NS7_10__identityEEEvT0_PT3_T1_NS0_13GridEvenShareIS15_EET2_T4_E12temp_storage+32];
	and.b16  	%rs342, %rs377, 255;
	setp.eq.s16 	%p310, %rs342, 0;
	setp.eq.s16 	%p311, %rs341, 0;
	min.s64 	%rd400, %rd399, %rd439;
	selp.b16 	%rs343, %rs377, 1, %p311;
	selp.b16 	%rs344, %rs341, %rs343, %p310;
	and.b16  	%rs345, %rs344, 255;
	selp.b64 	%rd401, %rd439, %rd400, %p311;
	selp.b64 	%rd402, %rd399, %rd401, %p310;
	ld.shared.u8 	%rs346, [_ZZN3cub18CUB_300001_SM_10006detail6reduce18DeviceReduceKernelINS2_10policy_hubIN4cuda3std3__45tupleIJblEEEyN6thrust24THRUST_300001_SM_1000_NS8cuda_cub9__find_if7functorIS9_EEE10Policy1000ENSB_12zip_iteratorINS8_IJNSD_26transform_input_iterator_tIbNSI_INS8_IJNSB_6detail15normal_iteratorINSB_10device_ptrIjEEEESO_EEEEENSK_22tuple_binary_predicateINS7_4lessIjEEEEEENSB_17counting_iteratorIlNSB_11use_defaultESX_SX_EEEEEEEySF_S9_NS7_10__identityEEEvT0_PT3_T1_NS0_13GridEvenShareIS15_EET2_T4_E12temp_storage+40];
	ld.shared.u64 	%rd403, [_ZZN3cub18CUB_300001_SM_10006detail6reduce18DeviceReduceKernelINS2_10policy_hubIN4cuda3std3__45tupleIJblEEEyN6thrust24THRUST_300001_SM_1000_NS8cuda_cub9__find_if7functorIS9_EEE10Policy1000ENSB_12zip_iteratorINS8_IJNSD_26transform_input_iterator_tIbNSI_INS8_IJNSB_6detail15normal_iteratorINSB_10device_ptrIjEEEESO_EEEEENSK_22tuple_binary_predicateINS7_4lessIjEEEEEENSB_17counting_iteratorIlNSB_11use_defaultESX_SX_EEEEEEEySF_S9_NS7_10__identityEEEvT0_PT3_T1_NS0_13GridEvenShareIS15_EET2_T4_E12temp_storage+48];
	setp.eq.s16 	%p312, %rs345, 0;
	setp.eq.s16 	%p313, %rs346, 0;
	min.s64 	%rd404, %rd403, %rd402;
	selp.b16 	%rs347, %rs344, 1, %p313;
	selp.b16 	%rs348, %rs346, %rs347, %p312;
	and.b16  	%rs349, %rs348, 255;
	selp.b64 	%rd405, %rd402, %rd404, %p313;
	selp.b64 	%rd406, %rd403, %rd405, %p312;
	ld.shared.u8 	%rs350, [_ZZN3cub18CUB_300001_SM_10006detail6reduce18DeviceReduceKernelINS2_10policy_hubIN4cuda3std3__45tupleIJblEEEyN6thrust24THRUST_300001_SM_1000_NS8cuda_cub9__find_if7functorIS9_EEE10Policy1000ENSB_12zip_iteratorINS8_IJNSD_26transform_input_iterator_tIbNSI_INS8_IJNSB_6detail15normal_iteratorINSB_10device_ptrIjEEEESO_EEEEENSK_22tuple_binary_predicateINS7_4lessIjEEEEEENSB_17counting_iteratorIlNSB_11use_defaultESX_SX_EEEEEEEySF_S9_NS7_10__identityEEEvT0_PT3_T1_NS0_13GridEvenShareIS15_EET2_T4_E12temp_storage+56];
	ld.shared.u64 	%rd407, [_ZZN3cub18CUB_300001_SM_10006detail6reduce18DeviceReduceKernelINS2_10policy_hubIN4cuda3std3__45tupleIJblEEEyN6thrust24THRUST_300001_SM_1000_NS8cuda_cub9__find_if7functorIS9_EEE10Policy1000ENSB_12zip_iteratorINS8_IJNSD_26transform_input_iterator_tIbNSI_INS8_IJNSB_6detail15normal_iteratorINSB_10device_ptrIjEEEESO_EEEEENSK_22tuple_binary_predicateINS7_4lessIjEEEEEENSB_17counting_iteratorIlNSB_11use_defaultESX_SX_EEEEEEEySF_S9_NS7_10__identityEEEvT0_PT3_T1_NS0_13GridEvenShareIS15_EET2_T4_E12temp_storage+64];
	setp.eq.s16 	%p314, %rs349, 0;
	setp.eq.s16 	%p315, %rs350, 0;
	min.s64 	%rd408, %rd407, %rd406;
	selp.b16 	%rs351, %rs348, 1, %p315;
	selp.b16 	%rs352, %rs350, %rs351, %p314;
	and.b16  	%rs353, %rs352, 255;
	selp.b64 	%rd409, %rd406, %rd408, %p315;
	selp.b64 	%rd410, %rd407, %rd409, %p314;
	ld.shared.u8 	%rs354, [_ZZN3cub18CUB_300001_SM_10006detail6reduce18DeviceReduceKernelINS2_10policy_hubIN4cuda3std3__45tupleIJblEEEyN6thrust24THRUST_300001_SM_1000_NS8cuda_cub9__find_if7functorIS9_EEE10Policy1000ENSB_12zip_iteratorINS8_IJNSD_26transform_input_iterator_tIbNSI_INS8_IJNSB_6detail15normal_iteratorINSB_10device_ptrIjEEEESO_EEEEENSK_22tuple_binary_predicateINS7_4lessIjEEEEEENSB_17counting_iteratorIlNSB_11use_defaultESX_SX_EEEEEEEySF_S9_NS7_10__identityEEEvT0_PT3_T1_NS0_13GridEvenShareIS15_EET2_T4_E12temp_storage+72];
	ld.shared.u64 	%rd411, [_ZZN3cub18CUB_300001_SM_10006detail6reduce18DeviceReduceKernelINS2_10policy_hubIN4cuda3std3__45tupleIJblEEEyN6thrust24THRUST_300001_SM_1000_NS8cuda_cub9__find_if7functorIS9_EEE10Policy1000ENSB_12zip_iteratorINS8_IJNSD_26transform_input_iterator_tIbNSI_INS8_IJNSB_6detail15normal_iteratorINSB_10device_ptrIjEEEESO_EEEEENSK_22tuple_binary_predicateINS7_4lessIjEEEEEENSB_17counting_iteratorIlNSB_11use_defaultESX_SX_EEEEEEEySF_S9_NS7_10__identityEEEvT0_PT3_T1_NS0_13GridEvenShareIS15_EET2_T4_E12temp_storage+80];
	setp.eq.s16 	%p316, %rs353, 0;
	setp.eq.s16 	%p317, %rs354, 0;
	min.s64 	%rd412, %rd411, %rd410;
	selp.b16 	%rs355, %rs352, 1, %p317;
	selp.b16 	%rs356, %rs354, %rs355, %p316;
	and.b16  	%rs357, %rs356, 255;
	selp.b64 	%rd413, %rd410, %rd412, %p317;
	selp.b64 	%rd414, %rd411, %rd413, %p316;
	ld.shared.u8 	%rs358, [_ZZN3cub18CUB_300001_SM_10006detail6reduce18DeviceReduceKernelINS2_10policy_hubIN4cuda3std3__45tupleIJblEEEyN6thrust24THRUST_300001_SM_1000_NS8cuda_cub9__find_if7functorIS9_EEE10Policy1000ENSB_12zip_iteratorINS8_IJNSD_26transform_input_iterator_tIbNSI_INS8_IJNSB_6detail15normal_iteratorINSB_10device_ptrIjEEEESO_EEEEENSK_22tuple_binary_predicateINS7_4lessIjEEEEEENSB_17counting_iteratorIlNSB_11use_defaultESX_SX_EEEEEEEySF_S9_NS7_10__identityEEEvT0_PT3_T1_NS0_13GridEvenShareIS15_EET2_T4_E12temp_storage+88];
	ld.shared.u64 	%rd415, [_ZZN3cub18CUB_300001_SM_10006detail6reduce18DeviceReduceKernelINS2_10policy_hubIN4cuda3std3__45tupleIJblEEEyN6thrust24THRUST_300001_SM_1000_NS8cuda_cub9__find_if7functorIS9_EEE10Policy1000ENSB_12zip_iteratorINS8_IJNSD_26transform_input_iterator_tIbNSI_INS8_IJNSB_6detail15normal_iteratorINSB_10device_ptrIjEEEESO_EEEEENSK_22tuple_binary_predicateINS7_4lessIjEEEEEENSB_17counting_iteratorIlNSB_11use_defaultESX_SX_EEEEEEEySF_S9_NS7_10__identityEEEvT0_PT3_T1_NS0_13GridEvenShareIS15_EET2_T4_E12temp_storage+96];
	setp.eq.s16 	%p318, %rs357, 0;
	setp.eq.s16 	%p319, %rs358, 0;
	min.s64 	%rd416, %rd415, %rd414;
	selp.b16 	%rs359, %rs356, 1, %p319;
	selp.b16 	%rs360, %rs358, %rs359, %p318;
	and.b16  	%rs361, %rs360, 255;
	selp.b64 	%rd417, %rd414, %rd416, %p319;
	selp.b64 	%rd418, %rd415, %rd417, %p318;
	ld.shared.u8 	%rs362, [_ZZN3cub18CUB_300001_SM_10006detail6reduce18DeviceReduceKernelINS2_10policy_hubIN4cuda3std3__45tupleIJblEEEyN6thrust24THRUST_300001_SM_1000_NS8cuda_cub9__find_if7functorIS9_EEE10Policy1000ENSB_12zip_iteratorINS8_IJNSD_26transform_input_iterator_tIbNSI_INS8_IJNSB_6detail15normal_iteratorINSB_10device_ptrIjEEEESO_EEEEENSK_22tuple_binary_predicateINS7_4lessIjEEEEEENSB_17counting_iteratorIlNSB_11use_defaultESX_SX_EEEEEEEySF_S9_NS7_10__identityEEEvT0_PT3_T1_NS0_13GridEvenShareIS15_EET2_T4_E12temp_storage+104];
	ld.shared.u64 	%rd419, [_ZZN3cub18CUB_300001_SM_10006detail6reduce18DeviceReduceKernelINS2_10policy_hubIN4cuda3std3__45tupleIJblEEEyN6thrust24THRUST_300001_SM_1000_NS8cuda_cub9__find_if7functorIS9_EEE10Policy1000ENSB_12zip_iteratorINS8_IJNSD_26transform_input_iterator_tIbNSI_INS8_IJNSB_6detail15normal_iteratorINSB_10device_ptrIjEEEESO_EEEEENSK_22tuple_binary_predicateINS7_4lessIjEEEEEENSB_17counting_iteratorIlNSB_11use_defaultESX_SX_EEEEEEEySF_S9_NS7_10__identityEEEvT0_PT3_T1_NS0_13GridEvenShareIS15_EET2_T4_E12temp_storage+112];
	setp.eq.s16 	%p320, %rs361, 0;
	setp.eq.s16 	%p321, %rs362, 0;
	min.s64 	%rd420, %rd419, %rd418;
	selp.b16 	%rs363, %rs360, 1, %p321;
	selp.b16 	%rs364, %rs362, %rs363, %p320;
	and.b16  	%rs365, %rs364, 255;
	selp.b64 	%rd421, %rd418, %rd420, %p321;
	selp.b64 	%rd422, %rd419, %rd421, %p320;
	ld.shared.u8 	%rs366, [_ZZN3cub18CUB_300001_SM_10006detail6reduce18DeviceReduceKernelINS2_10policy_hubIN4cuda3std3__45tupleIJblEEEyN6thrust24THRUST_300001_SM_1000_NS8cuda_cub9__find_if7functorIS9_EEE10Policy1000ENSB_12zip_iteratorINS8_IJNSD_26transform_input_iterator_tIbNSI_INS8_IJNSB_6detail15normal_iteratorINSB_10device_ptrIjEEEESO_EEEEENSK_22tuple_binary_predicateINS7_4lessIjEEEEEENSB_17counting_iteratorIlNSB_11use_defaultESX_SX_EEEEEEEySF_S9_NS7_10__identityEEEvT0_PT3_T1_NS0_13GridEvenShareIS15_EET2_T4_E12temp_storage+120];
	ld.shared.u64 	%rd423, [_ZZN3cub18CUB_300001_SM_10006detail6reduce18DeviceReduceKernelINS2_10policy_hubIN4cuda3std3__45tupleIJblEEEyN6thrust24THRUST_300001_SM_1000_NS8cuda_cub9__find_if7functorIS9_EEE10Policy1000ENSB_12zip_iteratorINS8_IJNSD_26transform_input_iterator_tIbNSI_INS8_IJNSB_6detail15normal_iteratorINSB_10device_ptrIjEEEESO_EEEEENSK_22tuple_binary_predicateINS7_4lessIjEEEEEENSB_17counting_iteratorIlNSB_11use_defaultESX_SX_EEEEEEEySF_S9_NS7_10__identityEEEvT0_PT3_T1_NS0_13GridEvenShareIS15_EET2_T4_E12temp_storage+128];
	setp.eq.s16 	%p322, %rs365, 0;
	setp.eq.s16 	%p323, %rs366, 0;
	min.s64 	%rd424, %rd423, %rd422;
	selp.b16 	%rs367, %rs364, 1, %p323;
	selp.b16 	%rs377, %rs366, %rs367, %p322;
	selp.b64 	%rd425, %rd422, %rd424, %p323;
	selp.b64 	%rd439, %rd423, %rd425, %p322;
	bra.uni 	$L__BB10_118;
$L__BB10_41:
	// begin inline asm
	mov.u32 %r301, %laneid;
	// end inline asm
	and.b32  	%r322, %r5, 992;
	add.s32 	%r323, %r322, 32;
	setp.gt.s32 	%p234, %r323, %r4;
	not.b32 	%r324, %r322;
	add.s32 	%r325, %r4, %r324;
	selp.b32 	%r320, %r325, 31, %p234;
	cvt.u32.u16 	%r326, %rs377;
	and.b32  	%r303, %r326, 255;
	mov.b32 	%r319, 1;
	mov.b32 	%r321, -1;
	// begin inline asm
	shfl.sync.down.b32 %r302, %r303, %r319, %r320, %r321;
	// end inline asm
	// begin inline asm
	shfl.sync.down.b32 %r307, %r308, %r319, %r320, %r321;
	// end inline asm
	mov.b64 	{%r313, %r318}, %rd439;
	// begin inline asm
	shfl.sync.down.b32 %r312, %r313, %r319, %r320, %r321;
	// end inline asm
	// begin inline asm
	shfl.sync.down.b32 %r317, %r318, %r319, %r320, %r321;
	// end inline asm
	mov.b64 	%rd43, {%r312, %r317};
	cvt.u16.u32 	%rs31, %r302;
	setp.ge.s32 	%p235, %r301, %r320;
	@%p235 bra 	$L__BB10_45;
	and.b16  	%rs280, %rs377, 255;
	setp.eq.s16 	%p236, %rs280, 0;
	and.b16  	%rs281, %rs31, 255;
	setp.eq.s16 	%p237, %rs281, 0;
	or.pred  	%p238, %p236, %p237;
	@%p238 bra 	$L__BB10_44;
	min.s64 	%rd439, %rd43, %rd439;
	mov.b16 	%rs377, 1;
	bra.uni 	$L__BB10_45;
$L__BB10_44:
	setp.eq.s16 	%p239, %rs280, 0;
	selp.b16 	%rs377, %rs31, %rs377, %p239;
	selp.b64 	%rd439, %rd43, %rd439, %p239;
$L__BB10_45:
	cvt.u32.u16 	%r347, %rs377;
	and.b32  	%r328, %r347, 255;
	mov.b32 	%r344, 2;
	mov.b32 	%r346, -1;
	// begin inline asm
	shfl.sync.down.b32 %r327, %r328, %r344, %r320, %r346;
	// end inline asm
	// begin inline asm
	shfl.sync.down.b32 %r332, %r333, %r344, %r320, %r346;
	// end inline asm
	mov.b64 	{%r338, %r343}, %rd439;
	// begin inline asm
	shfl.sync.down.b32 %r337, %r338, %r344, %r320, %r346;
	// end inline asm
	// begin inline asm
	shfl.sync.down.b32 %r342, %r343, %r344, %r320, %r346;
	// end inline asm
	mov.b64 	%rd47, {%r337, %r342};
	cvt.u16.u32 	%rs34, %r327;
	add.s32 	%r348, %r301, 2;
	setp.gt.s32 	%p240, %r348, %r320;
	@%p240 bra 	$L__BB10_49;
	and.b16  	%rs284, %rs377, 255;
	setp.eq.s16 	%p241, %rs284, 0;
	and.b16  	%rs285, %rs34, 255;
	setp.eq.s16 	%p242, %rs285, 0;
	or.pred  	%p243, %p241, %p242;
	@%p243 bra 	$L__BB10_48;
	min.s64 	%rd439, %rd47, %rd439;
	mov.b16 	%rs377, 1;
	bra.uni 	$L__BB10_49;
$L__BB10_48:
	setp.eq.s16 	%p244, %rs284, 0;
	selp.b16 	%rs377, %rs34, %rs377, %p244;
	selp.b64 	%rd439, %rd47, %rd439, %p244;
$L__BB10_49:
	cvt.u32.u16 	%r369, %rs377;
	and.b32  	%r350, %r369, 255;
	mov.b32 	%r366, 4;
	mov.b32 	%r368, -1;
	// begin inline asm
	shfl.sync.down.b32 %r349, %r350, %r366, %r320, %r368;
	// end inline asm
	// begin inline asm
	shfl.sync.down.b32 %r354, %r355, %r366, %r320, %r368;
	// end inline asm
	mov.b64 	{%r360, %r365}, %rd439;
	// begin inline asm
	shfl.sync.down.b32 %r359, %r360, %r366, %r320, %r368;
	// end inline asm
	// begin inline asm
	shfl.sync.down.b32 %r364, %r365, %r366, %r320, %r368;
	// end inline asm
	mov.b64 	%rd51, {%r359, %r364};
	cvt.u16.u32 	%rs37, %r349;
	add.s32 	%r370, %r301, 4;
	setp.gt.s32 	%p245, %r370, %r320;
	@%p245 bra 	$L__BB10_53;
	and.b16  	%rs288, %rs377, 255;
	setp.eq.s16 	%p246, %rs288, 0;
	and.b16  	%rs289, %rs37, 255;
	setp.eq.s16 	%p247, %rs289, 0;
	or.pred  	%p248, %p246, %p247;
	@%p248 bra 	$L__BB10_52;
	min.s64 	%rd439, %rd51, %rd439;
	mov.b16 	%rs377, 1;
	bra.uni 	$L__BB10_53;
$L__BB10_52:
	setp.eq.s16 	%p249, %rs288, 0;
	selp.b16 	%rs377, %rs37, %rs377, %p249;
	selp.b64 	%rd439, %rd51, %rd439, %p249;
$L__BB10_53:
	cvt.u32.u16 	%r391, %rs377;
	and.b32  	%r372, %r391, 255;
	mov.b32 	%r388, 8;
	mov.b32 	%r390, -1;
	// begin inline asm
	shfl.sync.down.b32 %r371, %r372, %r388, %r320, %r390;
	// end inline asm
	// begin inline asm
	shfl.sync.down.b32 %r376, %r377, %r388, %r320, %r390;
	// end inline asm
	mov.b64 	{%r382, %r387}, %rd439;
	// begin inline asm
	shfl.sync.down.b32 %r381, %r382, %r388, %r320, %r390;
	// end inline asm
	// begin inline asm
	shfl.sync.down.b32 %r386, %r387, %r388, %r320, %r390;
	// end inline asm
	mov.b64 	%rd55, {%r381, %r386};
	cvt.u16.u32 	%rs40, %r371;
	add.s32 	%r392, %r301, 8;
	setp.gt.s32 	%p250, %r392, %r320;
	@%p250 bra 	$L__BB10_57;
	and.b16  	%rs292, %rs377, 255;
	setp.eq.s16 	%p251, %rs292, 0;
	and.b16  	%rs293, %rs40, 255;
	setp.eq.s16 	%p252, %rs293, 0;
	or.pred  	%p253, %p251, %p252;
	@%p253 bra 	$L__BB10_56;
	min.s64 	%rd439, %rd55, %rd439;
	mov.b16 	%rs377, 1;
	bra.uni 	$L__BB10_57;
$L__BB10_56:
	setp.eq.s16 	%p254, %rs292, 0;
	selp.b16 	%rs377, %rs40, %rs377, %p254;
	selp.b64 	%rd439, %rd55, %rd439, %p254;
$L__BB10_57:
	cvt.u32.u16 	%r413, %rs377;
	and.b32  	%r394, %r413, 255;
	mov.b32 	%r410, 16;
	mov.b32 	%r412, -1;
	// begin inline asm
	shfl.sync.down.b32 %r393, %r394, %r410, %r320, %r412;
	// end inline asm
	// begin inline asm
	shfl.sync.down.b32 %r398, %r399, %r410, %r320, %r412;
	// end inline asm
	mov.b64 	{%r404, %r409}, %rd439;
	// begin inline asm
	shfl.sync.down.b32 %r403, %r404, %r410, %r320, %r412;
	// end inline asm
	// begin inline asm
	shfl.sync.down.b32 %r408, %r409, %r410, %r320, %r412;
	// end inline asm
	mov.b64 	%rd59, {%r403, %r408};
	cvt.u16.u32 	%rs43, %r393;
	add.s32 	%r414, %r301, 16;
	setp.gt.s32 	%p255, %r414, %r320;
	@%p255 bra 	$L__BB10_61;
	and.b16  	%rs296, %rs377, 255;
	setp.eq.s16 	%p256, %rs296, 0;
	and.b16  	%rs297, %rs43, 255;
	setp.eq.s16 	%p257, %rs297, 0;
	or.pred  	%p258, %p256, %p257;
	@%p258 bra 	$L__BB10_60;
	min.s64 	%rd439, %rd59, %rd439;
	mov.b16 	%rs377, 1;
	bra.uni 	$L__BB10_61;
$L__BB10_60:
	setp.eq.s16 	%p259, %rs296, 0;
	selp.b16 	%rs377, %rs43, %rs377, %p259;
	selp.b64 	%rd439, %rd59, %rd439, %p259;
$L__BB10_61:
	setp.ne.s32 	%p260, %r301, 0;
	@%p260 bra 	$L__BB10_63;
	shr.u32 	%r415, %r5, 1;
	and.b32  	%r416, %r415, 496;
	mov.u32 	%r417, _ZZN3cub18CUB_300001_SM_10006detail6reduce18DeviceReduceKernelINS2_10policy_hubIN4cuda3std3__45tupleIJblEEEyN6thrust24THRUST_300001_SM_1000_NS8cuda_cub9__find_if7functorIS9_EEE10Policy1000ENSB_12zip_iteratorINS8_IJNSD_26transform_input_iterator_tIbNSI_INS8_IJNSB_6detail15normal_iteratorINSB_10device_ptrIjEEEESO_EEEEENSK_22tuple_binary_predicateINS7_4lessIjEEEEEENSB_17counting_iteratorIlNSB_11use_defaultESX_SX_EEEEEEEySF_S9_NS7_10__identityEEEvT0_PT3_T1_NS0_13GridEvenShareIS15_EET2_T4_E12temp_storage;
	add.s32 	%r418, %r417, %r416;
	st.shared.u8 	[%r418+8], %rs377;
	st.shared.u64 	[%r418+16], %rd439;
$L__BB10_63:
	bar.sync 	0;
	setp.ne.s32 	%p261, %r5, 0;
	@%p261 bra 	$L__BB10_118;
	setp.lt.s32 	%p262, %r4, 33;
	@%p262 bra 	$L__BB10_66;
	ld.shared.u8 	%rs300, [_ZZN3cub18CUB_300001_SM_10006detail6reduce18DeviceReduceKernelINS2_10policy_hubIN4cuda3std3__45tupleIJblEEEyN6thrust24THRUST_300001_SM_1000_NS8cuda_cub9__find_if7functorIS9_EEE10Policy1000ENSB_12zip_iteratorINS8_IJNSD_26transform_input_iterator_tIbNSI_INS8_IJNSB_6detail15normal_iteratorINSB_10device_ptrIjEEEESO_EEEEENSK_22tuple_binary_predicateINS7_4lessIjEEEEEENSB_17counting_iteratorIlNSB_11use_defaultESX_SX_EEEEEEEySF_S9_NS7_10__identityEEEvT0_PT3_T1_NS0_13GridEvenShareIS15_EET2_T4_E12temp_storage+24];
	ld.shared.u64 	%rd378, [_ZZN3cub18CUB_300001_SM_10006detail6reduce18DeviceReduceKernelINS2_10policy_hubIN4cuda3std3__45tupleIJblEEEyN6thrust24THRUST_300001_SM_1000_NS8cuda_cub9__find_if7functorIS9_EEE10Policy1000ENSB_12zip_iteratorINS8_IJNSD_26transform_input_iterator_tIbNSI_INS8_IJNSB_6detail15normal_iteratorINSB_10device_ptrIjEEEESO_EEEEENSK_22tuple_binary_predicateINS7_4lessIjEEEEEENSB_17counting_iteratorIlNSB_11use_defaultESX_SX_EEEEEEEySF_S9_NS7_10__identityEEEvT0_PT3_T1_NS0_13GridEvenShareIS15_EET2_T4_E12temp_storage+32];
	and.b16  	%rs301, %rs377, 255;
	setp.eq.s16 	%p263, %rs301, 0;
	setp.eq.s16 	%p264, %rs300, 0;
	min.s64 	%rd379, %rd378, %rd439;
	selp.b16 	%rs302, %rs377, 1, %p264;
	selp.b16 	%rs377, %rs300, %rs302, %p263;
	selp.b64 	%rd380, %rd439, %rd379, %p264;
	selp.b64 	%rd439, %rd378, %rd380, %p263;
$L__BB10_66:
	setp.lt.s32 	%p265, %r4, 65;
	@%p265 bra 	$L__BB10_68;
	ld.shared.u8 	%rs303, [_ZZN3cub18CUB_300001_SM_10006detail6reduce18DeviceReduceKernelINS2_10policy_hubIN4cuda3std3__45tupleIJblEEEyN6thrust24THRUST_300001_SM_1000_NS8cuda_cub9__find_if7functorIS9_EEE10Policy1000ENSB_12zip_iteratorINS8_IJNSD_26transform_input_iterator_tIbNSI_INS8_IJNSB_6detail15normal_iteratorINSB_10device_ptrIjEEEESO_EEEEENSK_22tuple_binary_predicateINS7_4lessIjEEEEEENSB_17counting_iteratorIlNSB_11use_defaultESX_SX_EEEEEEEySF_S9_NS7_10__identityEEEvT0_PT3_T1_NS0_13GridEvenShareIS15_EET2_T4_E12temp_storage+40];
	ld.shared.u64 	%rd381, [_ZZN3cub18CUB_300001_SM_10006detail6reduce18DeviceReduceKernelINS2_10policy_hubIN4cuda3std3__45tupleIJblEEEyN6thrust24THRUST_300001_SM_1000_NS8cuda_cub9__find_if7functorIS9_EEE10Policy1000ENSB_12zip_iteratorINS8_IJNSD_26transform_input_iterator_tIbNSI_INS8_IJNSB_6detail15normal_iteratorINSB_10device_ptrIjEEEESO_EEEEENSK_22tuple_binary_predicateINS7_4lessIjEEEEEENSB_17counting_iteratorIlNSB_11use_defaultESX_SX_EEEEEEEySF_S9_NS7_10__identityEEEvT0_PT3_T1_NS0_13GridEvenShareIS15_EET2_T4_E12temp_storage+48];
	and.b16  	%rs304, %rs377, 255;
	setp.eq.s16 	%p266, %rs304, 0;
	setp.eq.s16 	%p267, %rs303, 0;
	min.s64 	%rd382, %rd381, %rd439;
	selp.b16 	%rs305, %rs377, 1, %p267;
	selp.b16 	%rs377, %rs303, %rs305, %p266;
	selp.b64 	%rd383, %rd439, %rd382, %p267;
	selp.b64 	%rd439, %rd381, %rd383, %p266;
$L__BB10_68:
	setp.lt.s32 	%p268, %r4, 97;
	@%p268 bra 	$L__BB10_70;
	ld.shared.u8 	%rs306, [_ZZN3cub18CUB_300001_SM_10006detail6reduce18DeviceReduceKernelINS2_10policy_hubIN4cuda3std3__45tupleIJblEEEyN6thrust24THRUST_300001_SM_1000_NS8cuda_cub9__find_if7functorIS9_EEE10Policy1000ENSB_12zip_iteratorINS8_IJNSD_26transform_input_iterator_tIbNSI_INS8_IJNSB_6detail15normal_iteratorINSB_10device_ptrIjEEEESO_EEEEENSK_22tuple_binary_predicateINS7_4lessIjEEEEEENSB_17counting_iteratorIlNSB_11use_defaultESX_SX_EEEEEEEySF_S9_NS7_10__identityEEEvT0_PT3_T1_NS0_13GridEvenShareIS15_EET2_T4_E12temp_storage+56];
	ld.shared.u64 	%rd384, [_ZZN3cub18CUB_300001_SM_10006detail6reduce18DeviceReduceKernelINS2_10policy_hubIN4cuda3std3__45tupleIJblEEEyN6thrust24THRUST_300001_SM_1000_NS8cuda_cub9__find_if7functorIS9_EEE10Policy1000ENSB_12zip_iteratorINS8_IJNSD_26transform_input_iterator_tIbNSI_INS8_IJNSB_6detail15normal_iteratorINSB_10device_ptrIjEEEESO_EEEEENSK_22tuple_binary_predicateINS7_4lessIjEEEEEENSB_17counting_iteratorIlNSB_11use_defaultESX_SX_EEEEEEEySF_S9_NS7_10__identityEEEvT0_PT3_T1_NS0_13GridEvenShareIS15_EET2_T4_E12temp_storage+64];
	and.b16  	%rs307, %rs377, 255;
	setp.eq.s16 	%p269, %rs307, 0;
	setp.eq.s16 	%p270, %rs306, 0;
	min.s64 	%rd385, %rd384, %rd439;
	selp.b16 	%rs308, %rs377, 1, %p270;
	selp.b16 	%rs377, %rs306, %rs308, %p269;
	selp.b64 	%rd386, %rd439, %rd385, %p270;
	selp.b64 	%rd439, %rd384, %rd386, %p269;
$L__BB10_70:
	setp.lt.s32 	%p271, %r4, 129;
	@%p271 bra 	$L__BB10_72;
	ld.shared.u8 	%rs309, [_ZZN3cub18CUB_300001_SM_10006detail6reduce18DeviceReduceKernelINS2_10policy_hubIN4cuda3std3__45tupleIJblEEEyN6thrust24THRUST_300001_SM_1000_NS8cuda_cub9__find_if7functorIS9_EEE10Policy1000ENSB_12zip_iteratorINS8_IJNSD_26transform_input_iterator_tIbNSI_INS8_IJNSB_6detail15normal_iteratorINSB_10device_ptrIjEEEESO_EEEEENSK_22tuple_binary_predicateINS7_4lessIjEEEEEENSB_17counting_iteratorIlNSB_11use_defaultESX_SX_EEEEEEEySF_S9_NS7_10__identityEEEvT0_PT3_T1_NS0_13GridEvenShareIS15_EET2_T4_E12temp_storage+72];
	ld.shared.u64 	%rd387, [_ZZN3cub18CUB_300001_SM_10006detail6reduce18DeviceReduceKernelINS2_10policy_hubIN4cuda3std3__45tupleIJblEEEyN6thrust24THRUST_300001_SM_1000_NS8cuda_cub9__find_if7functorIS9_EEE10Policy1000ENSB_12zip_iteratorINS8_IJNSD_26transform_input_iterator_tIbNSI_INS8_IJNSB_6detail15normal_iteratorINSB_10device_ptrIjEEEESO_EEEEENSK_22tuple_binary_predicateINS7_4lessIjEEEEEENSB_17counting_iteratorIlNSB_11use_defaultESX_SX_EEEEEEEySF_S9_NS7_10__identityEEEvT0_PT3_T1_NS0_13GridEvenShareIS15_EET2_T4_E12temp_storage+80];
	and.b16  	%rs310, %rs377, 255;
	setp.eq.s16 	%p272, %rs310, 0;
	setp.eq.s16 	%p273, %rs309, 0;
	min.s64 	%rd388, %rd387, %rd439;
	selp.b16 	%rs311, %rs377, 1, %p273;
	selp.b16 	%rs377, %rs309, %rs311, %p272;
	selp.b64 	%rd389, %rd439, %rd388, %p273;
	selp.b64 	%rd439, %rd387, %rd389, %p272;
$L__BB10_72:
	setp.lt.s32 	%p274, %r4, 161;
	@%p274 bra 	$L__BB10_74;
	ld.shared.u8 	%rs312, [_ZZN3cub18CUB_300001_SM_10006detail6reduce18DeviceReduceKernelINS2_10policy_hubIN4cuda3std3__45tupleIJblEEEyN6thrust24THRUST_300001_SM_1000_NS8cuda_cub9__find_if7functorIS9_EEE10Policy1000ENSB_12zip_iteratorINS8_IJNSD_26transform_input_iterator_tIbNSI_INS8_IJNSB_6detail15normal_iteratorINSB_10device_ptrIjEEEESO_EEEEENSK_22tuple_binary_predicateINS7_4lessIjEEEEEENSB_17counting_iteratorIlNSB_11use_defaultESX_SX_EEEEEEEySF_S9_NS7_10__identityEEEvT0_PT3_T1_NS0_13GridEvenShareIS15_EET2_T4_E12temp_storage+88];
	ld.shared.u64 	%rd390, [_ZZN3cub18CUB_300001_SM_10006detail6reduce18DeviceReduceKernelINS2_10policy_hubIN4cuda3std3__45tupleIJblEEEyN6thrust24THRUST_300001_SM_1000_NS8cuda_cub9__find_if7functorIS9_EEE10Policy1000ENSB_12zip_iteratorINS8_IJNSD_26transform_input_iterator_tIbNSI_INS8_IJNSB_6detail15normal_iteratorINSB_10device_ptrIjEEEESO_EEEEENSK_22tuple_binary_predicateINS7_4lessIjEEEEEENSB_17counting_iteratorIlNSB_11use_defaultESX_SX_EEEEEEEySF_S9_NS7_10__identityEEEvT0_PT3_T1_NS0_13GridEvenShareIS15_EET2_T4_E12temp_storage+96];
	and.b16  	%rs313, %rs377, 255;
	setp.eq.s16 	%p275, %rs313, 0;
	setp.eq.s16 	%p276, %rs312, 0;
	min.s64 	%rd391, %rd390, %rd439;
	selp.b16 	%rs314, %rs377, 1, %p276;
	selp.b16 	%rs377, %rs312, %rs314, %p275;
	selp.b64 	%rd392, %rd439, %rd391, %p276;
	selp.b64 	%rd439, %rd390, %rd392, %p275;
$L__BB10_74:
	setp.lt.s32 	%p277, %r4, 193;
	@%p277 bra 	$L__BB10_76;
	ld.shared.u8 	%rs315, [_ZZN3cub18CUB_300001_SM_10006detail6reduce18DeviceReduceKernelINS2_10policy_hubIN4cuda3std3__45tupleIJblEEEyN6thrust24THRUST_300001_SM_1000_NS8cuda_cub9__find_if7functorIS9_EEE10Policy1000ENSB_12zip_iteratorINS8_IJNSD_26transform_input_iterator_tIbNSI_INS8_IJNSB_6detail15normal_iteratorINSB_10device_ptrIjEEEESO_EEEEENSK_22tuple_binary_predicateINS7_4lessIjEEEEEENSB_17counting_iteratorIlNSB_11use_defaultESX_SX_EEEEEEEySF_S9_NS7_10__identityEEEvT0_PT3_T1_NS0_13GridEvenShareIS15_EET2_T4_E12temp_storage+104];
	ld.shared.u64 	%rd393, [_ZZN3cub18CUB_300001_SM_10006detail6reduce18DeviceReduceKernelINS2_10policy_hubIN4cuda3std3__45tupleIJblEEEyN6thrust24THRUST_300001_SM_1000_NS8cuda_cub9__find_if7functorIS9_EEE10Policy1000ENSB_12zip_iteratorINS8_IJNSD_26transform_input_iterator_tIbNSI_INS8_IJNSB_6detail15normal_iteratorINSB_10device_ptrIjEEEESO_EEEEENSK_22tuple_binary_predicateINS7_4lessIjEEEEEENSB_17counting_iteratorIlNSB_11use_defaultESX_SX_EEEEEEEySF_S9_NS7_10__identityEEEvT0_PT3_T1_NS0_13GridEvenShareIS15_EET2_T4_E12temp_storage+112];
	and.b16  	%rs316, %rs377, 255;
	setp.eq.s16 	%p278, %rs316, 0;
	setp.eq.s16 	%p279, %rs315, 0;
	min.s64 	%rd394, %rd393, %rd439;
	selp.b16 	%rs317, %rs377, 1, %p279;
	selp.b16 	%rs377, %rs315, %rs317, %p278;
	selp.b64 	%rd395, %rd439, %rd394, %p279;
	selp.b64 	%rd439, %rd393, %rd395, %p278;
$L__BB10_76:
	setp.lt.s32 	%p280, %r4, 225;
	@%p280 bra 	$L__BB10_118;
	ld.shared.u8 	%rs318, [_ZZN3cub18CUB_300001_SM_10006detail6reduce18DeviceReduceKernelINS2_10policy_hubIN4cuda3std3__45tupleIJblEEEyN6thrust24THRUST_300001_SM_1000_NS8cuda_cub9__find_if7functorIS9_EEE10Policy1000ENSB_12zip_iteratorINS8_IJNSD_26transform_input_iterator_tIbNSI_INS8_IJNSB_6detail15normal_iteratorINSB_10device_ptrIjEEEESO_EEEEENSK_22tuple_binary_predicateINS7_4lessIjEEEEEENSB_17counting_iteratorIlNSB_11use_defaultESX_SX_EEEEEEEySF_S9_NS7_10__identityEEEvT0_PT3_T1_NS0_13GridEvenShareIS15_EET2_T4_E12temp_storage+120];
	ld.shared.u64 	%rd396, [_ZZN3cub18CUB_300001_SM_10006detail6reduce18DeviceReduceKernelINS2_10policy_hubIN4cuda3std3__45tupleIJblEEEyN6thrust24THRUST_300001_SM_1000_NS8cuda_cub9__find_if7functorIS9_EEE10Policy1000ENSB_12zip_iteratorINS8_IJNSD_26transform_input_iterator_tIbNSI_INS8_IJNSB_6detail15normal_iteratorINSB_10device_ptrIjEEEESO_EEEEENSK_22tuple_binary_predicateINS7_4lessIjEEEEEENSB_17counting_iteratorIlNSB_11use_defaultESX_SX_EEEEEEEySF_S9_NS7_10__identityEEEvT0_PT3_T1_NS0_13GridEvenShareIS15_EET2_T4_E12temp_storage+128];
	and.b16  	%rs319, %rs377, 255;
	setp.eq.s16 	%p281, %rs319, 0;
	setp.eq.s16 	%p282, %rs318, 0;
	min.s64 	%rd397, %rd396, %rd439;
	selp.b16 	%rs320, %rs377, 1, %p282;
	selp.b16 	%rs377, %rs318, %rs320, %p281;
	selp.b64 	%rd398, %rd439, %rd397, %p282;
	selp.b64 	%rd439, %rd396, %rd398, %p281;
	bra.uni 	$L__BB10_118;
$L__BB10_78:
	mov.u32 	%r26, %tid.x;
	add.s64 	%rd121, %rd119, %rd6;
	cvt.u64.u32 	%rd76, %r26;
	add.s64 	%rd122, %rd76, %rd6;
	shl.b64 	%rd123, %rd122, 2;
	add.s64 	%rd124, %rd2, %rd123;
	add.s64 	%rd125, %rd3, %rd123;
	ld.global.u32 	%r59, [%rd124];
	ld.global.u32 	%r60, [%rd125];
	setp.lt.u32 	%p2, %r59, %r60;
	add.s32 	%r61, %r26, 256;
	cvt.u64.u32 	%rd126, %r61;
	ld.global.u32 	%r62, [%rd124+1024];
	ld.global.u32 	%r64, [%rd125+1024];
	setp.lt.u32 	%p3, %r62, %r64;
	add.s32 	%r66, %r26, 512;
	cvt.u64.u32 	%rd127, %r66;
	add.s64 	%rd128, %rd121, %rd127;
	ld.global.u32 	%r67, [%rd124+2048];
	ld.global.u32 	%r68, [%rd125+2048];
	setp.lt.u32 	%p4, %r67, %r68;
	add.s64 	%rd129, %rd128, 256;
	ld.global.u32 	%r69, [%rd124+3072];
	ld.global.u32 	%r70, [%rd125+3072];
	setp.lt.u32 	%p6, %r69, %r70;
	or.pred  	%p8, %p2, %p3;
	selp.b64 	%rd130, %rd76, %rd126, %p2;
	add.s64 	%rd131, %rd121, %rd130;
	min.s64 	%rd132, %rd128, %rd131;
	selp.b64 	%rd133, %rd132, %rd131, %p4;
	or.pred  	%p9, %p8, %p4;
	selp.b64 	%rd134, %rd133, %rd128, %p8;
	min.s64 	%rd135, %rd129, %rd134;
	selp.b64 	%rd136, %rd135, %rd134, %p6;
	or.pred  	%p10, %p9, %p6;
	selp.u16 	%rs377, 1, 0, %p10;
	selp.b64 	%rd439, %rd136, %rd129, %p9;
	setp.lt.u64 	%p11, %rd7, %rd5;
	@%p11 bra 	$L__BB10_94;
	cvt.u32.u64 	%r72, %rd5;
	cvt.u32.u64 	%r73, %rd6;
	cvt.u32.u64 	%r27, %rd1;
	not.b32 	%r74, %r26;
	add.s32 	%r75, %r74, %r27;
	sub.s32 	%r76, %r75, %r72;
	sub.s32 	%r536, %r76, %r73;
	mov.b32 	%r537, 0;
	mov.u64 	%rd456, %rd6;
$L__BB10_80:
	add.s64 	%rd456, %rd456, %rd5;
	add.s64 	%rd137, %rd1, -1024;
	setp.gt.u64 	%p12, %rd456, %rd137;
	@%p12 bra 	$L__BB10_82;
	cvt.u32.u64 	%r77, %rd5;
	add.s64 	%rd138, %rd456, %rd76;
	shl.b64 	%rd139, %rd138, 2;
	add.s64 	%rd140, %rd2, %rd139;
	add.s64 	%rd141, %rd3, %rd139;
	add.s64 	%rd142, %rd138, %rd119;
	ld.global.u32 	%r78, [%rd140];
	ld.global.u32 	%r79, [%rd141];
	setp.lt.u32 	%p13, %r78, %r79;
	add.s64 	%rd143, %rd142, 256;
	ld.global.u32 	%r80, [%rd140+1024];
	ld.global.u32 	%r81, [%rd141+1024];
	setp.lt.u32 	%p14, %r80, %r81;
	selp.u16 	%rs99, 1, 0, %p14;
	add.s64 	%rd144, %rd142, 512;
	ld.global.u32 	%r82, [%rd140+2048];
	ld.global.u32 	%r83, [%rd141+2048];
	setp.lt.u32 	%p15, %r82, %r83;
	selp.u16 	%rs100, 1, 0, %p15;
	add.s64 	%rd145, %rd142, 768;
	ld.global.u32 	%r84, [%rd140+3072];
	ld.global.u32 	%r85, [%rd141+3072];
	setp.lt.u32 	%p16, %r84, %r85;
	selp.u16 	%rs101, 1, 0, %p16;
	and.b16  	%rs102, %rs377, 255;
	setp.eq.s16 	%p17, %rs102, 0;
	selp.u16 	%rs103, 1, 0, %p13;
	min.s64 	%rd146, %rd142, %rd439;
	selp.b16 	%rs104, 1, %rs377, %p13;
	selp.b64 	%rd147, %rd146, %rd439, %p13;
	selp.b16 	%rs105, %rs103, %rs104, %p17;
	and.b16  	%rs106, %rs105, 255;
	selp.b64 	%rd148, %rd142, %rd147, %p17;
	setp.eq.s16 	%p18, %rs106, 0;
	min.s64 	%rd149, %rd143, %rd148;
	selp.b16 	%rs107, 1, %rs105, %p14;
	selp.b64 	%rd150, %rd149, %rd148, %p14;
	selp.b16 	%rs108, %rs99, %rs107, %p18;
	and.b16  	%rs109, %rs108, 255;
	selp.b64 	%rd151, %rd143, %rd150, %p18;
	setp.eq.s16 	%p19, %rs109, 0;
	min.s64 	%rd152, %rd144, %rd151;
	selp.b16 	%rs110, 1, %rs108, %p15;
	selp.b64 	%rd153, %rd152, %rd151, %p15;
	selp.b16 	%rs111, %rs100, %rs110, %p19;
	and.b16  	%rs112, %rs111, 255;
	selp.b64 	%rd154, %rd144, %rd153, %p19;
	setp.eq.s16 	%p20, %rs112, 0;
	min.s64 	%rd155, %rd145, %rd154;
	selp.b16 	%rs113, 1, %rs111, %p16;
	selp.b64 	%rd156, %rd155, %rd154, %p16;
	selp.b16 	%rs377, %rs101, %rs113, %p20;
	selp.b64 	%rd439, %rd145, %rd156, %p20;
	sub.s64 	%rd157, %rd1, %rd456;
	setp.lt.u64 	%p21, %rd157, %rd5;
	add.s32 	%r537, %r537, 1;
	sub.s32 	%r536, %r536, %r77;
	@%p21 bra 	$L__BB10_94;
	bra.uni 	$L__BB10_80;
$L__BB10_82:
	setp.le.u64 	%p22, %rd1, %rd456;
	cvt.u32.u64 	%r86, %rd456;
	cvt.u32.u64 	%r87, %rd1;
	sub.s32 	%r88, %r87, %r86;
	setp.ge.s32 	%p23, %r26, %r88;
	or.pred  	%p24, %p22, %p23;
	@%p24 bra 	$L__BB10_94;
	cvt.u32.u64 	%r90, %rd5;
	cvt.u32.u64 	%r91, %rd6;
	not.b32 	%r92, %r26;
	add.s32 	%r33, %r92, %r27;
	add.s32 	%r93, %r90, %r91;
	sub.s32 	%r94, %r33, %r93;
	mul.lo.s32 	%r95, %r1, %r537;
	shl.b32 	%r96, %r95, 10;
	sub.s32 	%r97, %r94, %r96;
	shr.u32 	%r98, %r97, 8;
	add.s32 	%r34, %r98, 1;
	and.b32  	%r35, %r34, 7;
	setp.lt.u32 	%p25, %r97, 1792;
	mov.u32 	%r540, %r26;
	@%p25 bra 	$L__BB10_86;
	shr.u32 	%r99, %r536, 8;
	add.s32 	%r100, %r99, 1;
	and.b32  	%r101, %r100, 33554424;
	neg.s32 	%r538, %r101;
	mov.u32 	%r540, %r26;
$L__BB10_85:
	.pragma "nounroll";
	cvt.u64.u32 	%rd159, %r540;
	add.s64 	%rd160, %rd456, %rd159;
	shl.b64 	%rd161, %rd160, 2;
	add.s64 	%rd162, %rd2, %rd161;
	add.s64 	%rd163, %rd3, %rd161;
	add.s64 	%rd164, %rd160, %rd119;
	ld.global.u32 	%r102, [%rd162];
	ld.global.u32 	%r103, [%rd163];
	setp.lt.u32 	%p26, %r102, %r103;
	selp.u16 	%rs115, 1, 0, %p26;
	and.b16  	%rs116, %rs377, 255;
	setp.ne.s16 	%p28, %rs116, 0;
	and.pred  	%p29, %p28, %p26;
	min.s64 	%rd165, %rd164, %rd439;
	setp.eq.s16 	%p30, %rs116, 0;
	selp.b16 	%rs117, %rs115, %rs377, %p30;
	selp.b64 	%rd166, %rd164, %rd439, %p30;
	selp.b16 	%rs118, 1, %rs117, %p29;
	and.b16  	%rs119, %rs118, 255;
	selp.b64 	%rd167, %rd165, %rd166, %p29;
	add.s64 	%rd168, %rd164, 256;
	ld.global.u32 	%r104, [%rd162+1024];
	ld.global.u32 	%r105, [%rd163+1024];
	setp.lt.u32 	%p31, %r104, %r105;
	selp.u16 	%rs120, 1, 0, %p31;
	setp.ne.s16 	%p33, %rs119, 0;
	and.pred  	%p34, %p33, %p31;
	min.s64 	%rd169, %rd168, %rd167;
	setp.eq.s16 	%p35, %rs119, 0;
	selp.b16 	%rs121, %rs120, %rs118, %p35;
	selp.b64 	%rd170, %rd168, %rd167, %p35;
	selp.b16 	%rs122, 1, %rs121, %p34;
	and.b16  	%rs123, %rs122, 255;
	selp.b64 	%rd171, %rd169, %rd170, %p34;
	add.s64 	%rd172, %rd164, 512;
	ld.global.u32 	%r106, [%rd162+2048];
	ld.global.u32 	%r107, [%rd163+2048];
	setp.lt.u32 	%p36, %r106, %r107;
	selp.u16 	%rs124, 1, 0, %p36;
	setp.ne.s16 	%p38, %rs123, 0;
	and.pred  	%p39, %p38, %p36;
	min.s64 	%rd173, %rd172, %rd171;
	setp.eq.s16 	%p40, %rs123, 0;
	selp.b16 	%rs125, %rs124, %rs122, %p40;
	selp.b64 	%rd174, %rd172, %rd171, %p40;
	selp.b16 	%rs126, 1, %rs125, %p39;
	and.b16  	%rs127, %rs126, 255;
	selp.b64 	%rd175, %rd173, %rd174, %p39;
	add.s64 	%rd176, %rd164, 768;
	ld.global.u32 	%r108, [%rd162+3072];
	ld.global.u32 	%r109, [%rd163+3072];
	setp.lt.u32 	%p41, %r108, %r109;
	selp.u16 	%rs128, 1, 0, %p41;
	setp.ne.s16 	%p43, %rs127, 0;
	and.pred  	%p44, %p43, %p41;
	min.s64 	%rd177, %rd176, %rd175;
	setp.eq.s16 	%p45, %rs127, 0;
	selp.b16 	%rs129, %rs128, %rs126, %p45;
	selp.b64 	%rd178, %rd176, %rd175, %p45;
	selp.b16 	%rs130, 1, %rs129, %p44;
	and.b16  	%rs131, %rs130, 255;
	selp.b64 	%rd179, %rd177, %rd178, %p44;
	add.s64 	%rd180, %rd164, 1024;
	ld.global.u32 	%r110, [%rd162+4096];
	ld.global.u32 	%r111, [%rd163+4096];
	setp.lt.u32 	%p46, %r110, %r111;
	selp.u16 	%rs132, 1, 0, %p46;
	setp.ne.s16 	%p48, %rs131, 0;
	and.pred  	%p49, %p48, %p46;
	min.s64 	%rd181, %rd180, %rd179;
	setp.eq.s16 	%p50, %rs131, 0;
	selp.b16 	%rs133, %rs132, %rs130, %p50;
	selp.b64 	%rd182, %rd180, %rd179, %p50;
	selp.b16 	%rs134, 1, %rs133, %p49;
	and.b16  	%rs135, %rs134, 255;
	selp.b64 	%rd183, %rd181, %rd182, %p49;
	add.s64 	%rd184, %rd164, 1280;
	ld.global.u32 	%r112, [%rd162+5120];
	ld.global.u32 	%r113, [%rd163+5120];
	setp.lt.u32 	%p51, %r112, %r113;
	selp.u16 	%rs136, 1, 0, %p51;
	setp.ne.s16 	%p53, %rs135, 0;
	and.pred  	%p54, %p53, %p51;
	min.s64 	%rd185, %rd184, %rd183;
	setp.eq.s16 	%p55, %rs135, 0;
	selp.b16 	%rs137, %rs136, %rs134, %p55;
	selp.b64 	%rd186, %rd184, %rd183, %p55;
	selp.b16 	%rs138, 1, %rs137, %p54;
	and.b16  	%rs139, %rs138, 255;
	selp.b64 	%rd187, %rd185, %rd186, %p54;
	add.s64 	%rd188, %rd164, 1536;
	ld.global.u32 	%r114, [%rd162+6144];
	ld.global.u32 	%r115, [%rd163+6144];
	setp.lt.u32 	%p56, %r114, %r115;
	selp.u16 	%rs140, 1, 0, %p56;
	setp.ne.s16 	%p58, %rs139, 0;
	and.pred  	%p59, %p58, %p56;
	min.s64 	%rd189, %rd188, %rd187;
	setp.eq.s16 	%p60, %rs139, 0;
	selp.b16 	%rs141, %rs140, %rs138, %p60;
	selp.b64 	%rd190, %rd188, %rd187, %p60;
	selp.b16 	%rs142, 1, %rs141, %p59;
	and.b16  	%rs143, %rs142, 255;
	selp.b64 	%rd191, %rd189, %rd190, %p59;
	add.s64 	%rd192, %rd164, 1792;
	ld.global.u32 	%r116, [%rd162+7168];
	ld.global.u32 	%r117, [%rd163+7168];
	setp.lt.u32 	%p61, %r116, %r117;
	selp.u16 	%rs144, 1, 0, %p61;
	setp.ne.s16 	%p63, %rs143, 0;
	and.pred  	%p64, %p63, %p61;
	min.s64 	%rd193, %rd192, %rd191;
	setp.eq.s16 	%p65, %rs143, 0;
	selp.b16 	%rs145, %rs144, %rs142, %p65;
	selp.b64 	%rd194, %rd192, %rd191, %p65;
	selp.b16 	%rs377, 1, %rs145, %p64;
	selp.b64 	%rd439, %rd193, %rd194, %p64;
	add.s32 	%r540, %r540, 2048;
	add.s32 	%r538, %r538, 8;
	setp.ne.s32 	%p66, %r538, 0;
	@%p66 bra 	$L__BB10_85;
$L__BB10_86:
	setp.eq.s32 	%p67, %r35, 0;
	@%p67 bra 	$L__BB10_94;
	setp.lt.u32 	%p68, %r35, 4;
	@%p68 bra 	$L__BB10_89;
	cvt.u64.u32 	%rd196, %r540;
	add.s64 	%rd197, %rd456, %rd196;
	shl.b64 	%rd198, %rd197, 2;
	add.s64 	%rd199, %rd2, %rd198;
	add.s64 	%rd200, %rd3, %rd198;
	add.s64 	%rd201, %rd197, %rd119;
	ld.global.u32 	%r118, [%rd199];
	ld.global.u32 	%r119, [%rd200];
	setp.lt.u32 	%p69, %r118, %r119;
	selp.u16 	%rs147, 1, 0, %p69;
	and.b16  	%rs148, %rs377, 255;
	setp.ne.s16 	%p71, %rs148, 0;
	and.pred  	%p72, %p71, %p69;
	min.s64 	%rd202, %rd201, %rd439;
	setp.eq.s16 	%p73, %rs148, 0;
	selp.b16 	%rs149, %rs147, %rs377, %p73;
	selp.b64 	%rd203, %rd201, %rd439, %p73;
	selp.b16 	%rs150, 1, %rs149, %p72;
	and.b16  	%rs151, %rs150, 255;
	selp.b64 	%rd204, %rd202, %rd203, %p72;
	add.s32 	%r120, %r540, 256;
	cvt.u64.u32 	%rd205, %r120;
	add.s64 	%rd206, %rd456, %rd205;
	add.s64 	%rd207, %rd206, %rd119;
	ld.global.u32 	%r121, [%rd199+1024];
	ld.global.u32 	%r122, [%rd200+1024];
	setp.lt.u32 	%p74, %r121, %r122;
	selp.u16 	%rs152, 1, 0, %p74;
	setp.ne.s16 	%p76, %rs151, 0;
	and.pred  	%p77, %p76, %p74;
	min.s64 	%rd208, %rd207, %rd204;
	setp.eq.s16 	%p78, %rs151, 0;
	selp.b16 	%rs153, %rs152, %rs150, %p78;
	selp.b64 	%rd209, %rd207, %rd204, %p78;
	selp.b16 	%rs154, 1, %rs153, %p77;
	and.b16  	%rs155, %rs154, 255;
	selp.b64 	%rd210, %rd208, %rd209, %p77;
	add.s32 	%r123, %r540, 512;
	cvt.u64.u32 	%rd211, %r123;
	add.s64 	%rd212, %rd456, %rd211;
	add.s64 	%rd213, %rd212, %rd119;
	ld.global.u32 	%r124, [%rd199+2048];
	ld.global.u32 	%r125, [%rd200+2048];
	setp.lt.u32 	%p79, %r124, %r125;
	selp.u16 	%rs156, 1, 0, %p79;
	setp.ne.s16 	%p81, %rs155, 0;
	and.pred  	%p82, %p81, %p79;
	min.s64 	%rd214, %rd213, %rd210;
	setp.eq.s16 	%p83, %rs155, 0;
	selp.b16 	%rs157, %rs156, %rs154, %p83;
	selp.b64 	%rd215, %rd213, %rd210, %p83;
	selp.b16 	%rs158, 1, %rs157, %p82;
	and.b16  	%rs159, %rs158, 255;
	selp.b64 	%rd216, %rd214, %rd215, %p82;
	add.s32 	%r126, %r540, 768;
	cvt.u64.u32 	%rd217, %r126;
	add.s64 	%rd218, %rd456, %rd217;
	add.s64 	%rd219, %rd218, %rd119;
	ld.global.u32 	%r127, [%rd199+3072];
	ld.global.u32 	%r128, [%rd200+3072];
	setp.lt.u32 	%p84, %r127, %r128;
	selp.u16 	%rs160, 1, 0, %p84;
	setp.ne.s16 	%p86, %rs159, 0;
	and.pred  	%p87, %p86, %p84;
	min.s64 	%rd220, %rd219, %rd216;
	setp.eq.s16 	%p88, %rs159, 0;
	selp.b16 	%rs161, %rs160, %rs158, %p88;
	selp.b64 	%rd221, %rd219, %rd216, %p88;
	selp.b16 	%rs377, 1, %rs161, %p87;
	selp.b64 	%rd439, %rd220, %rd221, %p87;
	add.s32 	%r540, %r540, 1024;
$L__BB10_89:
	and.b32  	%r129, %r34, 3;
	setp.eq.s32 	%p89, %r129, 0;
	@%p89 bra 	$L__BB10_94;
	setp.eq.s32 	%p90, %r129, 1;
	@%p90 bra 	$L__BB10_92;
	cvt.u64.u32 	%rd223, %r540;
	add.s64 	%rd224, %rd456, %rd223;
	shl.b64 	%rd225, %rd224, 2;
	add.s64 	%rd226, %rd2, %rd225;
	add.s64 	%rd227, %rd3, %rd225;
	add.s64 	%rd228, %rd224, %rd119;
	ld.global.u32 	%r130, [%rd226];
	ld.global.u32 	%r131, [%rd227];
	setp.lt.u32 	%p91, %r130, %r131;
	selp.u16 	%rs163, 1, 0, %p91;
	and.b16  	%rs164, %rs377, 255;
	setp.ne.s16 	%p93, %rs164, 0;
	and.pred  	%p94, %p93, %p91;
	min.s64 	%rd229, %rd228, %rd439;
	setp.eq.s16 	%p95, %rs164, 0;
	selp.b16 	%rs165, %rs163, %rs377, %p95;
	selp.b64 	%rd230, %rd228, %rd439, %p95;
	selp.b16 	%rs166, 1, %rs165, %p94;
	and.b16  	%rs167, %rs166, 255;
	selp.b64 	%rd231, %rd229, %rd230, %p94;
	add.s32 	%r132, %r540, 256;
	cvt.u64.u32 	%rd232, %r132;
	add.s64 	%rd233, %rd456, %rd232;
	add.s64 	%rd234, %rd233, %rd119;
	ld.global.u32 	%r133, [%rd226+1024];
	ld.global.u32 	%r134, [%rd227+1024];
	setp.lt.u32 	%p96, %r133, %r134;
	selp.u16 	%rs168, 1, 0, %p96;
	setp.ne.s16 	%p98, %rs167, 0;
	and.pred  	%p99, %p98, %p96;
	min.s64 	%rd235, %rd234, %rd231;
	setp.eq.s16 	%p100, %rs167, 0;
	selp.b16 	%rs169, %rs168, %rs166, %p100;
	selp.b64 	%rd236, %rd234, %rd231, %p100;
	selp.b16 	%rs377, 1, %rs169, %p99;
	selp.b64 	%rd439, %rd235, %rd236, %p99;
	add.s32 	%r540, %r540, 512;
$L__BB10_92:
	and.b32  	%r135, %r33, 256;
	setp.ne.s32 	%p101, %r135, 0;
	@%p101 bra 	$L__BB10_94;
	cvt.u64.u32 	%rd237, %r540;
	add.s64 	%rd238, %rd456, %rd237;
	shl.b64 	%rd239, %rd238, 2;
	add.s64 	%rd240, %rd2, %rd239;
	add.s64 	%rd241, %rd3, %rd239;
	add.s64 	%rd242, %rd238, %rd119;
	ld.global.u32 	%r136, [%rd240];
	ld.global.u32 	%r137, [%rd241];
	setp.lt.u32 	%p102, %r136, %r137;
	selp.u16 	%rs170, 1, 0, %p102;
	and.b16  	%rs171, %rs377, 255;
	setp.ne.s16 	%p104, %rs171, 0;
	and.pred  	%p105, %p104, %p102;
	min.s64 	%rd243, %rd242, %rd439;
	setp.eq.s16 	%p106, %rs171, 0;
	selp.b16 	%rs172, %rs170, %rs377, %p106;
	selp.b64 	%rd244, %rd242, %rd439, %p106;
	selp.b16 	%rs377, 1, %rs172, %p105;
	selp.b64 	%rd439, %rd243, %rd244, %p105;
$L__BB10_94:
	// begin inline asm
	mov.u32 %r138, %laneid;
	// end inline asm
	cvt.u32.u16 	%r159, %rs377;
	and.b32  	%r140, %r159, 255;
	mov.b32 	%r156, 1;
	mov.b32 	%r157, 31;
	mov.b32 	%r158, -1;
	// begin inline asm
	shfl.sync.down.b32 %r139, %r140, %r156, %r157, %r158;
	// end inline asm
	// begin inline asm
	shfl.sync.down.b32 %r144, %r145, %r156, %r157, %r158;
	// end inline asm
	mov.b64 	{%r150, %r155}, %rd439;
	// begin inline asm
	shfl.sync.down.b32 %r149, %r150, %r156, %r157, %r158;
	// end inline asm
	// begin inline asm
	shfl.sync.down.b32 %r154, %r155, %r156, %r157, %r158;
	// end inline asm
	mov.b64 	%rd95, {%r149, %r154};
	cvt.u16.u32 	%rs74, %r139;
	setp.gt.s32 	%p107, %r138, 30;
	@%p107 bra 	$L__BB10_98;
	and.b16  	%rs173, %rs377, 255;
	setp.eq.s16 	%p108, %rs173, 0;
	and.b16  	%rs174, %rs74, 255;
	setp.eq.s16 	%p109, %rs174, 0;
	or.pred  	%p110, %p108, %p109;
	@%p110 bra 	$L__BB10_97;
	min.s64 	%rd439, %rd95, %rd439;
	mov.b16 	%rs377, 1;
	bra.uni 	$L__BB10_98;
$L__BB10_97:
	setp.eq.s16 	%p111, %rs173, 0;
	selp.b16 	%rs377, %rs74, %rs377, %p111;
	selp.b64 	%rd439, %rd95, %rd439, %p111;
$L__BB10_98:
	cvt.u32.u16 	%r180, %rs377;
	and.b32  	%r161, %r180, 255;
	mov.b32 	%r177, 2;
	mov.b32 	%r178, 31;
	mov.b32 	%r179, -1;
	// begin inline asm
	shfl.sync.down.b32 %r160, %r161, %r177, %r178, %r179;
	// end inline asm
	// begin inline asm
	shfl.sync.down.b32 %r165, %r166, %r177, %r178, %r179;
	// end inline asm
	mov.b64 	{%r171, %r176}, %rd439;
	// begin inline asm
	shfl.sync.down.b32 %r170, %r171, %r177, %r178, %r179;
	// end inline asm
	// begin inline asm
	shfl.sync.down.b32 %r175, %r176, %r177, %r178, %r179;
	// end inline asm
	mov.b64 	%rd99, {%r170, %r175};
	cvt.u16.u32 	%rs77, %r160;
	setp.gt.s32 	%p112, %r138, 29;
	@%p112 bra 	$L__BB10_102;
	and.b16  	%rs177, %rs377, 255;
	setp.eq.s16 	%p113, %rs177, 0;
	and.b16  	%rs178, %rs77, 255;
	setp.eq.s16 	%p114, %rs178, 0;
	or.pred  	%p115, %p113, %p114;
	@%p115 bra 	$L__BB10_101;
	min.s64 	%rd439, %rd99, %rd439;
	mov.b16 	%rs377, 1;
	bra.uni 	$L__BB10_102;
$L__BB10_101:
	setp.eq.s16 	%p116, %rs177, 0;
	selp.b16 	%rs377, %rs77, %rs377, %p116;
	selp.b64 	%rd439, %rd99, %rd439, %p116;
$L__BB10_102:
	cvt.u32.u16 	%r201, %rs377;
	and.b32  	%r182, %r201, 255;
	mov.b32 	%r198, 4;
	mov.b32 	%r199, 31;
	mov.b32 	%r200, -1;
	// begin inline asm
	shfl.sync.down.b32 %r181, %r182, %r198, %r199, %r200;
	// end inline asm
	// begin inline asm
	shfl.sync.down.b32 %r186, %r187, %r198, %r199, %r200;
	// end inline asm
	mov.b64 	{%r192, %r197}, %rd439;
	// begin inline asm
	shfl.sync.down.b32 %r191, %r192, %r198, %r199, %r200;
	// end inline asm
	// begin inline asm
	shfl.sync.down.b32 %r196, %r197, %r198, %r199, %r200;
	// end inline asm
	mov.b64 	%rd103, {%r191, %r196};
	cvt.u16.u32 	%rs80, %r181;
	setp.gt.s32 	%p117, %r138, 27;
	@%p117 bra 	$L__BB10_106;
	and.b16  	%rs181, %rs377, 255;
	setp.eq.s16 	%p118, %rs181, 0;
	and.b16  	%rs182, %rs80, 255;
	setp.eq.s16 	%p119, %rs182, 0;
	or.pred  	%p120, %p118, %p119;
	@%p120 bra 	$L__BB10_105;
	min.s64 	%rd439, %rd103, %rd439;
	mov.b16 	%rs377, 1;
	bra.uni 	$L__BB10_106;
$L__BB10_105:
	setp.eq.s16 	%p121, %rs181, 0;
	selp.b16 	%rs377, %rs80, %rs377, %p121;
	selp.b64 	%rd439, %rd103, %rd439, %p121;
$L__BB10_106:
	cvt.u32.u16 	%r222, %rs377;
	and.b32  	%r203, %r222, 255;
	mov.b32 	%r219, 8;
	mov.b32 	%r220, 31;
	mov.b32 	%r221, -1;
	// begin inline asm
	shfl.sync.down.b32 %r202, %r203, %r219, %r220, %r221;
	// end inline asm
	// begin inline asm
	shfl.sync.down.b32 %r207, %r208, %r219, %r220, %r221;
	// end inline asm
	mov.b64 	{%r213, %r218}, %rd439;
	// begin inline asm
	shfl.sync.down.b32 %r212, %r213, %r219, %r220, %r221;
	// end inline asm
	// begin inline asm
	shfl.sync.down.b32 %r217, %r218, %r219, %r220, %r221;
	// end inline asm
	mov.b64 	%rd107, {%r212, %r217};
	cvt.u16.u32 	%rs83, %r202;
	setp.gt.s32 	%p122, %r138, 23;
	@%p122 bra 	$L__BB10_110;
	and.b16  	%rs185, %rs377, 255;
	setp.eq.s16 	%p123, %rs185, 0;
	and.b16  	%rs186, %rs83, 255;
	setp.eq.s16 	%p124, %rs186, 0;
	or.pred  	%p125, %p123, %p124;
	@%p125 bra 	$L__BB10_109;
	min.s64 	%rd439, %rd107, %rd439;
	mov.b16 	%rs377, 1;
	bra.uni 	$L__BB10_110;
$L__BB10_109:
	setp.eq.s16 	%p126, %rs185, 0;
	selp.b16 	%rs377, %rs83, %rs377, %p126;
	selp.b64 	%rd439, %rd107, %rd439, %p126;
$L__BB10_110:
	cvt.u32.u16 	%r243, %rs377;
	and.b32  	%r224, %r243, 255;
	mov.b32 	%r240, 16;
	mov.b32 	%r241, 31;
	mov.b32 	%r242, -1;
	// begin inline asm
	shfl.sync.down.b32 %r223, %r224, %r240, %r241, %r242;
	// end inline asm
	// begin inline asm
	shfl.sync.down.b32 %r228, %r229, %r240, %r241, %r242;
	// end inline asm
	mov.b64 	{%r234, %r239}, %rd439;
	// begin inline asm
	shfl.sync.down.b32 %r233, %r234, %r240, %r241, %r242;
	// end inline asm
	// begin inline asm
	shfl.sync.down.b32 %r238, %r239, %r240, %r241, %r242;
	// end inline asm
	mov.b64 	%rd111, {%r233, %r238};
	cvt.u16.u32 	%rs86, %r223;
	setp.gt.s32 	%p127, %r138, 15;
	@%p127 bra 	$L__BB10_114;
	and.b16  	%rs189, %rs377, 255;
	setp.eq.s16 	%p128, %rs189, 0;
	and.b16  	%rs190, %rs86, 255;
	setp.eq.s16 	%p129, %rs190, 0;
	or.pred  	%p130, %p128, %p129;
	@%p130 bra 	$L__BB10_113;
	min.s64 	%rd439, %rd111, %rd439;
	mov.b16 	%rs377, 1;
	bra.uni 	$L__BB10_114;
$L__BB10_113:
	setp.eq.s16 	%p131, %rs189, 0;
	selp.b16 	%rs377, %rs86, %rs377, %p131;
	selp.b64 	%rd439, %rd111, %rd439, %p131;
$L__BB10_114:
	setp.ne.s32 	%p132, %r138, 0;
	@%p132 bra 	$L__BB10_116;
	shr.u32 	%r244, %r26, 1;
	and.b32  	%r245, %r244, 496;
	mov.u32 	%r246, _ZZN3cub18CUB_300001_SM_10006detail6reduce18DeviceReduceKernelINS2_10policy_hubIN4cuda3std3__45tupleIJblEEEyN6thrust24THRUST_300001_SM_1000_NS8cuda_cub9__find_if7functorIS9_EEE10Policy1000ENSB_12zip_iteratorINS8_IJNSD_26transform_input_iterator_tIbNSI_INS8_IJNSB_6detail15normal_iteratorINSB_10device_ptrIjEEEESO_EEEEENSK_22tuple_binary_predicateINS7_4lessIjEEEEEENSB_17counting_iteratorIlNSB_11use_defaultESX_SX_EEEEEEEySF_S9_NS7_10__identityEEEvT0_PT3_T1_NS0_13GridEvenShareIS15_EET2_T4_E12temp_storage;
	add.s32 	%r247, %r246, %r245;
	st.shared.u8 	[%r247+8], %rs377;
	st.shared.u64 	[%r247+16], %rd439;
$L__BB10_116:
	bar.sync 	0;
	setp.ne.s32 	%p133, %r26, 0;
	@%p133 bra 	$L__BB10_118;
	ld.shared.u8 	%rs193, [_ZZN3cub18CUB_300001_SM_10006detail6reduce18DeviceReduceKernelINS2_10policy_hubIN4cuda3std3__45tupleIJblEEEyN6thrust24THRUST_300001_SM_1000_NS8cuda_cub9__find_if7functorIS9_EEE10Policy1000ENSB_12zip_iteratorINS8_IJNSD_26transform_input_iterator_tIbNSI_INS8_IJNSB_6detail15normal_iteratorINSB_10device_ptrIjEEEESO_EEEEENSK_22tuple_binary_predicateINS7_4lessIjEEEEEENSB_17counting_iteratorIlNSB_11use_defaultESX_SX_EEEEEEEySF_S9_NS7_10__identityEEEvT0_PT3_T1_NS0_13GridEvenShareIS15_EET2_T4_E12temp_storage+24];
	ld.shared.u64 	%rd245, [_ZZN3cub18CUB_300001_SM_10006detail6reduce18DeviceReduceKernelINS2_10policy_hubIN4cuda3std3__45tupleIJblEEEyN6thrust24THRUST_300001_SM_1000_NS8cuda_cub9__find_if7functorIS9_EEE10Policy1000ENSB_12zip_iteratorINS8_IJNSD_26transform_input_iterator_tIbNSI_INS8_IJNSB_6detail15normal_iteratorINSB_10device_ptrIjEEEESO_EEEEENSK_22tuple_binary_predicateINS7_4lessIjEEEEEENSB_17counting_iteratorIlNSB_11use_defaultESX_SX_EEEEEEEySF_S9_NS7_10__identityEEEvT0_PT3_T1_NS0_13GridEvenShareIS15_EET2_T4_E12temp_storage+32];
	and.b16  	%rs194, %rs377, 255;
	setp.eq.s16 	%p134, %rs194, 0;
	setp.eq.s16 	%p135, %rs193, 0;
	min.s64 	%rd246, %rd245, %rd439;
	selp.b16 	%rs195, %rs377, 1, %p135;
	selp.b16 	%rs196, %rs193, %rs195, %p134;
	and.b16  	%rs197, %rs196, 255;
	selp.b64 	%rd247, %rd439, %rd246, %p135;
	selp.b64 	%rd248, %rd245, %rd247, %p134;
	ld.shared.u8 	%rs198, [_ZZN3cub18CUB_300001_SM_10006detail6reduce18DeviceReduceKernelINS2_10policy_hubIN4cuda3std3__45tupleIJblEEEyN6thrust24THRUST_300001_SM_1000_NS8cuda_cub9__find_if7functorIS9_EEE10Policy1000ENSB_12zip_iteratorINS8_IJNSD_26transform_input_iterator_tIbNSI_INS8_IJNSB_6detail15normal_iteratorINSB_10device_ptrIjEEEESO_EEEEENSK_22tuple_binary_predicateINS7_4lessIjEEEEEENSB_17counting_iteratorIlNSB_11use_defaultESX_SX_EEEEEEEySF_S9_NS7_10__identityEEEvT0_PT3_T1_NS0_13GridEvenShareIS15_EET2_T4_E12temp_storage+40];
	ld.shared.u64 	%rd249, [_ZZN3cub18CUB_300001_SM_10006detail6reduce18DeviceReduceKernelINS2_10policy_hubIN4cuda3std3__45tupleIJblEEEyN6thrust24THRUST_300001_SM_1000_NS8cuda_cub9__find_if7functorIS9_EEE10Policy1000ENSB_12zip_iteratorINS8_IJNSD_26transform_input_iterator_tIbNSI_INS8_IJNSB_6detail15normal_iteratorINSB_10device_ptrIjEEEESO_EEEEENSK_22tuple_binary_predicateINS7_4lessIjEEEEEENSB_17counting_iteratorIlNSB_11use_defaultESX_SX_EEEEEEEySF_S9_NS7_10__identityEEEvT0_PT3_T1_NS0_13GridEvenShareIS15_EET2_T4_E12temp_storage+48];
	setp.eq.s16 	%p136, %rs197, 0;
	setp.eq.s16 	%p137, %rs198, 0;
	min.s64 	%rd250, %rd249, %rd248;
	selp.b16 	%rs199, %rs196, 1, %p137;
	selp.b16 	%rs200, %rs198, %rs199, %p136;
	and.b16  	%rs201, %rs200, 255;
	selp.b64 	%rd251, %rd248, %rd250, %p137;
	selp.b64 	%rd252, %rd249, %rd251, %p136;
	ld.shared.u8 	%rs202, [_ZZN3cub18CUB_300001_SM_10006detail6reduce18DeviceReduceKernelINS2_10policy_hubIN4cuda3std3__45tupleIJblEEEyN6thrust24THRUST_300001_SM_1000_NS8cuda_cub9__find_if7functorIS9_EEE10Policy1000ENSB_12zip_iteratorINS8_IJNSD_26transform_input_iterator_tIbNSI_INS8_IJNSB_6detail15normal_iteratorINSB_10device_ptrIjEEEESO_EEEEENSK_22tuple_binary_predicateINS7_4lessIjEEEEEENSB_17counting_iteratorIlNSB_11use_defaultESX_SX_EEEEEEEySF_S9_NS7_10__identityEEEvT0_PT3_T1_NS0_13GridEvenShareIS15_EET2_T4_E12temp_storage+56];
	ld.shared.u64 	%rd253, [_ZZN3cub18CUB_300001_SM_10006detail6reduce18DeviceReduceKernelINS2_10policy_hubIN4cuda3std3__45tupleIJblEEEyN6thrust24THRUST_300001_SM_1000_NS8cuda_cub9__find_if7functorIS9_EEE10Policy1000ENSB_12zip_iteratorINS8_IJNSD_26transform_input_iterator_tIbNSI_INS8_IJNSB_6detail15normal_iteratorINSB_10device_ptrIjEEEESO_EEEEENSK_22tuple_binary_predicateINS7_4lessIjEEEEEENSB_17counting_iteratorIlNSB_11use_defaultESX_SX_EEEEEEEySF_S9_NS7_10__identityEEEvT0_PT3_T1_NS0_13GridEvenShareIS15_EET2_T4_E12temp_storage+64];
	setp.eq.s16 	%p138, %rs201, 0;
	setp.eq.s16 	%p139, %rs202, 0;
	min.s64 	%rd254, %rd253, %rd252;
	selp.b16 	%rs203, %rs200, 1, %p139;
	selp.b16 	%rs204, %rs202, %rs203, %p138;
	and.b16  	%rs205, %rs204, 255;
	selp.b64 	%rd255, %rd252, %rd254, %p139;
	selp.b64 	%rd256, %rd253, %rd255, %p138;
	ld.shared.u8 	%rs206, [_ZZN3cub18CUB_300001_SM_10006detail6reduce18DeviceReduceKernelINS2_10policy_hubIN4cuda3std3__45tupleIJblEEEyN6thrust24THRUST_300001_SM_1000_NS8cuda_cub9__find_if7functorIS9_EEE10Policy1000ENSB_12zip_iteratorINS8_IJNSD_26transform_input_iterator_tIbNSI_INS8_IJNSB_6detail15normal_iteratorINSB_10device_ptrIjEEEESO_EEEEENSK_22tuple_binary_predicateINS7_4lessIjEEEEEENSB_17counting_iteratorIlNSB_11use_defaultESX_SX_EEEEEEEySF_S9_NS7_10__identityEEEvT0_PT3_T1_NS0_13GridEvenShareIS15_EET2_T4_E12temp_storage+72];
	ld.shared.u64 	%rd257, [_ZZN3cub18CUB_300001_SM_10006detail6reduce18DeviceReduceKernelINS2_10policy_hubIN4cuda3std3__45tupleIJblEEEyN6thrust24THRUST_300001_SM_1000_NS8cuda_cub9__find_if7functorIS9_EEE10Policy1000ENSB_12zip_iteratorINS8_IJNSD_26transform_input_iterator_tIbNSI_INS8_IJNSB_6detail15normal_iteratorINSB_10device_ptrIjEEEESO_EEEEENSK_22tuple_binary_predicateINS7_4lessIjEEEEEENSB_17counting_iteratorIlNSB_11use_defaultESX_SX_EEEEEEEySF_S9_NS7_10__identityEEEvT0_PT3_T1_NS0_13GridEvenShareIS15_EET2_T4_E12temp_storage+80];
	setp.eq.s16 	%p140, %rs205, 0;
	setp.eq.s16 	%p141, %rs206, 0;
	min.s64 	%rd258, %rd257, %rd256;
	selp.b16 	%rs207, %rs204, 1, %p141;
	selp.b16 	%rs208, %rs206, %rs207, %p140;
	and.b16  	%rs209, %rs208, 255;
	selp.b64 	%rd259, %rd256, %rd258, %p141;
	selp.b64 	%rd260, %rd257, %rd259, %p140;
	ld.shared.u8 	%rs210, [_ZZN3cub18CUB_300001_SM_10006detail6reduce18DeviceReduceKernelINS2_10policy_hubIN4cuda3std3__45tupleIJblEEEyN6thrust24THRUST_300001_SM_1000_NS8cuda_cub9__find_if7functorIS9_EEE10Policy1000ENSB_12zip_iteratorINS8_IJNSD_26transform_input_iterator_tIbNSI_INS8_IJNSB_6detail15normal_iteratorINSB_10device_ptrIjEEEESO_EEEEENSK_22tuple_binary_predicateINS7_4lessIjEEEEEENSB_17counting_iteratorIlNSB_11use_defaultESX_SX_EEEEEEEySF_S9_NS7_10__identityEEEvT0_PT3_T1_NS0_13GridEvenShareIS15_EET2_T4_E12temp_storage+88];
	ld.shared.u64 	%rd261, [_ZZN3cub18CUB_300001_SM_10006detail6reduce18DeviceReduceKernelINS2_10policy_hubIN4cuda3std3__45tupleIJblEEEyN6thrust24THRUST_300001_SM_1000_NS8cuda_cub9__find_if7functorIS9_EEE10Policy1000ENSB_12zip_iteratorINS8_IJNSD_26transform_input_iterator_tIbNSI_INS8_IJNSB_6detail15normal_iteratorINSB_10device_ptrIjEEEESO_EEEEENSK_22tuple_binary_predicateINS7_4lessIjEEEEEENSB_17counting_iteratorIlNSB_11use_defaultESX_SX_EEEEEEEySF_S9_NS7_10__identityEEEvT0_PT3_T1_NS0_13GridEvenShareIS15_EET2_T4_E12temp_storage+96];
	setp.eq.s16 	%p142, %rs209, 0;
	setp.eq.s16 	%p143, %rs210, 0;
	min.s64 	%rd262, %rd261, %rd260;
	selp.b16 	%rs211, %rs208, 1, %p143;
	selp.b16 	%rs212, %rs210, %rs211, %p142;
	and.b16  	%rs213, %rs212, 255;
	selp.b64 	%rd263, %rd260, %rd262, %p143;
	selp.b64 	%rd264, %rd261, %rd263, %p142;
	ld.shared.u8 	%rs214, [_ZZN3cub18CUB_300001_SM_10006detail6reduce18DeviceReduceKernelINS2_10policy_hubIN4cuda3std3__45tupleIJblEEEyN6thrust24THRUST_300001_SM_1000_NS8cuda_cub9__find_if7functorIS9_EEE10Policy1000ENSB_12zip_iteratorINS8_IJNSD_26transform_input_iterator_tIbNSI_INS8_IJNSB_6detail15normal_iteratorINSB_10device_ptrIjEEEESO_EEEEENSK_22tuple_binary_predicateINS7_4lessIjEEEEEENSB_17counting_iteratorIlNSB_11use_defaultESX_SX_EEEEEEEySF_S9_NS7_10__identityEEEvT0_PT3_T1_NS0_13GridEvenShareIS15_EET2_T4_E12temp_storage+104];
	ld.shared.u64 	%rd265, [_ZZN3cub18CUB_300001_SM_10006detail6reduce18DeviceReduceKernelINS2_10policy_hubIN4cuda3std3__45tupleIJblEEEyN6thrust24THRUST_300001_SM_1000_NS8cuda_cub9__find_if7functorIS9_EEE10Policy1000ENSB_12zip_iteratorINS8_IJNSD_26transform_input_iterator_tIbNSI_INS8_IJNSB_6detail15normal_iteratorINSB_10device_ptrIjEEEESO_EEEEENSK_22tuple_binary_predicateINS7_4lessIjEEEEEENSB_17counting_iteratorIlNSB_11use_defaultESX_SX_EEEEEEEySF_S9_NS7_10__identityEEEvT0_PT3_T1_NS0_13GridEvenShareIS15_EET2_T4_E12temp_storage+112];
	setp.eq.s16 	%p144, %rs213, 0;
	setp.eq.s16 	%p145, %rs214, 0;
	min.s64 	%rd266, %rd265, %rd264;
	selp.b16 	%rs215, %rs212, 1, %p145;
	selp.b16 	%rs216, %rs214, %rs215, %p144;
	and.b16  	%rs217, %rs216, 255;
	selp.b64 	%rd267, %rd264, %rd266, %p145;
	selp.b64 	%rd268, %rd265, %rd267, %p144;
	ld.shared.u8 	%rs218, [_ZZN3cub18CUB_300001_SM_10006detail6reduce18DeviceReduceKernelINS2_10policy_hubIN4cuda3std3__45tupleIJblEEEyN6thrust24THRUST_300001_SM_1000_NS8cuda_cub9__find_if7functorIS9_EEE10Policy1000ENSB_12zip_iteratorINS8_IJNSD_26transform_input_iterator_tIbNSI_INS8_IJNSB_6detail15normal_iteratorINSB_10device_ptrIjEEEESO_EEEEENSK_22tuple_binary_predicateINS7_4lessIjEEEEEENSB_17counting_iteratorIlNSB_11use_defaultESX_SX_EEEEEEEySF_S9_NS7_10__identityEEEvT0_PT3_T1_NS0_13GridEvenShareIS15_EET2_T4_E12temp_storage+120];
	ld.shared.u64 	%rd269, [_ZZN3cub18CUB_300001_SM_10006detail6reduce18DeviceReduceKernelINS2_10policy_hubIN4cuda3std3__45tupleIJblEEEyN6thrust24THRUST_300001_SM_1000_NS8cuda_cub9__find_if7functorIS9_EEE10Policy1000ENSB_12zip_iteratorINS8_IJNSD_26transform_input_iterator_tIbNSI_INS8_IJNSB_6detail15normal_iteratorINSB_10device_ptrIjEEEESO_EEEEENSK_22tuple_binary_predicateINS7_4lessIjEEEEEENSB_17counting_iteratorIlNSB_11use_defaultESX_SX_EEEEEEEySF_S9_NS7_10__identityEEEvT0_PT3_T1_NS0_13GridEvenShareIS15_EET2_T4_E12temp_storage+128];
	setp.eq.s16 	%p146, %rs217, 0;
	setp.eq.s16 	%p147, %rs218, 0;
	min.s64 	%rd270, %rd269, %rd268;
	selp.b16 	%rs219, %rs216, 1, %p147;
	selp.b16 	%rs377, %rs218, %rs219, %p146;
	selp.b64 	%rd271, %rd268, %rd270, %p147;
	selp.b64 	%rd439, %rd269, %rd271, %p146;
$L__BB10_118:
	mov.u32 	%r529, %tid.x;
	setp.ne.s32 	%p324, %r529, 0;
	@%p324 bra 	$L__BB10_120;
	ld.param.u64 	%rd429, [_ZN3cub18CUB_300001_SM_10006detail6reduce18DeviceReduceKernelINS2_10policy_hubIN4cuda3std3__45tupleIJblEEEyN6thrust24THRUST_300001_SM_1000_NS8cuda_cub9__find_if7functorIS9_EEE10Policy1000ENSB_12zip_iteratorINS8_IJNSD_26transform_input_iterator_tIbNSI_INS8_IJNSB_6detail15normal_iteratorINSB_10device_ptrIjEEEESO_EEEEENSK_22tuple_binary_predicateINS7_4lessIjEEEEEENSB_17counting_iteratorIlNSB_11use_defaultESX_SX_EEEEEEEySF_S9_NS7_10__identityEEEvT0_PT3_T1_NS0_13GridEvenShareIS15_EET2_T4__param_1];
	cvta.to.global.u64 	%rd426, %rd429;
	mul.wide.u32 	%rd427, %r2, 16;
	add.s64 	%rd428, %rd426, %rd427;
	st.global.u8 	[%rd428], %rs377;
	st.global.u64 	[%rd428+8], %rd439;
$L__BB10_120:
	ret;

}
	// .globl	_ZN3cub18CUB_300001_SM_10006detail6reduce28DeviceReduceSingleTileKernelINS2_10policy_hubIN4cuda3std3__45tupleIJblEEEyN6thrust24THRUST_300001_SM_1000_NS8cuda_cub9__find_if7functorIS9_EEE10Policy1000EPS9_SI_iSF_S9_S9_NS7_10__identityEEEvT0_T1_T2_T3_T4_T6_
.visible .entry _ZN3cub18CUB_300001_SM_10006detail6reduce28DeviceReduceSingleTileKernelINS2_10policy_hubIN4cuda3std3__45tupleIJblEEEyN6thrust24THRUST_300001_SM_1000_NS8cuda_cub9__find_if7functorIS9_EEE10Policy1000EPS9_SI_iSF_S9_S9_NS7_10__identityEEEvT0_T1_T2_T3_T4_T6_(
	.param .u64 .ptr .align 1 _ZN3cub18CUB_300001_SM_10006detail6reduce28DeviceReduceSingleTileKernelINS2_10policy_hubIN4cuda3std3__45tupleIJblEEEyN6thrust24THRUST_300001_SM_1000_NS8cuda_cub9__find_if7functorIS9_EEE10Policy1000EPS9_SI_iSF_S9_S9_NS7_10__identityEEEvT0_T1_T2_T3_T4_T6__param_0,
	.param .u64 .ptr .align 1 _ZN3cub18CUB_300001_SM_10006detail6reduce28DeviceReduceSingleTileKernelINS2_10policy_hubIN4cuda3std3__45tupleIJblEEEyN6thrust24THRUST_300001_SM_1000_NS8cuda_cub9__find_if7functorIS9_EEE10Policy1000EPS9_SI_iSF_S9_S9_NS7_10__identityEEEvT0_T1_T2_T3_T4_T6__param_1,
	.param .u32 _ZN3cub18CUB_300001_SM_10006detail6reduce28DeviceReduceSingleTileKernelINS2_10policy_hubIN4cuda3std3__45tupleIJblEEEyN6thrust24THRUST_300001_SM_1000_NS8cuda_cub9__find_if7functorIS9_EEE10Policy1000EPS9_SI_iSF_S9_S9_NS7_10__identityEEEvT0_T1_T2_T3_T4_T6__param_2,
	.param .align 1 .b8 _ZN3cub18CUB_300001_SM_10006detail6reduce28DeviceReduceSingleTileKernelINS2_10policy_hubIN4cuda3std3__45tupleIJblEEEyN6thrust24THRUST_300001_SM_1000_NS8cuda_cub9__find_if7functorIS9_EEE10Policy1000EPS9_SI_iSF_S9_S9_NS7_10__identityEEEvT0_T1_T2_T3_T4_T6__param_3[1],
	.param .align 8 .b8 _ZN3cub18CUB_300001_SM_10006detail6reduce28DeviceReduceSingleTileKernelINS2_10policy_hubIN4cuda3std3__45tupleIJblEEEyN6thrust24THRUST_300001_SM_1000_NS8cuda_cub9__find_if7functorIS9_EEE10Policy1000EPS9_SI_iSF_S9_S9_NS7_10__identityEEEvT0_T1_T2_T3_T4_T6__param_4[16],
	.param .align 1 .b8 _ZN3cub18CUB_300001_SM_10006detail6reduce28DeviceReduceSingleTileKernelINS2_10policy_hubIN4cuda3std3__45tupleIJblEEEyN6thrust24THRUST_300001_SM_1000_NS8cuda_cub9__find_if7functorIS9_EEE10Policy1000EPS9_SI_iSF_S9_S9_NS7_10__identityEEEvT0_T1_T2_T3_T4_T6__param_5[1]
)
.maxntid 256
.minnctapersm 1
{
	.reg .pred 	%p<188>;
	.reg .b16 	%rs<340>;
	.reg .b32 	%r<406>;
	.reg .b64 	%rd<359>;
	// demoted variable
	.shared .align 8 .b8 _ZZN3cub18CUB_300001_SM_10006detail6reduce28DeviceReduceSingleTileKernelINS2_10policy_hubIN4cuda3std3__45tupleIJblEEEyN6thrust24THRUST_300001_SM_1000_NS8cuda_cub9__find_if7functorIS9_EEE10Policy1000EPS9_SI_iSF_S9_S9_NS7_10__identityEEEvT0_T1_T2_T3_T4_T6_E12temp_storage[152];
	ld.param.u64 	%rd106, [_ZN3cub18CUB_300001_SM_10006detail6reduce28DeviceReduceSingleTileKernelINS2_10policy_hubIN4cuda3std3__45tupleIJblEEEyN6thrust24THRUST_300001_SM_1000_NS8cuda_cub9__find_if7functorIS9_EEE10Policy1000EPS9_SI_iSF_S9_S9_NS7_10__identityEEEvT0_T1_T2_T3_T4_T6__param_4+8];
	ld.param.u64 	%rd105, [_ZN3cub18CUB_300001_SM_10006detail6reduce28DeviceReduceSingleTileKernelINS2_10policy_hubIN4cuda3std3__45tupleIJblEEEyN6thrust24THRUST_300001_SM_1000_NS8cuda_cub9__find_if7functorIS9_EEE10Policy1000EPS9_SI_iSF_S9_S9_NS7_10__identityEEEvT0_T1_T2_T3_T4_T6__param_0];
	ld.param.u64 	%rd107, [_ZN3cub18CUB_300001_SM_10006detail6reduce28DeviceReduceSingleTileKernelINS2_10policy_hubIN4cuda3std3__45tupleIJblEEEyN6thrust24THRUST_300001_SM_1000_NS8cuda_cub9__find_if7functorIS9_EEE10Policy1000EPS9_SI_iSF_S9_S9_NS7_10__identityEEEvT0_T1_T2_T3_T4_T6__param_1];
	ld.param.u32 	%r38, [_ZN3cub18CUB_300001_SM_10006detail6reduce28DeviceReduceSingleTileKernelINS2_10policy_hubIN4cuda3std3__45tupleIJblEEEyN6thrust24THRUST_300001_SM_1000_NS8cuda_cub9__find_if7functorIS9_EEE10Policy1000EPS9_SI_iSF_S9_S9_NS7_10__identityEEEvT0_T1_T2_T3_T4_T6__param_2];
	ld.param.u8 	%rs82, [_ZN3cub18CUB_300001_SM_10006detail6reduce28DeviceReduceSingleTileKernelINS2_10policy_hubIN4cuda3std3__45tupleIJblEEEyN6thrust24THRUST_300001_SM_1000_NS8cuda_cub9__find_if7functorIS9_EEE10Policy1000EPS9_SI_iSF_S9_S9_NS7_10__identityEEEvT0_T1_T2_T3_T4_T6__param_4];
	cvta.to.global.u64 	%rd1, %rd107;
	setp.ne.s32 	%p1, %r38, 0;
	@%p1 bra 	$L__BB11_3;
	mov.u32 	%r392, %tid.x;
	setp.ne.s32 	%p187, %r392, 0;
	@%p187 bra 	$L__BB11_112;
	st.global.u8 	[%rd1], %rs82;
	st.global.u64 	[%rd1+8], %rd106;
	bra.uni 	$L__BB11_112;
$L__BB11_3:
	setp.gt.s32 	%p2, %r38, 1023;
	@%p2 bra 	$L__BB11_74;
	mov.u32 	%r1, %tid.x;
	setp.ge.s32 	%p77, %r1, %r38;
	mov.b16 	%rs311, 0;
	mov.b64 	%rd329, 0;
	mov.u32 	%r396, %r1;
	@%p77 bra 	$L__BB11_6;
	mul.wide.u32 	%rd234, %r1, 16;
	add.s64 	%rd231, %rd105, %rd234;
	// begin inline asm
	ld.global.nc.u64 %rd230, [%rd231];
	// end inline asm
	add.s64 	%rd233, %rd231, 8;
	// begin inline asm
	ld.global.nc.u64 %rd329, [%rd233];
	// end inline asm
	cvt.u16.u64 	%rs311, %rd230;
	add.s32 	%r396, %r1, 256;
$L__BB11_6:
	setp.ge.s32 	%p78, %r396, %r38;
	@%p78 bra 	$L__BB11_12;
	not.b32 	%r158, %r396;
	add.s32 	%r4, %r38, %r158;
	and.b32  	%r159, %r4, 768;
	setp.eq.s32 	%p79, %r159, 768;
	@%p79 bra 	$L__BB11_10;
	mul.wide.u32 	%rd236, %r396, 16;
	add.s64 	%rd323, %rd105, %rd236;
	shr.u32 	%r160, %r4, 8;
	add.s32 	%r161, %r160, 1;
	and.b32  	%r162, %r161, 3;
	neg.s32 	%r394, %r162;
$L__BB11_9:
	.pragma "nounroll";
	// begin inline asm
	ld.global.nc.u64 %rd237, [%rd323];
	// end inline asm
	add.s64 	%rd240, %rd323, 8;
	// begin inline asm
	ld.global.nc.u64 %rd239, [%rd240];
	// end inline asm
	cvt.u16.u64 	%rs190, %rd237;
	and.b16  	%rs191, %rs190, 255;
	and.b16  	%rs192, %rs311, 255;
	setp.eq.s16 	%p80, %rs192, 0;
	setp.eq.s16 	%p81, %rs191, 0;
	min.s64 	%rd241, %rd239, %rd329;
	selp.b64 	%rd242, %rd329, %rd241, %p81;
	selp.b64 	%rd329, %rd239, %rd242, %p80;
	selp.b16 	%rs193, %rs311, 1, %p81;
	selp.b16 	%rs311, %rs190, %rs193, %p80;
	add.s32 	%r396, %r396, 256;
	add.s64 	%rd323, %rd323, 4096;
	add.s32 	%r394, %r394, 1;
	setp.ne.s32 	%p82, %r394, 0;
	@%p82 bra 	$L__BB11_9;
$L__BB11_10:
	setp.lt.u32 	%p83, %r4, 768;
	@%p83 bra 	$L__BB11_12;
$L__BB11_11:
	mul.wide.s32 	%rd259, %r396, 16;
	add.s64 	%rd244, %rd105, %rd259;
	// begin inline asm
	ld.global.nc.u64 %rd243, [%rd244];
	// end inline asm
	add.s64 	%rd246, %rd244, 8;
	// begin inline asm
	ld.global.nc.u64 %rd245, [%rd246];
	// end inline asm
	cvt.u16.u64 	%rs194, %rd243;
	and.b16  	%rs195, %rs194, 255;
	and.b16  	%rs196, %rs311, 255;
	setp.eq.s16 	%p84, %rs196, 0;
	setp.eq.s16 	%p85, %rs195, 0;
	min.s64 	%rd260, %rd245, %rd329;
	selp.b64 	%rd261, %rd329, %rd260, %p85;
	selp.b64 	%rd262, %rd245, %rd261, %p84;
	selp.b16 	%rs197, %rs311, 1, %p85;
	selp.b16 	%rs198, %rs194, %rs197, %p84;
	and.b16  	%rs199, %rs198, 255;
	add.s64 	%rd248, %rd244, 4096;
	// begin inline asm
	ld.global.nc.u64 %rd247, [%rd248];
	// end inline asm
	add.s64 	%rd250, %rd244, 4104;
	// begin inline asm
	ld.global.nc.u64 %rd249, [%rd250];
	// end inline asm
	cvt.u16.u64 	%rs200, %rd247;
	and.b16  	%rs201, %rs200, 255;
	setp.eq.s16 	%p86, %rs199, 0;
	setp.eq.s16 	%p87, %rs201, 0;
	min.s64 	%rd263, %rd249, %rd262;
	selp.b64 	%rd264, %rd262, %rd263, %p87;
	selp.b64 	%rd265, %rd249, %rd264, %p86;
	selp.b16 	%rs202, %rs198, 1, %p87;
	selp.b16 	%rs203, %rs200, %rs202, %p86;
	and.b16  	%rs204, %rs203, 255;
	add.s64 	%rd252, %rd244, 8192;
	// begin inline asm
	ld.global.nc.u64 %rd251, [%rd252];
	// end inline asm
	add.s64 	%rd254, %rd244, 8200;
	// begin inline asm
	ld.global.nc.u64 %rd253, [%rd254];
	// end inline asm
	cvt.u16.u64 	%rs205, %rd251;
	and.b16  	%rs206, %rs205, 255;
	setp.eq.s16 	%p88, %rs204, 0;
	setp.eq.s16 	%p89, %rs206, 0;
	min.s64 	%rd266, %rd253, %rd265;
	selp.b64 	%rd267, %rd265, %rd266, %p89;
	selp.b64 	%rd268, %rd253, %rd267, %p88;
	selp.b16 	%rs207, %rs203, 1, %p89;
	selp.b16 	%rs208, %rs205, %rs207, %p88;
	and.b16  	%rs209, %rs208, 255;
	add.s64 	%rd256, %rd244, 12288;
	// begin inline asm
	ld.global.nc.u64 %rd255, [%rd256];
	// end inline asm
	add.s64 	%rd258, %rd244, 12296;
	// begin inline asm
	ld.global.nc.u64 %rd257, [%rd258];
	// end inline asm
	cvt.u16.u64 	%rs210, %rd255;
	and.b16  	%rs211, %rs210, 255;
	setp.eq.s16 	%p90, %rs209, 0;
	setp.eq.s16 	%p91, %rs211, 0;
	min.s64 	%rd269, %rd257, %rd268;
	selp.b64 	%rd270, %rd268, %rd269, %p91;
	selp.b64 	%rd329, %rd257, %rd270, %p90;
	selp.b16 	%rs212, %rs208, 1, %p91;
	selp.b16 	%rs311, %rs210, %rs212, %p90;
	add.s32 	%r396, %r396, 1024;
	setp.lt.s32 	%p92, %r396, %r38;
	@%p92 bra 	$L__BB11_11;
$L__BB11_12:
	setp.lt.s32 	%p93, %r38, 256;
	@%p93 bra 	$L__BB11_37;
	// begin inline asm
	mov.u32 %r281, %laneid;
	// end inline asm
	cvt.u32.u16 	%r302, %rs311;
	and.b32  	%r283, %r302, 255;
	mov.b32 	%r299, 1;
	mov.b32 	%r300, 31;
	mov.b32 	%r301, -1;
	// begin inline asm
	shfl.sync.down.b32 %r282, %r283, %r299, %r300, %r301;
	// end inline asm
	// begin inline asm
	shfl.sync.down.b32 %r287, %r288, %r299, %r300, %r301;
	// end inline asm
	mov.b64 	{%r293, %r298}, %rd329;
	// begin inline asm
	shfl.sync.down.b32 %r292, %r293, %r299, %r300, %r301;
	// end inline asm
	// begin inline asm
	shfl.sync.down.b32 %r297, %r298, %r299, %r300, %r301;
	// end inline asm
	mov.b64 	%rd14, {%r292, %r297};
	cvt.u16.u32 	%rs10, %r282;
	setp.gt.s32 	%p143, %r281, 30;
	@%p143 bra 	$L__BB11_17;
	and.b16  	%rs254, %rs311, 255;
	setp.eq.s16 	%p144, %rs254, 0;
	and.b16  	%rs255, %rs10, 255;
	setp.eq.s16 	%p145, %rs255, 0;
	or.pred  	%p146, %p144, %p145;
	@%p146 bra 	$L__BB11_16;
	min.s64 	%rd329, %rd14, %rd329;
	mov.b16 	%rs311, 1;
	bra.uni 	$L__BB11_17;
$L__BB11_16:
	setp.eq.s16 	%p147, %rs254, 0;
	selp.b64 	%rd329, %rd14, %rd329, %p147;
	selp.b16 	%rs311, %rs10, %rs311, %p147;
$L__BB11_17:
	cvt.u32.u16 	%r323, %rs311;
	and.b32  	%r304, %r323, 255;
	mov.b32 	%r320, 2;
	mov.b32 	%r321, 31;
	mov.b32 	%r322, -1;
	// begin inline asm
	shfl.sync.down.b32 %r303, %r304, %r320, %r321, %r322;
	// end inline asm
	// begin inline asm
	shfl.sync.down.b32 %r308, %r309, %r320, %r321, %r322;
	// end inline asm
	mov.b64 	{%r314, %r319}, %rd329;
	// begin inline asm
	shfl.sync.down.b32 %r313, %r314, %r320, %r321, %r322;
	// end inline asm
	// begin inline asm
	shfl.sync.down.b32 %r318, %r319, %r320, %r321, %r322;
	// end inline asm
	mov.b64 	%rd18, {%r313, %r318};
	cvt.u16.u32 	%rs13, %r303;
	setp.gt.s32 	%p148, %r281, 29;
	@%p148 bra 	$L__BB11_21;
	and.b16  	%rs258, %rs311, 255;
	setp.eq.s16 	%p149, %rs258, 0;
	and.b16  	%rs259, %rs13, 255;
	setp.eq.s16 	%p150, %rs259, 0;
	or.pred  	%p151, %p149, %p150;
	@%p151 bra 	$L__BB11_20;
	min.s64 	%rd329, %rd18, %rd329;
	mov.b16 	%rs311, 1;
	bra.uni 	$L__BB11_21;
$L__BB11_20:
	setp.eq.s16 	%p152, %rs258, 0;
	selp.b64 	%rd329, %rd18, %rd329, %p152;
	selp.b16 	%rs311, %rs13, %rs311, %p152;
$L__BB11_21:
	cvt.u32.u16 	%r344, %rs311;
	and.b32  	%r325, %r344, 255;
	mov.b32 	%r341, 4;
	mov.b32 	%r342, 31;
	mov.b32 	%r343, -1;
	// begin inline asm
	shfl.sync.down.b32 %r324, %r325, %r341, %r342, %r343;
	// end inline asm
	// begin inline asm
	shfl.sync.down.b32 %r329, %r330, %r341, %r342, %r343;
	// end inline asm
	mov.b64 	{%r335, %r340}, %rd329;
	// begin inline asm
	shfl.sync.down.b32 %r334, %r335, %r341, %r342, %r343;
	// end inline asm
	// begin inline asm
	shfl.sync.down.b32 %r339, %r340, %r341, %r342, %r343;
	// end inline asm
	mov.b64 	%rd22, {%r334, %r339};
	cvt.u16.u32 	%rs16, %r324;
	setp.gt.s32 	%p153, %r281, 27;
	@%p153 bra 	$L__BB11_25;
	and.b16  	%rs262, %rs311, 255;
	setp.eq.s16 	%p154, %rs262, 0;
	and.b16  	%rs263, %rs16, 255;
	setp.eq.s16 	%p155, %rs263, 0;
	or.pred  	%p156, %p154, %p155;
	@%p156 bra 	$L__BB11_24;
	min.s64 	%rd329, %rd22, %rd329;
	mov.b16 	%rs311, 1;
	bra.uni 	$L__BB11_25;
$L__BB11_24:
	setp.eq.s16 	%p157, %rs262, 0;
	selp.b64 	%rd329, %rd22, %rd329, %p157;
	selp.b16 	%rs311, %rs16, %rs311, %p157;
$L__BB11_25:
	cvt.u32.u16 	%r365, %rs311;
	and.b32  	%r346, %r365, 255;
	mov.b32 	%r362, 8;
	mov.b32 	%r363, 31;
	mov.b32 	%r364, -1;
	// begin inline asm
	shfl.sync.down.b32 %r345, %r346, %r362, %r363, %r364;
	// end inline asm
	// begin inline asm
	shfl.sync.down.b32 %r350, %r351, %r362, %r363, %r364;
	// end inline asm
	mov.b64 	{%r356, %r361}, %rd329;
	// begin inline asm
	shfl.sync.down.b32 %r355, %r356, %r362, %r363, %r364;
	// end inline asm
	// begin inline asm
	shfl.sync.down.b32 %r360, %r361, %r362, %r363, %r364;
	// end inline asm
	mov.b64 	%rd26, {%r355, %r360};
	cvt.u16.u32 	%rs19, %r345;
	setp.gt.s32 	%p158, %r281, 23;
	@%p158 bra 	$L__BB11_29;
	and.b16  	%rs266, %rs311, 255;
	setp.eq.s16 	%p159, %rs266, 0;
	and.b16  	%rs267, %rs19, 255;
	setp.eq.s16 	%p160, %rs267, 0;
	or.pred  	%p161, %p159, %p160;
	@%p161 bra 	$L__BB11_28;
	min.s64 	%rd329, %rd26, %rd329;
	mov.b16 	%rs311, 1;
	bra.uni 	$L__BB11_29;
$L__BB11_28:
	setp.eq.s16 	%p162, %rs266, 0;
	selp.b64 	%rd329, %rd26, %rd329, %p162;
	selp.b16 	%rs311, %rs19, %rs311, %p162;
$L__BB11_29:
	cvt.u32.u16 	%r386, %rs311;
	and.b32  	%r367, %r386, 255;
	mov.b32 	%r383, 16;
	mov.b32 	%r384, 31;
	mov.b32 	%r385, -1;
	// begin inline asm
	shfl.sync.down.b32 %r366, %r367, %r383, %r384, %r385;
	// end inline asm
	// begin inline asm
	shfl.sync.down.b32 %r371, %r372, %r383, %r384, %r385;
	// end inline asm
	mov.b64 	{%r377, %r382}, %rd329;
	// begin inline asm
	shfl.sync.down.b32 %r376, %r377, %r383, %r384, %r385;
	// end inline asm
	// begin inline asm
	shfl.sync.down.b32 %r381, %r382, %r383, %r384, %r385;
	// end inline asm
	mov.b64 	%rd30, {%r376, %r381};
	cvt.u16.u32 	%rs22, %r366;
	setp.gt.s32 	%p163, %r281, 15;
	@%p163 bra 	$L__BB11_33;
	and.b16  	%rs270, %rs311, 255;
	setp.eq.s16 	%p164, %rs270, 0;
	and.b16  	%rs271, %rs22, 255;
	setp.eq.s16 	%p165, %rs271, 0;
	or.pred  	%p166, %p164, %p165;
	@%p166 bra 	$L__BB11_32;
	min.s64 	%rd329, %rd30, %rd329;
	mov.b16 	%rs311, 1;
	bra.uni 	$L__BB11_33;
$L__BB11_32:
	setp.eq.s16 	%p167, %rs270, 0;
	selp.b64 	%rd329, %rd30, %rd329, %p167;
	selp.b16 	%rs311, %rs22, %rs311, %p167;
$L__BB11_33:
	setp.ne.s32 	%p168, %r281, 0;
	@%p168 bra 	$L__BB11_35;
	shr.u32 	%r387, %r1, 1;
	and.b32  	%r388, %r387, 496;
	mov.u32 	%r389, _ZZN3cub18CUB_300001_SM_10006detail6reduce28DeviceReduceSingleTileKernelINS2_10policy_hubIN4cuda3std3__45tupleIJblEEEyN6thrust24THRUST_300001_SM_1000_NS8cuda_cub9__find_if7functorIS9_EEE10Policy1000EPS9_SI_iSF_S9_S9_NS7_10__identityEEEvT0_T1_T2_T3_T4_T6_E12temp_storage;
	add.s32 	%r390, %r389, %r388;
	st.shared.u8 	[%r390+8], %rs311;
	st.shared.u64 	[%r390+16], %rd329;
$L__BB11_35:
	bar.sync 	0;
	setp.ne.s32 	%p169, %r1, 0;
	@%p169 bra 	$L__BB11_110;
	ld.shared.u8 	%rs274, [_ZZN3cub18CUB_300001_SM_10006detail6reduce28DeviceReduceSingleTileKernelINS2_10policy_hubIN4cuda3std3__45tupleIJblEEEyN6thrust24THRUST_300001_SM_1000_NS8cuda_cub9__find_if7functorIS9_EEE10Policy1000EPS9_SI_iSF_S9_S9_NS7_10__identityEEEvT0_T1_T2_T3_T4_T6_E12temp_storage+24];
	ld.shared.u64 	%rd292, [_ZZN3cub18CUB_300001_SM_10006detail6reduce28DeviceReduceSingleTileKernelINS2_10policy_hubIN4cuda3std3__45tupleIJblEEEyN6thrust24THRUST_300001_SM_1000_NS8cuda_cub9__find_if7functorIS9_EEE10Policy1000EPS9_SI_iSF_S9_S9_NS7_10__identityEEEvT0_T1_T2_T3_T4_T6_E12temp_storage+32];
	and.b16  	%rs275, %rs311, 255;
	setp.eq.s16 	%p170, %rs275, 0;
	setp.eq.s16 	%p171, %rs274, 0;
	min.s64 	%rd293, %rd292, %rd329;
	selp.b64 	%rd294, %rd329, %rd293, %p171;
	selp.b64 	%rd295, %rd292, %rd294, %p170;
	selp.b16 	%rs276, %rs311, 1, %p171;
	selp.b16 	%rs277, %rs274, %rs276, %p170;
	and.b16  	%rs278, %rs277, 255;
	ld.shared.u8 	%rs279, [_ZZN3cub18CUB_300001_SM_10006detail6reduce28DeviceReduceSingleTileKernelINS2_10policy_hubIN4cuda3std3__45tupleIJblEEEyN6thrust24THRUST_300001_SM_1000_NS8cuda_cub9__find_if7functorIS9_EEE10Policy1000EPS9_SI_iSF_S9_S9_NS7_10__identityEEEvT0_T1_T2_T3_T4_T6_E12temp_storage+40];
	ld.shared.u64 	%rd296, [_ZZN3cub18CUB_300001_SM_10006detail6reduce28DeviceReduceSingleTileKernelINS2_10policy_hubIN4cuda3std3__45tupleIJblEEEyN6thrust24THRUST_300001_SM_1000_NS8cuda_cub9__find_if7functorIS9_EEE10Policy1000EPS9_SI_iSF_S9_S9_NS7_10__identityEEEvT0_T1_T2_T3_T4_T6_E12temp_storage+48];
	setp.eq.s16 	%p172, %rs278, 0;
	setp.eq.s16 	%p173, %rs279, 0;
	min.s64 	%rd297, %rd296, %rd295;
	selp.b64 	%rd298, %rd295, %rd297, %p173;
	selp.b64 	%rd299, %rd296, %rd298, %p172;
	selp.b16 	%rs280, %rs277, 1, %p173;
	selp.b16 	%rs281, %rs279, %rs280, %p172;
	and.b16  	%rs282, %rs281, 255;
	ld.shared.u8 	%rs283, [_ZZN3cub18CUB_300001_SM_10006detail6reduce28DeviceReduceSingleTileKernelINS2_10policy_hubIN4cuda3std3__45tupleIJblEEEyN6thrust24THRUST_300001_SM_1000_NS8cuda_cub9__find_if7functorIS9_EEE10Policy1000EPS9_SI_iSF_S9_S9_NS7_10__identityEEEvT0_T1_T2_T3_T4_T6_E12temp_storage+56];
	ld.shared.u64 	%rd300, [_ZZN3cub18CUB_300001_SM_10006detail6reduce28DeviceReduceSingleTileKernelINS2_10policy_hubIN4cuda3std3__45tupleIJblEEEyN6thrust24THRUST_300001_SM_1000_NS8cuda_cub9__find_if7functorIS9_EEE10Policy1000EPS9_SI_iSF_S9_S9_NS7_10__identityEEEvT0_T1_T2_T3_T4_T6_E12temp_storage+64];
	setp.eq.s16 	%p174, %rs282, 0;
	setp.eq.s16 	%p175, %rs283, 0;
	min.s64 	%rd301, %rd300, %rd299;
	selp.b16 	%rs284, %rs281, 1, %p175;
	selp.b16 	%rs285, %rs283, %rs284, %p174;
	and.b16  	%rs286, %rs285, 255;
	selp.b64 	%rd302, %rd299, %rd301, %p175;
	selp.b64 	%rd303, %rd300, %rd302, %p174;
	ld.shared.u8 	%rs287, [_ZZN3cub18CUB_300001_SM_10006detail6reduce28DeviceReduceSingleTileKernelINS2_10policy_hubIN4cuda3std3__45tupleIJblEEEyN6thrust24THRUST_300001_SM_1000_NS8cuda_cub9__find_if7functorIS9_EEE10Policy1000EPS9_SI_iSF_S9_S9_NS7_10__identityEEEvT0_T1_T2_T3_T4_T6_E12temp_storage+72];
	ld.shared.u64 	%rd304, [_ZZN3cub18CUB_300001_SM_10006detail6reduce28DeviceReduceSingleTileKernelINS2_10policy_hubIN4cuda3std3__45tupleIJblEEEyN6thrust24THRUST_300001_SM_1000_NS8cuda_cub9__find_if7functorIS9_EEE10Policy1000EPS9_SI_iSF_S9_S9_NS7_10__identityEEEvT0_T1_T2_T3_T4_T6_E12temp_storage+80];
	setp.eq.s16 	%p176, %rs286, 0;
	setp.eq.s16 	%p177, %rs287, 0;
	min.s64 	%rd305, %rd304, %rd303;
	selp.b16 	%rs288, %rs285, 1, %p177;
	selp.b16 	%rs289, %rs287, %rs288, %p176;
	and.b16  	%rs290, %rs289, 255;
	selp.b64 	%rd306, %rd303, %rd305, %p177;
	selp.b64 	%rd307, %rd304, %rd306, %p176;
	ld.shared.u8 	%rs291, [_ZZN3cub18CUB_300001_SM_10006detail6reduce28DeviceReduceSingleTileKernelINS2_10policy_hubIN4cuda3std3__45tupleIJblEEEyN6thrust24THRUST_300001_SM_1000_NS8cuda_cub9__find_if7functorIS9_EEE10Policy1000EPS9_SI_iSF_S9_S9_NS7_10__identityEEEvT0_T1_T2_T3_T4_T6_E12temp_storage+88];
	ld.shared.u64 	%rd308, [_ZZN3cub18CUB_300001_SM_10006detail6reduce28DeviceReduceSingleTileKernelINS2_10policy_hubIN4cuda3std3__45tupleIJblEEEyN6thrust24THRUST_300001_SM_1000_NS8cuda_cub9__find_if7functorIS9_EEE10Policy1000EPS9_SI_iSF_S9_S9_NS7_10__identityEEEvT0_T1_T2_T3_T4_T6_E12temp_storage+96];
	setp.eq.s16 	%p178, %rs290, 0;
	setp.eq.s16 	%p179, %rs291, 0;
	min.s64 	%rd309, %rd308, %rd307;
	selp.b16 	%rs292, %rs289, 1, %p179;
	selp.b16 	%rs293, %rs291, %rs292, %p178;
	and.b16  	%rs294, %rs293, 255;
	selp.b64 	%rd310, %rd307, %rd309, %p179;
	selp.b64 	%rd311, %rd308, %rd310, %p178;
	ld.shared.u8 	%rs295, [_ZZN3cub18CUB_300001_SM_10006detail6reduce28DeviceReduceSingleTileKernelINS2_10policy_hubIN4cuda3std3__45tupleIJblEEEyN6thrust24THRUST_300001_SM_1000_NS8cuda_cub9__find_if7functorIS9_EEE10Policy1000EPS9_SI_iSF_S9_S9_NS7_10__identityEEEvT0_T1_T2_T3_T4_T6_E12temp_storage+104];
	ld.shared.u64 	%rd312, [_ZZN3cub18CUB_300001_SM_10006detail6reduce28DeviceReduceSingleTileKernelINS2_10policy_hubIN4cuda3std3__45tupleIJblEEEyN6thrust24THRUST_300001_SM_1000_NS8cuda_cub9__find_if7functorIS9_EEE10Policy1000EPS9_SI_iSF_S9_S9_NS7_10__identityEEEvT0_T1_T2_T3_T4_T6_E12temp_storage+112];
	setp.eq.s16 	%p180, %rs294, 0;
	setp.eq.s16 	%p181, %rs295, 0;
	min.s64 	%rd313, %rd312, %rd311;
	selp.b16 	%rs296, %rs293, 1, %p181;
	selp.b16 	%rs297, %rs295, %rs296, %p180;
	and.b16  	%rs298, %rs297, 255;
	selp.b64 	%rd314, %rd311, %rd313, %p181;
	selp.b64 	%rd315, %rd312, %rd314, %p180;
	ld.shared.u8 	%rs299, [_ZZN3cub18CUB_300001_SM_10006detail6reduce28DeviceReduceSingleTileKernelINS2_10policy_hubIN4cuda3std3__45tupleIJblEEEyN6thrust24THRUST_300001_SM_1000_NS8cuda_cub9__find_if7functorIS9_EEE10Policy1000EPS9_SI_iSF_S9_S9_NS7_10__identityEEEvT0_T1_T2_T3_T4_T6_E12temp_storage+120];
	ld.shared.u64 	%rd316, [_ZZN3cub18CUB_300001_SM_10006detail6reduce28DeviceReduceSingleTileKernelINS2_10policy_hubIN4cuda3std3__45tupleIJblEEEyN6thrust24THRUST_300001_SM_1000_NS8cuda_cub9__find_if7functorIS9_EEE10Policy1000EPS9_SI_iSF_S9_S9_NS7_10__identityEEEvT0_T1_T2_T3_T4_T6_E12temp_storage+128];
	setp.eq.s16 	%p182, %rs298, 0;
	setp.eq.s16 	%p183, %rs299, 0;
	min.s64 	%rd317, %rd316, %rd315;
	selp.b16 	%rs300, %rs297, 1, %p183;
	selp.b16 	%rs311, %rs299, %rs300, %p182;
	selp.b64 	%rd318, %rd315, %rd317, %p183;
	selp.b64 	%rd329, %rd316, %rd318, %p182;
	bra.uni 	$L__BB11_110;
$L__BB11_37:
	// begin inline asm
	mov.u32 %r163, %laneid;
	// end inline asm
	and.b32  	%r184, %r1, 992;
	add.s32 	%r185, %r184, 32;
	setp.gt.s32 	%p94, %r185, %r38;
	not.b32 	%r186, %r184;
	add.s32 	%r187, %r38, %r186;
	selp.b32 	%r182, %r187, 31, %p94;
	cvt.u32.u16 	%r188, %rs311;
	and.b32  	%r165, %r188, 255;
	mov.b32 	%r181, 1;
	mov.b32 	%r183, -1;
	// begin inline asm
	shfl.sync.down.b32 %r164, %r165, %r181, %r182, %r183;
	// end inline asm
	// begin inline asm
	shfl.sync.down.b32 %r169, %r170, %r181, %r182, %r183;
	// end inline asm
	mov.b64 	{%r175, %r180}, %rd329;
	// begin inline asm
	shfl.sync.down.b32 %r174, %r175, %r181, %r182, %r183;
	// end inline asm
	// begin inline asm
	shfl.sync.down.b32 %r179, %r180, %r181, %r182, %r183;
	// end inline asm
	mov.b64 	%rd35, {%r174, %r179};
	cvt.u16.u32 	%rs26, %r164;
	setp.ge.s32 	%p95, %r163, %r182;
	@%p95 bra 	$L__BB11_41;
	and.b16  	%rs213, %rs311, 255;
	setp.eq.s16 	%p96, %rs213, 0;
	and.b16  	%rs214, %rs26, 255;
	setp.eq.s16 	%p97, %rs214, 0;
	or.pred  	%p98, %p96, %p97;
	@%p98 bra 	$L__BB11_40;
	min.s64 	%rd329, %rd35, %rd329;
	mov.b16 	%rs311, 1;
	bra.uni 	$L__BB11_41;
$L__BB11_40:
	setp.eq.s16 	%p99, %rs213, 0;
	selp.b16 	%rs311, %rs26, %rs311, %p99;
	selp.b64 	%rd329, %rd35, %rd329, %p99;
$L__BB11_41:
	cvt.u32.u16 	%r209, %rs311;
	and.b32  	%r190, %r209, 255;
	mov.b32 	%r206, 2;
	mov.b32 	%r208, -1;
	// begin inline asm
	shfl.sync.down.b32 %r189, %r190, %r206, %r182, %r208;
	// end inline asm
	// begin inline asm
	shfl.sync.down.b32 %r194, %r195, %r206, %r182, %r208;
	// end inline asm
	mov.b64 	{%r200, %r205}, %rd329;
	// begin inline asm
	shfl.sync.down.b32 %r199, %r200, %r206, %r182, %r208;
	// end inline asm
	// begin inline asm
	shfl.sync.down.b32 %r204, %r205, %r206, %r182, %r208;
	// end inline asm
	mov.b64 	%rd39, {%r199, %r204};
	cvt.u16.u32 	%rs29, %r189;
	add.s32 	%r210, %r163, 2;
	setp.gt.s32 	%p100, %r210, %r182;
	@%p100 bra 	$L__BB11_45;
	and.b16  	%rs217, %rs311, 255;
	setp.eq.s16 	%p101, %rs217, 0;
	and.b16  	%rs218, %rs29, 255;
	setp.eq.s16 	%p102, %rs218, 0;
	or.pred  	%p103, %p101, %p102;
	@%p103 bra 	$L__BB11_44;
	min.s64 	%rd329, %rd39, %rd329;
	mov.b16 	%rs311, 1;
	bra.uni 	$L__BB11_45;
$L__BB11_44:
	setp.eq.s16 	%p104, %rs217, 0;
	selp.b16 	%rs311, %rs29, %rs311, %p104;
	selp.b64 	%rd329, %rd39, %rd329, %p104;
$L__BB11_45:
	cvt.u32.u16 	%r231, %rs311;
	and.b32  	%r212, %r231, 255;
	mov.b32 	%r228, 4;
	mov.b32 	%r230, -1;
	// begin inline asm
	shfl.sync.down.b32 %r211, %r212, %r228, %r182, %r230;
	// end inline asm
	// begin inline asm
	shfl.sync.down.b32 %r216, %r217, %r228, %r182, %r230;
	// end inline asm
	mov.b64 	{%r222, %r227}, %rd329;
	// begin inline asm
	shfl.sync.down.b32 %r221, %r222, %r228, %r182, %r230;
	// end inline asm
	// begin inline asm
	shfl.sync.down.b32 %r226, %r227, %r228, %r182, %r230;
	// end inline asm
	mov.b64 	%rd43, {%r221, %r226};
	cvt.u16.u32 	%rs32, %r211;
	add.s32 	%r232, %r163, 4;
	setp.gt.s32 	%p105, %r232, %r182;
	@%p105 bra 	$L__BB11_49;
	and.b16  	%rs221, %rs311, 255;
	setp.eq.s16 	%p106, %rs221, 0;
	and.b16  	%rs222, %rs32, 255;
	setp.eq.s16 	%p107, %rs222, 0;
	or.pred  	%p108, %p106, %p107;
	@%p108 bra 	$L__BB11_48;
	min.s64 	%rd329, %rd43, %rd329;
	mov.b16 	%rs311, 1;
	bra.uni 	$L__BB11_49;
$L__BB11_48:
	setp.eq.s16 	%p109, %rs221, 0;
	selp.b16 	%rs311, %rs32, %rs311, %p109;
	selp.b64 	%rd329, %rd43, %rd329, %p109;
$L__BB11_49:
	cvt.u32.u16 	%r253, %rs311;
	and.b32  	%r234, %r253, 255;
	mov.b32 	%r250, 8;
	mov.b32 	%r252, -1;
	// begin inline asm
	shfl.sync.down.b32 %r233, %r234, %r250, %r182, %r252;
	// end inline asm
	// begin inline asm
	shfl.sync.down.b32 %r238, %r239, %r250, %r182, %r252;
	// end inline asm
	mov.b64 	{%r244, %r249}, %rd329;
	// begin inline asm
	shfl.sync.down.b32 %r243, %r244, %r250, %r182, %r252;
	// end inline asm
	// begin inline asm
	shfl.sync.down.b32 %r248, %r249, %r250, %r182, %r252;
	// end inline asm
	mov.b64 	%rd47, {%r243, %r248};
	cvt.u16.u32 	%rs35, %r233;
	add.s32 	%r254, %r163, 8;
	setp.gt.s32 	%p110, %r254, %r182;
	@%p110 bra 	$L__BB11_53;
	and.b16  	%rs225, %rs311, 255;
	setp.eq.s16 	%p111, %rs225, 0;
	and.b16  	%rs226, %rs35, 255;
	setp.eq.s16 	%p112, %rs226, 0;
	or.pred  	%p113, %p111, %p112;
	@%p113 bra 	$L__BB11_52;
	min.s64 	%rd329, %rd47, %rd329;
	mov.b16 	%rs311, 1;
	bra.uni 	$L__BB11_53;
$L__BB11_52:
	setp.eq.s16 	%p114, %rs225, 0;
	selp.b16 	%rs311, %rs35, %rs311, %p114;
	selp.b64 	%rd329, %rd47, %rd329, %p114;
$L__BB11_53:
	cvt.u32.u16 	%r275, %rs311;
	and.b32  	%r256, %r275, 255;
	mov.b32 	%r272, 16;
	mov.b32 	%r274, -1;
	// begin inline asm
	shfl.sync.down.b32 %r255, %r256, %r272, %r182, %r274;
	// end inline asm
	// begin inline asm
	shfl.sync.down.b32 %r260, %r261, %r272, %r182, %r274;
	// end inline asm
	mov.b64 	{%r266, %r271}, %rd329;
	// begin inline asm
	shfl.sync.down.b32 %r265, %r266, %r272, %r182, %r274;
	// end inline asm
	// begin inline asm
	shfl.sync.down.b32 %r270, %r271, %r272, %r182, %r274;
	// end inline asm
	mov.b64 	%rd51, {%r265, %r270};
	cvt.u16.u32 	%rs38, %r255;
	add.s32 	%r276, %r163, 16;
	setp.gt.s32 	%p115, %r276, %r182;
	@%p115 bra 	$L__BB11_57;
	and.b16  	%rs229, %rs311, 255;
	setp.eq.s16 	%p116, %rs229, 0;
	and.b16  	%rs230, %rs38, 255;
	setp.eq.s16 	%p117, %rs230, 0;
	or.pred  	%p118, %p116, %p117;
	@%p118 bra 	$L__BB11_56;
	min.s64 	%rd329, %rd51, %rd329;
	mov.b16 	%rs311, 1;
	bra.uni 	$L__BB11_57;
$L__BB11_56:
	setp.eq.s16 	%p119, %rs229, 0;
	selp.b16 	%rs311, %rs38, %rs311, %p119;
	selp.b64 	%rd329, %rd51, %rd329, %p119;
$L__BB11_57:
	setp.ne.s32 	%p120, %r163, 0;
	@%p120 bra 	$L__BB11_59;
	shr.u32 	%r277, %r1, 1;
	and.b32  	%r278, %r277, 496;
	mov.u32 	%r279, _ZZN3cub18CUB_300001_SM_10006detail6reduce28DeviceReduceSingleTileKernelINS2_10policy_hubIN4cuda3std3__45tupleIJblEEEyN6thrust24THRUST_300001_SM_1000_NS8cuda_cub9__find_if7functorIS9_EEE10Policy1000EPS9_SI_iSF_S9_S9_NS7_10__identityEEEvT0_T1_T2_T3_T4_T6_E12temp_storage;
	add.s32 	%r280, %r279, %r278;
	st.shared.u8 	[%r280+8], %rs311;
	st.shared.u64 	[%r280+16], %rd329;
$L__BB11_59:
	bar.sync 	0;
	setp.ne.s32 	%p121, %r1, 0;
	@%p121 bra 	$L__BB11_110;
	setp.lt.s32 	%p122, %r38, 33;
	@%p122 bra 	$L__BB11_62;
	ld.shared.u8 	%rs233, [_ZZN3cub18CUB_300001_SM_10006detail6reduce28DeviceReduceSingleTileKernelINS2_10policy_hubIN4cuda3std3__45tupleIJblEEEyN6thrust24THRUST_300001_SM_1000_NS8cuda_cub9__find_if7functorIS9_EEE10Policy1000EPS9_SI_iSF_S9_S9_NS7_10__identityEEEvT0_T1_T2_T3_T4_T6_E12temp_storage+24];
	ld.shared.u64 	%rd271, [_ZZN3cub18CUB_300001_SM_10006detail6reduce28DeviceReduceSingleTileKernelINS2_10policy_hubIN4cuda3std3__45tupleIJblEEEyN6thrust24THRUST_300001_SM_1000_NS8cuda_cub9__find_if7functorIS9_EEE10Policy1000EPS9_SI_iSF_S9_S9_NS7_10__identityEEEvT0_T1_T2_T3_T4_T6_E12temp_storage+32];
	and.b16  	%rs234, %rs311, 255;
	setp.eq.s16 	%p123, %rs234, 0;
	setp.eq.s16 	%p124, %rs233, 0;
	min.s64 	%rd272, %rd271, %rd329;
	selp.b16 	%rs235, %rs311, 1, %p124;
	selp.b16 	%rs311, %rs233, %rs235, %p123;
	selp.b64 	%rd273, %rd329, %rd272, %p124;
	selp.b64 	%rd329, %rd271, %rd273, %p123;
$L__BB11_62:
	setp.lt.s32 	%p125, %r38, 65;
	@%p125 bra 	$L__BB11_64;
	ld.shared.u8 	%rs236, [_ZZN3cub18CUB_300001_SM_10006detail6reduce28DeviceReduceSingleTileKernelINS2_10policy_hubIN4cuda3std3__45tupleIJblEEEyN6thrust24THRUST_300001_SM_1000_NS8cuda_cub9__find_if7functorIS9_EEE10Policy1000EPS9_SI_iSF_S9_S9_NS7_10__identityEEEvT0_T1_T2_T3_T4_T6_E12temp_storage+40];
	ld.shared.u64 	%rd274, [_ZZN3cub18CUB_300001_SM_10006detail6reduce28DeviceReduceSingleTileKernelINS2_10policy_hubIN4cuda3std3__45tupleIJblEEEyN6thrust24THRUST_300001_SM_1000_NS8cuda_cub9__find_if7functorIS9_EEE10Policy1000EPS9_SI_iSF_S9_S9_NS7_10__identityEEEvT0_T1_T2_T3_T4_T6_E12temp_storage+48];
	and.b16  	%rs237, %rs311, 255;
	setp.eq.s16 	%p126, %rs237, 0;
	setp.eq.s16 	%p127, %rs236, 0;
	min.s64 	%rd275, %rd274, %rd329;
	selp.b16 	%rs238, %rs311, 1, %p127;
	selp.b16 	%rs311, %rs236, %rs238, %p126;
	selp.b64 	%rd276, %rd329, %rd275, %p127;
	selp.b64 	%rd329, %rd274, %rd276, %p126;
$L__BB11_64:
	setp.lt.s32 	%p128, %r38, 97;
	@%p128 bra 	$L__BB11_66;
	ld.shared.u8 	%rs239, [_ZZN3cub18CUB_300001_SM_10006detail6reduce28DeviceReduceSingleTileKernelINS2_10policy_hubIN4cuda3std3__45tupleIJblEEEyN6thrust24THRUST_300001_SM_1000_NS8cuda_cub9__find_if7functorIS9_EEE10Policy1000EPS9_SI_iSF_S9_S9_NS7_10__identityEEEvT0_T1_T2_T3_T4_T6_E12temp_storage+56];
	ld.shared.u64 	%rd277, [_ZZN3cub18CUB_300001_SM_10006detail6reduce28DeviceReduceSingleTileKernelINS2_10policy_hubIN4cuda3std3__45tupleIJblEEEyN6thrust24THRUST_300001_SM_1000_NS8cuda_cub9__find_if7functorIS9_EEE10Policy1000EPS9_SI_iSF_S9_S9_NS7_10__identityEEEvT0_T1_T2_T3_T4_T6_E12temp_storage+64];
	and.b16  	%rs240, %rs311, 255;
	setp.eq.s16 	%p129, %rs240, 0;
	setp.eq.s16 	%p130, %rs239, 0;
	min.s64 	%rd278, %rd277, %rd329;
	selp.b16 	%rs241, %rs311, 1, %p130;
	selp.b16 	%rs311, %rs239, %rs241, %p129;
	selp.b64 	%rd279, %rd329, %rd278, %p130;
	selp.b64 	%rd329, %rd277, %rd279, %p129;
$L__BB11_66:
	setp.lt.s32 	%p131, %r38, 129;
	@%p131 bra 	$L__BB11_68;
	ld.shared.u8 	%rs242, [_ZZN3cub18CUB_300001_SM_10006detail6reduce28DeviceReduceSingleTileKernelINS2_10policy_hubIN4cuda3std3__45tupleIJblEEEyN6thrust24THRUST_300001_SM_1000_NS8cuda_cub9__find_if7functorIS9_EEE10Policy1000EPS9_SI_iSF_S9_S9_NS7_10__identityEEEvT0_T1_T2_T3_T4_T6_E12temp_storage+72];
	ld.shared.u64 	%rd280, [_ZZN3cub18CUB_300001_SM_10006detail6reduce28DeviceReduceSingleTileKernelINS2_10policy_hubIN4cuda3std3__45tupleIJblEEEyN6thrust24THRUST_300001_SM_1000_NS8cuda_cub9__find_if7functorIS9_EEE10Policy1000EPS9_SI_iSF_S9_S9_NS7_10__identityEEEvT0_T1_T2_T3_T4_T6_E12temp_storage+80];
	and.b16  	%rs243, %rs311, 255;
	setp.eq.s16 	%p132, %rs243, 0;
	setp.eq.s16 	%p133, %rs242, 0;
	min.s64 	%rd281, %rd280, %rd329;
	selp.b16 	%rs244, %rs311, 1, %p133;
	selp.b16 	%rs311, %rs242, %rs244, %p132;
	selp.b64 	%rd282, %rd329, %rd281, %p133;
	selp.b64 	%rd329, %rd280, %rd282, %p132;
$L__BB11_68:
	setp.lt.s32 	%p134, %r38, 161;
	@%p134 bra 	$L__BB11_70;
	ld.shared.u8 	%rs245, [_ZZN3cub18CUB_300001_SM_10006detail6reduce28DeviceReduceSingleTileKernelINS2_10policy_hubIN4cuda3std3__45tupleIJblEEEyN6thrust24THRUST_300001_SM_1000_NS8cuda_cub9__find_if7functorIS9_EEE10Policy1000EPS9_SI_iSF_S9_S9_NS7_10__identityEEEvT0_T1_T2_T3_T4_T6_E12temp_storage+88];
	ld.shared.u64 	%rd283, [_ZZN3cub18CUB_300001_SM_10006detail6reduce28DeviceReduceSingleTileKernelINS2_10policy_hubIN4cuda3std3__45tupleIJblEEEyN6thrust24THRUST_300001_SM_1000_NS8cuda_cub9__find_if7functorIS9_EEE10Policy1000EPS9_SI_iSF_S9_S9_NS7_10__identityEEEvT0_T1_T2_T3_T4_T6_E12temp_storage+96];
	and.b16  	%rs246, %rs311, 255;
	setp.eq.s16 	%p135, %rs246, 0;
	setp.eq.s16 	%p136, %rs245, 0;
	min.s64 	%rd284, %rd283, %rd329;
	selp.b16 	%rs247, %rs311, 1, %p136;
	selp.b16 	%rs311, %rs245, %rs247, %p135;
	selp.b64 	%rd285, %rd329, %rd284, %p136;
	selp.b64 	%rd329, %rd283, %rd285, %p135;
$L__BB11_70:
	setp.lt.s32 	%p137, %r38, 193;
	@%p137 bra 	$L__BB11_72;
	ld.shared.u8 	%rs248, [_ZZN3cub18CUB_300001_SM_10006detail6reduce28DeviceReduceSingleTileKernelINS2_10policy_hubIN4cuda3std3__45tupleIJblEEEyN6thrust24THRUST_300001_SM_1000_NS8cuda_cub9__find_if7functorIS9_EEE10Policy1000EPS9_SI_iSF_S9_S9_NS7_10__identityEEEvT0_T1_T2_T3_T4_T6_E12temp_storage+104];
	ld.shared.u64 	%rd286, [_ZZN3cub18CUB_300001_SM_10006detail6reduce28DeviceReduceSingleTileKernelINS2_10policy_hubIN4cuda3std3__45tupleIJblEEEyN6thrust24THRUST_300001_SM_1000_NS8cuda_cub9__find_if7functorIS9_EEE10Policy1000EPS9_SI_iSF_S9_S9_NS7_10__identityEEEvT0_T1_T2_T3_T4_T6_E12temp_storage+112];
	and.b16  	%rs249, %rs311, 255;
	setp.eq.s16 	%p138, %rs249, 0;
	setp.eq.s16 	%p139, %rs248, 0;
	min.s64 	%rd287, %rd286, %rd329;
	selp.b16 	%rs250, %rs311, 1, %p139;
	selp.b16 	%rs311, %rs248, %rs250, %p138;
	selp.b64 	%rd288, %rd329, %rd287, %p139;
	selp.b64 	%rd329, %rd286, %rd288, %p138;
$L__BB11_72:
	setp.lt.s32 	%p140, %r38, 225;
	@%p140 bra 	$L__BB11_110;
	ld.shared.u8 	%rs251, [_ZZN3cub18CUB_300001_SM_10006detail6reduce28DeviceReduceSingleTileKernelINS2_10policy_hubIN4cuda3std3__45tupleIJblEEEyN6thrust24THRUST_300001_SM_1000_NS8cuda_cub9__find_if7functorIS9_EEE10Policy1000EPS9_SI_iSF_S9_S9_NS7_10__identityEEEvT0_T1_T2_T3_T4_T6_E12temp_storage+120];
	ld.shared.u64 	%rd289, [_ZZN3cub18CUB_300001_SM_10006detail6reduce28DeviceReduceSingleTileKernelINS2_10policy_hubIN4cuda3std3__45tupleIJblEEEyN6thrust24THRUST_300001_SM_1000_NS8cuda_cub9__find_if7functorIS9_EEE10Policy1000EPS9_SI_iSF_S9_S9_NS7_10__identityEEEvT0_T1_T2_T3_T4_T6_E12temp_storage+128];
	and.b16  	%rs252, %rs311, 255;
	setp.eq.s16 	%p141, %rs252, 0;
	setp.eq.s16 	%p142, %rs251, 0;
	min.s64 	%rd290, %rd289, %rd329;
	selp.b16 	%rs253, %rs311, 1, %p142;
	selp.b16 	%rs311, %rs251, %rs253, %p141;
	selp.b64 	%rd291, %rd329, %rd290, %p142;
	selp.b64 	%rd329, %rd289, %rd291, %p141;
	bra.uni 	$L__BB11_110;
$L__BB11_74:
	mov.u32 	%r16, %tid.x;
	mul.wide.u32 	%rd124, %r16, 16;
	add.s64 	%rd109, %rd105, %rd124;
	// begin inline asm
	ld.global.nc.u64 %rd108, [%rd109];
	// end inline asm
	add.s64 	%rd111, %rd109, 8;
	// begin inline asm
	ld.global.nc.u64 %rd110, [%rd111];
	// end inline asm
	cvt.u16.u64 	%rs83, %rd108;
	and.b16  	%rs84, %rs83, 255;
	add.s64 	%rd113, %rd109, 4096;
	// begin inline asm
	ld.global.nc.u64 %rd112, [%rd113];
	// end inline asm
	add.s64 	%rd115, %rd109, 4104;
	// begin inline asm
	ld.global.nc.u64 %rd114, [%rd115];
	// end inline asm
	cvt.u16.u64 	%rs85, %rd112;
	and.b16  	%rs86, %rs85, 255;
	add.s64 	%rd117, %rd109, 8192;
	// begin inline asm
	ld.global.nc.u64 %rd116, [%rd117];
	// end inline asm
	add.s64 	%rd119, %rd109, 8200;
	// begin inline asm
	ld.global.nc.u64 %rd118, [%rd119];
	// end inline asm
	cvt.u16.u64 	%rs87, %rd116;
	and.b16  	%rs88, %rs87, 255;
	add.s64 	%rd121, %rd109, 12288;
	// begin inline asm
	ld.global.nc.u64 %rd120, [%rd121];
	// end inline asm
	add.s64 	%rd123, %rd109, 12296;
	// begin inline asm
	ld.global.nc.u64 %rd122, [%rd123];
	// end inline asm
	cvt.u16.u64 	%rs89, %rd120;
	and.b16  	%rs90, %rs89, 255;
	setp.eq.s16 	%p3, %rs84, 0;
	setp.eq.s16 	%p4, %rs86, 0;
	min.s64 	%rd125, %rd114, %rd110;
	selp.b16 	%rs91, %rs83, 1, %p4;
	selp.b64 	%rd126, %rd110, %rd125, %p4;
	selp.b16 	%rs92, %rs85, %rs91, %p3;
	and.b16  	%rs93, %rs92, 255;
	selp.b64 	%rd127, %rd114, %rd126, %p3;
	setp.eq.s16 	%p5, %rs93, 0;
	setp.eq.s16 	%p6, %rs88, 0;
	min.s64 	%rd128, %rd118, %rd127;
	selp.b16 	%rs94, %rs92, 1, %p6;
	selp.b64 	%rd129, %rd127, %rd128, %p6;
	selp.b16 	%rs95, %rs87, %rs94, %p5;
	and.b16  	%rs96, %rs95, 255;
	selp.b64 	%rd130, %rd118, %rd129, %p5;
	setp.eq.s16 	%p7, %rs96, 0;
	setp.eq.s16 	%p8, %rs90, 0;
	min.s64 	%rd131, %rd122, %rd130;
	selp.b16 	%rs97, %rs95, 1, %p8;
	selp.b64 	%rd132, %rd130, %rd131, %p8;
	selp.b16 	%rs311, %rs89, %rs97, %p7;
	selp.b64 	%rd329, %rd122, %rd132, %p7;
	setp.lt.u32 	%p9, %r38, 2048;
	mov.b32 	%r399, 1024;
	@%p9 bra 	$L__BB11_78;
	add.s32 	%r17, %r38, -1024;
	mov.b32 	%r399, 1024;
$L__BB11_76:
	mul.wide.s32 	%rd149, %r399, 16;
	add.s64 	%rd134, %rd109, %rd149;
	// begin inline asm
	ld.global.nc.u64 %rd133, [%rd134];
	// end inline asm
	add.s64 	%rd136, %rd134, 8;
	// begin inline asm
	ld.global.nc.u64 %rd135, [%rd136];
	// end inline asm
	cvt.u16.u64 	%rs98, %rd133;
	and.b16  	%rs99, %rs98, 255;
	add.s64 	%rd138, %rd134, 4096;
	// begin inline asm
	ld.global.nc.u64 %rd137, [%rd138];
	// end inline asm
	add.s64 	%rd140, %rd134, 4104;
	// begin inline asm
	ld.global.nc.u64 %rd139, [%rd140];
	// end inline asm
	cvt.u16.u64 	%rs100, %rd137;
	and.b16  	%rs101, %rs100, 255;
	add.s64 	%rd142, %rd134, 8192;
	// begin inline asm
	ld.global.nc.u64 %rd141, [%rd142];
	// end inline asm
	add.s64 	%rd144, %rd134, 8200;
	// begin inline asm
	ld.global.nc.u64 %rd143, [%rd144];
	// end inline asm
	cvt.u16.u64 	%rs102, %rd141;
	and.b16  	%rs103, %rs102, 255;
	add.s64 	%rd146, %rd134, 12288;
	// begin inline asm
	ld.global.nc.u64 %rd145, [%rd146];
	// end inline asm
	add.s64 	%rd148, %rd134, 12296;
	// begin inline asm
	ld.global.nc.u64 %rd147, [%rd148];
	// end inline asm
	cvt.u16.u64 	%rs104, %rd145;
	and.b16  	%rs105, %rs104, 255;
	and.b16  	%rs106, %rs311, 255;
	setp.eq.s16 	%p10, %rs106, 0;
	setp.eq.s16 	%p11, %rs99, 0;
	min.s64 	%rd150, %rd135, %rd329;
	selp.b16 	%rs107, %rs311, 1, %p11;
	selp.b64 	%rd151, %rd329, %rd150, %p11;
	selp.b16 	%rs108, %rs98, %rs107, %p10;
	and.b16  	%rs109, %rs108, 255;
	selp.b64 	%rd152, %rd135, %rd151, %p10;
	setp.eq.s16 	%p12, %rs109, 0;
	setp.eq.s16 	%p13, %rs101, 0;
	min.s64 	%rd153, %rd139, %rd152;
	selp.b16 	%rs110, %rs108, 1, %p13;
	selp.b64 	%rd154, %rd152, %rd153, %p13;
	selp.b16 	%rs111, %rs100, %rs110, %p12;
	and.b16  	%rs112, %rs111, 255;
	selp.b64 	%rd155, %rd139, %rd154, %p12;
	setp.eq.s16 	%p14, %rs112, 0;
	setp.eq.s16 	%p15, %rs103, 0;
	min.s64 	%rd156, %rd143, %rd155;
	selp.b16 	%rs113, %rs111, 1, %p15;
	selp.b64 	%rd157, %rd155, %rd156, %p15;
	selp.b16 	%rs114, %rs102, %rs113, %p14;
	and.b16  	%rs115, %rs114, 255;
	selp.b64 	%rd158, %rd143, %rd157, %p14;
	setp.eq.s16 	%p16, %rs115, 0;
	setp.eq.s16 	%p17, %rs105, 0;
	min.s64 	%rd159, %rd147, %rd158;
	selp.b16 	%rs116, %rs114, 1, %p17;
	selp.b64 	%rd160, %rd158, %rd159, %p17;
	selp.b16 	%rs311, %rs104, %rs116, %p16;
	selp.b64 	%rd329, %rd147, %rd160, %p16;
	sub.s32 	%r41, %r38, %r399;
	setp.lt.s32 	%p18, %r41, 1024;
	@%p18 bra 	$L__BB11_86;
	add.s32 	%r399, %r399, 1024;
	setp.le.s32 	%p19, %r399, %r17;
	@%p19 bra 	$L__BB11_76;
$L__BB11_78:
	setp.le.s32 	%p20, %r38, %r399;
	@%p20 bra 	$L__BB11_86;
	sub.s32 	%r21, %r38, %r399;
	setp.ge.s32 	%p21, %r16, %r21;
	@%p21 bra 	$L__BB11_86;
	not.b32 	%r42, %r16;
	add.s32 	%r43, %r38, %r42;
	sub.s32 	%r22, %r43, %r399;
	and.b32  	%r44, %r22, 768;
	setp.eq.s32 	%p22, %r44, 768;
	mov.u32 	%r403, %r16;
	@%p22 bra 	$L__BB11_83;
	add.s32 	%r401, %r16, %r399;
	shr.u32 	%r45, %r22, 8;
	add.s32 	%r46, %r45, 1;
	and.b32  	%r47, %r46, 3;
	neg.s32 	%r400, %r47;
	mov.u32 	%r403, %r16;
$L__BB11_82:
	.pragma "nounroll";
	mul.wide.u32 	%rd166, %r401, 16;
	add.s64 	%rd163, %rd105, %rd166;
	// begin inline asm
	ld.global.nc.u64 %rd162, [%rd163];
	// end inline asm
	add.s64 	%rd165, %rd163, 8;
	// begin inline asm
	ld.global.nc.u64 %rd164, [%rd165];
	// end inline asm
	cvt.u16.u64 	%rs118, %rd162;
	and.b16  	%rs119, %rs118, 255;
	and.b16  	%rs120, %rs311, 255;
	setp.eq.s16 	%p23, %rs120, 0;
	setp.eq.s16 	%p24, %rs119, 0;
	min.s64 	%rd167, %rd164, %rd329;
	selp.b16 	%rs121, %rs311, 1, %p24;
	selp.b16 	%rs311, %rs118, %rs121, %p23;
	selp.b64 	%rd168, %rd329, %rd167, %p24;
	selp.b64 	%rd329, %rd164, %rd168, %p23;
	add.s32 	%r403, %r403, 256;
	add.s32 	%r401, %r401, 256;
	add.s32 	%r400, %r400, 1;
	setp.ne.s32 	%p25, %r400, 0;
	@%p25 bra 	$L__BB11_82;
$L__BB11_83:
	setp.lt.u32 	%p26, %r22, 768;
	@%p26 bra 	$L__BB11_86;
	cvt.u64.u32 	%rd169, %r403;
	cvt.u64.u32 	%rd170, %r399;
	add.s64 	%rd171, %rd169, %rd170;
	shl.b64 	%rd172, %rd171, 4;
	add.s64 	%rd173, %rd172, %rd105;
	add.s64 	%rd350, %rd173, 12296;
	add.s32 	%r404, %r403, %r399;
$L__BB11_85:
	mul.wide.u32 	%rd190, %r404, 16;
	add.s64 	%rd175, %rd105, %rd190;
	// begin inline asm
	ld.global.nc.u64 %rd174, [%rd175];
	// end inline asm
	add.s64 	%rd177, %rd175, 8;
	// begin inline asm
	ld.global.nc.u64 %rd176, [%rd177];
	// end inline asm
	cvt.u16.u64 	%rs122, %rd174;
	and.b16  	%rs123, %rs122, 255;
	and.b16  	%rs124, %rs311, 255;
	setp.eq.s16 	%p27, %rs124, 0;
	setp.eq.s16 	%p28, %rs123, 0;
	min.s64 	%rd191, %rd176, %rd329;
	selp.b16 	%rs125, %rs311, 1, %p28;
	selp.b16 	%rs126, %rs122, %rs125, %p27;
	and.b16  	%rs127, %rs126, 255;
	selp.b64 	%rd192, %rd329, %rd191, %p28;
	selp.b64 	%rd193, %rd176, %rd192, %p27;
	add.s64 	%rd179, %rd350, -8200;
	// begin inline asm
	ld.global.nc.u64 %rd178, [%rd179];
	// end inline asm
	add.s64 	%rd181, %rd350, -8192;
	// begin inline asm
	ld.global.nc.u64 %rd180, [%rd181];
	// end inline asm
	cvt.u16.u64 	%rs128, %rd178;
	and.b16  	%rs129, %rs128, 255;
	setp.eq.s16 	%p29, %rs127, 0;
	setp.eq.s16 	%p30, %rs129, 0;
	min.s64 	%rd194, %rd180, %rd193;
	selp.b16 	%rs130, %rs126, 1, %p30;
	selp.b16 	%rs131, %rs128, %rs130, %p29;
	and.b16  	%rs132, %rs131, 255;
	selp.b64 	%rd195, %rd193, %rd194, %p30;
	selp.b64 	%rd196, %rd180, %rd195, %p29;
	add.s64 	%rd183, %rd350, -4104;
	// begin inline asm
	ld.global.nc.u64 %rd182, [%rd183];
	// end inline asm
	add.s64 	%rd185, %rd350, -4096;
	// begin inline asm
	ld.global.nc.u64 %rd184, [%rd185];
	// end inline asm
	cvt.u16.u64 	%rs133, %rd182;
	and.b16  	%rs134, %rs133, 255;
	setp.eq.s16 	%p31, %rs132, 0;
	setp.eq.s16 	%p32, %rs134, 0;
	min.s64 	%rd197, %rd184, %rd196;
	selp.b16 	%rs135, %rs131, 1, %p32;
	selp.b16 	%rs136, %rs133, %rs135, %p31;
	and.b16  	%rs137, %rs136, 255;
	selp.b64 	%rd198, %rd196, %rd197, %p32;
	selp.b64 	%rd199, %rd184, %rd198, %p31;
	add.s64 	%rd187, %rd350, -8;
	// begin inline asm
	ld.global.nc.u64 %rd186, [%rd187];
	// end inline asm
	// begin inline asm
	ld.global.nc.u64 %rd188, [%rd350];
	// end inline asm
	cvt.u16.u64 	%rs138, %rd186;
	and.b16  	%rs139, %rs138, 255;
	setp.eq.s16 	%p33, %rs137, 0;
	setp.eq.s16 	%p34, %rs139, 0;
	min.s64 	%rd200, %rd188, %rd199;
	selp.b16 	%rs140, %rs136, 1, %p34;
	selp.b16 	%rs311, %rs138, %rs140, %p33;
	selp.b64 	%rd201, %rd199, %rd200, %p34;
	selp.b64 	%rd329, %rd188, %rd201, %p33;
	add.s32 	%r403, %r403, 1024;
	add.s64 	%rd350, %rd350, 16384;
	add.s32 	%r404, %r404, 1024;
	setp.lt.s32 	%p35, %r403, %r21;
	@%p35 bra 	$L__BB11_85;
$L__BB11_86:
	// begin inline asm
	mov.u32 %r48, %laneid;
	// end inline asm
	cvt.u32.u16 	%r69, %rs311;
	and.b32  	%r50, %r69, 255;
	mov.b32 	%r66, 1;
	mov.b32 	%r67, 31;
	mov.b32 	%r68, -1;
	// begin inline asm
	shfl.sync.down.b32 %r49, %r50, %r66, %r67, %r68;
	// end inline asm
	// begin inline asm
	shfl.sync.down.b32 %r54, %r55, %r66, %r67, %r68;
	// end inline asm
	mov.b64 	{%r60, %r65}, %rd329;
	// begin inline asm
	shfl.sync.down.b32 %r59, %r60, %r66, %r67, %r68;
	// end inline asm
	// begin inline asm
	shfl.sync.down.b32 %r64, %r65, %r66, %r67, %r68;
	// end inline asm
	mov.b64 	%rd83, {%r59, %r64};
	cvt.u16.u32 	%rs65, %r49;
	setp.gt.s32 	%p36, %r48, 30;
	@%p36 bra 	$L__BB11_90;
	and.b16  	%rs141, %rs311, 255;
	setp.eq.s16 	%p37, %rs141, 0;
	and.b16  	%rs142, %rs65, 255;
	setp.eq.s16 	%p38, %rs142, 0;
	or.pred  	%p39, %p37, %p38;
	@%p39 bra 	$L__BB11_89;
	min.s64 	%rd329, %rd83, %rd329;
	mov.b16 	%rs311, 1;
	bra.uni 	$L__BB11_90;
$L__BB11_89:
	setp.eq.s16 	%p40, %rs141, 0;
	selp.b16 	%rs311, %rs65, %rs311, %p40;
	selp.b64 	%rd329, %rd83, %rd329, %p40;
$L__BB11_90:
	cvt.u32.u16 	%r90, %rs311;
	and.b32  	%r71, %r90, 255;
	mov.b32 	%r87, 2;
	mov.b32 	%r88, 31;
	mov.b32 	%r89, -1;
	// begin inline asm
	shfl.sync.down.b32 %r70, %r71, %r87, %r88, %r89;
	// end inline asm
	// begin inline asm
	shfl.sync.down.b32 %r75, %r76, %r87, %r88, %r89;
	// end inline asm
	mov.b64 	{%r81, %r86}, %rd329;
	// begin inline asm
	shfl.sync.down.b32 %r80, %r81, %r87, %r88, %r89;
	// end inline asm
	// begin inline asm
	shfl.sync.down.b32 %r85, %r86, %r87, %r88, %r89;
	// end inline asm
	mov.b64 	%rd87, {%r80, %r85};
	cvt.u16.u32 	%rs68, %r70;
	setp.gt.s32 	%p41, %r48, 29;
	@%p41 bra 	$L__BB11_94;
	and.b16  	%rs145, %rs311, 255;
	setp.eq.s16 	%p42, %rs145, 0;
	and.b16  	%rs146, %rs68, 255;
	setp.eq.s16 	%p43, %rs146, 0;
	or.pred  	%p44, %p42, %p43;
	@%p44 bra 	$L__BB11_93;
	min.s64 	%rd329, %rd87, %rd329;
	mov.b16 	%rs311, 1;
	bra.uni 	$L__BB11_94;
$L__BB11_93:
	setp.eq.s16 	%p45, %rs145, 0;
	selp.b16 	%rs311, %rs68, %rs311, %p45;
	selp.b64 	%rd329, %rd87, %rd329, %p45;
$L__BB11_94:
	cvt.u32.u16 	%r111, %rs311;
	and.b32  	%r92, %r111, 255;
	mov.b32 	%r108, 4;
	mov.b32 	%r109, 31;
	mov.b32 	%r110, -1;
	// begin inline asm
	shfl.sync.down.b32 %r91, %r92, %r108, %r109, %r110;
	// end inline asm
	// begin inline asm
	shfl.sync.down.b32 %r96, %r97, %r108, %r109, %r110;
	// end inline asm
	mov.b64 	{%r102, %r107}, %rd329;
	// begin inline asm
	shfl.sync.down.b32 %r101, %r102, %r108, %r109, %r110;
	// end inline asm
	// begin inline asm
	shfl.sync.down.b32 %r106, %r107, %r108, %r109, %r110;
	// end inline asm
	mov.b64 	%rd91, {%r101, %r106};
	cvt.u16.u32 	%rs71, %r91;
	setp.gt.s32 	%p46, %r48, 27;
	@%p46 bra 	$L__BB11_98;
	and.b16  	%rs149, %rs311, 255;
	setp.eq.s16 	%p47, %rs149, 0;
	and.b16  	%rs150, %rs71, 255;
	setp.eq.s16 	%p48, %rs150, 0;
	or.pred  	%p49, %p47, %p48;
	@%p49 bra 	$L__BB11_97;
	min.s64 	%rd329, %rd91, %rd329;
	mov.b16 	%rs311, 1;
	bra.uni 	$L__BB11_98;
$L__BB11_97:
	setp.eq.s16 	%p50, %rs149, 0;
	selp.b16 	%rs311, %rs71, %rs311, %p50;
	selp.b64 	%rd329, %rd91, %rd329, %p50;
$L__BB11_98:
	cvt.u32.u16 	%r132, %rs311;
	and.b32  	%r113, %r132, 255;
	mov.b32 	%r129, 8;
	mov.b32 	%r130, 31;
	mov.b32 	%r131, -1;
	// begin inline asm
	shfl.sync.down.b32 %r112, %r113, %r129, %r130, %r131;
	// end inline asm
	// begin inline asm
	shfl.sync.down.b32 %r117, %r118, %r129, %r130, %r131;
	// end inline asm
	mov.b64 	{%r123, %r128}, %rd329;
	// begin inline asm
	shfl.sync.down.b32 %r122, %r123, %r129, %r130, %r131;
	// end inline asm
	// begin inline asm
	shfl.sync.down.b32 %r127, %r128, %r129, %r130, %r131;
	// end inline asm
	mov.b64 	%rd95, {%r122, %r127};
	cvt.u16.u32 	%rs74, %r112;
	setp.gt.s32 	%p51, %r48, 23;
	@%p51 bra 	$L__BB11_102;
	and.b16  	%rs153, %rs311, 255;
	setp.eq.s16 	%p52, %rs153, 0;
	and.b16  	%rs154, %rs74, 255;
	setp.eq.s16 	%p53, %rs154, 0;
	or.pred  	%p54, %p52, %p53;
	@%p54 bra 	$L__BB11_101;
	min.s64 	%rd329, %rd95, %rd329;
	mov.b16 	%rs311, 1;
	bra.uni 	$L__BB11_102;
$L__BB11_101:
	setp.eq.s16 	%p55, %rs153, 0;
	selp.b16 	%rs311, %rs74, %rs311, %p55;
	selp.b64 	%rd329, %rd95, %rd329, %p55;
$L__BB11_102:
	cvt.u32.u16 	%r153, %rs311;
	and.b32  	%r134, %r153, 255;
	mov.b32 	%r150, 16;
	mov.b32 	%r151, 31;
	mov.b32 	%r152, -1;
	// begin inline asm
	shfl.sync.down.b32 %r133, %r134, %r150, %r151, %r152;
	// end inline asm
	// begin inline asm
	shfl.sync.down.b32 %r138, %r139, %r150, %r151, %r152;
	// end inline asm
	mov.b64 	{%r144, %r149}, %rd329;
	// begin inline asm
	shfl.sync.down.b32 %r143, %r144, %r150, %r151, %r152;
	// end inline asm
	// begin inline asm
	shfl.sync.down.b32 %r148, %r149, %r150, %r151, %r152;
	// end inline asm
	mov.b64 	%rd99, {%r143, %r148};
	cvt.u16.u32 	%rs77, %r133;
	setp.gt.s32 	%p56, %r48, 15;
	@%p56 bra 	$L__BB11_106;
	and.b16  	%rs157, %rs311, 255;
	setp.eq.s16 	%p57, %rs157, 0;
	and.b16  	%rs158, %rs77, 255;
	setp.eq.s16 	%p58, %rs158, 0;
	or.pred  	%p59, %p57, %p58;
	@%p59 bra 	$L__BB11_105;
	min.s64 	%rd329, %rd99, %rd329;
	mov.b16 	%rs311, 1;
	bra.uni 	$L__BB11_106;
$L__BB11_105:
	setp.eq.s16 	%p60, %rs157, 0;
	selp.b16 	%rs311, %rs77, %rs311, %p60;
	selp.b64 	%rd329, %rd99, %rd329, %p60;
$L__BB11_106:
	setp.ne.s32 	%p61, %r48, 0;
	@%p61 bra 	$L__BB11_108;
	shr.u32 	%r154, %r16, 1;
	and.b32  	%r155, %r154, 496;
	mov.u32 	%r156, _ZZN3cub18CUB_300001_SM_10006detail6reduce28DeviceReduceSingleTileKernelINS2_10policy_hubIN4cuda3std3__45tupleIJblEEEyN6thrust24THRUST_300001_SM_1000_NS8cuda_cub9__find_if7functorIS9_EEE10Policy1000EPS9_SI_iSF_S9_S9_NS7_10__identityEEEvT0_T1_T2_T3_T4_T6_E12temp_storage;
	add.s32 	%r157, %r156, %r155;
	st.shared.u8 	[%r157+8], %rs311;
	st.shared.u64 	[%r157+16], %rd329;
$L__BB11_108:
	bar.sync 	0;
	setp.ne.s32 	%p62, %r16, 0;
	@%p62 bra 	$L__BB11_110;
	ld.shared.u8 	%rs161, [_ZZN3cub18CUB_300001_SM_10006detail6reduce28DeviceReduceSingleTileKernelINS2_10policy_hubIN4cuda3std3__45tupleIJblEEEyN6thrust24THRUST_300001_SM_1000_NS8cuda_cub9__find_if7functorIS9_EEE10Policy1000EPS9_SI_iSF_S9_S9_NS7_10__identityEEEvT0_T1_T2_T3_T4_T6_E12temp_storage+24];
	ld.shared.u64 	%rd202, [_ZZN3cub18CUB_300001_SM_10006detail6reduce28DeviceReduceSingleTileKernelINS2_10policy_hubIN4cuda3std3__45tupleIJblEEEyN6thrust24THRUST_300001_SM_1000_NS8cuda_cub9__find_if7functorIS9_EEE10Policy1000EPS9_SI_iSF_S9_S9_NS7_10__identityEEEvT0_T1_T2_T3_T4_T6_E12temp_storage+32];
	and.b16  	%rs162, %rs311, 255;
	setp.eq.s16 	%p63, %rs162, 0;
	setp.eq.s16 	%p64, %rs161, 0;
	min.s64 	%rd203, %rd202, %rd329;
	selp.b16 	%rs163, %rs311, 1, %p64;
	selp.b16 	%rs164, %rs161, %rs163, %p63;
	and.b16  	%rs165, %rs164, 255;
	selp.b64 	%rd204, %rd329, %rd203, %p64;
	selp.b64 	%rd205, %rd202, %rd204, %p63;
	ld.shared.u8 	%rs166, [_ZZN3cub18CUB_300001_SM_10006detail6reduce28DeviceReduceSingleTileKernelINS2_10policy_hubIN4cuda3std3__45tupleIJblEEEyN6thrust24THRUST_300001_SM_1000_NS8cuda_cub9__find_if7functorIS9_EEE10Policy1000EPS9_SI_iSF_S9_S9_NS7_10__identityEEEvT0_T1_T2_T3_T4_T6_E12temp_storage+40];
	ld.shared.u64 	%rd206, [_ZZN3cub18CUB_300001_SM_10006detail6reduce28DeviceReduceSingleTileKernelINS2_10policy_hubIN4cuda3std3__45tupleIJblEEEyN6thrust24THRUST_300001_SM_1000_NS8cuda_cub9__find_if7functorIS9_EEE10Policy1000EPS9_SI_iSF_S9_S9_NS7_10__identityEEEvT0_T1_T2_T3_T4_T6_E12temp_storage+48];
	setp.eq.s16 	%p65, %rs165, 0;
	setp.eq.s16 	%p66, %rs166, 0;
	min.s64 	%rd207, %rd206, %rd205;
	selp.b16 	%rs167, %rs164, 1, %p66;
	selp.b16 	%rs168, %rs166, %rs167, %p65;
	and.b16  	%rs169, %rs168, 255;
	selp.b64 	%rd208, %rd205, %rd207, %p66;
	selp.b64 	%rd209, %rd206, %rd208, %p65;
	ld.shared.u8 	%rs170, [_ZZN3cub18CUB_300001_SM_10006detail6reduce28DeviceReduceSingleTileKernelINS2_10policy_hubIN4cuda3std3__45tupleIJblEEEyN6thrust24THRUST_300001_SM_1000_NS8cuda_cub9__find_if7functorIS9_EEE10Policy1000EPS9_SI_iSF_S9_S9_NS7_10__identityEEEvT0_T1_T2_T3_T4_T6_E12temp_storage+56];
	ld.shared.u64 	%rd210, [_ZZN3cub18CUB_300001_SM_10006detail6reduce28DeviceReduceSingleTileKernelINS2_10policy_hubIN4cuda3std3__45tupleIJblEEEyN6thrust24THRUST_300001_SM_1000_NS8cuda_cub9__find_if7functorIS9_EEE10Policy1000EPS9_SI_iSF_S9_S9_NS7_10__identityEEEvT0_T1_T2_T3_T4_T6_E12temp_storage+64];
	setp.eq.s16 	%p67, %rs169, 0;
	setp.eq.s16 	%p68, %rs170, 0;
	min.s64 	%rd211, %rd210, %rd209;
	selp.b16 	%rs171, %rs168, 1, %p68;
	selp.b16 	%rs172, %rs170, %rs171, %p67;
	and.b16  	%rs173, %rs172, 255;
	selp.b64 	%rd212, %rd209, %rd211, %p68;
	selp.b64 	%rd213, %rd210, %rd212, %p67;
	ld.shared.u8 	%rs174, [_ZZN3cub18CUB_300001_SM_10006detail6reduce28DeviceReduceSingleTileKernelINS2_10policy_hubIN4cuda3std3__45tupleIJblEEEyN6thrust24THRUST_300001_SM_1000_NS8cuda_cub9__find_if7functorIS9_EEE10Policy1000EPS9_SI_iSF_S9_S9_NS7_10__identityEEEvT0_T1_T2_T3_T4_T6_E12temp_storage+72];
	ld.shared.u64 	%rd214, [_ZZN3cub18CUB_300001_SM_10006detail6reduce28DeviceReduceSingleTileKernelINS2_10policy_hubIN4cuda3std3__45tupleIJblEEEyN6thrust24THRUST_300001_SM_1000_NS8cuda_cub9__find_if7functorIS9_EEE10Policy1000EPS9_SI_iSF_S9_S9_NS7_10__identityEEEvT0_T1_T2_T3_T4_T6_E12temp_storage+80];
	setp.eq.s16 	%p69, %rs173, 0;
	setp.eq.s16 	%p70, %rs174, 0;
	min.s64 	%rd215, %rd214, %rd213;
	selp.b16 	%rs175, %rs172, 1, %p70;
	selp.b16 	%rs176, %rs174, %rs175, %p69;
	and.b16  	%rs177, %rs176, 255;
	selp.b64 	%rd216, %rd213, %rd215, %p70;
	selp.b64 	%rd217, %rd214, %rd216, %p69;
	ld.shared.u8 	%rs178, [_ZZN3cub18CUB_300001_SM_10006detail6reduce28DeviceReduceSingleTileKernelINS2_10policy_hubIN4cuda3std3__45tupleIJblEEEyN6thrust24THRUST_300001_SM_1000_NS8cuda_cub9__find_if7functorIS9_EEE10Policy1000EPS9_SI_iSF_S9_S9_NS7_10__identityEEEvT0_T1_T2_T3_T4_T6_E12temp_storage+88];
	ld.shared.u64 	%rd218, [_ZZN3cub18CUB_300001_SM_10006detail6reduce28DeviceReduceSingleTileKernelINS2_10policy_hubIN4cuda3std3__45tupleIJblEEEyN6thrust24THRUST_300001_SM_1000_NS8cuda_cub9__find_if7functorIS9_EEE10Policy1000EPS9_SI_iSF_S9_S9_NS7_10__identityEEEvT0_T1_T2_T3_T4_T6_E12temp_storage+96];
	setp.eq.s16 	%p71, %rs177, 0;
	setp.eq.s16 	%p72, %rs178, 0;
	min.s64 	%rd219, %rd218, %rd217;
	selp.b16 	%rs179, %rs176, 1, %p72;
	selp.b16 	%rs180, %rs178, %rs179, %p71;
	and.b16  	%rs181, %rs180, 255;
	selp.b64 	%rd220, %rd217, %rd219, %p72;
	selp.b64 	%rd221, %rd218, %rd220, %p71;
	ld.shared.u8 	%rs182, [_ZZN3cub18CUB_300001_SM_10006detail6reduce28DeviceReduceSingleTileKernelINS2_10policy_hubIN4cuda3std3__45tupleIJblEEEyN6thrust24THRUST_300001_SM_1000_NS8cuda_cub9__find_if7functorIS9_EEE10Policy1000EPS9_SI_iSF_S9_S9_NS7_10__identityEEEvT0_T1_T2_T3_T4_T6_E12temp_storage+104];
	ld.shared.u64 	%rd222, [_ZZN3cub18CUB_300001_SM_10006detail6reduce28DeviceReduceSingleTileKernelINS2_10policy_hubIN4cuda3std3__45tupleIJblEEEyN6thrust24THRUST_300001_SM_1000_NS8cuda_cub9__find_if7functorIS9_EEE10Policy1000EPS9_SI_iSF_S9_S9_NS7_10__identityEEEvT0_T1_T2_T3_T4_T6_E12temp_storage+112];
	setp.eq.s16 	%p73, %rs181, 0;
	setp.eq.s16 	%p74, %rs182, 0;
	min.s64 	%rd223, %rd222, %rd221;
	selp.b16 	%rs183, %rs180, 1, %p74;
	selp.b16 	%rs184, %rs182, %rs183, %p73;
	and.b16  	%rs185, %rs184, 255;
	selp.b64 	%rd224, %rd221, %rd223, %p74;
	selp.b64 	%rd225, %rd222, %rd224, %p73;
	ld.shared.u8 	%rs186, [_ZZN3cub18CUB_300001_SM_10006detail6reduce28DeviceReduceSingleTileKernelINS2_10policy_hubIN4cuda3std3__45tupleIJblEEEyN6thrust24THRUST_300001_SM_1000_NS8cuda_cub9__find_if7functorIS9_EEE10Policy1000EPS9_SI_iSF_S9_S9_NS7_10__identityEEEvT0_T1_T2_T3_T4_T6_E12temp_storage+120];
	ld.shared.u64 	%rd226, [_ZZN3cub18CUB_300001_SM_10006detail6reduce28DeviceReduceSingleTileKernelINS2_10policy_hubIN4cuda3std3__45tupleIJblEEEyN6thrust24THRUST_300001_SM_1000_NS8cuda_cub9__find_if7functorIS9_EEE10Policy1000EPS9_SI_iSF_S9_S9_NS7_10__identityEEEvT0_T1_T2_T3_T4_T6_E12temp_storage+128];
	setp.eq.s16 	%p75, %rs185, 0;
	setp.eq.s16 	%p76, %rs186, 0;
	min.s64 	%rd227, %rd226, %rd225;
	selp.b16 	%rs187, %rs184, 1, %p76;
	selp.b16 	%rs311, %rs186, %rs187, %p75;
	selp.b64 	%rd228, %rd225, %rd227, %p76;
	selp.b64 	%rd329, %rd226, %rd228, %p75;
$L__BB11_110:
	mov.u32 	%r391, %tid.x;
	setp.ne.s32 	%p184, %r391, 0;
	@%p184 bra 	$L__BB11_112;
	setp.eq.s16 	%p185, %rs82, 0;
	and.b16  	%rs302, %rs311, 255;
	setp.eq.s16 	%p186, %rs302, 0;
	min.s64 	%rd319, %rd329, %rd106;
	selp.b16 	%rs303, %rs82, 1, %p186;
	selp.b16 	%rs304, %rs311, %rs303, %p185;
	selp.b64 	%rd320, %rd106, %rd319, %p186;
	selp.b64 	%rd321, %rd329, %rd320, %p185;
	st.global.u8 	[%rd1], %rs304;
	st.global.u64 	[%rd1+8], %rd321;
$L__BB11_112:
	ret;

}
	// .globl	_ZN3cub18CUB_300001_SM_10006detail6reduce28DeviceReduceSingleTileKernelINS2_10policy_hubIN4cuda3std3__45tupleIJblEEEjN6thrust24THRUST_300001_SM_1000_NS8cuda_cub9__find_if7functorIS9_EEE10Policy1000ENSB_12zip_iteratorINS8_IJNSD_26transform_input_iterator_tIbNSI_INS8_IJNSB_6detail15normal_iteratorINSB_10device_ptrIiEEEESO_EEEEENSK_22tuple_binary_predicateINS7_4lessIiEEEEEENSB_17counting_iteratorIlNSB_11use_defaultESX_SX_EEEEEEEPS9_jSF_S9_S9_NS7_10__identityEEEvT0_T1_T2_T3_T4_T6_
.visible .entry _ZN3cub18CUB_300001_SM_10006detail6reduce28DeviceReduceSingleTileKernelINS2_10policy_hubIN4cuda3std3__45tupleIJblEEEjN6thrust24THRUST_300001_SM_1000_NS8cuda_cub9__find_if7functorIS9_EEE10Policy1000ENSB_12zip_iteratorINS8_IJNSD_26transform_input_iterator_tIbNSI_INS8_IJNSB_6detail15normal_iteratorINSB_10device_ptrIiEEEESO_EEEEENSK_22tuple_binary_predicateINS7_4lessIiEEEEEENSB_17counting_iteratorIlNSB_11use_defaultESX_SX_EEEEEEEPS9_jSF_S9_S9_NS7_10__identityEEEvT0_T1_T2_T3_T4_T6_(
	.param .align 8 .b8 _ZN3cub18CUB_300001_SM_10006detail6reduce28DeviceReduceSingleTileKernelINS2_10policy_hubIN4cuda3std3__45tupleIJblEEEjN6thrust24THRUST_300001_SM_1000_NS8cuda_cub9__find_if7functorIS9_EEE10Policy1000ENSB_12zip_iteratorINS8_IJNSD_26transform_input_iterator_tIbNSI_INS8_IJNSB_6detail15normal_iteratorINSB_10device_ptrIiEEEESO_EEEEENSK_22tuple_binary_predicateINS7_4lessIiEEEEEENSB_17counting_iteratorIlNSB_11use_defaultESX_SX_EEEEEEEPS9_jSF_S9_S9_NS7_10__identityEEEvT0_T1_T2_T3_T4_T6__param_0[32],
	.param .u64 .ptr .align 1 _ZN3cub18CUB_300001_SM_10006detail6reduce28DeviceReduceSingleTileKernelINS2_10policy_hubIN4cuda3std3__45tupleIJblEEEjN6thrust24THRUST_300001_SM_1000_NS8cuda_cub9__find_if7functorIS9_EEE10Policy1000ENSB_12zip_iteratorINS8_IJNSD_26transform_input_iterator_tIbNSI_INS8_IJNSB_6detail15normal_iteratorINSB_10device_ptrIiEEEESO_EEEEENSK_22tuple_binary_predicateINS7_4lessIiEEEEEENSB_17counting_iteratorIlNSB_11use_defaultESX_SX_EEEEEEEPS9_jSF_S9_S9_NS7_10__identityEEEvT0_T1_T2_T3_T4_T6__param_1,
	.param .u32 _ZN3cub18CUB_300001_SM_10006detail6reduce28DeviceReduceSingleTileKernelINS2_10policy_hubIN4cuda3std3__45tupleIJblEEEjN6thrust24THRUST_300001_SM_1000_NS8cuda_cub9__find_if7functorIS9_EEE10Policy1000ENSB_12zip_iteratorINS8_IJNSD_26transform_input_iterator_tIbNSI_INS8_IJNSB_6detail15normal_iteratorINSB_10device_ptrIiEEEESO_EEEEENSK_22tuple_binary_predicateINS7_4lessIiEEEEEENSB_17counting_iteratorIlNSB_11use_defaultESX_SX_EEEEEEEPS9_jSF_S9_S9_NS7_10__identityEEEvT0_T1_T2_T3_T4_T6__param_2,
	.param .align 1 .b8 _ZN3cub18CUB_300001_SM_10006detail6reduce28DeviceReduceSingleTileKernelINS2_10policy_hubIN4cuda3std3__45tupleIJblEEEjN6thrust24THRUST_300001_SM_1000_NS8cuda_cub9__find_if7functorIS9_EEE10Policy1000ENSB_12zip_iteratorINS8_IJNSD_26transform_input_iterator_tIbNSI_INS8_IJNSB_6detail15normal_iteratorINSB_10device_ptrIiEEEESO_EEEEENSK_22tuple_binary_predicateINS7_4lessIiEEEEEENSB_17counting_iteratorIlNSB_11use_defaultESX_SX_EEEEEEEPS9_jSF_S9_S9_NS7_10__identityEEEvT0_T1_T2_T3_T4_T6__param_3[1],
	.param .align 8 .b8 _ZN3cub18CUB_300001_SM_10006detail6reduce28DeviceReduceSingleTileKernelINS2_10policy_hubIN4cuda3std3__45tupleIJblEEEjN6thrust24THRUST_300001_SM_1000_NS8cuda_cub9__find_if7functorIS9_EEE10Policy1000ENSB_12zip_iteratorINS8_IJNSD_26transform_input_iterator_tIbNSI_INS8_IJNSB_6detail15normal_iteratorINSB_10device_ptrIiEEEESO_EEEEENSK_22tuple_binary_predicateINS7_4lessIiEEEEEENSB_17counting_iteratorIlNSB_11use_defaultESX_SX_EEEEEEEPS9_jSF_S9_S9_NS7_10__identityEEEvT0_T1_T2_T3_T4_T6__param_4[16],
	.param .align 1 .b8 _ZN3cub18CUB_300001_SM_10006detail6reduce28DeviceReduceSingleTileKernelINS2_10policy_hubIN4cuda3std3__45tupleIJblEEEjN6thrust24THRUST_300001_SM_1000_NS8cuda_cub9__find_if7functorIS9_EEE10Policy1000ENSB_12zip_iteratorINS8_IJNSD_26transform_input_iterator_tIbNSI_INS8_IJNSB_6detail15normal_iteratorINSB_10device_ptrIiEEEESO_EEEEENSK_22tuple_binary_predicateINS7_4lessIiEEEEEENSB_17counting_iteratorIlNSB_11use_defaultESX_SX_EEEEEEEPS9_jSF_S9_S9_NS7_10__identityEEEvT0_T1_T2_T3_T4_T6__param_5[1]
)
.maxntid 256
.minnctapersm 1
{
	.reg .pred 	%p<329>;
	.reg .b16 	%rs<415>;
	.reg .b32 	%r<525>;
	.reg .b64 	%rd<473>;
	// demoted variable
	.shared .align 8 .b8 _ZZN3cub18CUB_300001_SM_10006detail6reduce28DeviceReduceSingleTileKernelINS2_10policy_hubIN4cuda3std3__45tupleIJblEEEjN6thrust24THRUST_300001_SM_1000_NS8cuda_cub9__find_if7functorIS9_EEE10Policy1000ENSB_12zip_iteratorINS8_IJNSD_26transform_input_iterator_tIbNSI_INS8_IJNSB_6detail15normal_iteratorINSB_10device_ptrIiEEEESO_EEEEENSK_22tuple_binary_predicateINS7_4lessIiEEEEEENSB_17counting_iteratorIlNSB_11use_defaultESX_SX_EEEEEEEPS9_jSF_S9_S9_NS7_10__identityEEEvT0_T1_T2_T3_T4_T6_E12temp_storage[152];
	ld.param.u64 	%rd117, [_ZN3cub18CUB_300001_SM_10006detail6reduce28DeviceReduceSingleTileKernelINS2_10policy_hubIN4cuda3std3__45tupleIJblEEEjN6thrust24THRUST_300001_SM_1000_NS8cuda_cub9__find_if7functorIS9_EEE10Policy1000ENSB_12zip_iteratorINS8_IJNSD_26transform_input_iterator_tIbNSI_INS8_IJNSB_6detail15normal_iteratorINSB_10device_ptrIiEEEESO_EEEEENSK_22tuple_binary_predicateINS7_4lessIiEEEEEENSB_17counting_iteratorIlNSB_11use_defaultESX_SX_EEEEEEEPS9_jSF_S9_S9_NS7_10__identityEEEvT0_T1_T2_T3_T4_T6__param_4+8];
	ld.param.u64 	%rd116, [_ZN3cub18CUB_300001_SM_10006detail6reduce28DeviceReduceSingleTileKernelINS2_10policy_hubIN4cuda3std3__45tupleIJblEEEjN6thrust24THRUST_300001_SM_1000_NS8cuda_cub9__find_if7functorIS9_EEE10Policy1000ENSB_12zip_iteratorINS8_IJNSD_26transform_input_iterator_tIbNSI_INS8_IJNSB_6detail15normal_iteratorINSB_10device_ptrIiEEEESO_EEEEENSK_22tuple_binary_predicateINS7_4lessIiEEEEEENSB_17counting_iteratorIlNSB_11use_defaultESX_SX_EEEEEEEPS9_jSF_S9_S9_NS7_10__identityEEEvT0_T1_T2_T3_T4_T6__param_0+24];
	ld.param.u64 	%rd115, [_ZN3cub18CUB_300001_SM_10006detail6reduce28DeviceReduceSingleTileKernelINS2_10policy_hubIN4cuda3std3__45tupleIJblEEEjN6thrust24THRUST_300001_SM_1000_NS8cuda_cub9__find_if7functorIS9_EEE10Policy1000ENSB_12zip_iteratorINS8_IJNSD_26transform_input_iterator_tIbNSI_INS8_IJNSB_6detail15normal_iteratorINSB_10device_ptrIiEEEESO_EEEEENSK_22tuple_binary_predicateINS7_4lessIiEEEEEENSB_17counting_iteratorIlNSB_11use_defaultESX_SX_EEEEEEEPS9_jSF_S9_S9_NS7_10__identityEEEvT0_T1_T2_T3_T4_T6__param_0+8];
	ld.param.u64 	%rd114, [_ZN3cub18CUB_300001_SM_10006detail6reduce28DeviceReduceSingleTileKernelINS2_10policy_hubIN4cuda3std3__45tupleIJblEEEjN6thrust24THRUST_300001_SM_1000_NS8cuda_cub9__find_if7functorIS9_EEE10Policy1000ENSB_12zip_iteratorINS8_IJNSD_26transform_input_iterator_tIbNSI_INS8_IJNSB_6detail15normal_iteratorINSB_10device_ptrIiEEEESO_EEEEENSK_22tuple_binary_predicateINS7_4lessIiEEEEEENSB_17counting_iteratorIlNSB_11use_defaultESX_SX_EEEEEEEPS9_jSF_S9_S9_NS7_10__identityEEEvT0_T1_T2_T3_T4_T6__param_0];
	ld.param.u64 	%rd118, [_ZN3cub18CUB_300001_SM_10006detail6reduce28DeviceReduceSingleTileKernelINS2_10policy_hubIN4cuda3std3__45tupleIJblEEEjN6thrust24THRUST_300001_SM_1000_NS8cuda_cub9__find_if7functorIS9_EEE10Policy1000ENSB_12zip_iteratorINS8_IJNSD_26transform_input_iterator_tIbNSI_INS8_IJNSB_6detail15normal_iteratorINSB_10device_ptrIiEEEESO_EEEEENSK_22tuple_binary_predicateINS7_4lessIiEEEEEENSB_17counting_iteratorIlNSB_11use_defaultESX_SX_EEEEEEEPS9_jSF_S9_S9_NS7_10__identityEEEvT0_T1_T2_T3_T4_T6__param_1];
	ld.param.u32 	%r44, [_ZN3cub18CUB_300001_SM_10006detail6reduce28DeviceReduceSingleTileKernelINS2_10policy_hubIN4cuda3std3__45tupleIJblEEEjN6thrust24THRUST_300001_SM_1000_NS8cuda_cub9__find_if7functorIS9_EEE10Policy1000ENSB_12zip_iteratorINS8_IJNSD_26transform_input_iterator_tIbNSI_INS8_IJNSB_6detail15normal_iteratorINSB_10device_ptrIiEEEESO_EEEEENSK_22tuple_binary_predicateINS7_4lessIiEEEEEENSB_17counting_iteratorIlNSB_11use_defaultESX_SX_EEEEEEEPS9_jSF_S9_S9_NS7_10__identityEEEvT0_T1_T2_T3_T4_T6__param_2];
	ld.param.u8 	%rs100, [_ZN3cub18CUB_300001_SM_10006detail6reduce28DeviceReduceSingleTileKernelINS2_10policy_hubIN4cuda3std3__45tupleIJblEEEjN6thrust24THRUST_300001_SM_1000_NS8cuda_cub9__find_if7functorIS9_EEE10Policy1000ENSB_12zip_iteratorINS8_IJNSD_26transform_input_iterator_tIbNSI_INS8_IJNSB_6detail15normal_iteratorINSB_10device_ptrIiEEEESO_EEEEENSK_22tuple_binary_predicateINS7_4lessIiEEEEEENSB_17counting_iteratorIlNSB_11use_defaultESX_SX_EEEEEEEPS9_jSF_S9_S9_NS7_10__identityEEEvT0_T1_T2_T3_T4_T6__param_4];
	cvta.to.global.u64 	%rd1, %rd118;
	setp.ne.s32 	%p1, %r44, 0;
	@%p1 bra 	$L__BB12_3;
	mov.u32 	%r510, %tid.x;
	setp.ne.s32 	%p328, %r510, 0;
	@%p328 bra 	$L__BB12_123;
	st.global.u8 	[%rd1], %rs100;
	st.global.u64 	[%rd1+8], %rd117;
	bra.uni 	$L__BB12_123;
$L__BB12_3:
	cvta.to.global.u64 	%rd2, %rd114;
	cvta.to.global.u64 	%rd3, %rd115;
	setp.gt.u32 	%p2, %r44, 1023;
	@%p2 bra 	$L__BB12_80;
	mov.u32 	%r1, %tid.x;
	setp.ge.u32 	%p149, %r1, %r44;
	mov.b16 	%rs383, 0;
	mov.b64 	%rd441, 0;
	mov.u32 	%r514, %r1;
	@%p149 bra 	$L__BB12_6;
	cvt.u64.u32 	%rd298, %r1;
	mul.wide.u32 	%rd299, %r1, 4;
	add.s64 	%rd300, %rd2, %rd299;
	add.s64 	%rd301, %rd3, %rd299;
	add.s64 	%rd441, %rd116, %rd298;
	ld.global.u32 	%r240, [%rd300];
	ld.global.u32 	%r241, [%rd301];
	setp.lt.s32 	%p150, %r240, %r241;
	selp.u16 	%rs383, 1, 0, %p150;
	add.s32 	%r514, %r1, 256;
$L__BB12_6:
	setp.ge.u32 	%p151, %r514, %r44;
	@%p151 bra 	$L__BB12_18;
	not.b32 	%r242, %r514;
	add.s32 	%r4, %r44, %r242;
	shr.u32 	%r243, %r4, 8;
	add.s32 	%r5, %r243, 1;
	and.b32  	%r6, %r5, 7;
	setp.lt.u32 	%p152, %r4, 1792;
	@%p152 bra 	$L__BB12_10;
	and.b32  	%r244, %r5, 33554424;
	neg.s32 	%r512, %r244;
$L__BB12_9:
	.pragma "nounroll";
	cvt.u64.u32 	%rd303, %r514;
	mul.wide.u32 	%rd304, %r514, 4;
	add.s64 	%rd305, %rd2, %rd304;
	add.s64 	%rd306, %rd3, %rd304;
	add.s64 	%rd307, %rd116, %rd303;
	ld.global.u32 	%r245, [%rd305];
	ld.global.u32 	%r246, [%rd306];
	setp.lt.s32 	%p153, %r245, %r246;
	selp.u16 	%rs224, 1, 0, %p153;
	and.b16  	%rs225, %rs383, 255;
	setp.ne.s16 	%p155, %rs225, 0;
	and.pred  	%p156, %p155, %p153;
	min.s64 	%rd308, %rd307, %rd441;
	setp.eq.s16 	%p157, %rs225, 0;
	selp.b64 	%rd309, %rd307, %rd441, %p157;
	selp.b16 	%rs226, %rs224, %rs383, %p157;
	selp.b64 	%rd310, %rd308, %rd309, %p156;
	selp.b16 	%rs227, 1, %rs226, %p156;
	and.b16  	%rs228, %rs227, 255;
	add.s64 	%rd311, %rd307, 256;
	ld.global.u32 	%r247, [%rd305+1024];
	ld.global.u32 	%r248, [%rd306+1024];
	setp.lt.s32 	%p158, %r247, %r248;
	selp.u16 	%rs229, 1, 0, %p158;
	setp.ne.s16 	%p160, %rs228, 0;
	and.pred  	%p161, %p160, %p158;
	min.s64 	%rd312, %rd311, %rd310;
	setp.eq.s16 	%p162, %rs228, 0;
	selp.b64 	%rd313, %rd311, %rd310, %p162;
	selp.b16 	%rs230, %rs229, %rs227, %p162;
	selp.b64 	%rd314, %rd312, %rd313, %p161;
	selp.b16 	%rs231, 1, %rs230, %p161;
	and.b16  	%rs232, %rs231, 255;
	add.s64 	%rd315, %rd307, 512;
	ld.global.u32 	%r249, [%rd305+2048];
	ld.global.u32 	%r250, [%rd306+2048];
	setp.lt.s32 	%p163, %r249, %r250;
	selp.u16 	%rs233, 1, 0, %p163;
	setp.ne.s16 	%p165, %rs232, 0;
	and.pred  	%p166, %p165, %p163;
	min.s64 	%rd316, %rd315, %rd314;
	setp.eq.s16 	%p167, %rs232, 0;
	selp.b64 	%rd317, %rd315, %rd314, %p167;
	selp.b16 	%rs234, %rs233, %rs231, %p167;
	selp.b64 	%rd318, %rd316, %rd317, %p166;
	selp.b16 	%rs235, 1, %rs234, %p166;
	and.b16  	%rs236, %rs235, 255;
	add.s64 	%rd319, %rd307, 768;
	ld.global.u32 	%r251, [%rd305+3072];
	ld.global.u32 	%r252, [%rd306+3072];
	setp.lt.s32 	%p168, %r251, %r252;
	selp.u16 	%rs237, 1, 0, %p168;
	setp.ne.s16 	%p170, %rs236, 0;
	and.pred  	%p171, %p170, %p168;
	min.s64 	%rd320, %rd319, %rd318;
	setp.eq.s16 	%p172, %rs236, 0;
	selp.b64 	%rd321, %rd319, %rd318, %p172;
	selp.b16 	%rs238, %rs237, %rs235, %p172;
	selp.b64 	%rd322, %rd320, %rd321, %p171;
	selp.b16 	%rs239, 1, %rs238, %p171;
	and.b16  	%rs240, %rs239, 255;
	add.s64 	%rd323, %rd307, 1024;
	ld.global.u32 	%r253, [%rd305+4096];
	ld.global.u32 	%r254, [%rd306+4096];
	setp.lt.s32 	%p173, %r253, %r254;
	selp.u16 	%rs241, 1, 0, %p173;
	setp.ne.s16 	%p175, %rs240, 0;
	and.pred  	%p176, %p175, %p173;
	min.s64 	%rd324, %rd323, %rd322;
	setp.eq.s16 	%p177, %rs240, 0;
	selp.b64 	%rd325, %rd323, %rd322, %p177;
	selp.b16 	%rs242, %rs241, %rs239, %p177;
	selp.b64 	%rd326, %rd324, %rd325, %p176;
	selp.b16 	%rs243, 1, %rs242, %p176;
	and.b16  	%rs244, %rs243, 255;
	add.s64 	%rd327, %rd307, 1280;
	ld.global.u32 	%r255, [%rd305+5120];
	ld.global.u32 	%r256, [%rd306+5120];
	setp.lt.s32 	%p178, %r255, %r256;
	selp.u16 	%rs245, 1, 0, %p178;
	setp.ne.s16 	%p180, %rs244, 0;
	and.pred  	%p181, %p180, %p178;
	min.s64 	%rd328, %rd327, %rd326;
	setp.eq.s16 	%p182, %rs244, 0;
	selp.b64 	%rd329, %rd327, %rd326, %p182;
	selp.b16 	%rs246, %rs245, %rs243, %p182;
	selp.b64 	%rd330, %rd328, %rd329, %p181;
	selp.b16 	%rs247, 1, %rs246, %p181;
	and.b16  	%rs248, %rs247, 255;
	add.s64 	%rd331, %rd307, 1536;
	ld.global.u32 	%r257, [%rd305+6144];
	ld.global.u32 	%r258, [%rd306+6144];
	setp.lt.s32 	%p183, %r257, %r258;
	selp.u16 	%rs249, 1, 0, %p183;
	setp.ne.s16 	%p185, %rs248, 0;
	and.pred  	%p186, %p185, %p183;
	min.s64 	%rd332, %rd331, %rd330;
	setp.eq.s16 	%p187, %rs248, 0;
	selp.b64 	%rd333, %rd331, %rd330, %p187;
	selp.b16 	%rs250, %rs249, %rs247, %p187;
	selp.b64 	%rd334, %rd332, %rd333, %p186;
	selp.b16 	%rs251, 1, %rs250, %p186;
	and.b16  	%rs252, %rs251, 255;
	add.s64 	%rd335, %rd307, 1792;
	ld.global.u32 	%r259, [%rd305+7168];
	ld.global.u32 	%r260, [%rd306+7168];
	setp.lt.s32 	%p188, %r259, %r260;
	selp.u16 	%rs253, 1, 0, %p188;
	setp.ne.s16 	%p190, %rs252, 0;
	and.pred  	%p191, %p190, %p188;
	min.s64 	%rd336, %rd335, %rd334;
	setp.eq.s16 	%p192, %rs252, 0;
	selp.b64 	%rd337, %rd335, %rd334, %p192;
	selp.b16 	%rs254, %rs253, %rs251, %p192;
	selp.b64 	%rd441, %rd336, %rd337, %p191;
	selp.b16 	%rs383, 1, %rs254, %p191;
	add.s32 	%r514, %r514, 2048;
	add.s32 	%r512, %r512, 8;
	setp.ne.s32 	%p193, %r512, 0;
	@%p193 bra 	$L__BB12_9;
$L__BB12_10:
	setp.eq.s32 	%p194, %r6, 0;
	@%p194 bra 	$L__BB12_18;
	setp.lt.u32 	%p195, %r6, 4;
	@%p195 bra 	$L__BB12_13;
	cvt.u64.u32 	%rd339, %r514;
	mul.wide.u32 	%rd340, %r514, 4;
	add.s64 	%rd341, %rd2, %rd340;
	add.s64 	%rd342, %rd3, %rd340;
	add.s64 	%rd343, %rd116, %rd339;
	ld.global.u32 	%r261, [%rd341];
	ld.global.u32 	%r262, [%rd342];
	setp.lt.s32 	%p196, %r261, %r262;
	selp.u16 	%rs256, 1, 0, %p196;
	and.b16  	%rs257, %rs383, 255;
	setp.ne.s16 	%p198, %rs257, 0;
	and.pred  	%p199, %p198, %p196;
	min.s64 	%rd344, %rd343, %rd441;
	setp.eq.s16 	%p200, %rs257, 0;
	selp.b64 	%rd345, %rd343, %rd441, %p200;
	selp.b16 	%rs258, %rs256, %rs383, %p200;
	selp.b64 	%rd346, %rd344, %rd345, %p199;
	selp.b16 	%rs259, 1, %rs258, %p199;
	and.b16  	%rs260, %rs259, 255;
	add.s32 	%r263, %r514, 256;
	cvt.u64.u32 	%rd347, %r263;
	add.s64 	%rd348, %rd116, %rd347;
	ld.global.u32 	%r264, [%rd341+1024];
	ld.global.u32 	%r265, [%rd342+1024];
	setp.lt.s32 	%p201, %r264, %r265;
	selp.u16 	%rs261, 1, 0, %p201;
	setp.ne.s16 	%p203, %rs260, 0;
	and.pred  	%p204, %p203, %p201;
	min.s64 	%rd349, %rd348, %rd346;
	setp.eq.s16 	%p205, %rs260, 0;
	selp.b64 	%rd350, %rd348, %rd346, %p205;
	selp.b16 	%rs262, %rs261, %rs259, %p205;
	selp.b64 	%rd351, %rd349, %rd350, %p204;
	selp.b16 	%rs263, 1, %rs262, %p204;
	and.b16  	%rs264, %rs263, 255;
	add.s32 	%r266, %r514, 512;
	cvt.u64.u32 	%rd352, %r266;
	add.s64 	%rd353, %rd116, %rd352;
	ld.global.u32 	%r267, [%rd341+2048];
	ld.global.u32 	%r268, [%rd342+2048];
	setp.lt.s32 	%p206, %r267, %r268;
	selp.u16 	%rs265, 1, 0, %p206;
	setp.ne.s16 	%p208, %rs264, 0;
	and.pred  	%p209, %p208, %p206;
	min.s64 	%rd354, %rd353, %rd351;
	setp.eq.s16 	%p210, %rs264, 0;
	selp.b64 	%rd355, %rd353, %rd351, %p210;
	selp.b16 	%rs266, %rs265, %rs263, %p210;
	selp.b64 	%rd356, %rd354, %rd355, %p209;
	selp.b16 	%rs267, 1, %rs266, %p209;
	and.b16  	%rs268, %rs267, 255;
	add.s32 	%r269, %r514, 768;
	cvt.u64.u32 	%rd357, %r269;
	add.s64 	%rd358, %rd116, %rd357;
	ld.global.u32 	%r270, [%rd341+3072];
	ld.global.u32 	%r271, [%rd342+3072];
	setp.lt.s32 	%p211, %r270, %r271;
	selp.u16 	%rs269, 1, 0, %p211;
	setp.ne.s16 	%p213, %rs268, 0;
	and.pred  	%p214, %p213, %p211;
	min.s64 	%rd359, %rd358, %rd356;
	setp.eq.s16 	%p215, %rs268, 0;
	selp.b64 	%rd360, %rd358, %rd356, %p215;
	selp.b16 	%rs270, %rs269, %rs267, %p215;
	selp.b64 	%rd441, %rd359, %rd360, %p214;
	selp.b16 	%rs383, 1, %rs270, %p214;
	add.s32 	%r514, %r514, 1024;
$L__BB12_13:
	and.b32  	%r272, %r5, 3;
	setp.eq.s32 	%p216, %r272, 0;
	@%p216 bra 	$L__BB12_18;
	setp.eq.s32 	%p217, %r272, 1;
	@%p217 bra 	$L__BB12_16;
	cvt.u64.u32 	%rd362, %r514;
	mul.wide.u32 	%rd363, %r514, 4;
	add.s64 	%rd364, %rd2, %rd363;
	add.s64 	%rd365, %rd3, %rd363;
	add.s64 	%rd366, %rd116, %rd362;
	ld.global.u32 	%r273, [%rd364];
	ld.global.u32 	%r274, [%rd365];
	setp.lt.s32 	%p218, %r273, %r274;
	selp.u16 	%rs272, 1, 0, %p218;
	and.b16  	%rs273, %rs383, 255;
	setp.ne.s16 	%p220, %rs273, 0;
	and.pred  	%p221, %p220, %p218;
	min.s64 	%rd367, %rd366, %rd441;
	setp.eq.s16 	%p222, %rs273, 0;
	selp.b64 	%rd368, %rd366, %rd441, %p222;
	selp.b16 	%rs274, %rs272, %rs383, %p222;
	selp.b64 	%rd369, %rd367, %rd368, %p221;
	selp.b16 	%rs275, 1, %rs274, %p221;
	and.b16  	%rs276, %rs275, 255;
	add.s32 	%r275, %r514, 256;
	cvt.u64.u32 	%rd370, %r275;
	add.s64 	%rd371, %rd116, %rd370;
	ld.global.u32 	%r276, [%rd364+1024];
	ld.global.u32 	%r277, [%rd365+1024];
	setp.lt.s32 	%p223, %r276, %r277;
	selp.u16 	%rs277, 1, 0, %p223;
	setp.ne.s16 	%p225, %rs276, 0;
	and.pred  	%p226, %p225, %p223;
	min.s64 	%rd372, %rd371, %rd369;
	setp.eq.s16 	%p227, %rs276, 0;
	selp.b64 	%rd373, %rd371, %rd369, %p227;
	selp.b16 	%rs278, %rs277, %rs275, %p227;
	selp.b64 	%rd441, %rd372, %rd373, %p226;
	selp.b16 	%rs383, 1, %rs278, %p226;
	add.s32 	%r514, %r514, 512;
$L__BB12_16:
	and.b32  	%r278, %r4, 256;
	setp.ne.s32 	%p228, %r278, 0;
	@%p228 bra 	$L__BB12_18;
	cvt.u64.u32 	%rd374, %r514;
	mul.wide.u32 	%rd375, %r514, 4;
	add.s64 	%rd376, %rd2, %rd375;
	add.s64 	%rd377, %rd3, %rd375;
	add.s64 	%rd378, %rd116, %rd374;
	ld.global.u32 	%r279, [%rd376];
	ld.global.u32 	%r280, [%rd377];
	setp.lt.s32 	%p229, %r279, %r280;
	selp.u16 	%rs279, 1, 0, %p229;
	and.b16  	%rs280, %rs383, 255;
	setp.ne.s16 	%p231, %rs280, 0;
	and.pred  	%p232, %p231, %p229;
	min.s64 	%rd379, %rd378, %rd441;
	setp.eq.s16 	%p233, %rs280, 0;
	selp.b64 	%rd380, %rd378, %rd441, %p233;
	selp.b16 	%rs281, %rs279, %rs383, %p233;
	selp.b64 	%rd441, %rd379, %rd380, %p232;
	selp.b16 	%rs383, 1, %rs281, %p232;
$L__BB12_18:
	setp.lt.u32 	%p234, %r44, 256;
	@%p234 bra 	$L__BB12_43;
	// begin inline asm
	mov.u32 %r399, %laneid;
	// end inline asm
	cvt.u32.u16 	%r420, %rs383;
	and.b32  	%r401, %r420, 255;
	mov.b32 	%r417, 1;
	mov.b32 	%r418, 31;
	mov.b32 	%r419, -1;
	// begin inline asm
	shfl.sync.down.b32 %r400, %r401, %r417, %r418, %r419;
	// end inline asm
	// begin inline asm
	shfl.sync.down.b32 %r405, %r406, %r417, %r418, %r419;
	// end inline asm
	mov.b64 	{%r411, %r416}, %rd441;
	// begin inline asm
	shfl.sync.down.b32 %r410, %r411, %r417, %r418, %r419;
	// end inline asm
	// begin inline asm
	shfl.sync.down.b32 %r415, %r416, %r417, %r418, %r419;
	// end inline asm
	mov.b64 	%rd19, {%r410, %r415};
	cvt.u16.u32 	%rs15, %r400;
	setp.gt.s32 	%p284, %r399, 30;
	@%p284 bra 	$L__BB12_23;
	and.b16  	%rs323, %rs383, 255;
	setp.eq.s16 	%p285, %rs323, 0;
	and.b16  	%rs324, %rs15, 255;
	setp.eq.s16 	%p286, %rs324, 0;
	or.pred  	%p287, %p285, %p286;
	@%p287 bra 	$L__BB12_22;
	min.s64 	%rd441, %rd19, %rd441;
	mov.b16 	%rs383, 1;
	bra.uni 	$L__BB12_23;
$L__BB12_22:
	setp.eq.s16 	%p288, %rs323, 0;
	selp.b64 	%rd441, %rd19, %rd441, %p288;
	selp.b16 	%rs383, %rs15, %rs383, %p288;
$L__BB12_23:
	cvt.u32.u16 	%r441, %rs383;
	and.b32  	%r422, %r441, 255;
	mov.b32 	%r438, 2;
	mov.b32 	%r439, 31;
	mov.b32 	%r440, -1;
	// begin inline asm
	shfl.sync.down.b32 %r421, %r422, %r438, %r439, %r440;
	// end inline asm
	// begin inline asm
	shfl.sync.down.b32 %r426, %r427, %r438, %r439, %r440;
	// end inline asm
	mov.b64 	{%r432, %r437}, %rd441;
	// begin inline asm
	shfl.sync.down.b32 %r431, %r432, %r438, %r439, %r440;
	// end inline asm
	// begin inline asm
	shfl.sync.down.b32 %r436, %r437, %r438, %r439, %r440;
	// end inline asm
	mov.b64 	%rd23, {%r431, %r436};
	cvt.u16.u32 	%rs18, %r421;
	setp.gt.s32 	%p289, %r399, 29;
	@%p289 bra 	$L__BB12_27;
	and.b16  	%rs327, %rs383, 255;
	setp.eq.s16 	%p290, %rs327, 0;
	and.b16  	%rs328, %rs18, 255;
	setp.eq.s16 	%p291, %rs328, 0;
	or.pred  	%p292, %p290, %p291;
	@%p292 bra 	$L__BB12_26;
	min.s64 	%rd441, %rd23, %rd441;
	mov.b16 	%rs383, 1;
	bra.uni 	$L__BB12_27;
$L__BB12_26:
	setp.eq.s16 	%p293, %rs327, 0;
	selp.b64 	%rd441, %rd23, %rd441, %p293;
	selp.b16 	%rs383, %rs18, %rs383, %p293;
$L__BB12_27:
	cvt.u32.u16 	%r462, %rs383;
	and.b32  	%r443, %r462, 255;
	mov.b32 	%r459, 4;
	mov.b32 	%r460, 31;
	mov.b32 	%r461, -1;
	// begin inline asm
	shfl.sync.down.b32 %r442, %r443, %r459, %r460, %r461;
	// end inline asm
	// begin inline asm
	shfl.sync.down.b32 %r447, %r448, %r459, %r460, %r461;
	// end inline asm
	mov.b64 	{%r453, %r458}, %rd441;
	// begin inline asm
	shfl.sync.down.b32 %r452, %r453, %r459, %r460, %r461;
	// end inline asm
	// begin inline asm
	shfl.sync.down.b32 %r457, %r458, %r459, %r460, %r461;
	// end inline asm
	mov.b64 	%rd27, {%r452, %r457};
	cvt.u16.u32 	%rs21, %r442;
	setp.gt.s32 	%p294, %r399, 27;
	@%p294 bra 	$L__BB12_31;
	and.b16  	%rs331, %rs383, 255;
	setp.eq.s16 	%p295, %rs331, 0;
	and.b16  	%rs332, %rs21, 255;
	setp.eq.s16 	%p296, %rs332, 0;
	or.pred  	%p297, %p295, %p296;
	@%p297 bra 	$L__BB12_30;
	min.s64 	%rd441, %rd27, %rd441;
	mov.b16 	%rs383, 1;
	bra.uni 	$L__BB12_31;
$L__BB12_30:
	setp.eq.s16 	%p298, %rs331, 0;
	selp.b64 	%rd441, %rd27, %rd441, %p298;
	selp.b16 	%rs383, %rs21, %rs383, %p298;
$L__BB12_31:
	cvt.u32.u16 	%r483, %rs383;
	and.b32  	%r464, %r483, 255;
	mov.b32 	%r480, 8;
	mov.b32 	%r481, 31;
	mov.b32 	%r482, -1;
	// begin inline asm
	shfl.sync.down.b32 %r463, %r464, %r480, %r481, %r482;
	// end inline asm
	// begin inline asm
	shfl.sync.down.b32 %r468, %r469, %r480, %r481, %r482;
	// end inline asm
	mov.b64 	{%r474, %r479}, %rd441;
	// begin inline asm
	shfl.sync.down.b32 %r473, %r474, %r480, %r481, %r482;
	// end inline asm
	// begin inline asm
	shfl.sync.down.b32 %r478, %r479, %r480, %r481, %r482;
	// end inline asm
	mov.b64 	%rd31, {%r473, %r478};
	cvt.u16.u32 	%rs24, %r463;
	setp.gt.s32 	%p299, %r399, 23;
	@%p299 bra 	$L__BB12_35;
	and.b16  	%rs335, %rs383, 255;
	setp.eq.s16 	%p300, %rs335, 0;
	and.b16  	%rs336, %rs24, 255;
	setp.eq.s16 	%p301, %rs336, 0;
	or.pred  	%p302, %p300, %p301;
	@%p302 bra 	$L__BB12_34;
	min.s64 	%rd441, %rd31, %rd441;
	mov.b16 	%rs383, 1;
	bra.uni 	$L__BB12_35;
$L__BB12_34:
	setp.eq.s16 	%p303, %rs335, 0;
	selp.b16 	%rs383, %rs24, %rs383, %p303;
	selp.b64 	%rd441, %rd31, %rd441, %p303;
$L__BB12_35:
	cvt.u32.u16 	%r504, %rs383;
	and.b32  	%r485, %r504, 255;
	mov.b32 	%r501, 16;
	mov.b32 	%r502, 31;
	mov.b32 	%r503, -1;
	// begin inline asm
	shfl.sync.down.b32 %r484, %r485, %r501, %r502, %r503;
	// end inline asm
	// begin inline asm
	shfl.sync.down.b32 %r489, %r490, %r501, %r502, %r503;
	// end inline asm
	mov.b64 	{%r495, %r500}, %rd441;
	// begin inline asm
	shfl.sync.down.b32 %r494, %r495, %r501, %r502, %r503;
	// end inline asm
	// begin inline asm
	shfl.sync.down.b32 %r499, %r500, %r501, %r502, %r503;
	// end inline asm
	mov.b64 	%rd35, {%r494, %r499};
	cvt.u16.u32 	%rs27, %r484;
	setp.gt.s32 	%p304, %r399, 15;
	@%p304 bra 	$L__BB12_39;
	and.b16  	%rs339, %rs383, 255;
	setp.eq.s16 	%p305, %rs339, 0;
	and.b16  	%rs340, %rs27, 255;
	setp.eq.s16 	%p306, %rs340, 0;
	or.pred  	%p307, %p305, %p306;
	@%p307 bra 	$L__BB12_38;
	min.s64 	%rd441, %rd35, %rd441;
	mov.b16 	%rs383, 1;
	bra.uni 	$L__BB12_39;
$L__BB12_38:
	setp.eq.s16 	%p308, %rs339, 0;
	selp.b16 	%rs383, %rs27, %rs383, %p308;
	selp.b64 	%rd441, %rd35, %rd441, %p308;
$L__BB12_39:
	setp.ne.s32 	%p309, %r399, 0;
	@%p309 bra 	$L__BB12_41;
	shr.u32 	%r505, %r1, 1;
	and.b32  	%r506, %r505, 496;
	mov.u32 	%r507, _ZZN3cub18CUB_300001_SM_10006detail6reduce28DeviceReduceSingleTileKernelINS2_10policy_hubIN4cuda3std3__45tupleIJblEEEjN6thrust24THRUST_300001_SM_1000_NS8cuda_cub9__find_if7functorIS9_EEE10Policy1000ENSB_12zip_iteratorINS8_IJNSD_26transform_input_iterator_tIbNSI_INS8_IJNSB_6detail15normal_iteratorINSB_10device_ptrIiEEEESO_EEEEENSK_22tuple_binary_predicateINS7_4lessIiEEEEEENSB_17counting_iteratorIlNSB_11use_defaultESX_SX_EEEEEEEPS9_jSF_S9_S9_NS7_10__identityEEEvT0_T1_T2_T3_T4_T6_E12temp_storage;
	add.s32 	%r508, %r507, %r506;
	st.shared.u8 	[%r508+8], %rs383;
	st.shared.u64 	[%r508+16], %rd441;
$L__BB12_41:
	bar.sync 	0;
	setp.ne.s32 	%p310, %r1, 0;
	@%p310 bra 	$L__BB12_121;
	ld.shared.u8 	%rs343, [_ZZN3cub18CUB_300001_SM_10006detail6reduce28DeviceReduceSingleTileKernelINS2_10policy_hubIN4cuda3std3__45tupleIJblEEEjN6thrust24THRUST_300001_SM_1000_NS8cuda_cub9__find_if7functorIS9_EEE10Policy1000ENSB_12zip_iteratorINS8_IJNSD_26transform_input_iterator_tIbNSI_INS8_IJNSB_6detail15normal_iteratorINSB_10device_ptrIiEEEESO_EEEEENSK_22tuple_binary_predicateINS7_4lessIiEEEEEENSB_17counting_iteratorIlNSB_11use_defaultESX_SX_EEEEEEEPS9_jSF_S9_S9_NS7_10__identityEEEvT0_T1_T2_T3_T4_T6_E12temp_storage+24];
	ld.shared.u64 	%rd402, [_ZZN3cub18CUB_300001_SM_10006detail6reduce28DeviceReduceSingleTileKernelINS2_10policy_hubIN4cuda3std3__45tupleIJblEEEjN6thrust24THRUST_300001_SM_1000_NS8cuda_cub9__find_if7functorIS9_EEE10Policy1000ENSB_12zip_iteratorINS8_IJNSD_26transform_input_iterator_tIbNSI_INS8_IJNSB_6detail15normal_iteratorINSB_10device_ptrIiEEEESO_EEEEENSK_22tuple_binary_predicateINS7_4lessIiEEEEEENSB_17counting_iteratorIlNSB_11use_defaultESX_SX_EEEEEEEPS9_jSF_S9_S9_NS7_10__identityEEEvT0_T1_T2_T3_T4_T6_E12temp_storage+32];
	and.b16  	%rs344, %rs383, 255;
	setp.eq.s16 	%p311, %rs344, 0;
	setp.eq.s16 	%p312, %rs343, 0;
	min.s64 	%rd403, %rd402, %rd441;
	selp.b16 	%rs345, %rs383, 1, %p312;
	selp.b16 	%rs346, %rs343, %rs345, %p311;
	and.b16  	%rs347, %rs346, 255;
	selp.b64 	%rd404, %rd441, %rd403, %p312;
	selp.b64 	%rd405, %rd402, %rd404, %p311;
	ld.shared.u8 	%rs348, [_ZZN3cub18CUB_300001_SM_10006detail6reduce28DeviceReduceSingleTileKernelINS2_10policy_hubIN4cuda3std3__45tupleIJblEEEjN6thrust24THRUST_300001_SM_1000_NS8cuda_cub9__find_if7functorIS9_EEE10Policy1000ENSB_12zip_iteratorINS8_IJNSD_26transform_input_iterator_tIbNSI_INS8_IJNSB_6detail15normal_iteratorINSB_10device_ptrIiEEEESO_EEEEENSK_22tuple_binary_predicateINS7_4lessIiEEEEEENSB_17counting_iteratorIlNSB_11use_defaultESX_SX_EEEEEEEPS9_jSF_S9_S9_NS7_10__identityEEEvT0_T1_T2_T3_T4_T6_E12temp_storage+40];
	ld.shared.u64 	%rd406, [_ZZN3cub18CUB_300001_SM_10006detail6reduce28DeviceReduceSingleTileKernelINS2_10policy_hubIN4cuda3std3__45tupleIJblEEEjN6thrust24THRUST_300001_SM_1000_NS8cuda_cub9__find_if7functorIS9_EEE10Policy1000ENSB_12zip_iteratorINS8_IJNSD_26transform_input_iterator_tIbNSI_INS8_IJNSB_6detail15normal_iteratorINSB_10device_ptrIiEEEESO_EEEEENSK_22tuple_binary_predicateINS7_4lessIiEEEEEENSB_17counting_iteratorIlNSB_11use_defaultESX_SX_EEEEEEEPS9_jSF_S9_S9_NS7_10__identityEEEvT0_T1_T2_T3_T4_T6_E12temp_storage+48];
	setp.eq.s16 	%p313, %rs347, 0;
	setp.eq.s16 	%p314, %rs348, 0;
	min.s64 	%rd407, %rd406, %rd405;
	selp.b16 	%rs349, %rs346, 1, %p314;
	selp.b16 	%rs350, %rs348, %rs349, %p313;
	and.b16  	%rs351, %rs350, 255;
	selp.b64 	%rd408, %rd405, %rd407, %p314;
	selp.b64 	%rd409, %rd406, %rd408, %p313;
	ld.shared.u8 	%rs352, [_ZZN3cub18CUB_300001_SM_10006detail6reduce28DeviceReduceSingleTileKernelINS2_10policy_hubIN4cuda3std3__45tupleIJblEEEjN6thrust24THRUST_300001_SM_1000_NS8cuda_cub9__find_if7functorIS9_EEE10Policy1000ENSB_12zip_iteratorINS8_IJNSD_26transform_input_iterator_tIbNSI_INS8_IJNSB_6detail15normal_iteratorINSB_10device_ptrIiEEEESO_EEEEENSK_22tuple_binary_predicateINS7_4lessIiEEEEEENSB_17counting_iteratorIlNSB_11use_defaultESX_SX_EEEEEEEPS9_jSF_S9_S9_NS7_10__identityEEEvT0_T1_T2_T3_T4_T6_E12temp_storage+56];
	ld.shared.u64 	%rd410, [_ZZN3cub18CUB_300001_SM_10006detail6reduce28DeviceReduceSingleTileKernelINS2_10policy_hubIN4cuda3std3__45tupleIJblEEEjN6thrust24THRUST_300001_SM_1000_NS8cuda_cub9__find_if7functorIS9_EEE10Policy1000ENSB_12zip_iteratorINS8_IJNSD_26transform_input_iterator_tIbNSI_INS8_IJNSB_6detail15normal_iteratorINSB_10device_ptrIiEEEESO_EEEEENSK_22tuple_binary_predicateINS7_4lessIiEEEEEENSB_17counting_iteratorIlNSB_11use_defaultESX_SX_EEEEEEEPS9_jSF_S9_S9_NS7_10__identityEEEvT0_T1_T2_T3_T4_T6_E12temp_storage+64];
	setp.eq.s16 	%p315, %rs351, 0;
	setp.eq.s16 	%p316, %rs352, 0;
	min.s64 	%rd411, %rd410, %rd409;
	selp.b16 	%rs353, %rs350, 1, %p316;
	selp.b16 	%rs354, %rs352, %rs353, %p315;
	and.b16  	%rs355, %rs354, 255;
	selp.b64 	%rd412, %rd409, %rd411, %p316;
	selp.b64 	%rd413, %rd410, %rd412, %p315;
	ld.shared.u8 	%rs356, [_ZZN3cub18CUB_300001_SM_10006detail6reduce28DeviceReduceSingleTileKernelINS2_10policy_hubIN4cuda3std3__45tupleIJblEEEjN6thrust24THRUST_300001_SM_1000_NS8cuda_cub9__find_if7functorIS9_EEE10Policy1000ENSB_12zip_iteratorINS8_IJNSD_26transform_input_iterator_tIbNSI_INS8_IJNSB_6detail15normal_iteratorINSB_10device_ptrIiEEEESO_EEEEENSK_22tuple_binary_predicateINS7_4lessIiEEEEEENSB_17counting_iteratorIlNSB_11use_defaultESX_SX_EEEEEEEPS9_jSF_S9_S9_NS7_10__identityEEEvT0_T1_T2_T3_T4_T6_E12temp_storage+72];
	ld.shared.u64 	%rd414, [_ZZN3cub18CUB_300001_SM_10006detail6reduce28DeviceReduceSingleTileKernelINS2_10policy_hubIN4cuda3std3__45tupleIJblEEEjN6thrust24THRUST_300001_SM_1000_NS8cuda_cub9__find_if7functorIS9_EEE10Policy1000ENSB_12zip_iteratorINS8_IJNSD_26transform_input_iterator_tIbNSI_INS8_IJNSB_6detail15normal_iteratorINSB_10device_ptrIiEEEESO_EEEEENSK_22tuple_binary_predicateINS7_4lessIiEEEEEENSB_17counting_iteratorIlNSB_11use_defaultESX_SX_EEEEEEEPS9_jSF_S9_S9_NS7_10__identityEEEvT0_T1_T2_T3_T4_T6_E12temp_storage+80];
	setp.eq.s16 	%p317, %rs355, 0;
	setp.eq.s16 	%p318, %rs356, 0;
	min.s64 	%rd415, %rd414, %rd413;
	selp.b16 	%rs357, %rs354, 1, %p318;
	selp.b16 	%rs358, %rs356, %rs357, %p317;
	and.b16  	%rs359, %rs358, 255;
	selp.b64 	%rd416, %rd413, %rd415, %p318;
	selp.b64 	%rd417, %rd414, %rd416, %p317;
	ld.shared.u8 	%rs360, [_ZZN3cub18CUB_300001_SM_10006detail6reduce28DeviceReduceSingleTileKernelINS2_10policy_hubIN4cuda3std3__45tupleIJblEEEjN6thrust24THRUST_300001_SM_1000_NS8cuda_cub9__find_if7functorIS9_EEE10Policy1000ENSB_12zip_iteratorINS8_IJNSD_26transform_input_iterator_tIbNSI_INS8_IJNSB_6detail15normal_iteratorINSB_10device_ptrIiEEEESO_EEEEENSK_22tuple_binary_predicateINS7_4lessIiEEEEEENSB_17counting_iteratorIlNSB_11use_defaultESX_SX_EEEEEEEPS9_jSF_S9_S9_NS7_10__identityEEEvT0_T1_T2_T3_T4_T6_E12temp_storage+88];
	ld.shared.u64 	%rd418, [_ZZN3cub18CUB_300001_SM_10006detail6reduce28DeviceReduceSingleTileKernelINS2_10policy_hubIN4cuda3std3__45tupleIJblEEEjN6thrust24THRUST_300001_SM_1000_NS8cuda_cub9__find_if7functorIS9_EEE10Policy1000ENSB_12zip_iteratorINS8_IJNSD_26transform_input_iterator_tIbNSI_INS8_IJNSB_6detail15normal_iteratorINSB_10device_ptrIiEEEESO_EEEEENSK_22tuple_binary_predicateINS7_4lessIiEEEEEENSB_17counting_iteratorIlNSB_11use_defaultESX_SX_EEEEEEEPS9_jSF_S9_S9_NS7_10__identityEEEvT0_T1_T2_T3_T4_T6_E12temp_storage+96];
	setp.eq.s16 	%p319, %rs359, 0;
	setp.eq.s16 	%p320, %rs360, 0;
	min.s64 	%rd419, %rd418, %rd417;
	selp.b16 	%rs361, %rs358, 1, %p320;
	selp.b16 	%rs362, %rs360, %rs361, %p319;
	and.b16  	%rs363, %rs362, 255;
	selp.b64 	%rd420, %rd417, %rd419, %p320;
	selp.b64 	%rd421, %rd418, %rd420, %p319;
	ld.shared.u8 	%rs364, [_ZZN3cub18CUB_300001_SM_10006detail6reduce28DeviceReduceSingleTileKernelINS2_10policy_hubIN4cuda3std3__45tupleIJblEEEjN6thrust24THRUST_300001_SM_1000_NS8cuda_cub9__find_if7functorIS9_EEE10Policy1000ENSB_12zip_iteratorINS8_IJNSD_26transform_input_iterator_tIbNSI_INS8_IJNSB_6detail15normal_iteratorINSB_10device_ptrIiEEEESO_EEEEENSK_22tuple_binary_predicateINS7_4lessIiEEEEEENSB_17counting_iteratorIlNSB_11use_defaultESX_SX_EEEEEEEPS9_jSF_S9_S9_NS7_10__identityEEEvT0_T1_T2_T3_T4_T6_E12temp_storage+104];
	ld.shared.u64 	%rd422, [_ZZN3cub18CUB_300001_SM_10006detail6reduce28DeviceReduceSingleTileKernelINS2_10policy_hubIN4cuda3std3__45tupleIJblEEEjN6thrust24THRUST_300001_SM_1000_NS8cuda_cub9__find_if7functorIS9_EEE10Policy1000ENSB_12zip_iteratorINS8_IJNSD_26transform_input_iterator_tIbNSI_INS8_IJNSB_6detail15normal_iteratorINSB_10device_ptrIiEEEESO_EEEEENSK_22tuple_binary_predicateINS7_4lessIiEEEEEENSB_17counting_iteratorIlNSB_11use_defaultESX_SX_EEEEEEEPS9_jSF_S9_S9_NS7_10__identityEEEvT0_T1_T2_T3_T4_T6_E12temp_storage+112];
	setp.eq.s16 	%p321, %rs363, 0;
	setp.eq.s16 	%p322, %rs364, 0;
	min.s64 	%rd423, %rd422, %rd421;
	selp.b16 	%rs365, %rs362, 1, %p322;
	selp.b16 	%rs366, %rs364, %rs365, %p321;
	and.b16  	%rs367, %rs366, 255;
	selp.b64 	%rd424, %rd421, %rd423, %p322;
	selp.b64 	%rd425, %rd422, %rd424, %p321;
	ld.shared.u8 	%rs368, [_ZZN3cub18CUB_300001_SM_10006detail6reduce28DeviceReduceSingleTileKernelINS2_10policy_hubIN4cuda3std3__45tupleIJblEEEjN6thrust24THRUST_300001_SM_1000_NS8cuda_cub9__find_if7functorIS9_EEE10Policy1000ENSB_12zip_iteratorINS8_IJNSD_26transform_input_iterator_tIbNSI_INS8_IJNSB_6detail15normal_iteratorINSB_10device_ptrIiEEEESO_EEEEENSK_22tuple_binary_predicateINS7_4lessIiEEEEEENSB_17counting_iteratorIlNSB_11use_defaultESX_SX_EEEEEEEPS9_jSF_S9_S9_NS7_10__identityEEEvT0_T1_T2_T3_T4_T6_E12temp_storage+120];
	ld.shared.u64 	%rd426, [_ZZN3cub18CUB_300001_SM_10006detail6reduce28DeviceReduceSingleTileKernelINS2_10policy_hubIN4cuda3std3__45tupleIJblEEEjN6thrust24THRUST_300001_SM_1000_NS8cuda_cub9__find_if7functorIS9_EEE10Policy1000ENSB_12zip_iteratorINS8_IJNSD_26transform_input_iterator_tIbNSI_INS8_IJNSB_6detail15normal_iteratorINSB_10device_ptrIiEEEESO_EEEEENSK_22tuple_binary_predicateINS7_4lessIiEEEEEENSB_17counting_iteratorIlNSB_11use_defaultESX_SX_EEEEEEEPS9_jSF_S9_S9_NS7_10__identityEEEvT0_T1_T2_T3_T4_T6_E12temp_storage+128];
	setp.eq.s16 	%p323, %rs367, 0;
	setp.eq.s16 	%p324, %rs368, 0;
	min.s64 	%rd427, %rd426, %rd425;
	selp.b16 	%rs369, %rs366, 1, %p324;
	selp.b16 	%rs383, %rs368, %rs369, %p323;
	selp.b64 	%rd428, %rd425, %rd427, %p324;
	selp.b64 	%rd441, %rd426, %rd428, %p323;
	bra.uni 	$L__BB12_121;
$L__BB12_43:
	// begin inline asm
	mov.u32 %r281, %laneid;
	// end inline asm
	and.b32  	%r302, %r1, 992;
	add.s32 	%r303, %r302, 32;
	setp.gt.u32 	%p235, %r303, %r44;
	not.b32 	%r304, %r302;
	add.s32 	%r305, %r44, %r304;
	selp.b32 	%r300, %r305, 31, %p235;
	cvt.u32.u16 	%r306, %rs383;
	and.b32  	%r283, %r306, 255;
	mov.b32 	%r299, 1;
	mov.b32 	%r301, -1;
	// begin inline asm
	shfl.sync.down.b32 %r282, %r283, %r299, %r300, %r301;
	// end inline asm
	// begin inline asm
	shfl.sync.down.b32 %r287, %r288, %r299, %r300, %r301;
	// end inline asm
	mov.b64 	{%r293, %r298}, %rd441;
	// begin inline asm
	shfl.sync.down.b32 %r292, %r293, %r299, %r300, %r301;
	// end inline asm
	// begin inline asm
	shfl.sync.down.b32 %r297, %r298, %r299, %r300, %r301;
	// end inline asm
	mov.b64 	%rd40, {%r292, %r297};
	cvt.u16.u32 	%rs31, %r282;
	setp.ge.s32 	%p236, %r281, %r300;
	@%p236 bra 	$L__BB12_47;
	and.b16  	%rs282, %rs383, 255;
	setp.eq.s16 	%p237, %rs282, 0;
	and.b16  	%rs283, %rs31, 255;
	setp.eq.s16 	%p238, %rs283, 0;
	or.pred  	%p239, %p237, %p238;
	@%p239 bra 	$L__BB12_46;
	min.s64 	%rd441, %rd40, %rd441;
	mov.b16 	%rs383, 1;
	bra.uni 	$L__BB12_47;
$L__BB12_46:
	setp.eq.s16 	%p240, %rs282, 0;
	selp.b16 	%rs383, %rs31, %rs383, %p240;
	selp.b64 	%rd441, %rd40, %rd441, %p240;
$L__BB12_47:
	cvt.u32.u16 	%r327, %rs383;
	and.b32  	%r308, %r327, 255;
	mov.b32 	%r324, 2;
	mov.b32 	%r326, -1;
	// begin inline asm
	shfl.sync.down.b32 %r307, %r308, %r324, %r300, %r326;
	// end inline asm
	// begin inline asm
	shfl.sync.down.b32 %r312, %r313, %r324, %r300, %r326;
	// end inline asm
	mov.b64 	{%r318, %r323}, %rd441;
	// begin inline asm
	shfl.sync.down.b32 %r317, %r318, %r324, %r300, %r326;
	// end inline asm
	// begin inline asm
	shfl.sync.down.b32 %r322, %r323, %r324, %r300, %r326;
	// end inline asm
	mov.b64 	%rd44, {%r317, %r322};
	cvt.u16.u32 	%rs34, %r307;
	add.s32 	%r328, %r281, 2;
	setp.gt.s32 	%p241, %r328, %r300;
	@%p241 bra 	$L__BB12_51;
	and.b16  	%rs286, %rs383, 255;
	setp.eq.s16 	%p242, %rs286, 0;
	and.b16  	%rs287, %rs34, 255;
	setp.eq.s16 	%p243, %rs287, 0;
	or.pred  	%p244, %p242, %p243;
	@%p244 bra 	$L__BB12_50;
	min.s64 	%rd441, %rd44, %rd441;
	mov.b16 	%rs383, 1;
	bra.uni 	$L__BB12_51;
$L__BB12_50:
	setp.eq.s16 	%p245, %rs286, 0;
	selp.b16 	%rs383, %rs34, %rs383, %p245;
	selp.b64 	%rd441, %rd44, %rd441, %p245;
$L__BB12_51:
	cvt.u32.u16 	%r349, %rs383;
	and.b32  	%r330, %r349, 255;
	mov.b32 	%r346, 4;
	mov.b32 	%r348, -1;
	// begin inline asm
	shfl.sync.down.b32 %r329, %r330, %r346, %r300, %r348;
	// end inline asm
	// begin inline asm
	shfl.sync.down.b32 %r334, %r335, %r346, %r300, %r348;
	// end inline asm
	mov.b64 	{%r340, %r345}, %rd441;
	// begin inline asm
	shfl.sync.down.b32 %r339, %r340, %r346, %r300, %r348;
	// end inline asm
	// begin inline asm
	shfl.sync.down.b32 %r344, %r345, %r346, %r300, %r348;
	// end inline asm
	mov.b64 	%rd48, {%r339, %r344};
	cvt.u16.u32 	%rs37, %r329;
	add.s32 	%r350, %r281, 4;
	setp.gt.s32 	%p246, %r350, %r300;
	@%p246 bra 	$L__BB12_55;
	and.b16  	%rs290, %rs383, 255;
	setp.eq.s16 	%p247, %rs290, 0;
	and.b16  	%rs291, %rs37, 255;
	setp.eq.s16 	%p248, %rs291, 0;
	or.pred  	%p249, %p247, %p248;
	@%p249 bra 	$L__BB12_54;
	min.s64 	%rd441, %rd48, %rd441;
	mov.b16 	%rs383, 1;
	bra.uni 	$L__BB12_55;
$L__BB12_54:
	setp.eq.s16 	%p250, %rs290, 0;
	selp.b16 	%rs383, %rs37, %rs383, %p250;
	selp.b64 	%rd441, %rd48, %rd441, %p250;
$L__BB12_55:
	cvt.u32.u16 	%r371, %rs383;
	and.b32  	%r352, %r371, 255;
	mov.b32 	%r368, 8;
	mov.b32 	%r370, -1;
	// begin inline asm
	shfl.sync.down.b32 %r351, %r352, %r368, %r300, %r370;
	// end inline asm
	// begin inline asm
	shfl.sync.down.b32 %r356, %r357, %r368, %r300, %r370;
	// end inline asm
	mov.b64 	{%r362, %r367}, %rd441;
	// begin inline asm
	shfl.sync.down.b32 %r361, %r362, %r368, %r300, %r370;
	// end inline asm
	// begin inline asm
	shfl.sync.down.b32 %r366, %r367, %r368, %r300, %r370;
	// end inline asm
	mov.b64 	%rd52, {%r361, %r366};
	cvt.u16.u32 	%rs40, %r351;
	add.s32 	%r372, %r281, 8;
	setp.gt.s32 	%p251, %r372, %r300;
	@%p251 bra 	$L__BB12_59;
	and.b16  	%rs294, %rs383, 255;
	setp.eq.s16 	%p252, %rs294, 0;
	and.b16  	%rs295, %rs40, 255;
	setp.eq.s16 	%p253, %rs295, 0;
	or.pred  	%p254, %p252, %p253;
	@%p254 bra 	$L__BB12_58;
	min.s64 	%rd441, %rd52, %rd441;
	mov.b16 	%rs383, 1;
	bra.uni 	$L__BB12_59;
$L__BB12_58:
	setp.eq.s16 	%p255, %rs294, 0;
	selp.b16 	%rs383, %rs40, %rs383, %p255;
	selp.b64 	%rd441, %rd52, %rd441, %p255;
$L__BB12_59:
	cvt.u32.u16 	%r393, %rs383;
	and.b32  	%r374, %r393, 255;
	mov.b32 	%r390, 16;
	mov.b32 	%r392, -1;
	// begin inline asm
	shfl.sync.down.b32 %r373, %r374, %r390, %r300, %r392;
	// end inline asm
	// begin inline asm
	shfl.sync.down.b32 %r378, %r379, %r390, %r300, %r392;
	// end inline asm
	mov.b64 	{%r384, %r389}, %rd441;
	// begin inline asm
	shfl.sync.down.b32 %r383, %r384, %r390, %r300, %r392;
	// end inline asm
	// begin inline asm
	shfl.sync.down.b32 %r388, %r389, %r390, %r300, %r392;
	// end inline asm
	mov.b64 	%rd56, {%r383, %r388};
	cvt.u16.u32 	%rs43, %r373;
	add.s32 	%r394, %r281, 16;
	setp.gt.s32 	%p256, %r394, %r300;
	@%p256 bra 	$L__BB12_63;
	and.b16  	%rs298, %rs383, 255;
	setp.eq.s16 	%p257, %rs298, 0;
	and.b16  	%rs299, %rs43, 255;
	setp.eq.s16 	%p258, %rs299, 0;
	or.pred  	%p259, %p257, %p258;
	@%p259 bra 	$L__BB12_62;
	min.s64 	%rd441, %rd56, %rd441;
	mov.b16 	%rs383, 1;
	bra.uni 	$L__BB12_63;
$L__BB12_62:
	setp.eq.s16 	%p260, %rs298, 0;
	selp.b16 	%rs383, %rs43, %rs383, %p260;
	selp.b64 	%rd441, %rd56, %rd441, %p260;
$L__BB12_63:
	setp.ne.s32 	%p261, %r281, 0;
	@%p261 bra 	$L__BB12_65;
	shr.u32 	%r395, %r1, 1;
	and.b32  	%r396, %r395, 496;
	mov.u32 	%r397, _ZZN3cub18CUB_300001_SM_10006detail6reduce28DeviceReduceSingleTileKernelINS2_10policy_hubIN4cuda3std3__45tupleIJblEEEjN6thrust24THRUST_300001_SM_1000_NS8cuda_cub9__find_if7functorIS9_EEE10Policy1000ENSB_12zip_iteratorINS8_IJNSD_26transform_input_iterator_tIbNSI_INS8_IJNSB_6detail15normal_iteratorINSB_10device_ptrIiEEEESO_EEEEENSK_22tuple_binary_predicateINS7_4lessIiEEEEEENSB_17counting_iteratorIlNSB_11use_defaultESX_SX_EEEEEEEPS9_jSF_S9_S9_NS7_10__identityEEEvT0_T1_T2_T3_T4_T6_E12temp_storage;
	add.s32 	%r398, %r397, %r396;
	st.shared.u8 	[%r398+8], %rs383;
	st.shared.u64 	[%r398+16], %rd441;
$L__BB12_65:
	bar.sync 	0;
	setp.ne.s32 	%p262, %r1, 0;
	@%p262 bra 	$L__BB12_121;
	setp.lt.u32 	%p263, %r44, 33;
	@%p263 bra 	$L__BB12_68;
	ld.shared.u8 	%rs302, [_ZZN3cub18CUB_300001_SM_10006detail6reduce28DeviceReduceSingleTileKernelINS2_10policy_hubIN4cuda3std3__45tupleIJblEEEjN6thrust24THRUST_300001_SM_1000_NS8cuda_cub9__find_if7functorIS9_EEE10Policy1000ENSB_12zip_iteratorINS8_IJNSD_26transform_input_iterator_tIbNSI_INS8_IJNSB_6detail15normal_iteratorINSB_10device_ptrIiEEEESO_EEEEENSK_22tuple_binary_predicateINS7_4lessIiEEEEEENSB_17counting_iteratorIlNSB_11use_defaultESX_SX_EEEEEEEPS9_jSF_S9_S9_NS7_10__identityEEEvT0_T1_T2_T3_T4_T6_E12temp_storage+24];
	ld.shared.u64 	%rd381, [_ZZN3cub18CUB_300001_SM_10006detail6reduce28DeviceReduceSingleTileKernelINS2_10policy_hubIN4cuda3std3__45tupleIJblEEEjN6thrust24THRUST_300001_SM_1000_NS8cuda_cub9__find_if7functorIS9_EEE10Policy1000ENSB_12zip_iteratorINS8_IJNSD_26transform_input_iterator_tIbNSI_INS8_IJNSB_6detail15normal_iteratorINSB_10device_ptrIiEEEESO_EEEEENSK_22tuple_binary_predicateINS7_4lessIiEEEEEENSB_17counting_iteratorIlNSB_11use_defaultESX_SX_EEEEEEEPS9_jSF_S9_S9_NS7_10__identityEEEvT0_T1_T2_T3_T4_T6_E12temp_storage+32];
	and.b16  	%rs303, %rs383, 255;
	setp.eq.s16 	%p264, %rs303, 0;
	setp.eq.s16 	%p265, %rs302, 0;
	min.s64 	%rd382, %rd381, %rd441;
	selp.b16 	%rs304, %rs383, 1, %p265;
	selp.b16 	%rs383, %rs302, %rs304, %p264;
	selp.b64 	%rd383, %rd441, %rd382, %p265;
	selp.b64 	%rd441, %rd381, %rd383, %p264;
$L__BB12_68:
	setp.lt.u32 	%p266, %r44, 65;
	@%p266 bra 	$L__BB12_70;
	ld.shared.u8 	%rs305, [_ZZN3cub18CUB_300001_SM_10006detail6reduce28DeviceReduceSingleTileKernelINS2_10policy_hubIN4cuda3std3__45tupleIJblEEEjN6thrust24THRUST_300001_SM_1000_NS8cuda_cub9__find_if7functorIS9_EEE10Policy1000ENSB_12zip_iteratorINS8_IJNSD_26transform_input_iterator_tIbNSI_INS8_IJNSB_6detail15normal_iteratorINSB_10device_ptrIiEEEESO_EEEEENSK_22tuple_binary_predicateINS7_4lessIiEEEEEENSB_17counting_iteratorIlNSB_11use_defaultESX_SX_EEEEEEEPS9_jSF_S9_S9_NS7_10__identityEEEvT0_T1_T2_T3_T4_T6_E12temp_storage+40];
	ld.shared.u64 	%rd384, [_ZZN3cub18CUB_300001_SM_10006detail6reduce28DeviceReduceSingleTileKernelINS2_10policy_hubIN4cuda3std3__45tupleIJblEEEjN6thrust24THRUST_300001_SM_1000_NS8cuda_cub9__find_if7functorIS9_EEE10Policy1000ENSB_12zip_iteratorINS8_IJNSD_26transform_input_iterator_tIbNSI_INS8_IJNSB_6detail15normal_iteratorINSB_10device_ptrIiEEEESO_EEEEENSK_22tuple_binary_predicateINS7_4lessIiEEEEEENSB_17counting_iteratorIlNSB_11use_defaultESX_SX_EEEEEEEPS9_jSF_S9_S9_NS7_10__identityEEEvT0_T1_T2_T3_T4_T6_E12temp_storage+48];
	and.b16  	%rs306, %rs383, 255;
	setp.eq.s16 	%p267, %rs306, 0;
	setp.eq.s16 	%p268, %rs305, 0;
	min.s64 	%rd385, %rd384, %rd441;
	selp.b16 	%rs307, %rs383, 1, %p268;
	selp.b16 	%rs383, %rs305, %rs307, %p267;
	selp.b64 	%rd386, %rd441, %rd385, %p268;
	selp.b64 	%rd441, %rd384, %rd386, %p267;
$L__BB12_70:
	setp.lt.u32 	%p269, %r44, 97;
	@%p269 bra 	$L__BB12_72;
	ld.shared.u8 	%rs308, [_ZZN3cub18CUB_300001_SM_10006detail6reduce28DeviceReduceSingleTileKernelINS2_10policy_hubIN4cuda3std3__45tupleIJblEEEjN6thrust24THRUST_300001_SM_1000_NS8cuda_cub9__find_if7functorIS9_EEE10Policy1000ENSB_12zip_iteratorINS8_IJNSD_26transform_input_iterator_tIbNSI_INS8_IJNSB_6detail15normal_iteratorINSB_10device_ptrIiEEEESO_EEEEENSK_22tuple_binary_predicateINS7_4lessIiEEEEEENSB_17counting_iteratorIlNSB_11use_defaultESX_SX_EEEEEEEPS9_jSF_S9_S9_NS7_10__identityEEEvT0_T1_T2_T3_T4_T6_E12temp_storage+56];
	ld.shared.u64 	%rd387, [_ZZN3cub18CUB_300001_SM_10006detail6reduce28DeviceReduceSingleTileKernelINS2_10policy_hubIN4cuda3std3__45tupleIJblEEEjN6thrust24THRUST_300001_SM_1000_NS8cuda_cub9__find_if7functorIS9_EEE10Policy1000ENSB_12zip_iteratorINS8_IJNSD_26transform_input_iterator_tIbNSI_INS8_IJNSB_6detail15normal_iteratorINSB_10device_ptrIiEEEESO_EEEEENSK_22tuple_binary_predicateINS7_4lessIiEEEEEENSB_17counting_iteratorIlNSB_11use_defaultESX_SX_EEEEEEEPS9_jSF_S9_S9_NS7_10__identityEEEvT0_T1_T2_T3_T4_T6_E12temp_storage+64];
	and.b16  	%rs309, %rs383, 255;
	setp.eq.s16 	%p270, %rs309, 0;
	setp.eq.s16 	%p271, %rs308, 0;
	min.s64 	%rd388, %rd387, %rd441;
	selp.b16 	%rs310, %rs383, 1, %p271;
	selp.b16 	%rs383, %rs308, %rs310, %p270;
	selp.b64 	%rd389, %rd441, %rd388, %p271;
	selp.b64 	%rd441, %rd387, %rd389, %p270;
$L__BB12_72:
	setp.lt.u32 	%p272, %r44, 129;
	@%p272 bra 	$L__BB12_74;
	ld.shared.u8 	%rs311, [_ZZN3cub18CUB_300001_SM_10006detail6reduce28DeviceReduceSingleTileKernelINS2_10policy_hubIN4cuda3std3__45tupleIJblEEEjN6thrust24THRUST_300001_SM_1000_NS8cuda_cub9__find_if7functorIS9_EEE10Policy1000ENSB_12zip_iteratorINS8_IJNSD_26transform_input_iterator_tIbNSI_INS8_IJNSB_6detail15normal_iteratorINSB_10device_ptrIiEEEESO_EEEEENSK_22tuple_binary_predicateINS7_4lessIiEEEEEENSB_17counting_iteratorIlNSB_11use_defaultESX_SX_EEEEEEEPS9_jSF_S9_S9_NS7_10__identityEEEvT0_T1_T2_T3_T4_T6_E12temp_storage+72];
	ld.shared.u64 	%rd390, [_ZZN3cub18CUB_300001_SM_10006detail6reduce28DeviceReduceSingleTileKernelINS2_10policy_hubIN4cuda3std3__45tupleIJblEEEjN6thrust24THRUST_300001_SM_1000_NS8cuda_cub9__find_if7functorIS9_EEE10Policy1000ENSB_12zip_iteratorINS8_IJNSD_26transform_input_iterator_tIbNSI_INS8_IJNSB_6detail15normal_iteratorINSB_10device_ptrIiEEEESO_EEEEENSK_22tuple_binary_predicateINS7_4lessIiEEEEEENSB_17counting_iteratorIlNSB_11use_defaultESX_SX_EEEEEEEPS9_jSF_S9_S9_NS7_10__identityEEEvT0_T1_T2_T3_T4_T6_E12temp_storage+80];
	and.b16  	%rs312, %rs383, 255;
	setp.eq.s16 	%p273, %rs312, 0;
	setp.eq.s16 	%p274, %rs311, 0;
	min.s64 	%rd391, %rd390, %rd441;
	selp.b16 	%rs313, %rs383, 1, %p274;
	selp.b16 	%rs383, %rs311, %rs313, %p273;
	selp.b64 	%rd392, %rd441, %rd391, %p274;
	selp.b64 	%rd441, %rd390, %rd392, %p273;
$L__BB12_74:
	setp.lt.u32 	%p275, %r44, 161;
	@%p275 bra 	$L__BB12_76;
	ld.shared.u8 	%rs314, [_ZZN3cub18CUB_300001_SM_10006detail6reduce28DeviceReduceSingleTileKernelINS2_10policy_hubIN4cuda3std3__45tupleIJblEEEjN6thrust24THRUST_300001_SM_1000_NS8cuda_cub9__find_if7functorIS9_EEE10Policy1000ENSB_12zip_iteratorINS8_IJNSD_26transform_input_iterator_tIbNSI_INS8_IJNSB_6detail15normal_iteratorINSB_10device_ptrIiEEEESO_EEEEENSK_22tuple_binary_predicateINS7_4lessIiEEEEEENSB_17counting_iteratorIlNSB_11use_defaultESX_SX_EEEEEEEPS9_jSF_S9_S9_NS7_10__identityEEEvT0_T1_T2_T3_T4_T6_E12temp_storage+88];
	ld.shared.u64 	%rd393, [_ZZN3cub18CUB_300001_SM_10006detail6reduce28DeviceReduceSingleTileKernelINS2_10policy_hubIN4cuda3std3__45tupleIJblEEEjN6thrust24THRUST_300001_SM_1000_NS8cuda_cub9__find_if7functorIS9_EEE10Policy1000ENSB_12zip_iteratorINS8_IJNSD_26transform_input_iterator_tIbNSI_INS8_IJNSB_6detail15normal_iteratorINSB_10device_ptrIiEEEESO_EEEEENSK_22tuple_binary_predicateINS7_4lessIiEEEEEENSB_17counting_iteratorIlNSB_11use_defaultESX_SX_EEEEEEEPS9_jSF_S9_S9_NS7_10__identityEEEvT0_T1_T2_T3_T4_T6_E12temp_storage+96];
	and.b16  	%rs315, %rs383, 255;
	setp.eq.s16 	%p276, %rs315, 0;
	setp.eq.s16 	%p277, %rs314, 0;
	min.s64 	%rd394, %rd393, %rd441;
	selp.b16 	%rs316, %rs383, 1, %p277;
	selp.b16 	%rs383, %rs314, %rs316, %p276;
	selp.b64 	%rd395, %rd441, %rd394, %p277;
	selp.b64 	%rd441, %rd393, %rd395, %p276;
$L__BB12_76:
	setp.lt.u32 	%p278, %r44, 193;
	@%p278 bra 	$L__BB12_78;
	ld.shared.u8 	%rs317, [_ZZN3cub18CUB_300001_SM_10006detail6reduce28DeviceReduceSingleTileKernelINS2_10policy_hubIN4cuda3std3__45tupleIJblEEEjN6thrust24THRUST_300001_SM_1000_NS8cuda_cub9__find_if7functorIS9_EEE10Policy1000ENSB_12zip_iteratorINS8_IJNSD_26transform_input_iterator_tIbNSI_INS8_IJNSB_6detail15normal_iteratorINSB_10device_ptrIiEEEESO_EEEEENSK_22tuple_binary_predicateINS7_4lessIiEEEEEENSB_17counting_iteratorIlNSB_11use_defaultESX_SX_EEEEEEEPS9_jSF_S9_S9_NS7_10__identityEEEvT0_T1_T2_T3_T4_T6_E12temp_storage+104];
	ld.shared.u64 	%rd396, [_ZZN3cub18CUB_300001_SM_10006detail6reduce28DeviceReduceSingleTileKernelINS2_10policy_hubIN4cuda3std3__45tupleIJblEEEjN6thrust24THRUST_300001_SM_1000_NS8cuda_cub9__find_if7functorIS9_EEE10Policy1000ENSB_12zip_iteratorINS8_IJNSD_26transform_input_iterator_tIbNSI_INS8_IJNSB_6detail15normal_iteratorINSB_10device_ptrIiEEEESO_EEEEENSK_22tuple_binary_predicateINS7_4lessIiEEEEEENSB_17counting_iteratorIlNSB_11use_defaultESX_SX_EEEEEEEPS9_jSF_S9_S9_NS7_10__identityEEEvT0_T1_T2_T3_T4_T6_E12temp_storage+112];
	and.b16  	%rs318, %rs383, 255;
	setp.eq.s16 	%p279, %rs318, 0;
	setp.eq.s16 	%p280, %rs317, 0;
	min.s64 	%rd397, %rd396, %rd441;
	selp.b16 	%rs319, %rs383, 1, %p280;
	selp.b16 	%rs383, %rs317, %rs319, %p279;
	selp.b64 	%rd398, %rd441, %rd397, %p280;
	selp.b64 	%rd441, %rd396, %rd398, %p279;
$L__BB12_78:
	setp.lt.u32 	%p281, %r44, 225;
	@%p281 bra 	$L__BB12_121;
	ld.shared.u8 	%rs320, [_ZZN3cub18CUB_300001_SM_10006detail6reduce28DeviceReduceSingleTileKernelINS2_10policy_hubIN4cuda3std3__45tupleIJblEEEjN6thrust24THRUST_300001_SM_1000_NS8cuda_cub9__find_if7functorIS9_EEE10Policy1000ENSB_12zip_iteratorINS8_IJNSD_26transform_input_iterator_tIbNSI_INS8_IJNSB_6detail15normal_iteratorINSB_10device_ptrIiEEEESO_EEEEENSK_22tuple_binary_predicateINS7_4lessIiEEEEEENSB_17counting_iteratorIlNSB_11use_defaultESX_SX_EEEEEEEPS9_jSF_S9_S9_NS7_10__identityEEEvT0_T1_T2_T3_T4_T6_E12temp_storage+120];
	ld.shared.u64 	%rd399, [_ZZN3cub18CUB_300001_SM_10006detail6reduce28DeviceReduceSingleTileKernelINS2_10policy_hubIN4cuda3std3__45tupleIJblEEEjN6thrust24THRUST_300001_SM_1000_NS8cuda_cub9__find_if7functorIS9_EEE10Policy1000ENSB_12zip_iteratorINS8_IJNSD_26transform_input_iterator_tIbNSI_INS8_IJNSB_6detail15normal_iteratorINSB_10device_ptrIiEEEESO_EEEEENSK_22tuple_binary_predicateINS7_4lessIiEEEEEENSB_17counting_iteratorIlNSB_11use_defaultESX_SX_EEEEEEEPS9_jSF_S9_S9_NS7_10__identityEEEvT0_T1_T2_T3_T4_T6_E12temp_storage+128];
	and.b16  	%rs321, %rs383, 255;
	setp.eq.s16 	%p282, %rs321, 0;
	setp.eq.s16 	%p283, %rs320, 0;
	min.s64 	%rd400, %rd399, %rd441;
	selp.b16 	%rs322, %rs383, 1, %p283;
	selp.b16 	%rs383, %rs320, %rs322, %p282;
	selp.b64 	%rd401, %rd441, %rd400, %p283;
	selp.b64 	%rd441, %rd399, %rd401, %p282;
	bra.uni 	$L__BB12_121;
$L__BB12_80:
	mov.u32 	%r20, %tid.x;
	cvt.u64.u32 	%rd73, %r20;
	mul.wide.u32 	%rd119, %r20, 4;
	add.s64 	%rd74, %rd2, %rd119;
	add.s64 	%rd75, %rd3, %rd119;
	ld.global.u32 	%r56, [%rd74];
	ld.global.u32 	%r57, [%rd75];
	setp.lt.s32 	%p3, %r56, %r57;
	add.s32 	%r58, %r20, 256;
	cvt.u64.u32 	%rd120, %r58;
	ld.global.u32 	%r59, [%rd74+1024];
	ld.global.u32 	%r61, [%rd75+1024];
	setp.lt.s32 	%p4, %r59, %r61;
	add.s32 	%r63, %r20, 512;
	cvt.u64.u32 	%rd121, %r63;
	add.s64 	%rd122, %rd116, %rd121;
	ld.global.u32 	%r64, [%rd74+2048];
	ld.global.u32 	%r65, [%rd75+2048];
	setp.lt.s32 	%p5, %r64, %r65;
	add.s64 	%rd123, %rd122, 256;
	ld.global.u32 	%r66, [%rd74+3072];
	ld.global.u32 	%r67, [%rd75+3072];
	setp.lt.s32 	%p7, %r66, %r67;
	or.pred  	%p9, %p3, %p4;
	selp.b64 	%rd124, %rd73, %rd120, %p3;
	add.s64 	%rd125, %rd116, %rd124;
	min.s64 	%rd126, %rd122, %rd125;
	selp.b64 	%rd127, %rd126, %rd125, %p5;
	or.pred  	%p10, %p9, %p5;
	selp.b64 	%rd128, %rd127, %rd122, %p9;
	min.s64 	%rd129, %rd123, %rd128;
	selp.b64 	%rd130, %rd129, %rd128, %p7;
	or.pred  	%p11, %p10, %p7;
	selp.u16 	%rs383, 1, 0, %p11;
	selp.b64 	%rd441, %rd130, %rd123, %p10;
	add.s32 	%r21, %r44, -1024;
	setp.lt.u32 	%p12, %r21, 1024;
	mov.b32 	%r518, 1024;
	@%p12 bra 	$L__BB12_84;
	mov.b32 	%r518, 1024;
$L__BB12_82:
	cvt.u64.u32 	%rd131, %r518;
	add.s64 	%rd132, %rd73, %rd131;
	mul.wide.u32 	%rd133, %r518, 4;
	add.s64 	%rd134, %rd74, %rd133;
	add.s64 	%rd135, %rd75, %rd133;
	add.s64 	%rd136, %rd132, %rd116;
	ld.global.u32 	%r69, [%rd134];
	ld.global.u32 	%r70, [%rd135];
	setp.lt.s32 	%p13, %r69, %r70;
	add.s64 	%rd137, %rd136, 256;
	ld.global.u32 	%r71, [%rd134+1024];
	ld.global.u32 	%r72, [%rd135+1024];
	setp.lt.s32 	%p14, %r71, %r72;
	selp.u16 	%rs101, 1, 0, %p14;
	add.s64 	%rd138, %rd136, 512;
	ld.global.u32 	%r73, [%rd134+2048];
	ld.global.u32 	%r74, [%rd135+2048];
	setp.lt.s32 	%p15, %r73, %r74;
	selp.u16 	%rs102, 1, 0, %p15;
	add.s64 	%rd139, %rd136, 768;
	ld.global.u32 	%r75, [%rd134+3072];
	ld.global.u32 	%r76, [%rd135+3072];
	setp.lt.s32 	%p16, %r75, %r76;
	selp.u16 	%rs103, 1, 0, %p16;
	and.b16  	%rs104, %rs383, 255;
	setp.eq.s16 	%p17, %rs104, 0;
	selp.u16 	%rs105, 1, 0, %p13;
	min.s64 	%rd140, %rd136, %rd441;
	selp.b16 	%rs106, 1, %rs383, %p13;
	selp.b64 	%rd141, %rd140, %rd441, %p13;
	selp.b16 	%rs107, %rs105, %rs106, %p17;
	and.b16  	%rs108, %rs107, 255;
	selp.b64 	%rd142, %rd136, %rd141, %p17;
	setp.eq.s16 	%p18, %rs108, 0;
	min.s64 	%rd143, %rd137, %rd142;
	selp.b16 	%rs109, 1, %rs107, %p14;
	selp.b64 	%rd144, %rd143, %rd142, %p14;
	selp.b16 	%rs110, %rs101, %rs109, %p18;
	and.b16  	%rs111, %rs110, 255;
	selp.b64 	%rd145, %rd137, %rd144, %p18;
	setp.eq.s16 	%p19, %rs111, 0;
	min.s64 	%rd146, %rd138, %rd145;
	selp.b16 	%rs112, 1, %rs110, %p15;
	selp.b64 	%rd147, %rd146, %rd145, %p15;
	selp.b16 	%rs113, %rs102, %rs112, %p19;
	and.b16  	%rs114, %rs113, 255;
	selp.b64 	%rd148, %rd138, %rd147, %p19;
	setp.eq.s16 	%p20, %rs114, 0;
	min.s64 	%rd149, %rd139, %rd148;
	selp.b16 	%rs115, 1, %rs113, %p16;
	selp.b64 	%rd150, %rd149, %rd148, %p16;
	selp.b16 	%rs383, %rs103, %rs115, %p20;
	selp.b64 	%rd441, %rd139, %rd150, %p20;
	sub.s32 	%r77, %r44, %r518;
	setp.lt.u32 	%p21, %r77, 1024;
	@%p21 bra 	$L__BB12_97;
	add.s32 	%r518, %r518, 1024;
	setp.le.u32 	%p22, %r518, %r21;
	@%p22 bra 	$L__BB12_82;
$L__BB12_84:
	setp.le.u32 	%p23, %r44, %r518;
	sub.s32 	%r78, %r44, %r518;
	setp.ge.s32 	%p24, %r20, %r78;
	or.pred  	%p25, %p23, %p24;
	@%p25 bra 	$L__BB12_97;
	not.b32 	%r80, %r20;
	add.s32 	%r81, %r44, %r80;
	sub.s32 	%r25, %r81, %r518;
	shr.u32 	%r82, %r25, 8;
	add.s32 	%r26, %r82, 1;
	and.b32  	%r27, %r26, 7;
	setp.lt.u32 	%p26, %r25, 1792;
	mov.u32 	%r523, %r20;
	@%p26 bra 	$L__BB12_89;
	or.b32  	%r521, %r20, 1024;
	add.s32 	%r520, %r20, %r518;
	and.b32  	%r83, %r26, 33554424;
	neg.s32 	%r519, %r83;
$L__BB12_87:
	.pragma "nounroll";
	cvt.u64.u32 	%rd152, %r520;
	mul.wide.u32 	%rd153, %r520, 4;
	add.s64 	%rd154, %rd2, %rd153;
	add.s64 	%rd155, %rd3, %rd153;
	add.s64 	%rd156, %rd116, %rd152;
	ld.global.u32 	%r84, [%rd154];
	ld.global.u32 	%r85, [%rd155];
	setp.lt.s32 	%p27, %r84, %r85;
	selp.u16 	%rs117, 1, 0, %p27;
	and.b16  	%rs118, %rs383, 255;
	setp.ne.s16 	%p29, %rs118, 0;
	and.pred  	%p30, %p29, %p27;
	min.s64 	%rd157, %rd156, %rd441;
	setp.eq.s16 	%p31, %rs118, 0;
	selp.b16 	%rs119, %rs117, %rs383, %p31;
	selp.b64 	%rd158, %rd156, %rd441, %p31;
	selp.b16 	%rs120, 1, %rs119, %p30;
	and.b16  	%rs121, %rs120, 255;
	selp.b64 	%rd159, %rd157, %rd158, %p30;
	add.s32 	%r86, %r520, 256;
	cvt.u64.u32 	%rd160, %r86;
	mul.wide.u32 	%rd161, %r86, 4;
	add.s64 	%rd162, %rd2, %rd161;
	add.s64 	%rd163, %rd3, %rd161;
	add.s64 	%rd164, %rd116, %rd160;
	ld.global.u32 	%r87, [%rd162];
	ld.global.u32 	%r88, [%rd163];
	setp.lt.s32 	%p32, %r87, %r88;
	selp.u16 	%rs122, 1, 0, %p32;
	setp.ne.s16 	%p34, %rs121, 0;
	and.pred  	%p35, %p34, %p32;
	min.s64 	%rd165, %rd164, %rd159;
	setp.eq.s16 	%p36, %rs121, 0;
	selp.b16 	%rs123, %rs122, %rs120, %p36;
	selp.b64 	%rd166, %rd164, %rd159, %p36;
	selp.b16 	%rs124, 1, %rs123, %p35;
	and.b16  	%rs125, %rs124, 255;
	selp.b64 	%rd167, %rd165, %rd166, %p35;
	add.s32 	%r89, %r520, 512;
	cvt.u64.u32 	%rd168, %r89;
	mul.wide.u32 	%rd169, %r89, 4;
	add.s64 	%rd170, %rd2, %rd169;
	add.s64 	%rd171, %rd3, %rd169;
	add.s64 	%rd172, %rd116, %rd168;
	ld.global.u32 	%r90, [%rd170];
	ld.global.u32 	%r91, [%rd171];
	setp.lt.s32 	%p37, %r90, %r91;
	selp.u16 	%rs126, 1, 0, %p37;
	setp.ne.s16 	%p39, %rs125, 0;
	and.pred  	%p40, %p39, %p37;
	min.s64 	%rd173, %rd172, %rd167;
	setp.eq.s16 	%p41, %rs125, 0;
	selp.b16 	%rs127, %rs126, %rs124, %p41;
	selp.b64 	%rd174, %rd172, %rd167, %p41;
	selp.b16 	%rs128, 1, %rs127, %p40;
	and.b16  	%rs129, %rs128, 255;
	selp.b64 	%rd175, %rd173, %rd174, %p40;
	add.s32 	%r92, %r520, 768;
	cvt.u64.u32 	%rd176, %r92;
	mul.wide.u32 	%rd177, %r92, 4;
	add.s64 	%rd178, %rd2, %rd177;
	add.s64 	%rd179, %rd3, %rd177;
	add.s64 	%rd180, %rd116, %rd176;
	ld.global.u32 	%r93, [%rd178];
	ld.global.u32 	%r94, [%rd179];
	setp.lt.s32 	%p42, %r93, %r94;
	selp.u16 	%rs130, 1, 0, %p42;
	setp.ne.s16 	%p44, %rs129, 0;
	and.pred  	%p45, %p44, %p42;
	min.s64 	%rd181, %rd180, %rd175;
	setp.eq.s16 	%p46, %rs129, 0;
	selp.b16 	%rs131, %rs130, %rs128, %p46;
	selp.b64 	%rd182, %rd180, %rd175, %p46;
	selp.b16 	%rs132, 1, %rs131, %p45;
	and.b16  	%rs133, %rs132, 255;
	selp.b64 	%rd183, %rd181, %rd182, %p45;
	add.s32 	%r95, %r520, 1024;
	cvt.u64.u32 	%rd184, %r95;
	mul.wide.u32 	%rd185, %r95, 4;
	add.s64 	%rd186, %rd2, %rd185;
	add.s64 	%rd187, %rd3, %rd185;
	add.s64 	%rd188, %rd116, %rd184;
	ld.global.u32 	%r96, [%rd186];
	ld.global.u32 	%r97, [%rd187];
	setp.lt.s32 	%p47, %r96, %r97;
	selp.u16 	%rs134, 1, 0, %p47;
	setp.ne.s16 	%p49, %rs133, 0;
	and.pred  	%p50, %p49, %p47;
	min.s64 	%rd189, %rd188, %rd183;
	setp.eq.s16 	%p51, %rs133, 0;
	selp.b16 	%rs135, %rs134, %rs132, %p51;
	selp.b64 	%rd190, %rd188, %rd183, %p51;
	selp.b16 	%rs136, 1, %rs135, %p50;
	and.b16  	%rs137, %rs136, 255;
	selp.b64 	%rd191, %rd189, %rd190, %p50;
	add.s32 	%r98, %r520, 1280;
	cvt.u64.u32 	%rd192, %r98;
	mul.wide.u32 	%rd193, %r98, 4;
	add.s64 	%rd194, %rd2, %rd193;
	add.s64 	%rd195, %rd3, %rd193;
	add.s64 	%rd196, %rd116, %rd192;
	ld.global.u32 	%r99, [%rd194];
	ld.global.u32 	%r100, [%rd195];
	setp.lt.s32 	%p52, %r99, %r100;
	selp.u16 	%rs138, 1, 0, %p52;
	setp.ne.s16 	%p54, %rs137, 0;
	and.pred  	%p55, %p54, %p52;
	min.s64 	%rd197, %rd196, %rd191;
	setp.eq.s16 	%p56, %rs137, 0;
	selp.b16 	%rs139, %rs138, %rs136, %p56;
	selp.b64 	%rd198, %rd196, %rd191, %p56;
	selp.b16 	%rs140, 1, %rs139, %p55;
	and.b16  	%rs141, %rs140, 255;
	selp.b64 	%rd199, %rd197, %rd198, %p55;
	add.s32 	%r101, %r520, 1536;
	cvt.u64.u32 	%rd200, %r101;
	mul.wide.u32 	%rd201, %r101, 4;
	add.s64 	%rd202, %rd2, %rd201;
	add.s64 	%rd203, %rd3, %rd201;
	add.s64 	%rd204, %rd116, %rd200;
	ld.global.u32 	%r102, [%rd202];
	ld.global.u32 	%r103, [%rd203];
	setp.lt.s32 	%p57, %r102, %r103;
	selp.u16 	%rs142, 1, 0, %p57;
	setp.ne.s16 	%p59, %rs141, 0;
	and.pred  	%p60, %p59, %p57;
	min.s64 	%rd205, %rd204, %rd199;
	setp.eq.s16 	%p61, %rs141, 0;
	selp.b16 	%rs143, %rs142, %rs140, %p61;
	selp.b64 	%rd206, %rd204, %rd199, %p61;
	selp.b16 	%rs144, 1, %rs143, %p60;
	and.b16  	%rs145, %rs144, 255;
	selp.b64 	%rd207, %rd205, %rd206, %p60;
	add.s32 	%r104, %r520, 1792;
	cvt.u64.u32 	%rd208, %r104;
	mul.wide.u32 	%rd209, %r104, 4;
	add.s64 	%rd210, %rd2, %rd209;
	add.s64 	%rd211, %rd3, %rd209;
	add.s64 	%rd212, %rd116, %rd208;
	ld.global.u32 	%r105, [%rd210];
	ld.global.u32 	%r106, [%rd211];
	setp.lt.s32 	%p62, %r105, %r106;
	selp.u16 	%rs146, 1, 0, %p62;
	setp.ne.s16 	%p64, %rs145, 0;
	and.pred  	%p65, %p64, %p62;
	min.s64 	%rd213, %rd212, %rd207;
	setp.eq.s16 	%p66, %rs145, 0;
	selp.b16 	%rs147, %rs146, %rs144, %p66;
	selp.b64 	%rd214, %rd212, %rd207, %p66;
	selp.b16 	%rs383, 1, %rs147, %p65;
	selp.b64 	%rd441, %rd213, %rd214, %p65;
	add.s32 	%r521, %r521, 2048;
	add.s32 	%r520, %r520, 2048;
	add.s32 	%r519, %r519, 8;
	setp.ne.s32 	%p67, %r519, 0;
	@%p67 bra 	$L__BB12_87;
	add.s32 	%r523, %r521, -1024;
$L__BB12_89:
	setp.eq.s32 	%p68, %r27, 0;
	@%p68 bra 	$L__BB12_97;
	setp.lt.u32 	%p69, %r27, 4;
	@%p69 bra 	$L__BB12_92;
	add.s32 	%r107, %r523, %r518;
	cvt.u64.u32 	%rd216, %r107;
	mul.wide.u32 	%rd217, %r107, 4;
	add.s64 	%rd218, %rd2, %rd217;
	add.s64 	%rd219, %rd3, %rd217;
	add.s64 	%rd220, %rd116, %rd216;
	ld.global.u32 	%r108, [%rd218];
	ld.global.u32 	%r109, [%rd219];
	setp.lt.s32 	%p70, %r108, %r109;
	selp.u16 	%rs149, 1, 0, %p70;
	and.b16  	%rs150, %rs383, 255;
	setp.ne.s16 	%p72, %rs150, 0;
	and.pred  	%p73, %p72, %p70;
	min.s64 	%rd221, %rd220, %rd441;
	setp.eq.s16 	%p74, %rs150, 0;
	selp.b16 	%rs151, %rs149, %rs383, %p74;
	selp.b64 	%rd222, %rd220, %rd441, %p74;
	selp.b16 	%rs152, 1, %rs151, %p73;
	and.b16  	%rs153, %rs152, 255;
	selp.b64 	%rd223, %rd221, %rd222, %p73;
	add.s32 	%r110, %r107, 256;
	cvt.u64.u32 	%rd224, %r110;
	mul.wide.u32 	%rd225, %r110, 4;
	add.s64 	%rd226, %rd2, %rd225;
	add.s64 	%rd227, %rd3, %rd225;
	add.s64 	%rd228, %rd116, %rd224;
	ld.global.u32 	%r111, [%rd226];
	ld.global.u32 	%r112, [%rd227];
	setp.lt.s32 	%p75, %r111, %r112;
	selp.u16 	%rs154, 1, 0, %p75;
	setp.ne.s16 	%p77, %rs153, 0;
	and.pred  	%p78, %p77, %p75;
	min.s64 	%rd229, %rd228, %rd223;
	setp.eq.s16 	%p79, %rs153, 0;
	selp.b16 	%rs155, %rs154, %rs152, %p79;
	selp.b64 	%rd230, %rd228, %rd223, %p79;
	selp.b16 	%rs156, 1, %rs155, %p78;
	and.b16  	%rs157, %rs156, 255;
	selp.b64 	%rd231, %rd229, %rd230, %p78;
	add.s32 	%r113, %r107, 512;
	cvt.u64.u32 	%rd232, %r113;
	mul.wide.u32 	%rd233, %r113, 4;
	add.s64 	%rd234, %rd2, %rd233;
	add.s64 	%rd235, %rd3, %rd233;
	add.s64 	%rd236, %rd116, %rd232;
	ld.global.u32 	%r114, [%rd234];
	ld.global.u32 	%r115, [%rd235];
	setp.lt.s32 	%p80, %r114, %r115;
	selp.u16 	%rs158, 1, 0, %p80;
	setp.ne.s16 	%p82, %rs157, 0;
	and.pred  	%p83, %p82, %p80;
	min.s64 	%rd237, %rd236, %rd231;
	setp.eq.s16 	%p84, %rs157, 0;
	selp.b16 	%rs159, %rs158, %rs156, %p84;
	selp.b64 	%rd238, %rd236, %rd231, %p84;
	selp.b16 	%rs160, 1, %rs159, %p83;
	and.b16  	%rs161, %rs160, 255;
	selp.b64 	%rd239, %rd237, %rd238, %p83;
	add.s32 	%r116, %r107, 768;
	cvt.u64.u32 	%rd240, %r116;
	mul.wide.u32 	%rd241, %r116, 4;
	add.s64 	%rd242, %rd2, %rd241;
	add.s64 	%rd243, %rd3, %rd241;
	add.s64 	%rd244, %rd116, %rd240;
	ld.global.u32 	%r117, [%rd242];
	ld.global.u32 	%r118, [%rd243];
	setp.lt.s32 	%p85, %r117, %r118;
	selp.u16 	%rs162, 1, 0, %p85;
	setp.ne.s16 	%p87, %rs161, 0;
	and.pred  	%p88, %p87, %p85;
	min.s64 	%rd245, %rd244, %rd239;
	setp.eq.s16 	%p89, %rs161, 0;
	selp.b16 	%rs163, %rs162, %rs160, %p89;
	selp.b64 	%rd246, %rd244, %rd239, %p89;
	selp.b16 	%rs383, 1, %rs163, %p88;
	selp.b64 	%rd441, %rd245, %rd246, %p88;
	add.s32 	%r523, %r523, 1024;
$L__BB12_92:
	and.b32  	%r119, %r26, 3;
	setp.eq.s32 	%p90, %r119, 0;
	@%p90 bra 	$L__BB12_97;
	setp.eq.s32 	%p91, %r119, 1;
	@%p91 bra 	$L__BB12_95;
	add.s32 	%r120, %r523, %r518;
	cvt.u64.u32 	%rd248, %r120;
	mul.wide.u32 	%rd249, %r120, 4;
	add.s64 	%rd250, %rd2, %rd249;
	add.s64 	%rd251, %rd3, %rd249;
	add.s64 	%rd252, %rd116, %rd248;
	ld.global.u32 	%r121, [%rd250];
	ld.global.u32 	%r122, [%rd251];
	setp.lt.s32 	%p92, %r121, %r122;
	selp.u16 	%rs165, 1, 0, %p92;
	and.b16  	%rs166, %rs383, 255;
	setp.ne.s16 	%p94, %rs166, 0;
	and.pred  	%p95, %p94, %p92;
	min.s64 	%rd253, %rd252, %rd441;
	setp.eq.s16 	%p96, %rs166, 0;
	selp.b16 	%rs167, %rs165, %rs383, %p96;
	selp.b64 	%rd254, %rd252, %rd441, %p96;
	selp.b16 	%rs168, 1, %rs167, %p95;
	and.b16  	%rs169, %rs168, 255;
	selp.b64 	%rd255, %rd253, %rd254, %p95;
	add.s32 	%r123, %r120, 256;
	cvt.u64.u32 	%rd256, %r123;
	mul.wide.u32 	%rd257, %r123, 4;
	add.s64 	%rd258, %rd2, %rd257;
	add.s64 	%rd259, %rd3, %rd257;
	add.s64 	%rd260, %rd116, %rd256;
	ld.global.u32 	%r124, [%rd258];
	ld.global.u32 	%r125, [%rd259];
	setp.lt.s32 	%p97, %r124, %r125;
	selp.u16 	%rs170, 1, 0, %p97;
	setp.ne.s16 	%p99, %rs169, 0;
	and.pred  	%p100, %p99, %p97;
	min.s64 	%rd261, %rd260, %rd255;
	setp.eq.s16 	%p101, %rs169, 0;
	selp.b16 	%rs171, %rs170, %rs168, %p101;
	selp.b64 	%rd262, %rd260, %rd255, %p101;
	selp.b16 	%rs383, 1, %rs171, %p100;
	selp.b64 	%rd441, %rd261, %rd262, %p100;
	add.s32 	%r523, %r523, 512;
$L__BB12_95:
	and.b32  	%r126, %r25, 256;
	setp.ne.s32 	%p102, %r126, 0;
	@%p102 bra 	$L__BB12_97;
	add.s32 	%r127, %r523, %r518;
	cvt.u64.u32 	%rd263, %r127;
	mul.wide.u32 	%rd264, %r127, 4;
	add.s64 	%rd265, %rd2, %rd264;
	add.s64 	%rd266, %rd3, %rd264;
	add.s64 	%rd267, %rd116, %rd263;
	ld.global.u32 	%r128, [%rd265];
	ld.global.u32 	%r129, [%rd266];
	setp.lt.s32 	%p103, %r128, %r129;
	selp.u16 	%rs172, 1, 0, %p103;
	and.b16  	%rs173, %rs383, 255;
	setp.ne.s16 	%p105, %rs173, 0;
	and.pred  	%p106, %p105, %p103;
	min.s64 	%rd268, %rd267, %rd441;
	setp.eq.s16 	%p107, %rs173, 0;
	selp.b16 	%rs174, %rs172, %rs383, %p107;
	selp.b64 	%rd269, %rd267, %rd441, %p107;
	selp.b16 	%rs383, 1, %rs174, %p106;
	selp.b64 	%rd441, %rd268, %rd269, %p106;
$L__BB12_97:
	// begin inline asm
	mov.u32 %r130, %laneid;
	// end inline asm
	cvt.u32.u16 	%r151, %rs383;
	and.b32  	%r132, %r151, 255;
	mov.b32 	%r148, 1;
	mov.b32 	%r149, 31;
	mov.b32 	%r150, -1;
	// begin inline asm
	shfl.sync.down.b32 %r131, %r132, %r148, %r149, %r150;
	// end inline asm
	// begin inline asm
	shfl.sync.down.b32 %r136, %r137, %r148, %r149, %r150;
	// end inline asm
	mov.b64 	{%r142, %r147}, %rd441;
	// begin inline asm
	shfl.sync.down.b32 %r141, %r142, %r148, %r149, %r150;
	// end inline asm
	// begin inline asm
	shfl.sync.down.b32 %r146, %r147, %r148, %r149, %r150;
	// end inline asm
	mov.b64 	%rd92, {%r141, %r146};
	cvt.u16.u32 	%rs75, %r131;
	setp.gt.s32 	%p108, %r130, 30;
	@%p108 bra 	$L__BB12_101;
	and.b16  	%rs175, %rs383, 255;
	setp.eq.s16 	%p109, %rs175, 0;
	and.b16  	%rs176, %rs75, 255;
	setp.eq.s16 	%p110, %rs176, 0;
	or.pred  	%p111, %p109, %p110;
	@%p111 bra 	$L__BB12_100;
	min.s64 	%rd441, %rd92, %rd441;
	mov.b16 	%rs383, 1;
	bra.uni 	$L__BB12_101;
$L__BB12_100:
	setp.eq.s16 	%p112, %rs175, 0;
	selp.b16 	%rs383, %rs75, %rs383, %p112;
	selp.b64 	%rd441, %rd92, %rd441, %p112;
$L__BB12_101:
	cvt.u32.u16 	%r172, %rs383;
	and.b32  	%r153, %r172, 255;
	mov.b32 	%r169, 2;
	mov.b32 	%r170, 31;
	mov.b32 	%r171, -1;
	// begin inline asm
	shfl.sync.down.b32 %r152, %r153, %r169, %r170, %r171;
	// end inline asm
	// begin inline asm
	shfl.sync.down.b32 %r157, %r158, %r169, %r170, %r171;
	// end inline asm
	mov.b64 	{%r163, %r168}, %rd441;
	// begin inline asm
	shfl.sync.down.b32 %r162, %r163, %r169, %r170, %r171;
	// end inline asm
	// begin inline asm
	shfl.sync.down.b32 %r167, %r168, %r169, %r170, %r171;
	// end inline asm
	mov.b64 	%rd96, {%r162, %r167};
	cvt.u16.u32 	%rs78, %r152;
	setp.gt.s32 	%p113, %r130, 29;
	@%p113 bra 	$L__BB12_105;
	and.b16  	%rs179, %rs383, 255;
	setp.eq.s16 	%p114, %rs179, 0;
	and.b16  	%rs180, %rs78, 255;
	setp.eq.s16 	%p115, %rs180, 0;
	or.pred  	%p116, %p114, %p115;
	@%p116 bra 	$L__BB12_104;
	min.s64 	%rd441, %rd96, %rd441;
	mov.b16 	%rs383, 1;
	bra.uni 	$L__BB12_105;
$L__BB12_104:
	setp.eq.s16 	%p117, %rs179, 0;
	selp.b16 	%rs383, %rs78, %rs383, %p117;
	selp.b64 	%rd441, %rd96, %rd441, %p117;
$L__BB12_105:
	cvt.u32.u16 	%r193, %rs383;
	and.b32  	%r174, %r193, 255;
	mov.b32 	%r190, 4;
	mov.b32 	%r191, 31;
	mov.b32 	%r192, -1;
	// begin inline asm
	shfl.sync.down.b32 %r173, %r174, %r190, %r191, %r192;
	// end inline asm
	// begin inline asm
	shfl.sync.down.b32 %r178, %r179, %r190, %r191, %r192;
	// end inline asm
	mov.b64 	{%r184, %r189}, %rd441;
	// begin inline asm
	shfl.sync.down.b32 %r183, %r184, %r190, %r191, %r192;
	// end inline asm
	// begin inline asm
	shfl.sync.down.b32 %r188, %r189, %r190, %r191, %r192;
	// end inline asm
	mov.b64 	%rd100, {%r183, %r188};
	cvt.u16.u32 	%rs81, %r173;
	setp.gt.s32 	%p118, %r130, 27;
	@%p118 bra 	$L__BB12_109;
	and.b16  	%rs183, %rs383, 255;
	setp.eq.s16 	%p119, %rs183, 0;
	and.b16  	%rs184, %rs81, 255;
	setp.eq.s16 	%p120, %rs184, 0;
	or.pred  	%p121, %p119, %p120;
	@%p121 bra 	$L__BB12_108;
	min.s64 	%rd441, %rd100, %rd441;
	mov.b16 	%rs383, 1;
	bra.uni 	$L__BB12_109;
$L__BB12_108:
	setp.eq.s16 	%p122, %rs183, 0;
	selp.b16 	%rs383, %rs81, %rs383, %p122;
	selp.b64 	%rd441, %rd100, %rd441, %p122;
$L__BB12_109:
	cvt.u32.u16 	%r214, %rs383;
	and.b32  	%r195, %r214, 255;
	mov.b32 	%r211, 8;
	mov.b32 	%r212, 31;
	mov.b32 	%r213, -1;
	// begin inline asm
	shfl.sync.down.b32 %r194, %r195, %r211, %r212, %r213;
	// end inline asm
	// begin inline asm
	shfl.sync.down.b32 %r199, %r200, %r211, %r212, %r213;
	// end inline asm
	mov.b64 	{%r205, %r210}, %rd441;
	// begin inline asm
	shfl.sync.down.b32 %r204, %r205, %r211, %r212, %r213;
	// end inline asm
	// begin inline asm
	shfl.sync.down.b32 %r209, %r210, %r211, %r212, %r213;
	// end inline asm
	mov.b64 	%rd104, {%r204, %r209};
	cvt.u16.u32 	%rs84, %r194;
	setp.gt.s32 	%p123, %r130, 23;
	@%p123 bra 	$L__BB12_113;
	and.b16  	%rs187, %rs383, 255;
	setp.eq.s16 	%p124, %rs187, 0;
	and.b16  	%rs188, %rs84, 255;
	setp.eq.s16 	%p125, %rs188, 0;
	or.pred  	%p126, %p124, %p125;
	@%p126 bra 	$L__BB12_112;
	min.s64 	%rd441, %rd104, %rd441;
	mov.b16 	%rs383, 1;
	bra.uni 	$L__BB12_113;
$L__BB12_112:
	setp.eq.s16 	%p127, %rs187, 0;
	selp.b16 	%rs383, %rs84, %rs383, %p127;
	selp.b64 	%rd441, %rd104, %rd441, %p127;
$L__BB12_113:
	cvt.u32.u16 	%r235, %rs383;
	and.b32  	%r216, %r235, 255;
	mov.b32 	%r232, 16;
	mov.b32 	%r233, 31;
	mov.b32 	%r234, -1;
	// begin inline asm
	shfl.sync.down.b32 %r215, %r216, %r232, %r233, %r234;
	// end inline asm
	// begin inline asm
	shfl.sync.down.b32 %r220, %r221, %r232, %r233, %r234;
	// end inline asm
	mov.b64 	{%r226, %r231}, %rd441;
	// begin inline asm
	shfl.sync.down.b32 %r225, %r226, %r232, %r233, %r234;
	// end inline asm
	// begin inline asm
	shfl.sync.down.b32 %r230, %r231, %r232, %r233, %r234;
	// end inline asm
	mov.b64 	%rd108, {%r225, %r230};
	cvt.u16.u32 	%rs87, %r215;
	setp.gt.s32 	%p128, %r130, 15;
	@%p128 bra 	$L__BB12_117;
	and.b16  	%rs191, %rs383, 255;
	setp.eq.s16 	%p129, %rs191, 0;
	and.b16  	%rs192, %rs87, 255;
	setp.eq.s16 	%p130, %rs192, 0;
	or.pred  	%p131, %p129, %p130;
	@%p131 bra 	$L__BB12_116;
	min.s64 	%rd441, %rd108, %rd441;
	mov.b16 	%rs383, 1;
	bra.uni 	$L__BB12_117;
$L__BB12_116:
	setp.eq.s16 	%p132, %rs191, 0;
	selp.b16 	%rs383, %rs87, %rs383, %p132;
	selp.b64 	%rd441, %rd108, %rd441, %p132;
$L__BB12_117:
	setp.ne.s32 	%p133, %r130, 0;
	@%p133 bra 	$L__BB12_119;
	shr.u32 	%r236, %r20, 1;
	and.b32  	%r237, %r236, 496;
	mov.u32 	%r238, _ZZN3cub18CUB_300001_SM_10006detail6reduce28DeviceReduceSingleTileKernelINS2_10policy_hubIN4cuda3std3__45tupleIJblEEEjN6thrust24THRUST_300001_SM_1000_NS8cuda_cub9__find_if7functorIS9_EEE10Policy1000ENSB_12zip_iteratorINS8_IJNSD_26transform_input_iterator_tIbNSI_INS8_IJNSB_6detail15normal_iteratorINSB_10device_ptrIiEEEESO_EEEEENSK_22tuple_binary_predicateINS7_4lessIiEEEEEENSB_17counting_iteratorIlNSB_11use_defaultESX_SX_EEEEEEEPS9_jSF_S9_S9_NS7_10__identityEEEvT0_T1_T2_T3_T4_T6_E12temp_storage;
	add.s32 	%r239, %r238, %r237;
	st.shared.u8 	[%r239+8], %rs383;
	st.shared.u64 	[%r239+16], %rd441;
$L__BB12_119:
	bar.sync 	0;
	setp.ne.s32 	%p134, %r20, 0;
	@%p134 bra 	$L__BB12_121;
	ld.shared.u8 	%rs195, [_ZZN3cub18CUB_300001_SM_10006detail6reduce28DeviceReduceSingleTileKernelINS2_10policy_hubIN4cuda3std3__45tupleIJblEEEjN6thrust24THRUST_300001_SM_1000_NS8cuda_cub9__find_if7functorIS9_EEE10Policy1000ENSB_12zip_iteratorINS8_IJNSD_26transform_input_iterator_tIbNSI_INS8_IJNSB_6detail15normal_iteratorINSB_10device_ptrIiEEEESO_EEEEENSK_22tuple_binary_predicateINS7_4lessIiEEEEEENSB_17counting_iteratorIlNSB_11use_defaultESX_SX_EEEEEEEPS9_jSF_S9_S9_NS7_10__identityEEEvT0_T1_T2_T3_T4_T6_E12temp_storage+24];
	ld.shared.u64 	%rd270, [_ZZN3cub18CUB_300001_SM_10006detail6reduce28DeviceReduceSingleTileKernelINS2_10policy_hubIN4cuda3std3__45tupleIJblEEEjN6thrust24THRUST_300001_SM_1000_NS8cuda_cub9__find_if7functorIS9_EEE10Policy1000ENSB_12zip_iteratorINS8_IJNSD_26transform_input_iterator_tIbNSI_INS8_IJNSB_6detail15normal_iteratorINSB_10device_ptrIiEEEESO_EEEEENSK_22tuple_binary_predicateINS7_4lessIiEEEEEENSB_17counting_iteratorIlNSB_11use_defaultESX_SX_EEEEEEEPS9_jSF_S9_S9_NS7_10__identityEEEvT0_T1_T2_T3_T4_T6_E12temp_storage+32];
	and.b16  	%rs196, %rs383, 255;
	setp.eq.s16 	%p135, %rs196, 0;
	setp.eq.s16 	%p136, %rs195, 0;
	min.s64 	%rd271, %rd270, %rd441;
	selp.b16 	%rs197, %rs383, 1, %p136;
	selp.b16 	%rs198, %rs195, %rs197, %p135;
	and.b16  	%rs199, %rs198, 255;
	selp.b64 	%rd272, %rd441, %rd271, %p136;
	selp.b64 	%rd273, %rd270, %rd272, %p135;
	ld.shared.u8 	%rs200, [_ZZN3cub18CUB_300001_SM_10006detail6reduce28DeviceReduceSingleTileKernelINS2_10policy_hubIN4cuda3std3__45tupleIJblEEEjN6thrust24THRUST_300001_SM_1000_NS8cuda_cub9__find_if7functorIS9_EEE10Policy1000ENSB_12zip_iteratorINS8_IJNSD_26transform_input_iterator_tIbNSI_INS8_IJNSB_6detail15normal_iteratorINSB_10device_ptrIiEEEESO_EEEEENSK_22tuple_binary_predicateINS7_4lessIiEEEEEENSB_17counting_iteratorIlNSB_11use_defaultESX_SX_EEEEEEEPS9_jSF_S9_S9_NS7_10__identityEEEvT0_T1_T2_T3_T4_T6_E12temp_storage+40];
	ld.shared.u64 	%rd274, [_ZZN3cub18CUB_300001_SM_10006detail6reduce28DeviceReduceSingleTileKernelINS2_10policy_hubIN4cuda3std3__45tupleIJblEEEjN6thrust24THRUST_300001_SM_1000_NS8cuda_cub9__find_if7functorIS9_EEE10Policy1000ENSB_12zip_iteratorINS8_IJNSD_26transform_input_iterator_tIbNSI_INS8_IJNSB_6detail15normal_iteratorINSB_10device_ptrIiEEEESO_EEEEENSK_22tuple_binary_predicateINS7_4lessIiEEEEEENSB_17counting_iteratorIlNSB_11use_defaultESX_SX_EEEEEEEPS9_jSF_S9_S9_NS7_10__identityEEEvT0_T1_T2_T3_T4_T6_E12temp_storage+48];
	setp.eq.s16 	%p137, %rs199, 0;
	setp.eq.s16 	%p138, %rs200, 0;
	min.s64 	%rd275, %rd274, %rd273;
	selp.b16 	%rs201, %rs198, 1, %p138;
	selp.b16 	%rs202, %rs200, %rs201, %p137;
	and.b16  	%rs203, %rs202, 255;
	selp.b64 	%rd276, %rd273, %rd275, %p138;
	selp.b64 	%rd277, %rd274, %rd276, %p137;
	ld.shared.u8 	%rs204, [_ZZN3cub18CUB_300001_SM_10006detail6reduce28DeviceReduceSingleTileKernelINS2_10policy_hubIN4cuda3std3__45tupleIJblEEEjN6thrust24THRUST_300001_SM_1000_NS8cuda_cub9__find_if7functorIS9_EEE10Policy1000ENSB_12zip_iteratorINS8_IJNSD_26transform_input_iterator_tIbNSI_INS8_IJNSB_6detail15normal_iteratorINSB_10device_ptrIiEEEESO_EEEEENSK_22tuple_binary_predicateINS7_4lessIiEEEEEENSB_17counting_iteratorIlNSB_11use_defaultESX_SX_EEEEEEEPS9_jSF_S9_S9_NS7_10__identityEEEvT0_T1_T2_T3_T4_T6_E12temp_storage+56];
	ld.shared.u64 	%rd278, [_ZZN3cub18CUB_300001_SM_10006detail6reduce28DeviceReduceSingleTileKernelINS2_10policy_hubIN4cuda3std3__45tupleIJblEEEjN6thrust24THRUST_300001_SM_1000_NS8cuda_cub9__find_if7functorIS9_EEE10Policy1000ENSB_12zip_iteratorINS8_IJNSD_26transform_input_iterator_tIbNSI_INS8_IJNSB_6detail15normal_iteratorINSB_10device_ptrIiEEEESO_EEEEENSK_22tuple_binary_predicateINS7_4lessIiEEEEEENSB_17counting_iteratorIlNSB_11use_defaultESX_SX_EEEEEEEPS9_jSF_S9_S9_NS7_10__identityEEEvT0_T1_T2_T3_T4_T6_E12temp_storage+64];
	setp.eq.s16 	%p139, %rs203, 0;
	setp.eq.s16 	%p140, %rs204, 0;
	min.s64 	%rd279, %rd278, %rd277;
	selp.b16 	%rs205, %rs202, 1, %p140;
	selp.b16 	%rs206, %rs204, %rs205, %p139;
	and.b16  	%rs207, %rs206, 255;
	selp.b64 	%rd280, %rd277, %rd279, %p140;
	selp.b64 	%rd281, %rd278, %rd280, %p139;
	ld.shared.u8 	%rs208, [_ZZN3cub18CUB_300001_SM_10006detail6reduce28DeviceReduceSingleTileKernelINS2_10policy_hubIN4cuda3std3__45tupleIJblEEEjN6thrust24THRUST_300001_SM_1000_NS8cuda_cub9__find_if7functorIS9_EEE10Policy1000ENSB_12zip_iteratorINS8_IJNSD_26transform_input_iterator_tIbNSI_INS8_IJNSB_6detail15normal_iteratorINSB_10device_ptrIiEEEESO_EEEEENSK_22tuple_binary_predicateINS7_4lessIiEEEEEENSB_17counting_iteratorIlNSB_11use_defaultESX_SX_EEEEEEEPS9_jSF_S9_S9_NS7_10__identityEEEvT0_T1_T2_T3_T4_T6_E12temp_storage+72];
	ld.shared.u64 	%rd282, [_ZZN3cub18CUB_300001_SM_10006detail6reduce28DeviceReduceSingleTileKernelINS2_10policy_hubIN4cuda3std3__45tupleIJblEEEjN6thrust24THRUST_300001_SM_1000_NS8cuda_cub9__find_if7functorIS9_EEE10Policy1000ENSB_12zip_iteratorINS8_IJNSD_26transform_input_iterator_tIbNSI_INS8_IJNSB_6detail15normal_iteratorINSB_10device_ptrIiEEEESO_EEEEENSK_22tuple_binary_predicateINS7_4lessIiEEEEEENSB_17counting_iteratorIlNSB_11use_defaultESX_SX_EEEEEEEPS9_jSF_S9_S9_NS7_10__identityEEEvT0_T1_T2_T3_T4_T6_E12temp_storage+80];
	setp.eq.s16 	%p141, %rs207, 0;
	setp.eq.s16 	%p142, %rs208, 0;
	min.s64 	%rd283, %rd282, %rd281;
	selp.b16 	%rs209, %rs206, 1, %p142;
	selp.b16 	%rs210, %rs208, %rs209, %p141;
	and.b16  	%rs211, %rs210, 255;
	selp.b64 	%rd284, %rd281, %rd283, %p142;
	selp.b64 	%rd285, %rd282, %rd284, %p141;
	ld.shared.u8 	%rs212, [_ZZN3cub18CUB_300001_SM_10006detail6reduce28DeviceReduceSingleTileKernelINS2_10policy_hubIN4cuda3std3__45tupleIJblEEEjN6thrust24THRUST_300001_SM_1000_NS8cuda_cub9__find_if7functorIS9_EEE10Policy1000ENSB_12zip_iteratorINS8_IJNSD_26transform_input_iterator_tIbNSI_INS8_IJNSB_6detail15normal_iteratorINSB_10device_ptrIiEEEESO_EEEEENSK_22tuple_binary_predicateINS7_4lessIiEEEEEENSB_17counting_iteratorIlNSB_11use_defaultESX_SX_EEEEEEEPS9_jSF_S9_S9_NS7_10__identityEEEvT0_T1_T2_T3_T4_T6_E12temp_storage+88];
	ld.shared.u64 	%rd286, [_ZZN3cub18CUB_300001_SM_10006detail6reduce28DeviceReduceSingleTileKernelINS2_10policy_hubIN4cuda3std3__45tupleIJblEEEjN6thrust24THRUST_300001_SM_1000_NS8cuda_cub9__find_if7functorIS9_EEE10Policy1000ENSB_12zip_iteratorINS8_IJNSD_26transform_input_iterator_tIbNSI_INS8_IJNSB_6detail15normal_iteratorINSB_10device_ptrIiEEEESO_EEEEENSK_22tuple_binary_predicateINS7_4lessIiEEEEEENSB_17counting_iteratorIlNSB_11use_defaultESX_SX_EEEEEEEPS9_jSF_S9_S9_NS7_10__identityEEEvT0_T1_T2_T3_T4_T6_E12temp_storage+96];
	setp.eq.s16 	%p143, %rs211, 0;
	setp.eq.s16 	%p144, %rs212, 0;
	min.s64 	%rd287, %rd286, %rd285;
	selp.b16 	%rs213, %rs210, 1, %p144;
	selp.b16 	%rs214, %rs212, %rs213, %p143;
	and.b16  	%rs215, %rs214, 255;
	selp.b64 	%rd288, %rd285, %rd287, %p144;
	selp.b64 	%rd289, %rd286, %rd288, %p143;
	ld.shared.u8 	%rs216, [_ZZN3cub18CUB_300001_SM_10006detail6reduce28DeviceReduceSingleTileKernelINS2_10policy_hubIN4cuda3std3__45tupleIJblEEEjN6thrust24THRUST_300001_SM_1000_NS8cuda_cub9__find_if7functorIS9_EEE10Policy1000ENSB_12zip_iteratorINS8_IJNSD_26transform_input_iterator_tIbNSI_INS8_IJNSB_6detail15normal_iteratorINSB_10device_ptrIiEEEESO_EEEEENSK_22tuple_binary_predicateINS7_4lessIiEEEEEENSB_17counting_iteratorIlNSB_11use_defaultESX_SX_EEEEEEEPS9_jSF_S9_S9_NS7_10__identityEEEvT0_T1_T2_T3_T4_T6_E12temp_storage+104];
	ld.shared.u64 	%rd290, [_ZZN3cub18CUB_300001_SM_10006detail6reduce28DeviceReduceSingleTileKernelINS2_10policy_hubIN4cuda3std3__45tupleIJblEEEjN6thrust24THRUST_300001_SM_1000_NS8cuda_cub9__find_if7functorIS9_EEE10Policy1000ENSB_12zip_iteratorINS8_IJNSD_26transform_input_iterator_tIbNSI_INS8_IJNSB_6detail15normal_iteratorINSB_10device_ptrIiEEEESO_EEEEENSK_22tuple_binary_predicateINS7_4lessIiEEEEEENSB_17counting_iteratorIlNSB_11use_defaultESX_SX_EEEEEEEPS9_jSF_S9_S9_NS7_10__identityEEEvT0_T1_T2_T3_T4_T6_E12temp_storage+112];
	setp.eq.s16 	%p145, %rs215, 0;
	setp.eq.s16 	%p146, %rs216, 0;
	min.s64 	%rd291, %rd290, %rd289;
	selp.b16 	%rs217, %rs214, 1, %p146;
	selp.b16 	%rs218, %rs216, %rs217, %p145;
	and.b16  	%rs219, %rs218, 255;
	selp.b64 	%rd292, %rd289, %rd291, %p146;
	selp.b64 	%rd293, %rd290, %rd292, %p145;
	ld.shared.u8 	%rs220, [_ZZN3cub18CUB_300001_SM_10006detail6reduce28DeviceReduceSingleTileKernelINS2_10policy_hubIN4cuda3std3__45tupleIJblEEEjN6thrust24THRUST_300001_SM_1000_NS8cuda_cub9__find_if7functorIS9_EEE10Policy1000ENSB_12zip_iteratorINS8_IJNSD_26transform_input_iterator_tIbNSI_INS8_IJNSB_6detail15normal_iteratorINSB_10device_ptrIiEEEESO_EEEEENSK_22tuple_binary_predicateINS7_4lessIiEEEEEENSB_17counting_iteratorIlNSB_11use_defaultESX_SX_EEEEEEEPS9_jSF_S9_S9_NS7_10__identityEEEvT0_T1_T2_T3_T4_T6_E12temp_storage+120];
	ld.shared.u64 	%rd294, [_ZZN3cub18CUB_300001_SM_10006detail6reduce28DeviceReduceSingleTileKernelINS2_10policy_hubIN4cuda3std3__45tupleIJblEEEjN6thrust24THRUST_300001_SM_1000_NS8cuda_cub9__find_if7functorIS9_EEE10Policy1000ENSB_12zip_iteratorINS8_IJNSD_26transform_input_iterator_tIbNSI_INS8_IJNSB_6detail15normal_iteratorINSB_10device_ptrIiEEEESO_EEEEENSK_22tuple_binary_predicateINS7_4lessIiEEEEEENSB_17counting_iteratorIlNSB_11use_defaultESX_SX_EEEEEEEPS9_jSF_S9_S9_NS7_10__identityEEEvT0_T1_T2_T3_T4_T6_E12temp_storage+128];
	setp.eq.s16 	%p147, %rs219, 0;
	setp.eq.s16 	%p148, %rs220, 0;
	min.s64 	%rd295, %rd294, %rd293;
	selp.b16 	%rs221, %rs218, 1, %p148;
	selp.b16 	%rs383, %rs220, %rs221, %p147;
	selp.b64 	%rd296, %rd293, %rd295, %p148;
	selp.b64 	%rd441, %rd294, %rd296, %p147;
$L__BB12_121:
	mov.u32 	%r509, %tid.x;
	setp.ne.s32 	%p325, %r509, 0;
	@%p325 bra 	$L__BB12_123;
	setp.eq.s16 	%p326, %rs100, 0;
	and.b16  	%rs371, %rs383, 255;
	setp.eq.s16 	%p327, %rs371, 0;
	min.s64 	%rd429, %rd441, %rd117;
	selp.b16 	%rs372, %rs100, 1, %p327;
	selp.b16 	%rs373, %rs383, %rs372, %p326;
	selp.b64 	%rd430, %rd117, %rd429, %p327;
	selp.b64 	%rd431, %rd441, %rd430, %p326;
	st.global.u8 	[%rd1], %rs373;
	st.global.u64 	[%rd1+8], %rd431;
$L__BB12_123:
	ret;

}
	// .globl	_ZN3cub18CUB_300001_SM_10006detail6reduce18DeviceReduceKernelINS2_10policy_hubIN4cuda3std3__45tupleIJblEEEjN6thrust24THRUST_300001_SM_1000_NS8cuda_cub9__find_if7functorIS9_EEE10Policy1000ENSB_12zip_iteratorINS8_IJNSD_26transform_input_iterator_tIbNSI_INS8_IJNSB_6detail15normal_iteratorINSB_10device_ptrIiEEEESO_EEEEENSK_22tuple_binary_predicateINS7_4lessIiEEEEEENSB_17counting_iteratorIlNSB_11use_defaultESX_SX_EEEEEEEjSF_S9_NS7_10__identityEEEvT0_PT3_T1_NS0_13GridEvenShareIS15_EET2_T4_
.visible .entry _ZN3cub18CUB_300001_SM_10006detail6reduce18DeviceReduceKernelINS2_10policy_hubIN4cuda3std3__45tupleIJblEEEjN6thrust24THRUST_300001_SM_1000_NS8cuda_cub9__find_if7functorIS9_EEE10Policy1000ENSB_12zip_iteratorINS8_IJNSD_26transform_input_iterator_tIbNSI_INS8_IJNSB_6detail15normal_iteratorINSB_10device_ptrIiEEEESO_EEEEENSK_22tuple_binary_predicateINS7_4lessIiEEEEEENSB_17counting_iteratorIlNSB_11use_defaultESX_SX_EEEEEEEjSF_S9_NS7_10__identityEEEvT0_PT3_T1_NS0_13GridEvenShareIS15_EET2_T4_(
	.param .align 8 .b8 _ZN3cub18CUB_300001_SM_10006detail6reduce18DeviceReduceKernelINS2_10policy_hubIN4cuda3std3__45tupleIJblEEEjN6thrust24THRUST_300001_SM_1000_NS8cuda_cub9__find_if7functorIS9_EEE10Policy1000ENSB_12zip_iteratorINS8_IJNSD_26transform_input_iterator_tIbNSI_INS8_IJNSB_6detail15normal_iteratorINSB_10device_ptrIiEEEESO_EEEEENSK_22tuple_binary_predicateINS7_4lessIiEEEEEENSB_17counting_iteratorIlNSB_11use_defaultESX_SX_EEEEEEEjSF_S9_NS7_10__identityEEEvT0_PT3_T1_NS0_13GridEvenShareIS15_EET2_T4__param_0[32],
	.param .u64 .ptr .align 1 _ZN3cub18CUB_300001_SM_10006detail6reduce18DeviceReduceKernelINS2_10policy_hubIN4cuda3std3__45tupleIJblEEEjN6thrust24THRUST_300001_SM_1000_NS8cuda_cub9__find_if7functorIS9_EEE10Policy1000ENSB_12zip_iteratorINS8_IJNSD_26transform_input_iterator_tIbNSI_INS8_IJNSB_6detail15normal_iteratorINSB_10device_ptrIiEEEESO_EEEEENSK_22tuple_binary_predicateINS7_4lessIiEEEEEENSB_17counting_iteratorIlNSB_11use_defaultESX_SX_EEEEEEEjSF_S9_NS7_10__identityEEEvT0_PT3_T1_NS0_13GridEvenShareIS15_EET2_T4__param_1,
	.param .u32 _ZN3cub18CUB_300001_SM_10006detail6reduce18DeviceReduceKernelINS2_10policy_hubIN4cuda3std3__45tupleIJblEEEjN6thrust24THRUST_300001_SM_1000_NS8cuda_cub9__find_if7functorIS9_EEE10Policy1000ENSB_12zip_iteratorINS8_IJNSD_26transform_input_iterator_tIbNSI_INS8_IJNSB_6detail15normal_iteratorINSB_10device_ptrIiEEEESO_EEEEENSK_22tuple_binary_predicateINS7_4lessIiEEEEEENSB_17counting_iteratorIlNSB_11use_defaultESX_SX_EEEEEEEjSF_S9_NS7_10__identityEEEvT0_PT3_T1_NS0_13GridEvenShareIS15_EET2_T4__param_2,
	.param .align 4 .b8 _ZN3cub18CUB_300001_SM_10006detail6reduce18DeviceReduceKernelINS2_10policy_hubIN4cuda3std3__45tupleIJblEEEjN6thrust24THRUST_300001_SM_1000_NS8cuda_cub9__find_if7functorIS9_EEE10Policy1000ENSB_12zip_iteratorINS8_IJNSD_26transform_input_iterator_tIbNSI_INS8_IJNSB_6detail15normal_iteratorINSB_10device_ptrIiEEEESO_EEEEENSK_22tuple_binary_predicateINS7_4lessIiEEEEEENSB_17counting_iteratorIlNSB_11use_defaultESX_SX_EEEEEEEjSF_S9_NS7_10__identityEEEvT0_PT3_T1_NS0_13GridEvenShareIS15_EET2_T4__param_3[40],
	.param .align 1 .b8 _ZN3cub18CUB_300001_SM_10006detail6reduce18DeviceReduceKernelINS2_10policy_hubIN4cuda3std3__45tupleIJblEEEjN6thrust24THRUST_300001_SM_1000_NS8cuda_cub9__find_if7functorIS9_EEE10Policy1000ENSB_12zip_iteratorINS8_IJNSD_26transform_input_iterator_tIbNSI_INS8_IJNSB_6detail15normal_iteratorINSB_10device_ptrIiEEEESO_EEEEENSK_22tuple_binary_predicateINS7_4lessIiEEEEEENSB_17counting_iteratorIlNSB_11use_defaultESX_SX_EEEEEEEjSF_S9_NS7_10__identityEEEvT0_PT3_T1_NS0_13GridEvenShareIS15_EET2_T4__param_4[1],
	.param .align 1 .b8 _ZN3cub18CUB_300001_SM_10006detail6reduce18DeviceReduceKernelINS2_10policy_hubIN4cuda3std3__45tupleIJblEEEjN6thrust24THRUST_300001_SM_1000_NS8cuda_cub9__find_if7functorIS9_EEE10Policy1000ENSB_12zip_iteratorINS8_IJNSD_26transform_input_iterator_tIbNSI_INS8_IJNSB_6detail15normal_iteratorINSB_10device_ptrIiEEEESO_EEEEENSK_22tuple_binary_predicateINS7_4lessIiEEEEEENSB_17counting_iteratorIlNSB_11use_defaultESX_SX_EEEEEEEjSF_S9_NS7_10__identityEEEvT0_PT3_T1_NS0_13GridEvenShareIS15_EET2_T4__param_5[1]
)
.maxntid 256
{
	.reg .pred 	%p<325>;
	.reg .b16 	%rs<408>;
	.reg .b32 	%r<568>;
	.reg .b64 	%rd<513>;
	// demoted variable
	.shared .align 8 .b8 _ZZN3cub18CUB_300001_SM_10006detail6reduce18DeviceReduceKernelINS2_10policy_hubIN4cuda3std3__45tupleIJblEEEjN6thrust24THRUST_300001_SM_1000_NS8cuda_cub9__find_if7functorIS9_EEE10Policy1000ENSB_12zip_iteratorINS8_IJNSD_26transform_input_iterator_tIbNSI_INS8_IJNSB_6detail15normal_iteratorINSB_10device_ptrIiEEEESO_EEEEENSK_22tuple_binary_predicateINS7_4lessIiEEEEEENSB_17counting_iteratorIlNSB_11use_defaultESX_SX_EEEEEEEjSF_S9_NS7_10__identityEEEvT0_PT3_T1_NS0_13GridEvenShareIS15_EET2_T4_E12temp_storage[152];
	ld.param.u64 	%rd112, [_ZN3cub18CUB_300001_SM_10006detail6reduce18DeviceReduceKernelINS2_10policy_hubIN4cuda3std3__45tupleIJblEEEjN6thrust24THRUST_300001_SM_1000_NS8cuda_cub9__find_if7functorIS9_EEE10Policy1000ENSB_12zip_iteratorINS8_IJNSD_26transform_input_iterator_tIbNSI_INS8_IJNSB_6detail15normal_iteratorINSB_10device_ptrIiEEEESO_EEEEENSK_22tuple_binary_predicateINS7_4lessIiEEEEEENSB_17counting_iteratorIlNSB_11use_defaultESX_SX_EEEEEEEjSF_S9_NS7_10__identityEEEvT0_PT3_T1_NS0_13GridEvenShareIS15_EET2_T4__param_0+24];
	ld.param.u32 	%r2, [_ZN3cub18CUB_300001_SM_10006detail6reduce18DeviceReduceKernelINS2_10policy_hubIN4cuda3std3__45tupleIJblEEEjN6thrust24THRUST_300001_SM_1000_NS8cuda_cub9__find_if7functorIS9_EEE10Policy1000ENSB_12zip_iteratorINS8_IJNSD_26transform_input_iterator_tIbNSI_INS8_IJNSB_6detail15normal_iteratorINSB_10device_ptrIiEEEESO_EEEEENSK_22tuple_binary_predicateINS7_4lessIiEEEEEENSB_17counting_iteratorIlNSB_11use_defaultESX_SX_EEEEEEEjSF_S9_NS7_10__identityEEEvT0_PT3_T1_NS0_13GridEvenShareIS15_EET2_T4__param_3+24];
	ld.param.u32 	%r1, [_ZN3cub18CUB_300001_SM_10006detail6reduce18DeviceReduceKernelINS2_10policy_hubIN4cuda3std3__45tupleIJblEEEjN6thrust24THRUST_300001_SM_1000_NS8cuda_cub9__find_if7functorIS9_EEE10Policy1000ENSB_12zip_iteratorINS8_IJNSD_26transform_input_iterator_tIbNSI_INS8_IJNSB_6detail15normal_iteratorINSB_10device_ptrIiEEEESO_EEEEENSK_22tuple_binary_predicateINS7_4lessIiEEEEEENSB_17counting_iteratorIlNSB_11use_defaultESX_SX_EEEEEEEjSF_S9_NS7_10__identityEEEvT0_PT3_T1_NS0_13GridEvenShareIS15_EET2_T4__param_3+20];
	ld.param.u64 	%rd111, [_ZN3cub18CUB_300001_SM_10006detail6reduce18DeviceReduceKernelINS2_10policy_hubIN4cuda3std3__45tupleIJblEEEjN6thrust24THRUST_300001_SM_1000_NS8cuda_cub9__find_if7functorIS9_EEE10Policy1000ENSB_12zip_iteratorINS8_IJNSD_26transform_input_iterator_tIbNSI_INS8_IJNSB_6detail15normal_iteratorINSB_10device_ptrIiEEEESO_EEEEENSK_22tuple_binary_predicateINS7_4lessIiEEEEEENSB_17counting_iteratorIlNSB_11use_defaultESX_SX_EEEEEEEjSF_S9_NS7_10__identityEEEvT0_PT3_T1_NS0_13GridEvenShareIS15_EET2_T4__param_0+8];
	ld.param.u64 	%rd110, [_ZN3cub18CUB_300001_SM_10006detail6reduce18DeviceReduceKernelINS2_10policy_hubIN4cuda3std3__45tupleIJblEEEjN6thrust24THRUST_300001_SM_1000_NS8cuda_cub9__find_if7functorIS9_EEE10Policy1000ENSB_12zip_iteratorINS8_IJNSD_26transform_input_iterator_tIbNSI_INS8_IJNSB_6detail15normal_iteratorINSB_10device_ptrIiEEEESO_EEEEENSK_22tuple_binary_predicateINS7_4lessIiEEEEEENSB_17counting_iteratorIlNSB_11use_defaultESX_SX_EEEEEEEjSF_S9_NS7_10__identityEEEvT0_PT3_T1_NS0_13GridEvenShareIS15_EET2_T4__param_0];
	cvta.to.global.u64 	%rd1, %rd110;
	cvta.to.global.u64 	%rd2, %rd111;
	mov.u32 	%r3, %ctaid.x;
	shl.b32 	%r4, %r3, 10;
	sub.s32 	%r5, %r1, %r4;
	setp.gt.u32 	%p1, %r5, 1023;
	@%p1 bra 	$L__BB13_78;
	mov.u32 	%r6, %tid.x;
	setp.ge.u32 	%p148, %r6, %r5;
	mov.b16 	%rs377, 0;
	mov.b64 	%rd482, 0;
	mov.u32 	%r555, %r6;
	@%p148 bra 	$L__BB13_3;
	add.s32 	%r269, %r4, %r6;
	cvt.u64.u32 	%rd298, %r269;
	mul.wide.u32 	%rd299, %r269, 4;
	add.s64 	%rd300, %rd1, %rd299;
	add.s64 	%rd301, %rd2, %rd299;
	add.s64 	%rd482, %rd112, %rd298;
	ld.global.u32 	%r270, [%rd300];
	ld.global.u32 	%r271, [%rd301];
	setp.lt.s32 	%p149, %r270, %r271;
	selp.u16 	%rs377, 1, 0, %p149;
	add.s32 	%r555, %r6, 256;
$L__BB13_3:
	setp.ge.u32 	%p150, %r555, %r5;
	@%p150 bra 	$L__BB13_16;
	not.b32 	%r272, %r555;
	add.s32 	%r9, %r1, %r272;
	sub.s32 	%r273, %r9, %r4;
	shr.u32 	%r274, %r273, 8;
	add.s32 	%r10, %r274, 1;
	and.b32  	%r11, %r10, 7;
	setp.lt.u32 	%p151, %r273, 1792;
	@%p151 bra 	$L__BB13_8;
	add.s32 	%r554, %r555, 1024;
	add.s32 	%r553, %r555, %r4;
	and.b32  	%r275, %r10, 33554424;
	neg.s32 	%r552, %r275;
$L__BB13_6:
	.pragma "nounroll";
	cvt.u64.u32 	%rd303, %r553;
	mul.wide.u32 	%rd304, %r553, 4;
	add.s64 	%rd305, %rd1, %rd304;
	add.s64 	%rd306, %rd2, %rd304;
	add.s64 	%rd307, %rd112, %rd303;
	ld.global.u32 	%r276, [%rd305];
	ld.global.u32 	%r277, [%rd306];
	setp.lt.s32 	%p152, %r276, %r277;
	selp.u16 	%rs222, 1, 0, %p152;
	and.b16  	%rs223, %rs377, 255;
	setp.ne.s16 	%p154, %rs223, 0;
	and.pred  	%p155, %p154, %p152;
	min.s64 	%rd308, %rd307, %rd482;
	setp.eq.s16 	%p156, %rs223, 0;
	selp.b64 	%rd309, %rd307, %rd482, %p156;
	selp.b16 	%rs224, %rs222, %rs377, %p156;
	selp.b64 	%rd310, %rd308, %rd309, %p155;
	selp.b16 	%rs225, 1, %rs224, %p155;
	and.b16  	%rs226, %rs225, 255;
	add.s32 	%r278, %r553, 256;
	cvt.u64.u32 	%rd311, %r278;
	mul.wide.u32 	%rd312, %r278, 4;
	add.s64 	%rd313, %rd1, %rd312;
	add.s64 	%rd314, %rd2, %rd312;
	add.s64 	%rd315, %rd112, %rd311;
	ld.global.u32 	%r279, [%rd313];
	ld.global.u32 	%r280, [%rd314];
	setp.lt.s32 	%p157, %r279, %r280;
	selp.u16 	%rs227, 1, 0, %p157;
	setp.ne.s16 	%p159, %rs226, 0;
	and.pred  	%p160, %p159, %p157;
	min.s64 	%rd316, %rd315, %rd310;
	setp.eq.s16 	%p161, %rs226, 0;
	selp.b64 	%rd317, %rd315, %rd310, %p161;
	selp.b16 	%rs228, %rs227, %rs225, %p161;
	selp.b64 	%rd318, %rd316, %rd317, %p160;
	selp.b16 	%rs229, 1, %rs228, %p160;
	and.b16  	%rs230, %rs229, 255;
	add.s32 	%r281, %r553, 512;
	cvt.u64.u32 	%rd319, %r281;
	mul.wide.u32 	%rd320, %r281, 4;
	add.s64 	%rd321, %rd1, %rd320;
	add.s64 	%rd322, %rd2, %rd320;
	add.s64 	%rd323, %rd112, %rd319;
	ld.global.u32 	%r282, [%rd321];
	ld.global.u32 	%r283, [%rd322];
	setp.lt.s32 	%p162, %r282, %r283;
	selp.u16 	%rs231, 1, 0, %p162;
	setp.ne.s16 	%p164, %rs230, 0;
	and.pred  	%p165, %p164, %p162;
	min.s64 	%rd324, %rd323, %rd318;
	setp.eq.s16 	%p166, %rs230, 0;
	selp.b64 	%rd325, %rd323, %rd318, %p166;
	selp.b16 	%rs232, %rs231, %rs229, %p166;
	selp.b64 	%rd326, %rd324, %rd325, %p165;
	selp.b16 	%rs233, 1, %rs232, %p165;
	and.b16  	%rs234, %rs233, 255;
	add.s32 	%r284, %r553, 768;
	cvt.u64.u32 	%rd327, %r284;
	mul.wide.u32 	%rd328, %r284, 4;
	add.s64 	%rd329, %rd1, %rd328;
	add.s64 	%rd330, %rd2, %rd328;
	add.s64 	%rd331, %rd112, %rd327;
	ld.global.u32 	%r285, [%rd329];
	ld.global.u32 	%r286, [%rd330];
	setp.lt.s32 	%p167, %r285, %r286;
	selp.u16 	%rs235, 1, 0, %p167;
	setp.ne.s16 	%p169, %rs234, 0;
	and.pred  	%p170, %p169, %p167;
	min.s64 	%rd332, %rd331, %rd326;
	setp.eq.s16 	%p171, %rs234, 0;
	selp.b64 	%rd333, %rd331, %rd326, %p171;
	selp.b16 	%rs236, %rs235, %rs233, %p171;
	selp.b64 	%rd334, %rd332, %rd333, %p170;
	selp.b16 	%rs237, 1, %rs236, %p170;
	and.b16  	%rs238, %rs237, 255;
	add.s32 	%r287, %r553, 1024;
	cvt.u64.u32 	%rd335, %r287;
	mul.wide.u32 	%rd336, %r287, 4;
	add.s64 	%rd337, %rd1, %rd336;
	add.s64 	%rd338, %rd2, %rd336;
	add.s64 	%rd339, %rd112, %rd335;
	ld.global.u32 	%r288, [%rd337];
	ld.global.u32 	%r289, [%rd338];
	setp.lt.s32 	%p172, %r288, %r289;
	selp.u16 	%rs239, 1, 0, %p172;
	setp.ne.s16 	%p174, %rs238, 0;
	and.pred  	%p175, %p174, %p172;
	min.s64 	%rd340, %rd339, %rd334;
	setp.eq.s16 	%p176, %rs238, 0;
	selp.b64 	%rd341, %rd339, %rd334, %p176;
	selp.b16 	%rs240, %rs239, %rs237, %p176;
	selp.b64 	%rd342, %rd340, %rd341, %p175;
	selp.b16 	%rs241, 1, %rs240, %p175;
	and.b16  	%rs242, %rs241, 255;
	add.s32 	%r290, %r553, 1280;
	cvt.u64.u32 	%rd343, %r290;
	mul.wide.u32 	%rd344, %r290, 4;
	add.s64 	%rd345, %rd1, %rd344;
	add.s64 	%rd346, %rd2, %rd344;
	add.s64 	%rd347, %rd112, %rd343;
	ld.global.u32 	%r291, [%rd345];
	ld.global.u32 	%r292, [%rd346];
	setp.lt.s32 	%p177, %r291, %r292;
	selp.u16 	%rs243, 1, 0, %p177;
	setp.ne.s16 	%p179, %rs242, 0;
	and.pred  	%p180, %p179, %p177;
	min.s64 	%rd348, %rd347, %rd342;
	setp.eq.s16 	%p181, %rs242, 0;
	selp.b64 	%rd349, %rd347, %rd342, %p181;
	selp.b16 	%rs244, %rs243, %rs241, %p181;
	selp.b64 	%rd350, %rd348, %rd349, %p180;
	selp.b16 	%rs245, 1, %rs244, %p180;
	and.b16  	%rs246, %rs245, 255;
	add.s32 	%r293, %r553, 1536;
	cvt.u64.u32 	%rd351, %r293;
	mul.wide.u32 	%rd352, %r293, 4;
	add.s64 	%rd353, %rd1, %rd352;
	add.s64 	%rd354, %rd2, %rd352;
	add.s64 	%rd355, %rd112, %rd351;
	ld.global.u32 	%r294, [%rd353];
	ld.global.u32 	%r295, [%rd354];
	setp.lt.s32 	%p182, %r294, %r295;
	selp.u16 	%rs247, 1, 0, %p182;
	setp.ne.s16 	%p184, %rs246, 0;
	and.pred  	%p185, %p184, %p182;
	min.s64 	%rd356, %rd355, %rd350;
	setp.eq.s16 	%p186, %rs246, 0;
	selp.b64 	%rd357, %rd355, %rd350, %p186;
	selp.b16 	%rs248, %rs247, %rs245, %p186;
	selp.b64 	%rd358, %rd356, %rd357, %p185;
	selp.b16 	%rs249, 1, %rs248, %p185;
	and.b16  	%rs250, %rs249, 255;
	add.s32 	%r296, %r553, 1792;
	cvt.u64.u32 	%rd359, %r296;
	mul.wide.u32 	%rd360, %r296, 4;
	add.s64 	%rd361, %rd1, %rd360;
	add.s64 	%rd362, %rd2, %rd360;
	add.s64 	%rd363, %rd112, %rd359;
	ld.global.u32 	%r297, [%rd361];
	ld.global.u32 	%r298, [%rd362];
	setp.lt.s32 	%p187, %r297, %r298;
	selp.u16 	%rs251, 1, 0, %p187;
	setp.ne.s16 	%p189, %rs250, 0;
	and.pred  	%p190, %p189, %p187;
	min.s64 	%rd364, %rd363, %rd358;
	setp.eq.s16 	%p191, %rs250, 0;
	selp.b64 	%rd365, %rd363, %rd358, %p191;
	selp.b16 	%rs252, %rs251, %rs249, %p191;
	selp.b64 	%rd482, %rd364, %rd365, %p190;
	selp.b16 	%rs377, 1, %rs252, %p190;
	add.s32 	%r554, %r554, 2048;
	add.s32 	%r553, %r553, 2048;
	add.s32 	%r552, %r552, 8;
	setp.ne.s32 	%p192, %r552, 0;
	@%p192 bra 	$L__BB13_6;
	add.s32 	%r555, %r554, -1024;
$L__BB13_8:
	setp.eq.s32 	%p193, %r11, 0;
	@%p193 bra 	$L__BB13_16;
	setp.lt.u32 	%p194, %r11, 4;
	@%p194 bra 	$L__BB13_11;
	add.s32 	%r299, %r4, %r555;
	cvt.u64.u32 	%rd367, %r299;
	mul.wide.u32 	%rd368, %r299, 4;
	add.s64 	%rd369, %rd1, %rd368;
	add.s64 	%rd370, %rd2, %rd368;
	add.s64 	%rd371, %rd112, %rd367;
	ld.global.u32 	%r300, [%rd369];
	ld.global.u32 	%r301, [%rd370];
	setp.lt.s32 	%p195, %r300, %r301;
	selp.u16 	%rs254, 1, 0, %p195;
	and.b16  	%rs255, %rs377, 255;
	setp.ne.s16 	%p197, %rs255, 0;
	and.pred  	%p198, %p197, %p195;
	min.s64 	%rd372, %rd371, %rd482;
	setp.eq.s16 	%p199, %rs255, 0;
	selp.b64 	%rd373, %rd371, %rd482, %p199;
	selp.b16 	%rs256, %rs254, %rs377, %p199;
	selp.b64 	%rd374, %rd372, %rd373, %p198;
	selp.b16 	%rs257, 1, %rs256, %p198;
	and.b16  	%rs258, %rs257, 255;
	add.s32 	%r302, %r299, 256;
	cvt.u64.u32 	%rd375, %r302;
	mul.wide.u32 	%rd376, %r302, 4;
	add.s64 	%rd377, %rd1, %rd376;
	add.s64 	%rd378, %rd2, %rd376;
	add.s64 	%rd379, %rd112, %rd375;
	ld.global.u32 	%r303, [%rd377];
	ld.global.u32 	%r304, [%rd378];
	setp.lt.s32 	%p200, %r303, %r304;
	selp.u16 	%rs259, 1, 0, %p200;
	setp.ne.s16 	%p202, %rs258, 0;
	and.pred  	%p203, %p202, %p200;
	min.s64 	%rd380, %rd379, %rd374;
	setp.eq.s16 	%p204, %rs258, 0;
	selp.b64 	%rd381, %rd379, %rd374, %p204;
	selp.b16 	%rs260, %rs259, %rs257, %p204;
	selp.b64 	%rd382, %rd380, %rd381, %p203;
	selp.b16 	%rs261, 1, %rs260, %p203;
	and.b16  	%rs262, %rs261, 255;
	add.s32 	%r305, %r299, 512;
	cvt.u64.u32 	%rd383, %r305;
	mul.wide.u32 	%rd384, %r305, 4;
	add.s64 	%rd385, %rd1, %rd384;
	add.s64 	%rd386, %rd2, %rd384;
	add.s64 	%rd387, %rd112, %rd383;
	ld.global.u32 	%r306, [%rd385];
	ld.global.u32 	%r307, [%rd386];
	setp.lt.s32 	%p205, %r306, %r307;
	selp.u16 	%rs263, 1, 0, %p205;
	setp.ne.s16 	%p207, %rs262, 0;
	and.pred  	%p208, %p207, %p205;
	min.s64 	%rd388, %rd387, %rd382;
	setp.eq.s16 	%p209, %rs262, 0;
	selp.b64 	%rd389, %rd387, %rd382, %p209;
	selp.b16 	%rs264, %rs263, %rs261, %p209;
	selp.b64 	%rd390, %rd388, %rd389, %p208;
	selp.b16 	%rs265, 1, %rs264, %p208;
	and.b16  	%rs266, %rs265, 255;
	add.s32 	%r308, %r299, 768;
	cvt.u64.u32 	%rd391, %r308;
	mul.wide.u32 	%rd392, %r308, 4;
	add.s64 	%rd393, %rd1, %rd392;
	add.s64 	%rd394, %rd2, %rd392;
	add.s64 	%rd395, %rd112, %rd391;
	ld.global.u32 	%r309, [%rd393];
	ld.global.u32 	%r310, [%rd394];
	setp.lt.s32 	%p210, %r309, %r310;
	selp.u16 	%rs267, 1, 0, %p210;
	setp.ne.s16 	%p212, %rs266, 0;
	and.pred  	%p213, %p212, %p210;
	min.s64 	%rd396, %rd395, %rd390;
	setp.eq.s16 	%p214, %rs266, 0;
	selp.b64 	%rd397, %rd395, %rd390, %p214;
	selp.b16 	%rs268, %rs267, %rs265, %p214;
	selp.b64 	%rd482, %rd396, %rd397, %p213;
	selp.b16 	%rs377, 1, %rs268, %p213;
	add.s32 	%r555, %r555, 1024;
$L__BB13_11:
	and.b32  	%r311, %r10, 3;
	setp.eq.s32 	%p215, %r311, 0;
	@%p215 bra 	$L__BB13_16;
	setp.eq.s32 	%p216, %r311, 1;
	@%p216 bra 	$L__BB13_14;
	add.s32 	%r312, %r4, %r555;
	cvt.u64.u32 	%rd399, %r312;
	mul.wide.u32 	%rd400, %r312, 4;
	add.s64 	%rd401, %rd1, %rd400;
	add.s64 	%rd402, %rd2, %rd400;
	add.s64 	%rd403, %rd112, %rd399;
	ld.global.u32 	%r313, [%rd401];
	ld.global.u32 	%r314, [%rd402];
	setp.lt.s32 	%p217, %r313, %r314;
	selp.u16 	%rs270, 1, 0, %p217;
	and.b16  	%rs271, %rs377, 255;
	setp.ne.s16 	%p219, %rs271, 0;
	and.pred  	%p220, %p219, %p217;
	min.s64 	%rd404, %rd403, %rd482;
	setp.eq.s16 	%p221, %rs271, 0;
	selp.b64 	%rd405, %rd403, %rd482, %p221;
	selp.b16 	%rs272, %rs270, %rs377, %p221;
	selp.b64 	%rd406, %rd404, %rd405, %p220;
	selp.b16 	%rs273, 1, %rs272, %p220;
	and.b16  	%rs274, %rs273, 255;
	add.s32 	%r315, %r312, 256;
	cvt.u64.u32 	%rd407, %r315;
	mul.wide.u32 	%rd408, %r315, 4;
	add.s64 	%rd409, %rd1, %rd408;
	add.s64 	%rd410, %rd2, %rd408;
	add.s64 	%rd411, %rd112, %rd407;
	ld.global.u32 	%r316, [%rd409];
	ld.global.u32 	%r317, [%rd410];
	setp.lt.s32 	%p222, %r316, %r317;
	selp.u16 	%rs275, 1, 0, %p222;
	setp.ne.s16 	%p224, %rs274, 0;
	and.pred  	%p225, %p224, %p222;
	min.s64 	%rd412, %rd411, %rd406;
	setp.eq.s16 	%p226, %rs274, 0;
	selp.b64 	%rd413, %rd411, %rd406, %p226;
	selp.b16 	%rs276, %rs275, %rs273, %p226;
	selp.b64 	%rd482, %rd412, %rd413, %p225;
	selp.b16 	%rs377, 1, %rs276, %p225;
	add.s32 	%r555, %r555, 512;
$L__BB13_14:
	and.b32  	%r318, %r9, 256;
	setp.ne.s32 	%p227, %r318, 0;
	@%p227 bra 	$L__BB13_16;
	add.s32 	%r319, %r4, %r555;
	cvt.u64.u32 	%rd414, %r319;
	mul.wide.u32 	%rd415, %r319, 4;
	add.s64 	%rd416, %rd1, %rd415;
	add.s64 	%rd417, %rd2, %rd415;
	add.s64 	%rd418, %rd112, %rd414;
	ld.global.u32 	%r320, [%rd416];
	ld.global.u32 	%r321, [%rd417];
	setp.lt.s32 	%p228, %r320, %r321;
	selp.u16 	%rs277, 1, 0, %p228;
	and.b16  	%rs278, %rs377, 255;
	setp.ne.s16 	%p230, %rs278, 0;
	and.pred  	%p231, %p230, %p228;
	min.s64 	%rd419, %rd418, %rd482;
	setp.eq.s16 	%p232, %rs278, 0;
	selp.b64 	%rd420, %rd418, %rd482, %p232;
	selp.b16 	%rs279, %rs277, %rs377, %p232;
	selp.b64 	%rd482, %rd419, %rd420, %p231;
	selp.b16 	%rs377, 1, %rs279, %p231;
$L__BB13_16:
	setp.lt.u32 	%p233, %r5, 256;
	@%p233 bra 	$L__BB13_41;
	// begin inline asm
	mov.u32 %r440, %laneid;
	// end inline asm
	cvt.u32.u16 	%r461, %rs377;
	and.b32  	%r442, %r461, 255;
	mov.b32 	%r458, 1;
	mov.b32 	%r459, 31;
	mov.b32 	%r460, -1;
	// begin inline asm
	shfl.sync.down.b32 %r441, %r442, %r458, %r459, %r460;
	// end inline asm
	// begin inline asm
	shfl.sync.down.b32 %r446, %r447, %r458, %r459, %r460;
	// end inline asm
	mov.b64 	{%r452, %r457}, %rd482;
	// begin inline asm
	shfl.sync.down.b32 %r451, %r452, %r458, %r459, %r460;
	// end inline asm
	// begin inline asm
	shfl.sync.down.b32 %r456, %r457, %r458, %r459, %r460;
	// end inline asm
	mov.b64 	%rd18, {%r451, %r456};
	cvt.u16.u32 	%rs15, %r441;
	setp.gt.s32 	%p283, %r440, 30;
	@%p283 bra 	$L__BB13_21;
	and.b16  	%rs321, %rs377, 255;
	setp.eq.s16 	%p284, %rs321, 0;
	and.b16  	%rs322, %rs15, 255;
	setp.eq.s16 	%p285, %rs322, 0;
	or.pred  	%p286, %p284, %p285;
	@%p286 bra 	$L__BB13_20;
	min.s64 	%rd482, %rd18, %rd482;
	mov.b16 	%rs377, 1;
	bra.uni 	$L__BB13_21;
$L__BB13_20:
	setp.eq.s16 	%p287, %rs321, 0;
	selp.b64 	%rd482, %rd18, %rd482, %p287;
	selp.b16 	%rs377, %rs15, %rs377, %p287;
$L__BB13_21:
	cvt.u32.u16 	%r482, %rs377;
	and.b32  	%r463, %r482, 255;
	mov.b32 	%r479, 2;
	mov.b32 	%r480, 31;
	mov.b32 	%r481, -1;
	// begin inline asm
	shfl.sync.down.b32 %r462, %r463, %r479, %r480, %r481;
	// end inline asm
	// begin inline asm
	shfl.sync.down.b32 %r467, %r468, %r479, %r480, %r481;
	// end inline asm
	mov.b64 	{%r473, %r478}, %rd482;
	// begin inline asm
	shfl.sync.down.b32 %r472, %r473, %r479, %r480, %r481;
	// end inline asm
	// begin inline asm
	shfl.sync.down.b32 %r477, %r478, %r479, %r480, %r481;
	// end inline asm
	mov.b64 	%rd22, {%r472, %r477};
	cvt.u16.u32 	%rs18, %r462;
	setp.gt.s32 	%p288, %r440, 29;
	@%p288 bra 	$L__BB13_25;
	and.b16  	%rs325, %rs377, 255;
	setp.eq.s16 	%p289, %rs325, 0;
	and.b16  	%rs326, %rs18, 255;
	setp.eq.s16 	%p290, %rs326, 0;
	or.pred  	%p291, %p289, %p290;
	@%p291 bra 	$L__BB13_24;
	min.s64 	%rd482, %rd22, %rd482;
	mov.b16 	%rs377, 1;
	bra.uni 	$L__BB13_25;
$L__BB13_24:
	setp.eq.s16 	%p292, %rs325, 0;
	selp.b64 	%rd482, %rd22, %rd482, %p292;
	selp.b16 	%rs377, %rs18, %rs377, %p292;
$L__BB13_25:
	cvt.u32.u16 	%r503, %rs377;
	and.b32  	%r484, %r503, 255;
	mov.b32 	%r500, 4;
	mov.b32 	%r501, 31;
	mov.b32 	%r502, -1;
	// begin inline asm
	shfl.sync.down.b32 %r483, %r484, %r500, %r501, %r502;
	// end inline asm
	// begin inline asm
	shfl.sync.down.b32 %r488, %r489, %r500, %r501, %r502;
	// end inline asm
	mov.b64 	{%r494, %r499}, %rd482;
	// begin inline asm
	shfl.sync.down.b32 %r493, %r494, %r500, %r501, %r502;
	// end inline asm
	// begin inline asm
	shfl.sync.down.b32 %r498, %r499, %r500, %r501, %r502;
	// end inline asm
	mov.b64 	%rd26, {%r493, %r498};
	cvt.u16.u32 	%rs21, %r483;
	setp.gt.s32 	%p293, %r440, 27;
	@%p293 bra 	$L__BB13_29;
	and.b16  	%rs329, %rs377, 255;
	setp.eq.s16 	%p294, %rs329, 0;
	and.b16  	%rs330, %rs21, 255;
	setp.eq.s16 	%p295, %rs330, 0;
	or.pred  	%p296, %p294, %p295;
	@%p296 bra 	$L__BB13_28;
	min.s64 	%rd482, %rd26, %rd482;
	mov.b16 	%rs377, 1;
	bra.uni 	$L__BB13_29;
$L__BB13_28:
	setp.eq.s16 	%p297, %rs329, 0;
	selp.b64 	%rd482, %rd26, %rd482, %p297;
	selp.b16 	%rs377, %rs21, %rs377, %p297;
$L__BB13_29:
	cvt.u32.u16 	%r524, %rs377;
	and.b32  	%r505, %r524, 255;
	mov.b32 	%r521, 8;
	mov.b32 	%r522, 31;
	mov.b32 	%r523, -1;
	// begin inline asm
	shfl.sync.down.b32 %r504, %r505, %r521, %r522, %r523;
	// end inline asm
	// begin inline asm
	shfl.sync.down.b32 %r509, %r510, %r521, %r522, %r523;
	// end inline asm
	mov.b64 	{%r515, %r520}, %rd482;
	// begin inline asm
	shfl.sync.down.b32 %r514, %r515, %r521, %r522, %r523;
	// end inline asm
	// begin inline asm
	shfl.sync.down.b32 %r519, %r520, %r521, %r522, %r523;
	// end inline asm
	mov.b64 	%rd30, {%r514, %r519};
	cvt.u16.u32 	%rs24, %r504;
	setp.gt.s32 	%p298, %r440, 23;
	@%p298 bra 	$L__BB13_33;
	and.b16  	%rs333, %rs377, 255;
	setp.eq.s16 	%p299, %rs333, 0;
	and.b16  	%rs334, %rs24, 255;
	setp.eq.s16 	%p300, %rs334, 0;
	or.pred  	%p301, %p299, %p300;
	@%p301 bra 	$L__BB13_32;
	min.s64 	%rd482, %rd30, %rd482;
	mov.b16 	%rs377, 1;
	bra.uni 	$L__BB13_33;
$L__BB13_32:
	setp.eq.s16 	%p302, %rs333, 0;
	selp.b16 	%rs377, %rs24, %rs377, %p302;
	selp.b64 	%rd482, %rd30, %rd482, %p302;
$L__BB13_33:
	cvt.u32.u16 	%r545, %rs377;
	and.b32  	%r526, %r545, 255;
	mov.b32 	%r542, 16;
	mov.b32 	%r543, 31;
	mov.b32 	%r544, -1;
	// begin inline asm
	shfl.sync.down.b32 %r525, %r526, %r542, %r543, %r544;
	// end inline asm
	// begin inline asm
	shfl.sync.down.b32 %r530, %r531, %r542, %r543, %r544;
	// end inline asm
	mov.b64 	{%r536, %r541}, %rd482;
	// begin inline asm
	shfl.sync.down.b32 %r535, %r536, %r542, %r543, %r544;
	// end inline asm
	// begin inline asm
	shfl.sync.down.b32 %r540, %r541, %r542, %r543, %r544;
	// end inline asm
	mov.b64 	%rd34, {%r535, %r540};
	cvt.u16.u32 	%rs27, %r525;
	setp.gt.s32 	%p303, %r440, 15;
	@%p303 bra 	$L__BB13_37;
	and.b16  	%rs337, %rs377, 255;
	setp.eq.s16 	%p304, %rs337, 0;
	and.b16  	%rs338, %rs27, 255;
	setp.eq.s16 	%p305, %rs338, 0;
	or.pred  	%p306, %p304, %p305;
	@%p306 bra 	$L__BB13_36;
	min.s64 	%rd482, %rd34, %rd482;
	mov.b16 	%rs377, 1;
	bra.uni 	$L__BB13_37;
$L__BB13_36:
	setp.eq.s16 	%p307, %rs337, 0;
	selp.b16 	%rs377, %rs27, %rs377, %p307;
	selp.b64 	%rd482, %rd34, %rd482, %p307;
$L__BB13_37:
	setp.ne.s32 	%p308, %r440, 0;
	@%p308 bra 	$L__BB13_39;
	shr.u32 	%r546, %r6, 1;
	and.b32  	%r547, %r546, 496;
	mov.u32 	%r548, _ZZN3cub18CUB_300001_SM_10006detail6reduce18DeviceReduceKernelINS2_10policy_hubIN4cuda3std3__45tupleIJblEEEjN6thrust24THRUST_300001_SM_1000_NS8cuda_cub9__find_if7functorIS9_EEE10Policy1000ENSB_12zip_iteratorINS8_IJNSD_26transform_input_iterator_tIbNSI_INS8_IJNSB_6detail15normal_iteratorINSB_10device_ptrIiEEEESO_EEEEENSK_22tuple_binary_predicateINS7_4lessIiEEEEEENSB_17counting_iteratorIlNSB_11use_defaultESX_SX_EEEEEEEjSF_S9_NS7_10__identityEEEvT0_PT3_T1_NS0_13GridEvenShareIS15_EET2_T4_E12temp_storage;
	add.s32 	%r549, %r548, %r547;
	st.shared.u8 	[%r549+8], %rs377;
	st.shared.u64 	[%r549+16], %rd482;
$L__BB13_39:
	bar.sync 	0;
	setp.ne.s32 	%p309, %r6, 0;
	@%p309 bra 	$L__BB13_119;
	ld.shared.u8 	%rs341, [_ZZN3cub18CUB_300001_SM_10006detail6reduce18DeviceReduceKernelINS2_10policy_hubIN4cuda3std3__45tupleIJblEEEjN6thrust24THRUST_300001_SM_1000_NS8cuda_cub9__find_if7functorIS9_EEE10Policy1000ENSB_12zip_iteratorINS8_IJNSD_26transform_input_iterator_tIbNSI_INS8_IJNSB_6detail15normal_iteratorINSB_10device_ptrIiEEEESO_EEEEENSK_22tuple_binary_predicateINS7_4lessIiEEEEEENSB_17counting_iteratorIlNSB_11use_defaultESX_SX_EEEEEEEjSF_S9_NS7_10__identityEEEvT0_PT3_T1_NS0_13GridEvenShareIS15_EET2_T4_E12temp_storage+24];
	ld.shared.u64 	%rd442, [_ZZN3cub18CUB_300001_SM_10006detail6reduce18DeviceReduceKernelINS2_10policy_hubIN4cuda3std3__45tupleIJblEEEjN6thrust24THRUST_300001_SM_1000_NS8cuda_cub9__find_if7functorIS9_EEE10Policy1000ENSB_12zip_iteratorINS8_IJNSD_26transform_input_iterator_tIbNSI_INS8_IJNSB_6detail15normal_iteratorINSB_10device_ptrIiEEEESO_EEEEENSK_22tuple_binary_predicateINS7_4lessIiEEEEEENSB_17counting_iteratorIlNSB_11use_defaultESX_SX_EEEEEEEjSF_S9_NS7_10__identityEEEvT0_PT3_T1_NS0_13GridEvenShareIS15_EET2_T4_E12temp_storage+32];
	and.b16  	%rs342, %rs377, 255;
	setp.eq.s16 	%p310, %rs342, 0;
	setp.eq.s16 	%p311, %rs341, 0;
	min.s64 	%rd443, %rd442, %rd482;
	selp.b16 	%rs343, %rs377, 1, %p311;
	selp.b16 	%rs344, %rs341, %rs343, %p310;
	and.b16  	%rs345, %rs344, 255;
	selp.b64 	%rd444, %rd482, %rd443, %p311;
	selp.b64 	%rd445, %rd442, %rd444, %p310;
	ld.shared.u8 	%rs346, [_ZZN3cub18CUB_300001_SM_10006detail6reduce18DeviceReduceKernelINS2_10policy_hubIN4cuda3std3__45tupleIJblEEEjN6thrust24THRUST_300001_SM_1000_NS8cuda_cub9__find_if7functorIS9_EEE10Policy1000ENSB_12zip_iteratorINS8_IJNSD_26transform_input_iterator_tIbNSI_INS8_IJNSB_6detail15normal_iteratorINSB_10device_ptrIiEEEESO_EEEEENSK_22tuple_binary_predicateINS7_4lessIiEEEEEENSB_17counting_iteratorIlNSB_11use_defaultESX_SX_EEEEEEEjSF_S9_NS7_10__identityEEEvT0_PT3_T1_NS0_13GridEvenShareIS15_EET2_T4_E12temp_storage+40];
	ld.shared.u64 	%rd446, [_ZZN3cub18CUB_300001_SM_10006detail6reduce18DeviceReduceKernelINS2_10policy_hubIN4cuda3std3__45tupleIJblEEEjN6thrust24THRUST_300001_SM_1000_NS8cuda_cub9__find_if7functorIS9_EEE10Policy1000ENSB_12zip_iteratorINS8_IJNSD_26transform_input_iterator_tIbNSI_INS8_IJNSB_6detail15normal_iteratorINSB_10device_ptrIiEEEESO_EEEEENSK_22tuple_binary_predicateINS7_4lessIiEEEEEENSB_17counting_iteratorIlNSB_11use_defaultESX_SX_EEEEEEEjSF_S9_NS7_10__identityEEEvT0_PT3_T1_NS0_13GridEvenShareIS15_EET2_T4_E12temp_storage+48];
	setp.eq.s16 	%p312, %rs345, 0;
	setp.eq.s16 	%p313, %rs346, 0;
	min.s64 	%rd447, %rd446, %rd445;
	selp.b16 	%rs347, %rs344, 1, %p313;
	selp.b16 	%rs348, %rs346, %rs347, %p312;
	and.b16  	%rs349, %rs348, 255;
	selp.b64 	%rd448, %rd445, %rd447, %p313;
	selp.b64 	%rd449, %rd446, %rd448, %p312;
	ld.shared.u8 	%rs350, [_ZZN3cub18CUB_300001_SM_10006detail6reduce18DeviceReduceKernelINS2_10policy_hubIN4cuda3std3__45tupleIJblEEEjN6thrust24THRUST_300001_SM_1000_NS8cuda_cub9__find_if7functorIS9_EEE10Policy1000ENSB_12zip_iteratorINS8_IJNSD_26transform_input_iterator_tIbNSI_INS8_IJNSB_6detail15normal_iteratorINSB_10device_ptrIiEEEESO_EEEEENSK_22tuple_binary_predicateINS7_4lessIiEEEEEENSB_17counting_iteratorIlNSB_11use_defaultESX_SX_EEEEEEEjSF_S9_NS7_10__identityEEEvT0_PT3_T1_NS0_13GridEvenShareIS15_EET2_T4_E12temp_storage+56];
	ld.shared.u64 	%rd450, [_ZZN3cub18CUB_300001_SM_10006detail6reduce18DeviceReduceKernelINS2_10policy_hubIN4cuda3std3__45tupleIJblEEEjN6thrust24THRUST_300001_SM_1000_NS8cuda_cub9__find_if7functorIS9_EEE10Policy1000ENSB_12zip_iteratorINS8_IJNSD_26transform_input_iterator_tIbNSI_INS8_IJNSB_6detail15normal_iteratorINSB_10device_ptrIiEEEESO_EEEEENSK_22tuple_binary_predicateINS7_4lessIiEEEEEENSB_17counting_iteratorIlNSB_11use_defaultESX_SX_EEEEEEEjSF_S9_NS7_10__identityEEEvT0_PT3_T1_NS0_13GridEvenShareIS15_EET2_T4_E12temp_storage+64];
	setp.eq.s16 	%p314, %rs349, 0;
	setp.eq.s16 	%p315, %rs350, 0;
	min.s64 	%rd451, %rd450, %rd449;
	selp.b16 	%rs351, %rs348, 1, %p315;
	selp.b16 	%rs352, %rs350, %rs351, %p314;
	and.b16  	%rs353, %rs352, 255;
	selp.b64 	%rd452, %rd449, %rd451, %p315;
	selp.b64 	%rd453, %rd450, %rd452, %p314;
	ld.shared.u8 	%rs354, [_ZZN3cub18CUB_300001_SM_10006detail6reduce18DeviceReduceKernelINS2_10policy_hubIN4cuda3std3__45tupleIJblEEEjN6thrust24THRUST_300001_SM_1000_NS8cuda_cub9__find_if7functorIS9_EEE10Policy1000ENSB_12zip_iteratorINS8_IJNSD_26transform_input_iterator_tIbNSI_INS8_IJNSB_6detail15normal_iteratorINSB_10device_ptrIiEEEESO_EEEEENSK_22tuple_binary_predicateINS7_4lessIiEEEEEENSB_17counting_iteratorIlNSB_11use_defaultESX_SX_EEEEEEEjSF_S9_NS7_10__identityEEEvT0_PT3_T1_NS0_13GridEvenShareIS15_EET2_T4_E12temp_storage+72];
	ld.shared.u64 	%rd454, [_ZZN3cub18CUB_300001_SM_10006detail6reduce18DeviceReduceKernelINS2_10policy_hubIN4cuda3std3__45tupleIJblEEEjN6thrust24THRUST_300001_SM_1000_NS8cuda_cub9__find_if7functorIS9_EEE10Policy1000ENSB_12zip_iteratorINS8_IJNSD_26transform_input_iterator_tIbNSI_INS8_IJNSB_6detail15normal_iteratorINSB_10device_ptrIiEEEESO_EEEEENSK_22tuple_binary_predicateINS7_4lessIiEEEEEENSB_17counting_iteratorIlNSB_11use_defaultESX_SX_EEEEEEEjSF_S9_NS7_10__identityEEEvT0_PT3_T1_NS0_13GridEvenShareIS15_EET2_T4_E12temp_storage+80];
	setp.eq.s16 	%p316, %rs353, 0;
	setp.eq.s16 	%p317, %rs354, 0;
	min.s64 	%rd455, %rd454, %rd453;
	selp.b16 	%rs355, %rs352, 1, %p317;
	selp.b16 	%rs356, %rs354, %rs355, %p316;
	and.b16  	%rs357, %rs356, 255;
	selp.b64 	%rd456, %rd453, %rd455, %p317;
	selp.b64 	%rd457, %rd454, %rd456, %p316;
	ld.shared.u8 	%rs358, [_ZZN3cub18CUB_300001_SM_10006detail6reduce18DeviceReduceKernelINS2_10policy_hubIN4cuda3std3__45tupleIJblEEEjN6thrust24THRUST_300001_SM_1000_NS8cuda_cub9__find_if7functorIS9_EEE10Policy1000ENSB_12zip_iteratorINS8_IJNSD_26transform_input_iterator_tIbNSI_INS8_IJNSB_6detail15normal_iteratorINSB_10device_ptrIiEEEESO_EEEEENSK_22tuple_binary_predicateINS7_4lessIiEEEEEENSB_17counting_iteratorIlNSB_11use_defaultESX_SX_EEEEEEEjSF_S9_NS7_10__identityEEEvT0_PT3_T1_NS0_13GridEvenShareIS15_EET2_T4_E12temp_storage+88];
	ld.shared.u64 	%rd458, [_ZZN3cub18CUB_300001_SM_10006detail6reduce18DeviceReduceKernelINS2_10policy_hubIN4cuda3std3__45tupleIJblEEEjN6thrust24THRUST_300001_SM_1000_NS8cuda_cub9__find_if7functorIS9_EEE10Policy1000ENSB_12zip_iteratorINS8_IJNSD_26transform_input_iterator_tIbNSI_INS8_IJNSB_6detail15normal_iteratorINSB_10device_ptrIiEEEESO_EEEEENSK_22tuple_binary_predicateINS7_4lessIiEEEEEENSB_17counting_iteratorIlNSB_11use_defaultESX_SX_EEEEEEEjSF_S9_NS7_10__identityEEEvT0_PT3_T1_NS0_13GridEvenShareIS15_EET2_T4_E12temp_storage+96];
	setp.eq.s16 	%p318, %rs357, 0;
	setp.eq.s16 	%p319, %rs358, 0;
	min.s64 	%rd459, %rd458, %rd457;
	selp.b16 	%rs359, %rs356, 1, %p319;
	selp.b16 	%rs360, %rs358, %rs359, %p318;
	and.b16  	%rs361, %rs360, 255;
	selp.b64 	%rd460, %rd457, %rd459, %p319;
	selp.b64 	%rd461, %rd458, %rd460, %p318;
	ld.shared.u8 	%rs362, [_ZZN3cub18CUB_300001_SM_10006detail6reduce18DeviceReduceKernelINS2_10policy_hubIN4cuda3std3__45tupleIJblEEEjN6thrust24THRUST_300001_SM_1000_NS8cuda_cub9__find_if7functorIS9_EEE10Policy1000ENSB_12zip_iteratorINS8_IJNSD_26transform_input_iterator_tIbNSI_INS8_IJNSB_6detail15normal_iteratorINSB_10device_ptrIiEEEESO_EEEEENSK_22tuple_binary_predicateINS7_4lessIiEEEEEENSB_17counting_iteratorIlNSB_11use_defaultESX_SX_EEEEEEEjSF_S9_NS7_10__identityEEEvT0_PT3_T1_NS0_13GridEvenShareIS15_EET2_T4_E12temp_storage+104];
	ld.shared.u64 	%rd462, [_ZZN3cub18CUB_300001_SM_10006detail6reduce18DeviceReduceKernelINS2_10policy_hubIN4cuda3std3__45tupleIJblEEEjN6thrust24THRUST_300001_SM_1000_NS8cuda_cub9__find_if7functorIS9_EEE10Policy1000ENSB_12zip_iteratorINS8_IJNSD_26transform_input_iterator_tIbNSI_INS8_IJNSB_6detail15normal_iteratorINSB_10device_ptrIiEEEESO_EEEEENSK_22tuple_binary_predicateINS7_4lessIiEEEEEENSB_17counting_iteratorIlNSB_11use_defaultESX_SX_EEEEEEEjSF_S9_NS7_10__identityEEEvT0_PT3_T1_NS0_13GridEvenShareIS15_EET2_T4_E12temp_storage+112];
	setp.eq.s16 	%p320, %rs361, 0;
	setp.eq.s16 	%p321, %rs362, 0;
	min.s64 	%rd463, %rd462, %rd461;
	selp.b16 	%rs363, %rs360, 1, %p321;
	selp.b16 	%rs364, %rs362, %rs363, %p320;
	and.b16  	%rs365, %rs364, 255;
	selp.b64 	%rd464, %rd461, %rd463, %p321;
	selp.b64 	%rd465, %rd462, %rd464, %p320;
	ld.shared.u8 	%rs366, [_ZZN3cub18CUB_300001_SM_10006detail6reduce18DeviceReduceKernelINS2_10policy_hubIN4cuda3std3__45tupleIJblEEEjN6thrust24THRUST_300001_SM_1000_NS8cuda_cub9__find_if7functorIS9_EEE10Policy1000ENSB_12zip_iteratorINS8_IJNSD_26transform_input_iterator_tIbNSI_INS8_IJNSB_6detail15normal_iteratorINSB_10device_ptrIiEEEESO_EEEEENSK_22tuple_binary_predicateINS7_4lessIiEEEEEENSB_17counting_iteratorIlNSB_11use_defaultESX_SX_EEEEEEEjSF_S9_NS7_10__identityEEEvT0_PT3_T1_NS0_13GridEvenShareIS15_EET2_T4_E12temp_storage+120];
	ld.shared.u64 	%rd466, [_ZZN3cub18CUB_300001_SM_10006detail6reduce18DeviceReduceKernelINS2_10policy_hubIN4cuda3std3__45tupleIJblEEEjN6thrust24THRUST_300001_SM_1000_NS8cuda_cub9__find_if7functorIS9_EEE10Policy1000ENSB_12zip_iteratorINS8_IJNSD_26transform_input_iterator_tIbNSI_INS8_IJNSB_6detail15normal_iteratorINSB_10device_ptrIiEEEESO_EEEEENSK_22tuple_binary_predicateINS7_4lessIiEEEEEENSB_17counting_iteratorIlNSB_11use_defaultESX_SX_EEEEEEEjSF_S9_NS7_10__identityEEEvT0_PT3_T1_NS0_13GridEvenShareIS15_EET2_T4_E12temp_storage+128];
	setp.eq.s16 	%p322, %rs365, 0;
	setp.eq.s16 	%p323, %rs366, 0;
	min.s64 	%rd467, %rd466, %rd465;
	selp.b16 	%rs367, %rs364, 1, %p323;
	selp.b16 	%rs377, %rs366, %rs367, %p322;
	selp.b64 	%rd468, %rd465, %rd467, %p323;
	selp.b64 	%rd482, %rd466, %rd468, %p322;
	bra.uni 	$L__BB13_119;
$L__BB13_41:
	// begin inline asm
	mov.u32 %r322, %laneid;
	// end inline asm
	and.b32  	%r343, %r6, 992;
	add.s32 	%r344, %r343, 32;
	setp.gt.u32 	%p234, %r344, %r5;
	not.b32 	%r345, %r343;
	add.s32 	%r346, %r5, %r345;
	selp.b32 	%r341, %r346, 31, %p234;
	cvt.u32.u16 	%r347, %rs377;
	and.b32  	%r324, %r347, 255;
	mov.b32 	%r340, 1;
	mov.b32 	%r342, -1;
	// begin inline asm
	shfl.sync.down.b32 %r323, %r324, %r340, %r341, %r342;
	// end inline asm
	// begin inline asm
	shfl.sync.down.b32 %r328, %r329, %r340, %r341, %r342;
	// end inline asm
	mov.b64 	{%r334, %r339}, %rd482;
	// begin inline asm
	shfl.sync.down.b32 %r333, %r334, %r340, %r341, %r342;
	// end inline asm
	// begin inline asm
	shfl.sync.down.b32 %r338, %r339, %r340, %r341, %r342;
	// end inline asm
	mov.b64 	%rd39, {%r333, %r338};
	cvt.u16.u32 	%rs31, %r323;
	setp.ge.s32 	%p235, %r322, %r341;
	@%p235 bra 	$L__BB13_45;
	and.b16  	%rs280, %rs377, 255;
	setp.eq.s16 	%p236, %rs280, 0;
	and.b16  	%rs281, %rs31, 255;
	setp.eq.s16 	%p237, %rs281, 0;
	or.pred  	%p238, %p236, %p237;
	@%p238 bra 	$L__BB13_44;
	min.s64 	%rd482, %rd39, %rd482;
	mov.b16 	%rs377, 1;
	bra.uni 	$L__BB13_45;
$L__BB13_44:
	setp.eq.s16 	%p239, %rs280, 0;
	selp.b16 	%rs377, %rs31, %rs377, %p239;
	selp.b64 	%rd482, %rd39, %rd482, %p239;
$L__BB13_45:
	cvt.u32.u16 	%r368, %rs377;
	and.b32  	%r349, %r368, 255;
	mov.b32 	%r365, 2;
	mov.b32 	%r367, -1;
	// begin inline asm
	shfl.sync.down.b32 %r348, %r349, %r365, %r341, %r367;
	// end inline asm
	// begin inline asm
	shfl.sync.down.b32 %r353, %r354, %r365, %r341, %r367;
	// end inline asm
	mov.b64 	{%r359, %r364}, %rd482;
	// begin inline asm
	shfl.sync.down.b32 %r358, %r359, %r365, %r341, %r367;
	// end inline asm
	// begin inline asm
	shfl.sync.down.b32 %r363, %r364, %r365, %r341, %r367;
	// end inline asm
	mov.b64 	%rd43, {%r358, %r363};
	cvt.u16.u32 	%rs34, %r348;
	add.s32 	%r369, %r322, 2;
	setp.gt.s32 	%p240, %r369, %r341;
	@%p240 bra 	$L__BB13_49;
	and.b16  	%rs284, %rs377, 255;
	setp.eq.s16 	%p241, %rs284, 0;
	and.b16  	%rs285, %rs34, 255;
	setp.eq.s16 	%p242, %rs285, 0;
	or.pred  	%p243, %p241, %p242;
	@%p243 bra 	$L__BB13_48;
	min.s64 	%rd482, %rd43, %rd482;
	mov.b16 	%rs377, 1;
	bra.uni 	$L__BB13_49;
$L__BB13_48:
	setp.eq.s16 	%p244, %rs284, 0;
	selp.b16 	%rs377, %rs34, %rs377, %p244;
	selp.b64 	%rd482, %rd43, %rd482, %p244;
$L__BB13_49:
	cvt.u32.u16 	%r390, %rs377;
	and.b32  	%r371, %r390, 255;
	mov.b32 	%r387, 4;
	mov.b32 	%r389, -1;
	// begin inline asm
	shfl.sync.down.b32 %r370, %r371, %r387, %r341, %r389;
	// end inline asm
	// begin inline asm
	shfl.sync.down.b32 %r375, %r376, %r387, %r341, %r389;
	// end inline asm
	mov.b64 	{%r381, %r386}, %rd482;
	// begin inline asm
	shfl.sync.down.b32 %r380, %r381, %r387, %r341, %r389;
	// end inline asm
	// begin inline asm
	shfl.sync.down.b32 %r385, %r386, %r387, %r341, %r389;
	// end inline asm
	mov.b64 	%rd47, {%r380, %r385};
	cvt.u16.u32 	%rs37, %r370;
	add.s32 	%r391, %r322, 4;
	setp.gt.s32 	%p245, %r391, %r341;
	@%p245 bra 	$L__BB13_53;
	and.b16  	%rs288, %rs377, 255;
	setp.eq.s16 	%p246, %rs288, 0;
	and.b16  	%rs289, %rs37, 255;
	setp.eq.s16 	%p247, %rs289, 0;
	or.pred  	%p248, %p246, %p247;
	@%p248 bra 	$L__BB13_52;
	min.s64 	%rd482, %rd47, %rd482;
	mov.b16 	%rs377, 1;
	bra.uni 	$L__BB13_53;
$L__BB13_52:
	setp.eq.s16 	%p249, %rs288, 0;
	selp.b16 	%rs377, %rs37, %rs377, %p249;
	selp.b64 	%rd482, %rd47, %rd482, %p249;
$L__BB13_53:
	cvt.u32.u16 	%r412, %rs377;
	and.b32  	%r393, %r412, 255;
	mov.b32 	%r409, 8;
	mov.b32 	%r411, -1;
	// begin inline asm
	shfl.sync.down.b32 %r392, %r393, %r409, %r341, %r411;
	// end inline asm
	// begin inline asm
	shfl.sync.down.b32 %r397, %r398, %r409, %r341, %r411;
	// end inline asm
	mov.b64 	{%r403, %r408}, %rd482;
	// begin inline asm
	shfl.sync.down.b32 %r402, %r403, %r409, %r341, %r411;
	// end inline asm
	// begin inline asm
	shfl.sync.down.b32 %r407, %r408, %r409, %r341, %r411;
	// end inline asm
	mov.b64 	%rd51, {%r402, %r407};
	cvt.u16.u32 	%rs40, %r392;
	add.s32 	%r413, %r322, 8;
	setp.gt.s32 	%p250, %r413, %r341;
	@%p250 bra 	$L__BB13_57;
	and.b16  	%rs292, %rs377, 255;
	setp.eq.s16 	%p251, %rs292, 0;
	and.b16  	%rs293, %rs40, 255;
	setp.eq.s16 	%p252, %rs293, 0;
	or.pred  	%p253, %p251, %p252;
	@%p253 bra 	$L__BB13_56;
	min.s64 	%rd482, %rd51, %rd482;
	mov.b16 	%rs377, 1;
	bra.uni 	$L__BB13_57;
$L__BB13_56:
	setp.eq.s16 	%p254, %rs292, 0;
	selp.b16 	%rs377, %rs40, %rs377, %p254;
	selp.b64 	%rd482, %rd51, %rd482, %p254;
$L__BB13_57:
	cvt.u32.u16 	%r434, %rs377;
	and.b32  	%r415, %r434, 255;
	mov.b32 	%r431, 16;
	mov.b32 	%r433, -1;
	// begin inline asm
	shfl.sync.down.b32 %r414, %r415, %r431, %r341, %r433;
	// end inline asm
	// begin inline asm
	shfl.sync.down.b32 %r419, %r420, %r431, %r341, %r433;
	// end inline asm
	mov.b64 	{%r425, %r430}, %rd482;
	// begin inline asm
	shfl.sync.down.b32 %r424, %r425, %r431, %r341, %r433;
	// end inline asm
	// begin inline asm
	shfl.sync.down.b32 %r429, %r430, %r431, %r341, %r433;
	// end inline asm
	mov.b64 	%rd55, {%r424, %r429};
	cvt.u16.u32 	%rs43, %r414;
	add.s32 	%r435, %r322, 16;
	setp.gt.s32 	%p255, %r435, %r341;
	@%p255 bra 	$L__BB13_61;
	and.b16  	%rs296, %rs377, 255;
	setp.eq.s16 	%p256, %rs296, 0;
	and.b16  	%rs297, %rs43, 255;
	setp.eq.s16 	%p257, %rs297, 0;
	or.pred  	%p258, %p256, %p257;
	@%p258 bra 	$L__BB13_60;
	min.s64 	%rd482, %rd55, %rd482;
	mov.b16 	%rs377, 1;
	bra.uni 	$L__BB13_61;
$L__BB13_60:
	setp.eq.s16 	%p259, %rs296, 0;
	selp.b16 	%rs377, %rs43, %rs377, %p259;
	selp.b64 	%rd482, %rd55, %rd482, %p259;
$L__BB13_61:
	setp.ne.s32 	%p260, %r322, 0;
	@%p260 bra 	$L__BB13_63;
	shr.u32 	%r436, %r6, 1;
	and.b32  	%r437, %r436, 496;
	mov.u32 	%r438, _ZZN3cub18CUB_300001_SM_10006detail6reduce18DeviceReduceKernelINS2_10policy_hubIN4cuda3std3__45tupleIJblEEEjN6thrust24THRUST_300001_SM_1000_NS8cuda_cub9__find_if7functorIS9_EEE10Policy1000ENSB_12zip_iteratorINS8_IJNSD_26transform_input_iterator_tIbNSI_INS8_IJNSB_6detail15normal_iteratorINSB_10device_ptrIiEEEESO_EEEEENSK_22tuple_binary_predicateINS7_4lessIiEEEEEENSB_17counting_iteratorIlNSB_11use_defaultESX_SX_EEEEEEEjSF_S9_NS7_10__identityEEEvT0_PT3_T1_NS0_13GridEvenShareIS15_EET2_T4_E12temp_storage;
	add.s32 	%r439, %r438, %r437;
	st.shared.u8 	[%r439+8], %rs377;
	st.shared.u64 	[%r439+16], %rd482;
$L__BB13_63:
	bar.sync 	0;
	setp.ne.s32 	%p261, %r6, 0;
	@%p261 bra 	$L__BB13_119;
	setp.lt.u32 	%p262, %r5, 33;
	@%p262 bra 	$L__BB13_66;
	ld.shared.u8 	%rs300, [_ZZN3cub18CUB_300001_SM_10006detail6reduce18DeviceReduceKernelINS2_10policy_hubIN4cuda3std3__45tupleIJblEEEjN6thrust24THRUST_300001_SM_1000_NS8cuda_cub9__find_if7functorIS9_EEE10Policy1000ENSB_12zip_iteratorINS8_IJNSD_26transform_input_iterator_tIbNSI_INS8_IJNSB_6detail15normal_iteratorINSB_10device_ptrIiEEEESO_EEEEENSK_22tuple_binary_predicateINS7_4lessIiEEEEEENSB_17counting_iteratorIlNSB_11use_defaultESX_SX_EEEEEEEjSF_S9_NS7_10__identityEEEvT0_PT3_T1_NS0_13GridEvenShareIS15_EET2_T4_E12temp_storage+24];
	ld.shared.u64 	%rd421, [_ZZN3cub18CUB_300001_SM_10006detail6reduce18DeviceReduceKernelINS2_10policy_hubIN4cuda3std3__45tupleIJblEEEjN6thrust24THRUST_300001_SM_1000_NS8cuda_cub9__find_if7functorIS9_EEE10Policy1000ENSB_12zip_iteratorINS8_IJNSD_26transform_input_iterator_tIbNSI_INS8_IJNSB_6detail15normal_iteratorINSB_10device_ptrIiEEEESO_EEEEENSK_22tuple_binary_predicateINS7_4lessIiEEEEEENSB_17counting_iteratorIlNSB_11use_defaultESX_SX_EEEEEEEjSF_S9_NS7_10__identityEEEvT0_PT3_T1_NS0_13GridEvenShareIS15_EET2_T4_E12temp_storage+32];
	and.b16  	%rs301, %rs377, 255;
	setp.eq.s16 	%p263, %rs301, 0;
	setp.eq.s16 	%p264, %rs300, 0;
	min.s64 	%rd422, %rd421, %rd482;
	selp.b16 	%rs302, %rs377, 1, %p264;
	selp.b16 	%rs377, %rs300, %rs302, %p263;
	selp.b64 	%rd423, %rd482, %rd422, %p264;
	selp.b64 	%rd482, %rd421, %rd423, %p263;
$L__BB13_66:
	setp.lt.u32 	%p265, %r5, 65;
	@%p265 bra 	$L__BB13_68;
	ld.shared.u8 	%rs303, [_ZZN3cub18CUB_300001_SM_10006detail6reduce18DeviceReduceKernelINS2_10policy_hubIN4cuda3std3__45tupleIJblEEEjN6thrust24THRUST_300001_SM_1000_NS8cuda_cub9__find_if7functorIS9_EEE10Policy1000ENSB_12zip_iteratorINS8_IJNSD_26transform_input_iterator_tIbNSI_INS8_IJNSB_6detail15normal_iteratorINSB_10device_ptrIiEEEESO_EEEEENSK_22tuple_binary_predicateINS7_4lessIiEEEEEENSB_17counting_iteratorIlNSB_11use_defaultESX_SX_EEEEEEEjSF_S9_NS7_10__identityEEEvT0_PT3_T1_NS0_13GridEvenShareIS15_EET2_T4_E12temp_storage+40];
	ld.shared.u64 	%rd424, [_ZZN3cub18CUB_300001_SM_10006detail6reduce18DeviceReduceKernelINS2_10policy_hubIN4cuda3std3__45tupleIJblEEEjN6thrust24THRUST_300001_SM_1000_NS8cuda_cub9__find_if7functorIS9_EEE10Policy1000ENSB_12zip_iteratorINS8_IJNSD_26transform_input_iterator_tIbNSI_INS8_IJNSB_6detail15normal_iteratorINSB_10device_ptrIiEEEESO_EEEEENSK_22tuple_binary_predicateINS7_4lessIiEEEEEENSB_17counting_iteratorIlNSB_11use_defaultESX_SX_EEEEEEEjSF_S9_NS7_10__identityEEEvT0_PT3_T1_NS0_13GridEvenShareIS15_EET2_T4_E12temp_storage+48];
	and.b16  	%rs304, %rs377, 255;
	setp.eq.s16 	%p266, %rs304, 0;
	setp.eq.s16 	%p267, %rs303, 0;
	min.s64 	%rd425, %rd424, %rd482;
	selp.b16 	%rs305, %rs377, 1, %p267;
	selp.b16 	%rs377, %rs303, %rs305, %p266;
	selp.b64 	%rd426, %rd482, %rd425, %p267;
	selp.b64 	%rd482, %rd424, %rd426, %p266;
$L__BB13_68:
	setp.lt.u32 	%p268, %r5, 97;
	@%p268 bra 	$L__BB13_70;
	ld.shared.u8 	%rs306, [_ZZN3cub18CUB_300001_SM_10006detail6reduce18DeviceReduceKernelINS2_10policy_hubIN4cuda3std3__45tupleIJblEEEjN6thrust24THRUST_300001_SM_1000_NS8cuda_cub9__find_if7functorIS9_EEE10Policy1000ENSB_12zip_iteratorINS8_IJNSD_26transform_input_iterator_tIbNSI_INS8_IJNSB_6detail15normal_iteratorINSB_10device_ptrIiEEEESO_EEEEENSK_22tuple_binary_predicateINS7_4lessIiEEEEEENSB_17counting_iteratorIlNSB_11use_defaultESX_SX_EEEEEEEjSF_S9_NS7_10__identityEEEvT0_PT3_T1_NS0_13GridEvenShareIS15_EET2_T4_E12temp_storage+56];
	ld.shared.u64 	%rd427, [_ZZN3cub18CUB_300001_SM_10006detail6reduce18DeviceReduceKernelINS2_10policy_hubIN4cuda3std3__45tupleIJblEEEjN6thrust24THRUST_300001_SM_1000_NS8cuda_cub9__find_if7functorIS9_EEE10Policy1000ENSB_12zip_iteratorINS8_IJNSD_26transform_input_iterator_tIbNSI_INS8_IJNSB_6detail15normal_iteratorINSB_10device_ptrIiEEEESO_EEEEENSK_22tuple_binary_predicateINS7_4lessIiEEEEEENSB_17counting_iteratorIlNSB_11use_defaultESX_SX_EEEEEEEjSF_S9_NS7_10__identityEEEvT0_PT3_T1_NS0_13GridEvenShareIS15_EET2_T4_E12temp_storage+64];
	and.b16  	%rs307, %rs377, 255;
	setp.eq.s16 	%p269, %rs307, 0;
	setp.eq.s16 	%p270, %rs306, 0;
	min.s64 	%rd428, %rd427, %rd482;
	selp.b16 	%rs308, %rs377, 1, %p270;
	selp.b16 	%rs377, %rs306, %rs308, %p269;
	selp.b64 	%rd429, %rd482, %rd428, %p270;
	selp.b64 	%rd482, %rd427, %rd429, %p269;
$L__BB13_70:
	setp.lt.u32 	%p271, %r5, 129;
	@%p271 bra 	$L__BB13_72;
	ld.shared.u8 	%rs309, [_ZZN3cub18CUB_300001_SM_10006detail6reduce18DeviceReduceKernelINS2_10policy_hubIN4cuda3std3__45tupleIJblEEEjN6thrust24THRUST_300001_SM_1000_NS8cuda_cub9__find_if7functorIS9_EEE10Policy1000ENSB_12zip_iteratorINS8_IJNSD_26transform_input_iterator_tIbNSI_INS8_IJNSB_6detail15normal_iteratorINSB_10device_ptrIiEEEESO_EEEEENSK_22tuple_binary_predicateINS7_4lessIiEEEEEENSB_17counting_iteratorIlNSB_11use_defaultESX_SX_EEEEEEEjSF_S9_NS7_10__identityEEEvT0_PT3_T1_NS0_13GridEvenShareIS15_EET2_T4_E12temp_storage+72];
	ld.shared.u64 	%rd430, [_ZZN3cub18CUB_300001_SM_10006detail6reduce18DeviceReduceKernelINS2_10policy_hubIN4cuda3std3__45tupleIJblEEEjN6thrust24THRUST_300001_SM_1000_NS8cuda_cub9__find_if7functorIS9_EEE10Policy1000ENSB_12zip_iteratorINS8_IJNSD_26transform_input_iterator_tIbNSI_INS8_IJNSB_6detail15normal_iteratorINSB_10device_ptrIiEEEESO_EEEEENSK_22tuple_binary_predicateINS7_4lessIiEEEEEENSB_17counting_iteratorIlNSB_11use_defaultESX_SX_EEEEEEEjSF_S9_NS7_10__identityEEEvT0_PT3_T1_NS0_13GridEvenShareIS15_EET2_T4_E12temp_storage+80];
	and.b16  	%rs310, %rs377, 255;
	setp.eq.s16 	%p272, %rs310, 0;
	setp.eq.s16 	%p273, %rs309, 0;
	min.s64 	%rd431, %rd430, %rd482;
	selp.b16 	%rs311, %rs377, 1, %p273;
	selp.b16 	%rs377, %rs309, %rs311, %p272;
	selp.b64 	%rd432, %rd482, %rd431, %p273;
	selp.b64 	%rd482, %rd430, %rd432, %p272;
$L__BB13_72:
	setp.lt.u32 	%p274, %r5, 161;
	@%p274 bra 	$L__BB13_74;
	ld.shared.u8 	%rs312, [_ZZN3cub18CUB_300001_SM_10006detail6reduce18DeviceReduceKernelINS2_10policy_hubIN4cuda3std3__45tupleIJblEEEjN6thrust24THRUST_300001_SM_1000_NS8cuda_cub9__find_if7functorIS9_EEE10Policy1000ENSB_12zip_iteratorINS8_IJNSD_26transform_input_iterator_tIbNSI_INS8_IJNSB_6detail15normal_iteratorINSB_10device_ptrIiEEEESO_EEEEENSK_22tuple_binary_predicateINS7_4lessIiEEEEEENSB_17counting_iteratorIlNSB_11use_defaultESX_SX_EEEEEEEjSF_S9_NS7_10__identityEEEvT0_PT3_T1_NS0_13GridEvenShareIS15_EET2_T4_E12temp_storage+88];
	ld.shared.u64 	%rd433, [_ZZN3cub18CUB_300001_SM_10006detail6reduce18DeviceReduceKernelINS2_10policy_hubIN4cuda3std3__45tupleIJblEEEjN6thrust24THRUST_300001_SM_1000_NS8cuda_cub9__find_if7functorIS9_EEE10Policy1000ENSB_12zip_iteratorINS8_IJNSD_26transform_input_iterator_tIbNSI_INS8_IJNSB_6detail15normal_iteratorINSB_10device_ptrIiEEEESO_EEEEENSK_22tuple_binary_predicateINS7_4lessIiEEEEEENSB_17counting_iteratorIlNSB_11use_defaultESX_SX_EEEEEEEjSF_S9_NS7_10__identityEEEvT0_PT3_T1_NS0_13GridEvenShareIS15_EET2_T4_E12temp_storage+96];
	and.b16  	%rs313, %rs377, 255;
	setp.eq.s16 	%p275, %rs313, 0;
	setp.eq.s16 	%p276, %rs312, 0;
	min.s64 	%rd434, %rd433, %rd482;
	selp.b16 	%rs314, %rs377, 1, %p276;
	selp.b16 	%rs377, %rs312, %rs314, %p275;
	selp.b64 	%rd435, %rd482, %rd434, %p276;
	selp.b64 	%rd482, %rd433, %rd435, %p275;
$L__BB13_74:
	setp.lt.u32 	%p277, %r5, 193;
	@%p277 bra 	$L__BB13_76;
	ld.shared.u8 	%rs315, [_ZZN3cub18CUB_300001_SM_10006detail6reduce18DeviceReduceKernelINS2_10policy_hubIN4cuda3std3__45tupleIJblEEEjN6thrust24THRUST_300001_SM_1000_NS8cuda_cub9__find_if7functorIS9_EEE10Policy1000ENSB_12zip_iteratorINS8_IJNSD_26transform_input_iterator_tIbNSI_INS8_IJNSB_6detail15normal_iteratorINSB_10device_ptrIiEEEESO_EEEEENSK_22tuple_binary_predicateINS7_4lessIiEEEEEENSB_17counting_iteratorIlNSB_11use_defaultESX_SX_EEEEEEEjSF_S9_NS7_10__identityEEEvT0_PT3_T1_NS0_13GridEvenShareIS15_EET2_T4_E12temp_storage+104];
	ld.shared.u64 	%rd436, [_ZZN3cub18CUB_300001_SM_10006detail6reduce18DeviceReduceKernelINS2_10policy_hubIN4cuda3std3__45tupleIJblEEEjN6thrust24THRUST_300001_SM_1000_NS8cuda_cub9__find_if7functorIS9_EEE10Policy1000ENSB_12zip_iteratorINS8_IJNSD_26transform_input_iterator_tIbNSI_INS8_IJNSB_6detail15normal_iteratorINSB_10device_ptrIiEEEESO_EEEEENSK_22tuple_binary_predicateINS7_4lessIiEEEEEENSB_17counting_iteratorIlNSB_11use_defaultESX_SX_EEEEEEEjSF_S9_NS7_10__identityEEEvT0_PT3_T1_NS0_13GridEvenShareIS15_EET2_T4_E12temp_storage+112];
	and.b16  	%rs316, %rs377, 255;
	setp.eq.s16 	%p278, %rs316, 0;
	setp.eq.s16 	%p279, %rs315, 0;
	min.s64 	%rd437, %rd436, %rd482;
	selp.b16 	%rs317, %rs377, 1, %p279;
	selp.b16 	%rs377, %rs315, %rs317, %p278;
	selp.b64 	%rd438, %rd482, %rd437, %p279;
	selp.b64 	%rd482, %rd436, %rd438, %p278;
$L__BB13_76:
	setp.lt.u32 	%p280, %r5, 225;
	@%p280 bra 	$L__BB13_119;
	ld.shared.u8 	%rs318, [_ZZN3cub18CUB_300001_SM_10006detail6reduce18DeviceReduceKernelINS2_10policy_hubIN4cuda3std3__45tupleIJblEEEjN6thrust24THRUST_300001_SM_1000_NS8cuda_cub9__find_if7functorIS9_EEE10Policy1000ENSB_12zip_iteratorINS8_IJNSD_26transform_input_iterator_tIbNSI_INS8_IJNSB_6detail15normal_iteratorINSB_10device_ptrIiEEEESO_EEEEENSK_22tuple_binary_predicateINS7_4lessIiEEEEEENSB_17counting_iteratorIlNSB_11use_defaultESX_SX_EEEEEEEjSF_S9_NS7_10__identityEEEvT0_PT3_T1_NS0_13GridEvenShareIS15_EET2_T4_E12temp_storage+120];
	ld.shared.u64 	%rd439, [_ZZN3cub18CUB_300001_SM_10006detail6reduce18DeviceReduceKernelINS2_10policy_hubIN4cuda3std3__45tupleIJblEEEjN6thrust24THRUST_300001_SM_1000_NS8cuda_cub9__find_if7functorIS9_EEE10Policy1000ENSB_12zip_iteratorINS8_IJNSD_26transform_input_iterator_tIbNSI_INS8_IJNSB_6detail15normal_iteratorINSB_10device_ptrIiEEEESO_EEEEENSK_22tuple_binary_predicateINS7_4lessIiEEEEEENSB_17counting_iteratorIlNSB_11use_defaultESX_SX_EEEEEEEjSF_S9_NS7_10__identityEEEvT0_PT3_T1_NS0_13GridEvenShareIS15_EET2_T4_E12temp_storage+128];
	and.b16  	%rs319, %rs377, 255;
	setp.eq.s16 	%p281, %rs319, 0;
	setp.eq.s16 	%p282, %rs318, 0;
	min.s64 	%rd440, %rd439, %rd482;
	selp.b16 	%rs320, %rs377, 1, %p282;
	selp.b16 	%rs377, %rs318, %rs320, %p281;
	selp.b64 	%rd441, %rd482, %rd440, %p282;
	selp.b64 	%rd482, %rd439, %rd441, %p281;
	bra.uni 	$L__BB13_119;
$L__BB13_78:
	mov.u32 	%r30, %tid.x;
	cvt.u64.u32 	%rd114, %r4;
	add.s64 	%rd115, %rd112, %rd114;
	cvt.u64.u32 	%rd116, %r30;
	add.s64 	%rd117, %rd116, %rd114;
	shl.b64 	%rd118, %rd117, 2;
	add.s64 	%rd119, %rd1, %rd118;
	add.s64 	%rd120, %rd2, %rd118;
	ld.global.u32 	%r71, [%rd119];
	ld.global.u32 	%r72, [%rd120];
	setp.lt.s32 	%p2, %r71, %r72;
	add.s32 	%r73, %r30, 256;
	cvt.u64.u32 	%rd121, %r73;
	ld.global.u32 	%r74, [%rd119+1024];
	ld.global.u32 	%r76, [%rd120+1024];
	setp.lt.s32 	%p3, %r74, %r76;
	add.s32 	%r78, %r30, 512;
	cvt.u64.u32 	%rd122, %r78;
	add.s64 	%rd123, %rd115, %rd122;
	ld.global.u32 	%r79, [%rd119+2048];
	ld.global.u32 	%r80, [%rd120+2048];
	setp.lt.s32 	%p4, %r79, %r80;
	add.s64 	%rd124, %rd123, 256;
	ld.global.u32 	%r81, [%rd119+3072];
	ld.global.u32 	%r82, [%rd120+3072];
	setp.lt.s32 	%p6, %r81, %r82;
	or.pred  	%p8, %p2, %p3;
	selp.b64 	%rd125, %rd116, %rd121, %p2;
	add.s64 	%rd126, %rd115, %rd125;
	min.s64 	%rd127, %rd123, %rd126;
	selp.b64 	%rd128, %rd127, %rd126, %p4;
	or.pred  	%p9, %p8, %p4;
	selp.b64 	%rd129, %rd128, %rd123, %p8;
	min.s64 	%rd130, %rd124, %rd129;
	selp.b64 	%rd131, %rd130, %rd129, %p6;
	or.pred  	%p10, %p9, %p6;
	selp.u16 	%rs377, 1, 0, %p10;
	selp.b64 	%rd482, %rd131, %rd124, %p9;
	shl.b32 	%r31, %r2, 10;
	setp.lt.u32 	%p11, %r5, %r31;
	@%p11 bra 	$L__BB13_95;
	add.s32 	%r84, %r30, %r31;
	add.s32 	%r85, %r84, %r4;
	add.s32 	%r559, %r85, 1024;
	not.b32 	%r86, %r30;
	add.s32 	%r87, %r86, %r1;
	sub.s32 	%r88, %r87, %r31;
	sub.s32 	%r558, %r88, %r4;
	mov.b32 	%r560, 0;
	mov.u32 	%r561, %r4;
$L__BB13_80:
	shl.b32 	%r38, %r2, 10;
	add.s32 	%r561, %r561, %r38;
	add.s32 	%r89, %r1, -1024;
	setp.gt.u32 	%p12, %r561, %r89;
	@%p12 bra 	$L__BB13_82;
	add.s32 	%r90, %r30, %r561;
	cvt.u64.u32 	%rd132, %r90;
	mul.wide.u32 	%rd133, %r90, 4;
	add.s64 	%rd134, %rd1, %rd133;
	add.s64 	%rd135, %rd2, %rd133;
	add.s64 	%rd136, %rd112, %rd132;
	ld.global.u32 	%r91, [%rd134];
	ld.global.u32 	%r92, [%rd135];
	setp.lt.s32 	%p13, %r91, %r92;
	add.s64 	%rd137, %rd136, 256;
	ld.global.u32 	%r93, [%rd134+1024];
	ld.global.u32 	%r94, [%rd135+1024];
	setp.lt.s32 	%p14, %r93, %r94;
	selp.u16 	%rs99, 1, 0, %p14;
	add.s64 	%rd138, %rd136, 512;
	ld.global.u32 	%r95, [%rd134+2048];
	ld.global.u32 	%r96, [%rd135+2048];
	setp.lt.s32 	%p15, %r95, %r96;
	selp.u16 	%rs100, 1, 0, %p15;
	add.s64 	%rd139, %rd136, 768;
	ld.global.u32 	%r97, [%rd134+3072];
	ld.global.u32 	%r98, [%rd135+3072];
	setp.lt.s32 	%p16, %r97, %r98;
	selp.u16 	%rs101, 1, 0, %p16;
	and.b16  	%rs102, %rs377, 255;
	setp.eq.s16 	%p17, %rs102, 0;
	selp.u16 	%rs103, 1, 0, %p13;
	min.s64 	%rd140, %rd136, %rd482;
	selp.b16 	%rs104, 1, %rs377, %p13;
	selp.b64 	%rd141, %rd140, %rd482, %p13;
	selp.b16 	%rs105, %rs103, %rs104, %p17;
	and.b16  	%rs106, %rs105, 255;
	selp.b64 	%rd142, %rd136, %rd141, %p17;
	setp.eq.s16 	%p18, %rs106, 0;
	min.s64 	%rd143, %rd137, %rd142;
	selp.b16 	%rs107, 1, %rs105, %p14;
	selp.b64 	%rd144, %rd143, %rd142, %p14;
	selp.b16 	%rs108, %rs99, %rs107, %p18;
	and.b16  	%rs109, %rs108, 255;
	selp.b64 	%rd145, %rd137, %rd144, %p18;
	setp.eq.s16 	%p19, %rs109, 0;
	min.s64 	%rd146, %rd138, %rd145;
	selp.b16 	%rs110, 1, %rs108, %p15;
	selp.b64 	%rd147, %rd146, %rd145, %p15;
	selp.b16 	%rs111, %rs100, %rs110, %p19;
	and.b16  	%rs112, %rs111, 255;
	selp.b64 	%rd148, %rd138, %rd147, %p19;
	setp.eq.s16 	%p20, %rs112, 0;
	min.s64 	%rd149, %rd139, %rd148;
	selp.b16 	%rs113, 1, %rs111, %p16;
	selp.b64 	%rd150, %rd149, %rd148, %p16;
	selp.b16 	%rs377, %rs101, %rs113, %p20;
	selp.b64 	%rd482, %rd139, %rd150, %p20;
	sub.s32 	%r99, %r1, %r561;
	shl.b32 	%r100, %r2, 10;
	setp.lt.u32 	%p21, %r99, %r100;
	add.s32 	%r560, %r560, 1;
	add.s32 	%r559, %r559, %r100;
	sub.s32 	%r558, %r558, %r100;
	@%p21 bra 	$L__BB13_95;
	bra.uni 	$L__BB13_80;
$L__BB13_82:
	setp.le.u32 	%p22, %r1, %r561;
	sub.s32 	%r101, %r1, %r561;
	setp.ge.s32 	%p23, %r30, %r101;
	or.pred  	%p24, %p22, %p23;
	@%p24 bra 	$L__BB13_95;
	not.b32 	%r103, %r30;
	add.s32 	%r43, %r1, %r103;
	add.s32 	%r104, %r38, %r4;
	sub.s32 	%r105, %r43, %r104;
	mul.lo.s32 	%r106, %r2, %r560;
	shl.b32 	%r107, %r106, 10;
	sub.s32 	%r108, %r105, %r107;
	shr.u32 	%r109, %r108, 8;
	add.s32 	%r44, %r109, 1;
	and.b32  	%r45, %r44, 7;
	setp.lt.u32 	%p25, %r108, 1792;
	mov.u32 	%r566, %r30;
	@%p25 bra 	$L__BB13_87;
	or.b32  	%r564, %r30, 1024;
	shr.u32 	%r110, %r558, 8;
	add.s32 	%r111, %r110, 1;
	and.b32  	%r112, %r111, 33554424;
	neg.s32 	%r562, %r112;
$L__BB13_85:
	.pragma "nounroll";
	add.s32 	%r113, %r559, -1024;
	cvt.u64.u32 	%rd152, %r113;
	mul.wide.u32 	%rd153, %r113, 4;
	add.s64 	%rd154, %rd1, %rd153;
	add.s64 	%rd155, %rd2, %rd153;
	add.s64 	%rd156, %rd112, %rd152;
	ld.global.u32 	%r114, [%rd154];
	ld.global.u32 	%r115, [%rd155];
	setp.lt.s32 	%p26, %r114, %r115;
	selp.u16 	%rs115, 1, 0, %p26;
	and.b16  	%rs116, %rs377, 255;
	setp.ne.s16 	%p28, %rs116, 0;
	and.pred  	%p29, %p28, %p26;
	min.s64 	%rd157, %rd156, %rd482;
	setp.eq.s16 	%p30, %rs116, 0;
	selp.b16 	%rs117, %rs115, %rs377, %p30;
	selp.b64 	%rd158, %rd156, %rd482, %p30;
	selp.b16 	%rs118, 1, %rs117, %p29;
	and.b16  	%rs119, %rs118, 255;
	selp.b64 	%rd159, %rd157, %rd158, %p29;
	add.s32 	%r116, %r559, -768;
	cvt.u64.u32 	%rd160, %r116;
	mul.wide.u32 	%rd161, %r116, 4;
	add.s64 	%rd162, %rd1, %rd161;
	add.s64 	%rd163, %rd2, %rd161;
	add.s64 	%rd164, %rd112, %rd160;
	ld.global.u32 	%r117, [%rd162];
	ld.global.u32 	%r118, [%rd163];
	setp.lt.s32 	%p31, %r117, %r118;
	selp.u16 	%rs120, 1, 0, %p31;
	setp.ne.s16 	%p33, %rs119, 0;
	and.pred  	%p34, %p33, %p31;
	min.s64 	%rd165, %rd164, %rd159;
	setp.eq.s16 	%p35, %rs119, 0;
	selp.b16 	%rs121, %rs120, %rs118, %p35;
	selp.b64 	%rd166, %rd164, %rd159, %p35;
	selp.b16 	%rs122, 1, %rs121, %p34;
	and.b16  	%rs123, %rs122, 255;
	selp.b64 	%rd167, %rd165, %rd166, %p34;
	add.s32 	%r119, %r559, -512;
	cvt.u64.u32 	%rd168, %r119;
	mul.wide.u32 	%rd169, %r119, 4;
	add.s64 	%rd170, %rd1, %rd169;
	add.s64 	%rd171, %rd2, %rd169;
	add.s64 	%rd172, %rd112, %rd168;
	ld.global.u32 	%r120, [%rd170];
	ld.global.u32 	%r121, [%rd171];
	setp.lt.s32 	%p36, %r120, %r121;
	selp.u16 	%rs124, 1, 0, %p36;
	setp.ne.s16 	%p38, %rs123, 0;
	and.pred  	%p39, %p38, %p36;
	min.s64 	%rd173, %rd172, %rd167;
	setp.eq.s16 	%p40, %rs123, 0;
	selp.b16 	%rs125, %rs124, %rs122, %p40;
	selp.b64 	%rd174, %rd172, %rd167, %p40;
	selp.b16 	%rs126, 1, %rs125, %p39;
	and.b16  	%rs127, %rs126, 255;
	selp.b64 	%rd175, %rd173, %rd174, %p39;
	add.s32 	%r122, %r559, 768;
	add.s32 	%r123, %r559, -256;
	cvt.u64.u32 	%rd176, %r123;
	mul.wide.u32 	%rd177, %r123, 4;
	add.s64 	%rd178, %rd1, %rd177;
	add.s64 	%rd179, %rd2, %rd177;
	add.s64 	%rd180, %rd112, %rd176;
	ld.global.u32 	%r124, [%rd178];
	ld.global.u32 	%r125, [%rd179];
	setp.lt.s32 	%p41, %r124, %r125;
	selp.u16 	%rs128, 1, 0, %p41;
	setp.ne.s16 	%p43, %rs127, 0;
	and.pred  	%p44, %p43, %p41;
	min.s64 	%rd181, %rd180, %rd175;
	setp.eq.s16 	%p45, %rs127, 0;
	selp.b16 	%rs129, %rs128, %rs126, %p45;
	selp.b64 	%rd182, %rd180, %rd175, %p45;
	selp.b16 	%rs130, 1, %rs129, %p44;
	and.b16  	%rs131, %rs130, 255;
	selp.b64 	%rd183, %rd181, %rd182, %p44;
	cvt.u64.u32 	%rd184, %r559;
	mul.wide.u32 	%rd185, %r559, 4;
	add.s64 	%rd186, %rd1, %rd185;
	add.s64 	%rd187, %rd2, %rd185;
	add.s64 	%rd188, %rd112, %rd184;
	ld.global.u32 	%r126, [%rd186];
	ld.global.u32 	%r127, [%rd187];
	setp.lt.s32 	%p46, %r126, %r127;
	selp.u16 	%rs132, 1, 0, %p46;
	setp.ne.s16 	%p48, %rs131, 0;
	and.pred  	%p49, %p48, %p46;
	min.s64 	%rd189, %rd188, %rd183;
	setp.eq.s16 	%p50, %rs131, 0;
	selp.b16 	%rs133, %rs132, %rs130, %p50;
	selp.b64 	%rd190, %rd188, %rd183, %p50;
	selp.b16 	%rs134, 1, %rs133, %p49;
	and.b16  	%rs135, %rs134, 255;
	selp.b64 	%rd191, %rd189, %rd190, %p49;
	add.s32 	%r128, %r559, 256;
	cvt.u64.u32 	%rd192, %r128;
	mul.wide.u32 	%rd193, %r128, 4;
	add.s64 	%rd194, %rd1, %rd193;
	add.s64 	%rd195, %rd2, %rd193;
	add.s64 	%rd196, %rd112, %rd192;
	ld.global.u32 	%r129, [%rd194];
	ld.global.u32 	%r130, [%rd195];
	setp.lt.s32 	%p51, %r129, %r130;
	selp.u16 	%rs136, 1, 0, %p51;
	setp.ne.s16 	%p53, %rs135, 0;
	and.pred  	%p54, %p53, %p51;
	min.s64 	%rd197, %rd196, %rd191;
	setp.eq.s16 	%p55, %rs135, 0;
	selp.b16 	%rs137, %rs136, %rs134, %p55;
	selp.b64 	%rd198, %rd196, %rd191, %p55;
	selp.b16 	%rs138, 1, %rs137, %p54;
	and.b16  	%rs139, %rs138, 255;
	selp.b64 	%rd199, %rd197, %rd198, %p54;
	add.s32 	%r131, %r559, 512;
	cvt.u64.u32 	%rd200, %r131;
	mul.wide.u32 	%rd201, %r131, 4;
	add.s64 	%rd202, %rd1, %rd201;
	add.s64 	%rd203, %rd2, %rd201;
	add.s64 	%rd204, %rd112, %rd200;
	ld.global.u32 	%r132, [%rd202];
	ld.global.u32 	%r133, [%rd203];
	setp.lt.s32 	%p56, %r132, %r133;
	selp.u16 	%rs140, 1, 0, %p56;
	setp.ne.s16 	%p58, %rs139, 0;
	and.pred  	%p59, %p58, %p56;
	min.s64 	%rd205, %rd204, %rd199;
	setp.eq.s16 	%p60, %rs139, 0;
	selp.b16 	%rs141, %rs140, %rs138, %p60;
	selp.b64 	%rd206, %rd204, %rd199, %p60;
	selp.b16 	%rs142, 1, %rs141, %p59;
	and.b16  	%rs143, %rs142, 255;
	selp.b64 	%rd207, %rd205, %rd206, %p59;
	cvt.u64.u32 	%rd208, %r122;
	mul.wide.u32 	%rd209, %r122, 4;
	add.s64 	%rd210, %rd1, %rd209;
	add.s64 	%rd211, %rd2, %rd209;
	add.s64 	%rd212, %rd112, %rd208;
	ld.global.u32 	%r134, [%rd210];
	ld.global.u32 	%r135, [%rd211];
	setp.lt.s32 	%p61, %r134, %r135;
	selp.u16 	%rs144, 1, 0, %p61;
	setp.ne.s16 	%p63, %rs143, 0;
	and.pred  	%p64, %p63, %p61;
	min.s64 	%rd213, %rd212, %rd207;
	setp.eq.s16 	%p65, %rs143, 0;
	selp.b16 	%rs145, %rs144, %rs142, %p65;
	selp.b64 	%rd214, %rd212, %rd207, %p65;
	selp.b16 	%rs377, 1, %rs145, %p64;
	selp.b64 	%rd482, %rd213, %rd214, %p64;
	add.s32 	%r564, %r564, 2048;
	add.s32 	%r559, %r559, 2048;
	add.s32 	%r562, %r562, 8;
	setp.ne.s32 	%p66, %r562, 0;
	@%p66 bra 	$L__BB13_85;
	add.s32 	%r566, %r564, -1024;
$L__BB13_87:
	setp.eq.s32 	%p67, %r45, 0;
	@%p67 bra 	$L__BB13_95;
	setp.lt.u32 	%p68, %r45, 4;
	@%p68 bra 	$L__BB13_90;
	add.s32 	%r136, %r566, %r561;
	cvt.u64.u32 	%rd216, %r136;
	mul.wide.u32 	%rd217, %r136, 4;
	add.s64 	%rd218, %rd1, %rd217;
	add.s64 	%rd219, %rd2, %rd217;
	add.s64 	%rd220, %rd112, %rd216;
	ld.global.u32 	%r137, [%rd218];
	ld.global.u32 	%r138, [%rd219];
	setp.lt.s32 	%p69, %r137, %r138;
	selp.u16 	%rs147, 1, 0, %p69;
	and.b16  	%rs148, %rs377, 255;
	setp.ne.s16 	%p71, %rs148, 0;
	and.pred  	%p72, %p71, %p69;
	min.s64 	%rd221, %rd220, %rd482;
	setp.eq.s16 	%p73, %rs148, 0;
	selp.b16 	%rs149, %rs147, %rs377, %p73;
	selp.b64 	%rd222, %rd220, %rd482, %p73;
	selp.b16 	%rs150, 1, %rs149, %p72;
	and.b16  	%rs151, %rs150, 255;
	selp.b64 	%rd223, %rd221, %rd222, %p72;
	add.s32 	%r139, %r136, 256;
	cvt.u64.u32 	%rd224, %r139;
	mul.wide.u32 	%rd225, %r139, 4;
	add.s64 	%rd226, %rd1, %rd225;
	add.s64 	%rd227, %rd2, %rd225;
	add.s64 	%rd228, %rd112, %rd224;
	ld.global.u32 	%r140, [%rd226];
	ld.global.u32 	%r141, [%rd227];
	setp.lt.s32 	%p74, %r140, %r141;
	selp.u16 	%rs152, 1, 0, %p74;
	setp.ne.s16 	%p76, %rs151, 0;
	and.pred  	%p77, %p76, %p74;
	min.s64 	%rd229, %rd228, %rd223;
	setp.eq.s16 	%p78, %rs151, 0;
	selp.b16 	%rs153, %rs152, %rs150, %p78;
	selp.b64 	%rd230, %rd228, %rd223, %p78;
	selp.b16 	%rs154, 1, %rs153, %p77;
	and.b16  	%rs155, %rs154, 255;
	selp.b64 	%rd231, %rd229, %rd230, %p77;
	add.s32 	%r142, %r136, 512;
	cvt.u64.u32 	%rd232, %r142;
	mul.wide.u32 	%rd233, %r142, 4;
	add.s64 	%rd234, %rd1, %rd233;
	add.s64 	%rd235, %rd2, %rd233;
	add.s64 	%rd236, %rd112, %rd232;
	ld.global.u32 	%r143, [%rd234];
	ld.global.u32 	%r144, [%rd235];
	setp.lt.s32 	%p79, %r143, %r144;
	selp.u16 	%rs156, 1, 0, %p79;
	setp.ne.s16 	%p81, %rs155, 0;
	and.pred  	%p82, %p81, %p79;
	min.s64 	%rd237, %rd236, %rd231;
	setp.eq.s16 	%p83, %rs155, 0;
	selp.b16 	%rs157, %rs156, %rs154, %p83;
	selp.b64 	%rd238, %rd236, %rd231, %p83;
	selp.b16 	%rs158, 1, %rs157, %p82;
	and.b16  	%rs159, %rs158, 255;
	selp.b64 	%rd239, %rd237, %rd238, %p82;
	add.s32 	%r145, %r136, 768;
	cvt.u64.u32 	%rd240, %r145;
	mul.wide.u32 	%rd241, %r145, 4;
	add.s64 	%rd242, %rd1, %rd241;
	add.s64 	%rd243, %rd2, %rd241;
	add.s64 	%rd244, %rd112, %rd240;
	ld.global.u32 	%r146, [%rd242];
	ld.global.u32 	%r147, [%rd243];
	setp.lt.s32 	%p84, %r146, %r147;
	selp.u16 	%rs160, 1, 0, %p84;
	setp.ne.s16 	%p86, %rs159, 0;
	and.pred  	%p87, %p86, %p84;
	min.s64 	%rd245, %rd244, %rd239;
	setp.eq.s16 	%p88, %rs159, 0;
	selp.b16 	%rs161, %rs160, %rs158, %p88;
	selp.b64 	%rd246, %rd244, %rd239, %p88;
	selp.b16 	%rs377, 1, %rs161, %p87;
	selp.b64 	%rd482, %rd245, %rd246, %p87;
	add.s32 	%r566, %r566, 1024;
$L__BB13_90:
	and.b32  	%r148, %r44, 3;
	setp.eq.s32 	%p89, %r148, 0;
	@%p89 bra 	$L__BB13_95;
	setp.eq.s32 	%p90, %r148, 1;
	@%p90 bra 	$L__BB13_93;
	add.s32 	%r149, %r566, %r561;
	cvt.u64.u32 	%rd248, %r149;
	mul.wide.u32 	%rd249, %r149, 4;
	add.s64 	%rd250, %rd1, %rd249;
	add.s64 	%rd251, %rd2, %rd249;
	add.s64 	%rd252, %rd112, %rd248;
	ld.global.u32 	%r150, [%rd250];
	ld.global.u32 	%r151, [%rd251];
	setp.lt.s32 	%p91, %r150, %r151;
	selp.u16 	%rs163, 1, 0, %p91;
	and.b16  	%rs164, %rs377, 255;
	setp.ne.s16 	%p93, %rs164, 0;
	and.pred  	%p94, %p93, %p91;
	min.s64 	%rd253, %rd252, %rd482;
	setp.eq.s16 	%p95, %rs164, 0;
	selp.b16 	%rs165, %rs163, %rs377, %p95;
	selp.b64 	%rd254, %rd252, %rd482, %p95;
	selp.b16 	%rs166, 1, %rs165, %p94;
	and.b16  	%rs167, %rs166, 255;
	selp.b64 	%rd255, %rd253, %rd254, %p94;
	add.s32 	%r152, %r149, 256;
	cvt.u64.u32 	%rd256, %r152;
	mul.wide.u32 	%rd257, %r152, 4;
	add.s64 	%rd258, %rd1, %rd257;
	add.s64 	%rd259, %rd2, %rd257;
	add.s64 	%rd260, %rd112, %rd256;
	ld.global.u32 	%r153, [%rd258];
	ld.global.u32 	%r154, [%rd259];
	setp.lt.s32 	%p96, %r153, %r154;
	selp.u16 	%rs168, 1, 0, %p96;
	setp.ne.s16 	%p98, %rs167, 0;
	and.pred  	%p99, %p98, %p96;
	min.s64 	%rd261, %rd260, %rd255;
	setp.eq.s16 	%p100, %rs167, 0;
	selp.b16 	%rs169, %rs168, %rs166, %p100;
	selp.b64 	%rd262, %rd260, %rd255, %p100;
	selp.b16 	%rs377, 1, %rs169, %p99;
	selp.b64 	%rd482, %rd261, %rd262, %p99;
	add.s32 	%r566, %r566, 512;
$L__BB13_93:
	and.b32  	%r155, %r43, 256;
	setp.ne.s32 	%p101, %r155, 0;
	@%p101 bra 	$L__BB13_95;
	add.s32 	%r156, %r566, %r561;
	cvt.u64.u32 	%rd263, %r156;
	mul.wide.u32 	%rd264, %r156, 4;
	add.s64 	%rd265, %rd1, %rd264;
	add.s64 	%rd266, %rd2, %rd264;
	add.s64 	%rd267, %rd112, %rd263;
	ld.global.u32 	%r157, [%rd265];
	ld.global.u32 	%r158, [%rd266];
	setp.lt.s32 	%p102, %r157, %r158;
	selp.u16 	%rs170, 1, 0, %p102;
	and.b16  	%rs171, %rs377, 255;
	setp.ne.s16 	%p104, %rs171, 0;
	and.pred  	%p105, %p104, %p102;
	min.s64 	%rd268, %rd267, %rd482;
	setp.eq.s16 	%p106, %rs171, 0;
	selp.b16 	%rs172, %rs170, %rs377, %p106;
	selp.b64 	%rd269, %rd267, %rd482, %p106;
	selp.b16 	%rs377, 1, %rs172, %p105;
	selp.b64 	%rd482, %rd268, %rd269, %p105;
$L__BB13_95:
	// begin inline asm
	mov.u32 %r159, %laneid;
	// end inline asm
	cvt.u32.u16 	%r180, %rs377;
	and.b32  	%r161, %r180, 255;
	mov.b32 	%r177, 1;
	mov.b32 	%r178, 31;
	mov.b32 	%r179, -1;
	// begin inline asm
	shfl.sync.down.b32 %r160, %r161, %r177, %r178, %r179;
	// end inline asm
	// begin inline asm
	shfl.sync.down.b32 %r165, %r166, %r177, %r178, %r179;
	// end inline asm
	mov.b64 	{%r171, %r176}, %rd482;
	// begin inline asm
	shfl.sync.down.b32 %r170, %r171, %r177, %r178, %r179;
	// end inline asm
	// begin inline asm
	shfl.sync.down.b32 %r175, %r176, %r177, %r178, %r179;
	// end inline asm
	mov.b64 	%rd88, {%r170, %r175};
	cvt.u16.u32 	%rs74, %r160;
	setp.gt.s32 	%p107, %r159, 30;
	@%p107 bra 	$L__BB13_99;
	and.b16  	%rs173, %rs377, 255;
	setp.eq.s16 	%p108, %rs173, 0;
	and.b16  	%rs174, %rs74, 255;
	setp.eq.s16 	%p109, %rs174, 0;
	or.pred  	%p110, %p108, %p109;
	@%p110 bra 	$L__BB13_98;
	min.s64 	%rd482, %rd88, %rd482;
	mov.b16 	%rs377, 1;
	bra.uni 	$L__BB13_99;
$L__BB13_98:
	setp.eq.s16 	%p111, %rs173, 0;
	selp.b16 	%rs377, %rs74, %rs377, %p111;
	selp.b64 	%rd482, %rd88, %rd482, %p111;
$L__BB13_99:
	cvt.u32.u16 	%r201, %rs377;
	and.b32  	%r182, %r201, 255;
	mov.b32 	%r198, 2;
	mov.b32 	%r199, 31;
	mov.b32 	%r200, -1;
	// begin inline asm
	shfl.sync.down.b32 %r181, %r182, %r198, %r199, %r200;
	// end inline asm
	// begin inline asm
	shfl.sync.down.b32 %r186, %r187, %r198, %r199, %r200;
	// end inline asm
	mov.b64 	{%r192, %r197}, %rd482;
	// begin inline asm
	shfl.sync.down.b32 %r191, %r192, %r198, %r199, %r200;
	// end inline asm
	// begin inline asm
	shfl.sync.down.b32 %r196, %r197, %r198, %r199, %r200;
	// end inline asm
	mov.b64 	%rd92, {%r191, %r196};
	cvt.u16.u32 	%rs77, %r181;
	setp.gt.s32 	%p112, %r159, 29;
	@%p112 bra 	$L__BB13_103;
	and.b16  	%rs177, %rs377, 255;
	setp.eq.s16 	%p113, %rs177, 0;
	and.b16  	%rs178, %rs77, 255;
	setp.eq.s16 	%p114, %rs178, 0;
	or.pred  	%p115, %p113, %p114;
	@%p115 bra 	$L__BB13_102;
	min.s64 	%rd482, %rd92, %rd482;
	mov.b16 	%rs377, 1;
	bra.uni 	$L__BB13_103;
$L__BB13_102:
	setp.eq.s16 	%p116, %rs177, 0;
	selp.b16 	%rs377, %rs77, %rs377, %p116;
	selp.b64 	%rd482, %rd92, %rd482, %p116;
$L__BB13_103:
	cvt.u32.u16 	%r222, %rs377;
	and.b32  	%r203, %r222, 255;
	mov.b32 	%r219, 4;
	mov.b32 	%r220, 31;
	mov.b32 	%r221, -1;
	// begin inline asm
	shfl.sync.down.b32 %r202, %r203, %r219, %r220, %r221;
	// end inline asm
	// begin inline asm
	shfl.sync.down.b32 %r207, %r208, %r219, %r220, %r221;
	// end inline asm
	mov.b64 	{%r213, %r218}, %rd482;
	// begin inline asm
	shfl.sync.down.b32 %r212, %r213, %r219, %r220, %r221;
	// end inline asm
	// begin inline asm
	shfl.sync.down.b32 %r217, %r218, %r219, %r220, %r221;
	// end inline asm
	mov.b64 	%rd96, {%r212, %r217};
	cvt.u16.u32 	%rs80, %r202;
	setp.gt.s32 	%p117, %r159, 27;
	@%p117 bra 	$L__BB13_107;
	and.b16  	%rs181, %rs377, 255;
	setp.eq.s16 	%p118, %rs181, 0;
	and.b16  	%rs182, %rs80, 255;
	setp.eq.s16 	%p119, %rs182, 0;
	or.pred  	%p120, %p118, %p119;
	@%p120 bra 	$L__BB13_106;
	min.s64 	%rd482, %rd96, %rd482;
	mov.b16 	%rs377, 1;
	bra.uni 	$L__BB13_107;
$L__BB13_106:
	setp.eq.s16 	%p121, %rs181, 0;
	selp.b16 	%rs377, %rs80, %rs377, %p121;
	selp.b64 	%rd482, %rd96, %rd482, %p121;
$L__BB13_107:
	cvt.u32.u16 	%r243, %rs377;
	and.b32  	%r224, %r243, 255;
	mov.b32 	%r240, 8;
	mov.b32 	%r241, 31;
	mov.b32 	%r242, -1;
	// begin inline asm
	shfl.sync.down.b32 %r223, %r224, %r240, %r241, %r242;
	// end inline asm
	// begin inline asm
	shfl.sync.down.b32 %r228, %r229, %r240, %r241, %r242;
	// end inline asm
	mov.b64 	{%r234, %r239}, %rd482;
	// begin inline asm
	shfl.sync.down.b32 %r233, %r234, %r240, %r241, %r242;
	// end inline asm
	// begin inline asm
	shfl.sync.down.b32 %r238, %r239, %r240, %r241, %r242;
	// end inline asm
	mov.b64 	%rd100, {%r233, %r238};
	cvt.u16.u32 	%rs83, %r223;
	setp.gt.s32 	%p122, %r159, 23;
	@%p122 bra 	$L__BB13_111;
	and.b16  	%rs185, %rs377, 255;
	setp.eq.s16 	%p123, %rs185, 0;
	and.b16  	%rs186, %rs83, 255;
	setp.eq.s16 	%p124, %rs186, 0;
	or.pred  	%p125, %p123, %p124;
	@%p125 bra 	$L__BB13_110;
	min.s64 	%rd482, %rd100, %rd482;
	mov.b16 	%rs377, 1;
	bra.uni 	$L__BB13_111;
$L__BB13_110:
	setp.eq.s16 	%p126, %rs185, 0;
	selp.b16 	%rs377, %rs83, %rs377, %p126;
	selp.b64 	%rd482, %rd100, %rd482, %p126;
$L__BB13_111:
	cvt.u32.u16 	%r264, %rs377;
	and.b32  	%r245, %r264, 255;
	mov.b32 	%r261, 16;
	mov.b32 	%r262, 31;
	mov.b32 	%r263, -1;
	// begin inline asm
	shfl.sync.down.b32 %r244, %r245, %r261, %r262, %r263;
	// end inline asm
	// begin inline asm
	shfl.sync.down.b32 %r249, %r250, %r261, %r262, %r263;
	// end inline asm
	mov.b64 	{%r255, %r260}, %rd482;
	// begin inline asm
	shfl.sync.down.b32 %r254, %r255, %r261, %r262, %r263;
	// end inline asm
	// begin inline asm
	shfl.sync.down.b32 %r259, %r260, %r261, %r262, %r263;
	// end inline asm
	mov.b64 	%rd104, {%r254, %r259};
	cvt.u16.u32 	%rs86, %r244;
	setp.gt.s32 	%p127, %r159, 15;
	@%p127 bra 	$L__BB13_115;
	and.b16  	%rs189, %rs377, 255;
	setp.eq.s16 	%p128, %rs189, 0;
	and.b16  	%rs190, %rs86, 255;
	setp.eq.s16 	%p129, %rs190, 0;
	or.pred  	%p130, %p128, %p129;
	@%p130 bra 	$L__BB13_114;
	min.s64 	%rd482, %rd104, %rd482;
	mov.b16 	%rs377, 1;
	bra.uni 	$L__BB13_115;
$L__BB13_114:
	setp.eq.s16 	%p131, %rs189, 0;
	selp.b16 	%rs377, %rs86, %rs377, %p131;
	selp.b64 	%rd482, %rd104, %rd482, %p131;
$L__BB13_115:
	setp.ne.s32 	%p132, %r159, 0;
	@%p132 bra 	$L__BB13_117;
	shr.u32 	%r265, %r30, 1;
	and.b32  	%r266, %r265, 496;
	mov.u32 	%r267, _ZZN3cub18CUB_300001_SM_10006detail6reduce18DeviceReduceKernelINS2_10policy_hubIN4cuda3std3__45tupleIJblEEEjN6thrust24THRUST_300001_SM_1000_NS8cuda_cub9__find_if7functorIS9_EEE10Policy1000ENSB_12zip_iteratorINS8_IJNSD_26transform_input_iterator_tIbNSI_INS8_IJNSB_6detail15normal_iteratorINSB_10device_ptrIiEEEESO_EEEEENSK_22tuple_binary_predicateINS7_4lessIiEEEEEENSB_17counting_iteratorIlNSB_11use_defaultESX_SX_EEEEEEEjSF_S9_NS7_10__identityEEEvT0_PT3_T1_NS0_13GridEvenShareIS15_EET2_T4_E12temp_storage;
	add.s32 	%r268, %r267, %r266;
	st.shared.u8 	[%r268+8], %rs377;
	st.shared.u64 	[%r268+16], %rd482;
$L__BB13_117:
	bar.sync 	0;
	setp.ne.s32 	%p133, %r30, 0;
	@%p133 bra 	$L__BB13_119;
	ld.shared.u8 	%rs193, [_ZZN3cub18CUB_300001_SM_10006detail6reduce18DeviceReduceKernelINS2_10policy_hubIN4cuda3std3__45tupleIJblEEEjN6thrust24THRUST_300001_SM_1000_NS8cuda_cub9__find_if7functorIS9_EEE10Policy1000ENSB_12zip_iteratorINS8_IJNSD_26transform_input_iterator_tIbNSI_INS8_IJNSB_6detail15normal_iteratorINSB_10device_ptrIiEEEESO_EEEEENSK_22tuple_binary_predicateINS7_4lessIiEEEEEENSB_17counting_iteratorIlNSB_11use_defaultESX_SX_EEEEEEEjSF_S9_NS7_10__identityEEEvT0_PT3_T1_NS0_13GridEvenShareIS15_EET2_T4_E12temp_storage+24];
	ld.shared.u64 	%rd270, [_ZZN3cub18CUB_300001_SM_10006detail6reduce18DeviceReduceKernelINS2_10policy_hubIN4cuda3std3__45tupleIJblEEEjN6thrust24THRUST_300001_SM_1000_NS8cuda_cub9__find_if7functorIS9_EEE10Policy1000ENSB_12zip_iteratorINS8_IJNSD_26transform_input_iterator_tIbNSI_INS8_IJNSB_6detail15normal_iteratorINSB_10device_ptrIiEEEESO_EEEEENSK_22tuple_binary_predicateINS7_4lessIiEEEEEENSB_17counting_iteratorIlNSB_11use_defaultESX_SX_EEEEEEEjSF_S9_NS7_10__identityEEEvT0_PT3_T1_NS0_13GridEvenShareIS15_EET2_T4_E12temp_storage+32];
	and.b16  	%rs194, %rs377, 255;
	setp.eq.s16 	%p134, %rs194, 0;
	setp.eq.s16 	%p135, %rs193, 0;
	min.s64 	%rd271, %rd270, %rd482;
	selp.b16 	%rs195, %rs377, 1, %p135;
	selp.b16 	%rs196, %rs193, %rs195, %p134;
	and.b16  	%rs197, %rs196, 255;
	selp.b64 	%rd272, %rd482, %rd271, %p135;
	selp.b64 	%rd273, %rd270, %rd272, %p134;
	ld.shared.u8 	%rs198, [_ZZN3cub18CUB_300001_SM_10006detail6reduce18DeviceReduceKernelINS2_10policy_hubIN4cuda3std3__45tupleIJblEEEjN6thrust24THRUST_300001_SM_1000_NS8cuda_cub9__find_if7functorIS9_EEE10Policy1000ENSB_12zip_iteratorINS8_IJNSD_26transform_input_iterator_tIbNSI_INS8_IJNSB_6detail15normal_iteratorINSB_10device_ptrIiEEEESO_EEEEENSK_22tuple_binary_predicateINS7_4lessIiEEEEEENSB_17counting_iteratorIlNSB_11use_defaultESX_SX_EEEEEEEjSF_S9_NS7_10__identityEEEvT0_PT3_T1_NS0_13GridEvenShareIS15_EET2_T4_E12temp_storage+40];
	ld.shared.u64 	%rd274, [_ZZN3cub18CUB_300001_SM_10006detail6reduce18DeviceReduceKernelINS2_10policy_hubIN4cuda3std3__45tupleIJblEEEjN6thrust24THRUST_300001_SM_1000_NS8cuda_cub9__find_if7functorIS9_EEE10Policy1000ENSB_12zip_iteratorINS8_IJNSD_26transform_input_iterator_tIbNSI_INS8_IJNSB_6detail15normal_iteratorINSB_10device_ptrIiEEEESO_EEEEENSK_22tuple_binary_predicateINS7_4lessIiEEEEEENSB_17counting_iteratorIlNSB_11use_defaultESX_SX_EEEEEEEjSF_S9_NS7_10__identityEEEvT0_PT3_T1_NS0_13GridEvenShareIS15_EET2_T4_E12temp_storage+48];
	setp.eq.s16 	%p136, %rs197, 0;
	setp.eq.s16 	%p137, %rs198, 0;
	min.s64 	%rd275, %rd274, %rd273;
	selp.b16 	%rs199, %rs196, 1, %p137;
	selp.b16 	%rs200, %rs198, %rs199, %p136;
	and.b16  	%rs201, %rs200, 255;
	selp.b64 	%rd276, %rd273, %rd275, %p137;
	selp.b64 	%rd277, %rd274, %rd276, %p136;
	ld.shared.u8 	%rs202, [_ZZN3cub18CUB_300001_SM_10006detail6reduce18DeviceReduceKernelINS2_10policy_hubIN4cuda3std3__45tupleIJblEEEjN6thrust24THRUST_300001_SM_1000_NS8cuda_cub9__find_if7functorIS9_EEE10Policy1000ENSB_12zip_iteratorINS8_IJNSD_26transform_input_iterator_tIbNSI_INS8_IJNSB_6detail15normal_iteratorINSB_10device_ptrIiEEEESO_EEEEENSK_22tuple_binary_predicateINS7_4lessIiEEEEEENSB_17counting_iteratorIlNSB_11use_defaultESX_SX_EEEEEEEjSF_S9_NS7_10__identityEEEvT0_PT3_T1_NS0_13GridEvenShareIS15_EET2_T4_E12temp_storage+56];
	ld.shared.u64 	%rd278, [_ZZN3cub18CUB_300001_SM_10006detail6reduce18DeviceReduceKernelINS2_10policy_hubIN4cuda3std3__45tupleIJblEEEjN6thrust24THRUST_300001_SM_1000_NS8cuda_cub9__find_if7functorIS9_EEE10Policy1000ENSB_12zip_iteratorINS8_IJNSD_26transform_input_iterator_tIbNSI_INS8_IJNSB_6detail15normal_iteratorINSB_10device_ptrIiEEEESO_EEEEENSK_22tuple_binary_predicateINS7_4lessIiEEEEEENSB_17counting_iteratorIlNSB_11use_defaultESX_SX_EEEEEEEjSF_S9_NS7_10__identityEEEvT0_PT3_T1_NS0_13GridEvenShareIS15_EET2_T4_E12temp_storage+64];
	setp.eq.s16 	%p138, %rs201, 0;
	setp.eq.s16 	%p139, %rs202, 0;
	min.s64 	%rd279, %rd278, %rd277;
	selp.b16 	%rs203, %rs200, 1, %p139;
	selp.b16 	%rs204, %rs202, %rs203, %p138;
	and.b16  	%rs205, %rs204, 255;
	selp.b64 	%rd280, %rd277, %rd279, %p139;
	selp.b64 	%rd281, %rd278, %rd280, %p138;
	ld.shared.u8 	%rs206, [_ZZN3cub18CUB_300001_SM_10006detail6reduce18DeviceReduceKernelINS2_10policy_hubIN4cuda3std3__45tupleIJblEEEjN6thrust24THRUST_300001_SM_1000_NS8cuda_cub9__find_if7functorIS9_EEE10Policy1000ENSB_12zip_iteratorINS8_IJNSD_26transform_input_iterator_tIbNSI_INS8_IJNSB_6detail15normal_iteratorINSB_10device_ptrIiEEEESO_EEEEENSK_22tuple_binary_predicateINS7_4lessIiEEEEEENSB_17counting_iteratorIlNSB_11use_defaultESX_SX_EEEEEEEjSF_S9_NS7_10__identityEEEvT0_PT3_T1_NS0_13GridEvenShareIS15_EET2_T4_E12temp_storage+72];
	ld.shared.u64 	%rd282, [_ZZN3cub18CUB_300001_SM_10006detail6reduce18DeviceReduceKernelINS2_10policy_hubIN4cuda3std3__45tupleIJblEEEjN6thrust24THRUST_300001_SM_1000_NS8cuda_cub9__find_if7functorIS9_EEE10Policy1000ENSB_12zip_iteratorINS8_IJNSD_26transform_input_iterator_tIbNSI_INS8_IJNSB_6detail15normal_iteratorINSB_10device_ptrIiEEEESO_EEEEENSK_22tuple_binary_predicateINS7_4lessIiEEEEEENSB_17counting_iteratorIlNSB_11use_defaultESX_SX_EEEEEEEjSF_S9_NS7_10__identityEEEvT0_PT3_T1_NS0_13GridEvenShareIS15_EET2_T4_E12temp_storage+80];
	setp.eq.s16 	%p140, %rs205, 0;
	setp.eq.s16 	%p141, %rs206, 0;
	min.s64 	%rd283, %rd282, %rd281;
	selp.b16 	%rs207, %rs204, 1, %p141;
	selp.b16 	%rs208, %rs206, %rs207, %p140;
	and.b16  	%rs209, %rs208, 255;
	selp.b64 	%rd284, %rd281, %rd283, %p141;
	selp.b64 	%rd285, %rd282, %rd284, %p140;
	ld.shared.u8 	%rs210, [_ZZN3cub18CUB_300001_SM_10006detail6reduce18DeviceReduceKernelINS2_10policy_hubIN4cuda3std3__45tupleIJblEEEjN6thrust24THRUST_300001_SM_1000_NS8cuda_cub9__find_if7functorIS9_EEE10Policy1000ENSB_12zip_iteratorINS8_IJNSD_26transform_input_iterator_tIbNSI_INS8_IJNSB_6detail15normal_iteratorINSB_10device_ptrIiEEEESO_EEEEENSK_22tuple_binary_predicateINS7_4lessIiEEEEEENSB_17counting_iteratorIlNSB_11use_defaultESX_SX_EEEEEEEjSF_S9_NS7_10__identityEEEvT0_PT3_T1_NS0_13GridEvenShareIS15_EET2_T4_E12temp_storage+88];
	ld.shared.u64 	%rd286, [_ZZN3cub18CUB_300001_SM_10006detail6reduce18DeviceReduceKernelINS2_10policy_hubIN4cuda3std3__45tupleIJblEEEjN6thrust24THRUST_300001_SM_1000_NS8cuda_cub9__find_if7functorIS9_EEE10Policy1000ENSB_12zip_iteratorINS8_IJNSD_26transform_input_iterator_tIbNSI_INS8_IJNSB_6detail15normal_iteratorINSB_10device_ptrIiEEEESO_EEEEENSK_22tuple_binary_predicateINS7_4lessIiEEEEEENSB_17counting_iteratorIlNSB_11use_defaultESX_SX_EEEEEEEjSF_S9_NS7_10__identityEEEvT0_PT3_T1_NS0_13GridEvenShareIS15_EET2_T4_E12temp_storage+96];
	setp.eq.s16 	%p142, %rs209, 0;
	setp.eq.s16 	%p143, %rs210, 0;
	min.s64 	%rd287, %rd286, %rd285;
	selp.b16 	%rs211, %rs208, 1, %p143;
	selp.b16 	%rs212, %rs210, %rs211, %p142;
	and.b16  	%rs213, %rs212, 255;
	selp.b64 	%rd288, %rd285, %rd287, %p143;
	selp.b64 	%rd289, %rd286, %rd288, %p142;
	ld.shared.u8 	%rs214, [_ZZN3cub18CUB_300001_SM_10006detail6reduce18DeviceReduceKernelINS2_10policy_hubIN4cuda3std3__45tupleIJblEEEjN6thrust24THRUST_300001_SM_1000_NS8cuda_cub9__find_if7functorIS9_EEE10Policy1000ENSB_12zip_iteratorINS8_IJNSD_26transform_input_iterator_tIbNSI_INS8_IJNSB_6detail15normal_iteratorINSB_10device_ptrIiEEEESO_EEEEENSK_22tuple_binary_predicateINS7_4lessIiEEEEEENSB_17counting_iteratorIlNSB_11use_defaultESX_SX_EEEEEEEjSF_S9_NS7_10__identityEEEvT0_PT3_T1_NS0_13GridEvenShareIS15_EET2_T4_E12temp_storage+104];
	ld.shared.u64 	%rd290, [_ZZN3cub18CUB_300001_SM_10006detail6reduce18DeviceReduceKernelINS2_10policy_hubIN4cuda3std3__45tupleIJblEEEjN6thrust24THRUST_300001_SM_1000_NS8cuda_cub9__find_if7functorIS9_EEE10Policy1000ENSB_12zip_iteratorINS8_IJNSD_26transform_input_iterator_tIbNSI_INS8_IJNSB_6detail15normal_iteratorINSB_10device_ptrIiEEEESO_EEEEENSK_22tuple_binary_predicateINS7_4lessIiEEEEEENSB_17counting_iteratorIlNSB_11use_defaultESX_SX_EEEEEEEjSF_S9_NS7_10__identityEEEvT0_PT3_T1_NS0_13GridEvenShareIS15_EET2_T4_E12temp_storage+112];
	setp.eq.s16 	%p144, %rs213, 0;
	setp.eq.s16 	%p145, %rs214, 0;
	min.s64 	%rd291, %rd290, %rd289;
	selp.b16 	%rs215, %rs212, 1, %p145;
	selp.b16 	%rs216, %rs214, %rs215, %p144;
	and.b16  	%rs217, %rs216, 255;
	selp.b64 	%rd292, %rd289, %rd291, %p145;
	selp.b64 	%rd293, %rd290, %rd292, %p144;
	ld.shared.u8 	%rs218, [_ZZN3cub18CUB_300001_SM_10006detail6reduce18DeviceReduceKernelINS2_10policy_hubIN4cuda3std3__45tupleIJblEEEjN6thrust24THRUST_300001_SM_1000_NS8cuda_cub9__find_if7functorIS9_EEE10Policy1000ENSB_12zip_iteratorINS8_IJNSD_26transform_input_iterator_tIbNSI_INS8_IJNSB_6detail15normal_iteratorINSB_10device_ptrIiEEEESO_EEEEENSK_22tuple_binary_predicateINS7_4lessIiEEEEEENSB_17counting_iteratorIlNSB_11use_defaultESX_SX_EEEEEEEjSF_S9_NS7_10__identityEEEvT0_PT3_T1_NS0_13GridEvenShareIS15_EET2_T4_E12temp_storage+120];
	ld.shared.u64 	%rd294, [_ZZN3cub18CUB_300001_SM_10006detail6reduce18DeviceReduceKernelINS2_10policy_hubIN4cuda3std3__45tupleIJblEEEjN6thrust24THRUST_300001_SM_1000_NS8cuda_cub9__find_if7functorIS9_EEE10Policy1000ENSB_12zip_iteratorINS8_IJNSD_26transform_input_iterator_tIbNSI_INS8_IJNSB_6detail15normal_iteratorINSB_10device_ptrIiEEEESO_EEEEENSK_22tuple_binary_predicateINS7_4lessIiEEEEEENSB_17counting_iteratorIlNSB_11use_defaultESX_SX_EEEEEEEjSF_S9_NS7_10__identityEEEvT0_PT3_T1_NS0_13GridEvenShareIS15_EET2_T4_E12temp_storage+128];
	setp.eq.s16 	%p146, %rs217, 0;
	setp.eq.s16 	%p147, %rs218, 0;
	min.s64 	%rd295, %rd294, %rd293;
	selp.b16 	%rs219, %rs216, 1, %p147;
	selp.b16 	%rs377, %rs218, %rs219, %p146;
	selp.b64 	%rd296, %rd293, %rd295, %p147;
	selp.b64 	%rd482, %rd294, %rd296, %p146;
$L__BB13_119:
	mov.u32 	%r550, %tid.x;
	setp.ne.s32 	%p324, %r550, 0;
	@%p324 bra 	$L__BB13_121;
	ld.param.u64 	%rd472, [_ZN3cub18CUB_300001_SM_10006detail6reduce18DeviceReduceKernelINS2_10policy_hubIN4cuda3std3__45tupleIJblEEEjN6thrust24THRUST_300001_SM_1000_NS8cuda_cub9__find_if7functorIS9_EEE10Policy1000ENSB_12zip_iteratorINS8_IJNSD_26transform_input_iterator_tIbNSI_INS8_IJNSB_6detail15normal_iteratorINSB_10device_ptrIiEEEESO_EEEEENSK_22tuple_binary_predicateINS7_4lessIiEEEEEENSB_17counting_iteratorIlNSB_11use_defaultESX_SX_EEEEEEEjSF_S9_NS7_10__identityEEEvT0_PT3_T1_NS0_13GridEvenShareIS15_EET2_T4__param_1];
	cvta.to.global.u64 	%rd469, %rd472;
	mul.wide.u32 	%rd470, %r3, 16;
	add.s64 	%rd471, %rd469, %rd470;
	st.global.u8 	[%rd471], %rs377;
	st.global.u64 	[%rd471+8], %rd482;
$L__BB13_121:
	ret;

}
	// .globl	_ZN3cub18CUB_300001_SM_10006detail6reduce28DeviceReduceSingleTileKernelINS2_10policy_hubIN4cuda3std3__45tupleIJblEEEyN6thrust24THRUST_300001_SM_1000_NS8cuda_cub9__find_if7functorIS9_EEE10Policy1000ENSB_12zip_iteratorINS8_IJNSD_26transform_input_iterator_tIbNSI_INS8_IJNSB_6detail15normal_iteratorINSB_10device_ptrIiEEEESO_EEEEENSK_22tuple_binary_predicateINS7_4lessIiEEEEEENSB_17counting_iteratorIlNSB_11use_defaultESX_SX_EEEEEEEPS9_ySF_S9_S9_NS7_10__identityEEEvT0_T1_T2_T3_T4_T6_
.visible .entry _ZN3cub18CUB_300001_SM_10006detail6reduce28DeviceReduceSingleTileKernelINS2_10policy_hubIN4cuda3std3__45tupleIJblEEEyN6thrust24THRUST_300001_SM_1000_NS8cuda_cub9__find_if7functorIS9_EEE10Policy1000ENSB_12zip_iteratorINS8_IJNSD_26transform_input_iterator_tIbNSI_INS8_IJNSB_6detail15normal_iteratorINSB_10device_ptrIiEEEESO_EEEEENSK_22tuple_binary_predicateINS7_4lessIiEEEEEENSB_17counting_iteratorIlNSB_11use_defaultESX_SX_EEEEEEEPS9_ySF_S9_S9_NS7_10__identityEEEvT0_T1_T2_T3_T4_T6_(
	.param .align 8 .b8 _ZN3cub18CUB_300001_SM_10006detail6reduce28DeviceReduceSingleTileKernelINS2_10policy_hubIN4cuda3std3__45tupleIJblEEEyN6thrust24THRUST_300001_SM_1000_NS8cuda_cub9__find_if7functorIS9_EEE10Policy1000ENSB_12zip_iteratorINS8_IJNSD_26transform_input_iterator_tIbNSI_INS8_IJNSB_6detail15normal_iteratorINSB_10device_ptrIiEEEESO_EEEEENSK_22tuple_binary_predicateINS7_4lessIiEEEEEENSB_17counting_iteratorIlNSB_11use_defaultESX_SX_EEEEEEEPS9_ySF_S9_S9_NS7_10__identityEEEvT0_T1_T2_T3_T4_T6__param_0[32],
	.param .u64 .ptr .align 1 _ZN3cub18CUB_300001_SM_10006detail6reduce28DeviceReduceSingleTileKernelINS2_10policy_hubIN4cuda3std3__45tupleIJblEEEyN6thrust24THRUST_300001_SM_1000_NS8cuda_cub9__find_if7functorIS9_EEE10Policy1000ENSB_12zip_iteratorINS8_IJNSD_26transform_input_iterator_tIbNSI_INS8_IJNSB_6detail15normal_iteratorINSB_10device_ptrIiEEEESO_EEEEENSK_22tuple_binary_predicateINS7_4lessIiEEEEEENSB_17counting_iteratorIlNSB_11use_defaultESX_SX_EEEEEEEPS9_ySF_S9_S9_NS7_10__identityEEEvT0_T1_T2_T3_T4_T6__param_1,
	.param .u64 _ZN3cub18CUB_300001_SM_10006detail6reduce28DeviceReduceSingleTileKernelINS2_10policy_hubIN4cuda3std3__45tupleIJblEEEyN6thrust24THRUST_300001_SM_1000_NS8cuda_cub9__find_if7functorIS9_EEE10Policy1000ENSB_12zip_iteratorINS8_IJNSD_26transform_input_iterator_tIbNSI_INS8_IJNSB_6detail15normal_iteratorINSB_10device_ptrIiEEEESO_EEEEENSK_22tuple_binary_predicateINS7_4lessIiEEEEEENSB_17counting_iteratorIlNSB_11use_defaultESX_SX_EEEEEEEPS9_ySF_S9_S9_NS7_10__identityEEEvT0_T1_T2_T3_T4_T6__param_2,
	.param .align 1 .b8 _ZN3cub18CUB_300001_SM_10006detail6reduce28DeviceReduceSingleTileKernelINS2_10policy_hubIN4cuda3std3__45tupleIJblEEEyN6thrust24THRUST_300001_SM_1000_NS8cuda_cub9__find_if7functorIS9_EEE10Policy1000ENSB_12zip_iteratorINS8_IJNSD_26transform_input_iterator_tIbNSI_INS8_IJNSB_6detail15normal_iteratorINSB_10device_ptrIiEEEESO_EEEEENSK_22tuple_binary_predicateINS7_4lessIiEEEEEENSB_17counting_iteratorIlNSB_11use_defaultESX_SX_EEEEEEEPS9_ySF_S9_S9_NS7_10__identityEEEvT0_T1_T2_T3_T4_T6__param_3[1],
	.param .align 8 .b8 _ZN3cub18CUB_300001_SM_10006detail6reduce28DeviceReduceSingleTileKernelINS2_10policy_hubIN4cuda3std3__45tupleIJblEEEyN6thrust24THRUST_300001_SM_1000_NS8cuda_cub9__find_if7functorIS9_EEE10Policy1000ENSB_12zip_iteratorINS8_IJNSD_26transform_input_iterator_tIbNSI_INS8_IJNSB_6detail15normal_iteratorINSB_10device_ptrIiEEEESO_EEEEENSK_22tuple_binary_predicateINS7_4lessIiEEEEEENSB_17counting_iteratorIlNSB_11use_defaultESX_SX_EEEEEEEPS9_ySF_S9_S9_NS7_10__identityEEEvT0_T1_T2_T3_T4_T6__param_4[16],
	.param .align 1 .b8 _ZN3cub18CUB_300001_SM_10006detail6reduce28DeviceReduceSingleTileKernelINS2_10policy_hubIN4cuda3std3__45tupleIJblEEEyN6thrust24THRUST_300001_SM_1000_NS8cuda_cub9__find_if7functorIS9_EEE10Policy1000ENSB_12zip_iteratorINS8_IJNSD_26transform_input_iterator_tIbNSI_INS8_IJNSB_6detail15normal_iteratorINSB_10device_ptrIiEEEESO_EEEEENSK_22tuple_binary_predicateINS7_4lessIiEEEEEENSB_17counting_iteratorIlNSB_11use_defaultESX_SX_EEEEEEEPS9_ySF_S9_S9_NS7_10__identityEEEvT0_T1_T2_T3_T4_T6__param_5[1]
)
.maxntid 256
.minnctapersm 1
{
	.reg .pred 	%p<329>;
	.reg .b16 	%rs<415>;
	.reg .b32 	%r<504>;
	.reg .b64 	%rd<450>;
	// demoted variable
	.shared .align 8 .b8 _ZZN3cub18CUB_300001_SM_10006detail6reduce28DeviceReduceSingleTileKernelINS2_10policy_hubIN4cuda3std3__45tupleIJblEEEyN6thrust24THRUST_300001_SM_1000_NS8cuda_cub9__find_if7functorIS9_EEE10Policy1000ENSB_12zip_iteratorINS8_IJNSD_26transform_input_iterator_tIbNSI_INS8_IJNSB_6detail15normal_iteratorINSB_10device_ptrIiEEEESO_EEEEENSK_22tuple_binary_predicateINS7_4lessIiEEEEEENSB_17counting_iteratorIlNSB_11use_defaultESX_SX_EEEEEEEPS9_ySF_S9_S9_NS7_10__identityEEEvT0_T1_T2_T3_T4_T6_E12temp_storage[152];
	ld.param.u64 	%rd122, [_ZN3cub18CUB_300001_SM_10006detail6reduce28DeviceReduceSingleTileKernelINS2_10policy_hubIN4cuda3std3__45tupleIJblEEEyN6thrust24THRUST_300001_SM_1000_NS8cuda_cub9__find_if7functorIS9_EEE10Policy1000ENSB_12zip_iteratorINS8_IJNSD_26transform_input_iterator_tIbNSI_INS8_IJNSB_6detail15normal_iteratorINSB_10device_ptrIiEEEESO_EEEEENSK_22tuple_binary_predicateINS7_4lessIiEEEEEENSB_17counting_iteratorIlNSB_11use_defaultESX_SX_EEEEEEEPS9_ySF_S9_S9_NS7_10__identityEEEvT0_T1_T2_T3_T4_T6__param_4+8];
	ld.param.u64 	%rd120, [_ZN3cub18CUB_300001_SM_10006detail6reduce28DeviceReduceSingleTileKernelINS2_10policy_hubIN4cuda3std3__45tupleIJblEEEyN6thrust24THRUST_300001_SM_1000_NS8cuda_cub9__find_if7functorIS9_EEE10Policy1000ENSB_12zip_iteratorINS8_IJNSD_26transform_input_iterator_tIbNSI_INS8_IJNSB_6detail15normal_iteratorINSB_10device_ptrIiEEEESO_EEEEENSK_22tuple_binary_predicateINS7_4lessIiEEEEEENSB_17counting_iteratorIlNSB_11use_defaultESX_SX_EEEEEEEPS9_ySF_S9_S9_NS7_10__identityEEEvT0_T1_T2_T3_T4_T6__param_0+24];
	ld.param.u64 	%rd119, [_ZN3cub18CUB_300001_SM_10006detail6reduce28DeviceReduceSingleTileKernelINS2_10policy_hubIN4cuda3std3__45tupleIJblEEEyN6thrust24THRUST_300001_SM_1000_NS8cuda_cub9__find_if7functorIS9_EEE10Policy1000ENSB_12zip_iteratorINS8_IJNSD_26transform_input_iterator_tIbNSI_INS8_IJNSB_6detail15normal_iteratorINSB_10device_ptrIiEEEESO_EEEEENSK_22tuple_binary_predicateINS7_4lessIiEEEEEENSB_17counting_iteratorIlNSB_11use_defaultESX_SX_EEEEEEEPS9_ySF_S9_S9_NS7_10__identityEEEvT0_T1_T2_T3_T4_T6__param_0+8];
	ld.param.u64 	%rd118, [_ZN3cub18CUB_300001_SM_10006detail6reduce28DeviceReduceSingleTileKernelINS2_10policy_hubIN4cuda3std3__45tupleIJblEEEyN6thrust24THRUST_300001_SM_1000_NS8cuda_cub9__find_if7functorIS9_EEE10Policy1000ENSB_12zip_iteratorINS8_IJNSD_26transform_input_iterator_tIbNSI_INS8_IJNSB_6detail15normal_iteratorINSB_10device_ptrIiEEEESO_EEEEENSK_22tuple_binary_predicateINS7_4lessIiEEEEEENSB_17counting_iteratorIlNSB_11use_defaultESX_SX_EEEEEEEPS9_ySF_S9_S9_NS7_10__identityEEEvT0_T1_T2_T3_T4_T6__param_0];
	ld.param.u64 	%rd123, [_ZN3cub18CUB_300001_SM_10006detail6reduce28DeviceReduceSingleTileKernelINS2_10policy_hubIN4cuda3std3__45tupleIJblEEEyN6thrust24THRUST_300001_SM_1000_NS8cuda_cub9__find_if7functorIS9_EEE10Policy1000ENSB_12zip_iteratorINS8_IJNSD_26transform_input_iterator_tIbNSI_INS8_IJNSB_6detail15normal_iteratorINSB_10device_ptrIiEEEESO_EEEEENSK_22tuple_binary_predicateINS7_4lessIiEEEEEENSB_17counting_iteratorIlNSB_11use_defaultESX_SX_EEEEEEEPS9_ySF_S9_S9_NS7_10__identityEEEvT0_T1_T2_T3_T4_T6__param_1];
	ld.param.u64 	%rd121, [_ZN3cub18CUB_300001_SM_10006detail6reduce28DeviceReduceSingleTileKernelINS2_10policy_hubIN4cuda3std3__45tupleIJblEEEyN6thrust24THRUST_300001_SM_1000_NS8cuda_cub9__find_if7functorIS9_EEE10Policy1000ENSB_12zip_iteratorINS8_IJNSD_26transform_input_iterator_tIbNSI_INS8_IJNSB_6detail15normal_iteratorINSB_10device_ptrIiEEEESO_EEEEENSK_22tuple_binary_predicateINS7_4lessIiEEEEEENSB_17counting_iteratorIlNSB_11use_defaultESX_SX_EEEEEEEPS9_ySF_S9_S9_NS7_10__identityEEEvT0_T1_T2_T3_T4_T6__param_2];
	ld.param.u8 	%rs100, [_ZN3cub18CUB_300001_SM_10006detail6reduce28DeviceReduceSingleTileKernelINS2_10policy_hubIN4cuda3std3__45tupleIJblEEEyN6thrust24THRUST_300001_SM_1000_NS8cuda_cub9__find_if7functorIS9_EEE10Policy1000ENSB_12zip_iteratorINS8_IJNSD_26transform_input_iterator_tIbNSI_INS8_IJNSB_6detail15normal_iteratorINSB_10device_ptrIiEEEESO_EEEEENSK_22tuple_binary_predicateINS7_4lessIiEEEEEENSB_17counting_iteratorIlNSB_11use_defaultESX_SX_EEEEEEEPS9_ySF_S9_S9_NS7_10__identityEEEvT0_T1_T2_T3_T4_T6__param_4];
	cvta.to.global.u64 	%rd1, %rd123;
	setp.ne.s64 	%p1, %rd121, 0;
	@%p1 bra 	$L__BB14_3;
	mov.u32 	%r492, %tid.x;
	setp.ne.s32 	%p328, %r492, 0;
	@%p328 bra 	$L__BB14_122;
	st.global.u8 	[%rd1], %rs100;
	st.global.u64 	[%rd1+8], %rd122;
	bra.uni 	$L__BB14_122;
$L__BB14_3:
	cvta.to.global.u64 	%rd2, %rd118;
	cvta.to.global.u64 	%rd3, %rd119;
	setp.gt.u64 	%p2, %rd121, 1023;
	@%p2 bra 	$L__BB14_80;
	cvt.u32.u64 	%r1, %rd121;
	mov.u32 	%r2, %tid.x;
	setp.ge.u32 	%p149, %r2, %r1;
	mov.b16 	%rs383, 0;
	mov.b64 	%rd416, 0;
	mov.u32 	%r496, %r2;
	@%p149 bra 	$L__BB14_6;
	cvt.u64.u32 	%rd273, %r2;
	mul.wide.u32 	%rd274, %r2, 4;
	add.s64 	%rd275, %rd2, %rd274;
	add.s64 	%rd276, %rd3, %rd274;
	add.s64 	%rd416, %rd120, %rd273;
	ld.global.u32 	%r222, [%rd275];
	ld.global.u32 	%r223, [%rd276];
	setp.lt.s32 	%p150, %r222, %r223;
	selp.u16 	%rs383, 1, 0, %p150;
	add.s32 	%r496, %r2, 256;
$L__BB14_6:
	setp.ge.u32 	%p151, %r496, %r1;
	@%p151 bra 	$L__BB14_18;
	not.b32 	%r224, %r496;
	add.s32 	%r5, %r224, %r1;
	shr.u32 	%r225, %r5, 8;
	add.s32 	%r6, %r225, 1;
	and.b32  	%r7, %r6, 7;
	setp.lt.u32 	%p152, %r5, 1792;
	@%p152 bra 	$L__BB14_10;
	and.b32  	%r226, %r6, 33554424;
	neg.s32 	%r494, %r226;
$L__BB14_9:
	.pragma "nounroll";
	cvt.u64.u32 	%rd278, %r496;
	mul.wide.u32 	%rd279, %r496, 4;
	add.s64 	%rd280, %rd2, %rd279;
	add.s64 	%rd281, %rd3, %rd279;
	add.s64 	%rd282, %rd120, %rd278;
	ld.global.u32 	%r227, [%rd280];
	ld.global.u32 	%r228, [%rd281];
	setp.lt.s32 	%p153, %r227, %r228;
	selp.u16 	%rs224, 1, 0, %p153;
	and.b16  	%rs225, %rs383, 255;
	setp.ne.s16 	%p155, %rs225, 0;
	and.pred  	%p156, %p155, %p153;
	min.s64 	%rd283, %rd282, %rd416;
	setp.eq.s16 	%p157, %rs225, 0;
	selp.b64 	%rd284, %rd282, %rd416, %p157;
	selp.b16 	%rs226, %rs224, %rs383, %p157;
	selp.b64 	%rd285, %rd283, %rd284, %p156;
	selp.b16 	%rs227, 1, %rs226, %p156;
	and.b16  	%rs228, %rs227, 255;
	add.s64 	%rd286, %rd282, 256;
	ld.global.u32 	%r229, [%rd280+1024];
	ld.global.u32 	%r230, [%rd281+1024];
	setp.lt.s32 	%p158, %r229, %r230;
	selp.u16 	%rs229, 1, 0, %p158;
	setp.ne.s16 	%p160, %rs228, 0;
	and.pred  	%p161, %p160, %p158;
	min.s64 	%rd287, %rd286, %rd285;
	setp.eq.s16 	%p162, %rs228, 0;
	selp.b64 	%rd288, %rd286, %rd285, %p162;
	selp.b16 	%rs230, %rs229, %rs227, %p162;
	selp.b64 	%rd289, %rd287, %rd288, %p161;
	selp.b16 	%rs231, 1, %rs230, %p161;
	and.b16  	%rs232, %rs231, 255;
	add.s64 	%rd290, %rd282, 512;
	ld.global.u32 	%r231, [%rd280+2048];
	ld.global.u32 	%r232, [%rd281+2048];
	setp.lt.s32 	%p163, %r231, %r232;
	selp.u16 	%rs233, 1, 0, %p163;
	setp.ne.s16 	%p165, %rs232, 0;
	and.pred  	%p166, %p165, %p163;
	min.s64 	%rd291, %rd290, %rd289;
	setp.eq.s16 	%p167, %rs232, 0;
	selp.b64 	%rd292, %rd290, %rd289, %p167;
	selp.b16 	%rs234, %rs233, %rs231, %p167;
	selp.b64 	%rd293, %rd291, %rd292, %p166;
	selp.b16 	%rs235, 1, %rs234, %p166;
	and.b16  	%rs236, %rs235, 255;
	add.s64 	%rd294, %rd282, 768;
	ld.global.u32 	%r233, [%rd280+3072];
	ld.global.u32 	%r234, [%rd281+3072];
	setp.lt.s32 	%p168, %r233, %r234;
	selp.u16 	%rs237, 1, 0, %p168;
	setp.ne.s16 	%p170, %rs236, 0;
	and.pred  	%p171, %p170, %p168;
	min.s64 	%rd295, %rd294, %rd293;
	setp.eq.s16 	%p172, %rs236, 0;
	selp.b64 	%rd296, %rd294, %rd293, %p172;
	selp.b16 	%rs238, %rs237, %rs235, %p172;
	selp.b64 	%rd297, %rd295, %rd296, %p171;
	selp.b16 	%rs239, 1, %rs238, %p171;
	and.b16  	%rs240, %rs239, 255;
	add.s64 	%rd298, %rd282, 1024;
	ld.global.u32 	%r235, [%rd280+4096];
	ld.global.u32 	%r236, [%rd281+4096];
	setp.lt.s32 	%p173, %r235, %r236;
	selp.u16 	%rs241, 1, 0, %p173;
	setp.ne.s16 	%p175, %rs240, 0;
	and.pred  	%p176, %p175, %p173;
	min.s64 	%rd299, %rd298, %rd297;
	setp.eq.s16 	%p177, %rs240, 0;
	selp.b64 	%rd300, %rd298, %rd297, %p177;
	selp.b16 	%rs242, %rs241, %rs239, %p177;
	selp.b64 	%rd301, %rd299, %rd300, %p176;
	selp.b16 	%rs243, 1, %rs242, %p176;
	and.b16  	%rs244, %rs243, 255;
	add.s64 	%rd302, %rd282, 1280;
	ld.global.u32 	%r237, [%rd280+5120];
	ld.global.u32 	%r238, [%rd281+5120];
	setp.lt.s32 	%p178, %r237, %r238;
	selp.u16 	%rs245, 1, 0, %p178;
	setp.ne.s16 	%p180, %rs244, 0;
	and.pred  	%p181, %p180, %p178;
	min.s64 	%rd303, %rd302, %rd301;
	setp.eq.s16 	%p182, %rs244, 0;
	selp.b64 	%rd304, %rd302, %rd301, %p182;
	selp.b16 	%rs246, %rs245, %rs243, %p182;
	selp.b64 	%rd305, %rd303, %rd304, %p181;
	selp.b16 	%rs247, 1, %rs246, %p181;
	and.b16  	%rs248, %rs247, 255;
	add.s64 	%rd306, %rd282, 1536;
	ld.global.u32 	%r239, [%rd280+6144];
	ld.global.u32 	%r240, [%rd281+6144];
	setp.lt.s32 	%p183, %r239, %r240;
	selp.u16 	%rs249, 1, 0, %p183;
	setp.ne.s16 	%p185, %rs248, 0;
	and.pred  	%p186, %p185, %p183;
	min.s64 	%rd307, %rd306, %rd305;
	setp.eq.s16 	%p187, %rs248, 0;
	selp.b64 	%rd308, %rd306, %rd305, %p187;
	selp.b16 	%rs250, %rs249, %rs247, %p187;
	selp.b64 	%rd309, %rd307, %rd308, %p186;
	selp.b16 	%rs251, 1, %rs250, %p186;
	and.b16  	%rs252, %rs251, 255;
	add.s64 	%rd310, %rd282, 1792;
	ld.global.u32 	%r241, [%rd280+7168];
	ld.global.u32 	%r242, [%rd281+7168];
	setp.lt.s32 	%p188, %r241, %r242;
	selp.u16 	%rs253, 1, 0, %p188;
	setp.ne.s16 	%p190, %rs252, 0;
	and.pred  	%p191, %p190, %p188;
	min.s64 	%rd311, %rd310, %rd309;
	setp.eq.s16 	%p192, %rs252, 0;
	selp.b64 	%rd312, %rd310, %rd309, %p192;
	selp.b16 	%rs254, %rs253, %rs251, %p192;
	selp.b64 	%rd416, %rd311, %rd312, %p191;
	selp.b16 	%rs383, 1, %rs254, %p191;
	add.s32 	%r496, %r496, 2048;
	add.s32 	%r494, %r494, 8;
	setp.ne.s32 	%p193, %r494, 0;
	@%p193 bra 	$L__BB14_9;
$L__BB14_10:
	setp.eq.s32 	%p194, %r7, 0;
	@%p194 bra 	$L__BB14_18;
	setp.lt.u32 	%p195, %r7, 4;
	@%p195 bra 	$L__BB14_13;
	cvt.u64.u32 	%rd314, %r496;
	mul.wide.u32 	%rd315, %r496, 4;
	add.s64 	%rd316, %rd2, %rd315;
	add.s64 	%rd317, %rd3, %rd315;
	add.s64 	%rd318, %rd120, %rd314;
	ld.global.u32 	%r243, [%rd316];
	ld.global.u32 	%r244, [%rd317];
	setp.lt.s32 	%p196, %r243, %r244;
	selp.u16 	%rs256, 1, 0, %p196;
	and.b16  	%rs257, %rs383, 255;
	setp.ne.s16 	%p198, %rs257, 0;
	and.pred  	%p199, %p198, %p196;
	min.s64 	%rd319, %rd318, %rd416;
	setp.eq.s16 	%p200, %rs257, 0;
	selp.b64 	%rd320, %rd318, %rd416, %p200;
	selp.b16 	%rs258, %rs256, %rs383, %p200;
	selp.b64 	%rd321, %rd319, %rd320, %p199;
	selp.b16 	%rs259, 1, %rs258, %p199;
	and.b16  	%rs260, %rs259, 255;
	add.s32 	%r245, %r496, 256;
	cvt.u64.u32 	%rd322, %r245;
	add.s64 	%rd323, %rd120, %rd322;
	ld.global.u32 	%r246, [%rd316+1024];
	ld.global.u32 	%r247, [%rd317+1024];
	setp.lt.s32 	%p201, %r246, %r247;
	selp.u16 	%rs261, 1, 0, %p201;
	setp.ne.s16 	%p203, %rs260, 0;
	and.pred  	%p204, %p203, %p201;
	min.s64 	%rd324, %rd323, %rd321;
	setp.eq.s16 	%p205, %rs260, 0;
	selp.b64 	%rd325, %rd323, %rd321, %p205;
	selp.b16 	%rs262, %rs261, %rs259, %p205;
	selp.b64 	%rd326, %rd324, %rd325, %p204;
	selp.b16 	%rs263, 1, %rs262, %p204;
	and.b16  	%rs264, %rs263, 255;
	add.s32 	%r248, %r496, 512;
	cvt.u64.u32 	%rd327, %r248;
	add.s64 	%rd328, %rd120, %rd327;
	ld.global.u32 	%r249, [%rd316+2048];
	ld.global.u32 	%r250, [%rd317+2048];
	setp.lt.s32 	%p206, %r249, %r250;
	selp.u16 	%rs265, 1, 0, %p206;
	setp.ne.s16 	%p208, %rs264, 0;
	and.pred  	%p209, %p208, %p206;
	min.s64 	%rd329, %rd328, %rd326;
	setp.eq.s16 	%p210, %rs264, 0;
	selp.b64 	%rd330, %rd328, %rd326, %p210;
	selp.b16 	%rs266, %rs265, %rs263, %p210;
	selp.b64 	%rd331, %rd329, %rd330, %p209;
	selp.b16 	%rs267, 1, %rs266, %p209;
	and.b16  	%rs268, %rs267, 255;
	add.s32 	%r251, %r496, 768;
	cvt.u64.u32 	%rd332, %r251;
	add.s64 	%rd333, %rd120, %rd332;
	ld.global.u32 	%r252, [%rd316+3072];
	ld.global.u32 	%r253, [%rd317+3072];
	setp.lt.s32 	%p211, %r252, %r253;
	selp.u16 	%rs269, 1, 0, %p211;
	setp.ne.s16 	%p213, %rs268, 0;
	and.pred  	%p214, %p213, %p211;
	min.s64 	%rd334, %rd333, %rd331;
	setp.eq.s16 	%p215, %rs268, 0;
	selp.b64 	%rd335, %rd333, %rd331, %p215;
	selp.b16 	%rs270, %rs269, %rs267, %p215;
	selp.b64 	%rd416, %rd334, %rd335, %p214;
	selp.b16 	%rs383, 1, %rs270, %p214;
	add.s32 	%r496, %r496, 1024;
$L__BB14_13:
	and.b32  	%r254, %r6, 3;
	setp.eq.s32 	%p216, %r254, 0;
	@%p216 bra 	$L__BB14_18;
	setp.eq.s32 	%p217, %r254, 1;
	@%p217 bra 	$L__BB14_16;
	cvt.u64.u32 	%rd337, %r496;
	mul.wide.u32 	%rd338, %r496, 4;
	add.s64 	%rd339, %rd2, %rd338;
	add.s64 	%rd340, %rd3, %rd338;
	add.s64 	%rd341, %rd120, %rd337;
	ld.global.u32 	%r255, [%rd339];
	ld.global.u32 	%r256, [%rd340];
	setp.lt.s32 	%p218, %r255, %r256;
	selp.u16 	%rs272, 1, 0, %p218;
	and.b16  	%rs273, %rs383, 255;
	setp.ne.s16 	%p220, %rs273, 0;
	and.pred  	%p221, %p220, %p218;
	min.s64 	%rd342, %rd341, %rd416;
	setp.eq.s16 	%p222, %rs273, 0;
	selp.b64 	%rd343, %rd341, %rd416, %p222;
	selp.b16 	%rs274, %rs272, %rs383, %p222;
	selp.b64 	%rd344, %rd342, %rd343, %p221;
	selp.b16 	%rs275, 1, %rs274, %p221;
	and.b16  	%rs276, %rs275, 255;
	add.s32 	%r257, %r496, 256;
	cvt.u64.u32 	%rd345, %r257;
	add.s64 	%rd346, %rd120, %rd345;
	ld.global.u32 	%r258, [%rd339+1024];
	ld.global.u32 	%r259, [%rd340+1024];
	setp.lt.s32 	%p223, %r258, %r259;
	selp.u16 	%rs277, 1, 0, %p223;
	setp.ne.s16 	%p225, %rs276, 0;
	and.pred  	%p226, %p225, %p223;
	min.s64 	%rd347, %rd346, %rd344;
	setp.eq.s16 	%p227, %rs276, 0;
	selp.b64 	%rd348, %rd346, %rd344, %p227;
	selp.b16 	%rs278, %rs277, %rs275, %p227;
	selp.b64 	%rd416, %rd347, %rd348, %p226;
	selp.b16 	%rs383, 1, %rs278, %p226;
	add.s32 	%r496, %r496, 512;
$L__BB14_16:
	and.b32  	%r260, %r5, 256;
	setp.ne.s32 	%p228, %r260, 0;
	@%p228 bra 	$L__BB14_18;
	cvt.u64.u32 	%rd349, %r496;
	mul.wide.u32 	%rd350, %r496, 4;
	add.s64 	%rd351, %rd2, %rd350;
	add.s64 	%rd352, %rd3, %rd350;
	add.s64 	%rd353, %rd120, %rd349;
	ld.global.u32 	%r261, [%rd351];
	ld.global.u32 	%r262, [%rd352];
	setp.lt.s32 	%p229, %r261, %r262;
	selp.u16 	%rs279, 1, 0, %p229;
	and.b16  	%rs280, %rs383, 255;
	setp.ne.s16 	%p231, %rs280, 0;
	and.pred  	%p232, %p231, %p229;
	min.s64 	%rd354, %rd353, %rd416;
	setp.eq.s16 	%p233, %rs280, 0;
	selp.b64 	%rd355, %rd353, %rd416, %p233;
	selp.b16 	%rs281, %rs279, %rs383, %p233;
	selp.b64 	%rd416, %rd354, %rd355, %p232;
	selp.b16 	%rs383, 1, %rs281, %p232;
$L__BB14_18:
	setp.lt.u64 	%p234, %rd121, 256;
	@%p234 bra 	$L__BB14_43;
	// begin inline asm
	mov.u32 %r381, %laneid;
	// end inline asm
	cvt.u32.u16 	%r402, %rs383;
	and.b32  	%r383, %r402, 255;
	mov.b32 	%r399, 1;
	mov.b32 	%r400, 31;
	mov.b32 	%r401, -1;
	// begin inline asm
	shfl.sync.down.b32 %r382, %r383, %r399, %r400, %r401;
	// end inline asm
	// begin inline asm
	shfl.sync.down.b32 %r387, %r388, %r399, %r400, %r401;
	// end inline asm
	mov.b64 	{%r393, %r398}, %rd416;
	// begin inline asm
	shfl.sync.down.b32 %r392, %r393, %r399, %r400, %r401;
	// end inline asm
	// begin inline asm
	shfl.sync.down.b32 %r397, %r398, %r399, %r400, %r401;
	// end inline asm
	mov.b64 	%rd19, {%r392, %r397};
	cvt.u16.u32 	%rs15, %r382;
	setp.gt.s32 	%p284, %r381, 30;
	@%p284 bra 	$L__BB14_23;
	and.b16  	%rs323, %rs383, 255;
	setp.eq.s16 	%p285, %rs323, 0;
	and.b16  	%rs324, %rs15, 255;
	setp.eq.s16 	%p286, %rs324, 0;
	or.pred  	%p287, %p285, %p286;
	@%p287 bra 	$L__BB14_22;
	min.s64 	%rd416, %rd19, %rd416;
	mov.b16 	%rs383, 1;
	bra.uni 	$L__BB14_23;
$L__BB14_22:
	setp.eq.s16 	%p288, %rs323, 0;
	selp.b64 	%rd416, %rd19, %rd416, %p288;
	selp.b16 	%rs383, %rs15, %rs383, %p288;
$L__BB14_23:
	cvt.u32.u16 	%r423, %rs383;
	and.b32  	%r404, %r423, 255;
	mov.b32 	%r420, 2;
	mov.b32 	%r421, 31;
	mov.b32 	%r422, -1;
	// begin inline asm
	shfl.sync.down.b32 %r403, %r404, %r420, %r421, %r422;
	// end inline asm
	// begin inline asm
	shfl.sync.down.b32 %r408, %r409, %r420, %r421, %r422;
	// end inline asm
	mov.b64 	{%r414, %r419}, %rd416;
	// begin inline asm
	shfl.sync.down.b32 %r413, %r414, %r420, %r421, %r422;
	// end inline asm
	// begin inline asm
	shfl.sync.down.b32 %r418, %r419, %r420, %r421, %r422;
	// end inline asm
	mov.b64 	%rd23, {%r413, %r418};
	cvt.u16.u32 	%rs18, %r403;
	setp.gt.s32 	%p289, %r381, 29;
	@%p289 bra 	$L__BB14_27;
	and.b16  	%rs327, %rs383, 255;
	setp.eq.s16 	%p290, %rs327, 0;
	and.b16  	%rs328, %rs18, 255;
	setp.eq.s16 	%p291, %rs328, 0;
	or.pred  	%p292, %p290, %p291;
	@%p292 bra 	$L__BB14_26;
	min.s64 	%rd416, %rd23, %rd416;
	mov.b16 	%rs383, 1;
	bra.uni 	$L__BB14_27;
$L__BB14_26:
	setp.eq.s16 	%p293, %rs327, 0;
	selp.b64 	%rd416, %rd23, %rd416, %p293;
	selp.b16 	%rs383, %rs18, %rs383, %p293;
$L__BB14_27:
	cvt.u32.u16 	%r444, %rs383;
	and.b32  	%r425, %r444, 255;
	mov.b32 	%r441, 4;
	mov.b32 	%r442, 31;
	mov.b32 	%r443, -1;
	// begin inline asm
	shfl.sync.down.b32 %r424, %r425, %r441, %r442, %r443;
	// end inline asm
	// begin inline asm
	shfl.sync.down.b32 %r429, %r430, %r441, %r442, %r443;
	// end inline asm
	mov.b64 	{%r435, %r440}, %rd416;
	// begin inline asm
	shfl.sync.down.b32 %r434, %r435, %r441, %r442, %r443;
	// end inline asm
	// begin inline asm
	shfl.sync.down.b32 %r439, %r440, %r441, %r442, %r443;
	// end inline asm
	mov.b64 	%rd27, {%r434, %r439};
	cvt.u16.u32 	%rs21, %r424;
	setp.gt.s32 	%p294, %r381, 27;
	@%p294 bra 	$L__BB14_31;
	and.b16  	%rs331, %rs383, 255;
	setp.eq.s16 	%p295, %rs331, 0;
	and.b16  	%rs332, %rs21, 255;
	setp.eq.s16 	%p296, %rs332, 0;
	or.pred  	%p297, %p295, %p296;
	@%p297 bra 	$L__BB14_30;
	min.s64 	%rd416, %rd27, %rd416;
	mov.b16 	%rs383, 1;
	bra.uni 	$L__BB14_31;
$L__BB14_30:
	setp.eq.s16 	%p298, %rs331, 0;
	selp.b64 	%rd416, %rd27, %rd416, %p298;
	selp.b16 	%rs383, %rs21, %rs383, %p298;
$L__BB14_31:
	cvt.u32.u16 	%r465, %rs383;
	and.b32  	%r446, %r465, 255;
	mov.b32 	%r462, 8;
	mov.b32 	%r463, 31;
	mov.b32 	%r464, -1;
	// begin inline asm
	shfl.sync.down.b32 %r445, %r446, %r462, %r463, %r464;
	// end inline asm
	// begin inline asm
	shfl.sync.down.b32 %r450, %r451, %r462, %r463, %r464;
	// end inline asm
	mov.b64 	{%r456, %r461}, %rd416;
	// begin inline asm
	shfl.sync.down.b32 %r455, %r456, %r462, %r463, %r464;
	// end inline asm
	// begin inline asm
	shfl.sync.down.b32 %r460, %r461, %r462, %r463, %r464;
	// end inline asm
	mov.b64 	%rd31, {%r455, %r460};
	cvt.u16.u32 	%rs24, %r445;
	setp.gt.s32 	%p299, %r381, 23;
	@%p299 bra 	$L__BB14_35;
	and.b16  	%rs335, %rs383, 255;
	setp.eq.s16 	%p300, %rs335, 0;
	and.b16  	%rs336, %rs24, 255;
	setp.eq.s16 	%p301, %rs336, 0;
	or.pred  	%p302, %p300, %p301;
	@%p302 bra 	$L__BB14_34;
	min.s64 	%rd416, %rd31, %rd416;
	mov.b16 	%rs383, 1;
	bra.uni 	$L__BB14_35;
$L__BB14_34:
	setp.eq.s16 	%p303, %rs335, 0;
	selp.b16 	%rs383, %rs24, %rs383, %p303;
	selp.b64 	%rd416, %rd31, %rd416, %p303;
$L__BB14_35:
	cvt.u32.u16 	%r486, %rs383;
	and.b32  	%r467, %r486, 255;
	mov.b32 	%r483, 16;
	mov.b32 	%r484, 31;
	mov.b32 	%r485, -1;
	// begin inline asm
	shfl.sync.down.b32 %r466, %r467, %r483, %r484, %r485;
	// end inline asm
	// begin inline asm
	shfl.sync.down.b32 %r471, %r472, %r483, %r484, %r485;
	// end inline asm
	mov.b64 	{%r477, %r482}, %rd416;
	// begin inline asm
	shfl.sync.down.b32 %r476, %r477, %r483, %r484, %r485;
	// end inline asm
	// begin inline asm
	shfl.sync.down.b32 %r481, %r482, %r483, %r484, %r485;
	// end inline asm
	mov.b64 	%rd35, {%r476, %r481};
	cvt.u16.u32 	%rs27, %r466;
	setp.gt.s32 	%p304, %r381, 15;
	@%p304 bra 	$L__BB14_39;
	and.b16  	%rs339, %rs383, 255;
	setp.eq.s16 	%p305, %rs339, 0;
	and.b16  	%rs340, %rs27, 255;
	setp.eq.s16 	%p306, %rs340, 0;
	or.pred  	%p307, %p305, %p306;
	@%p307 bra 	$L__BB14_38;
	min.s64 	%rd416, %rd35, %rd416;
	mov.b16 	%rs383, 1;
	bra.uni 	$L__BB14_39;
$L__BB14_38:
	setp.eq.s16 	%p308, %rs339, 0;
	selp.b16 	%rs383, %rs27, %rs383, %p308;
	selp.b64 	%rd416, %rd35, %rd416, %p308;
$L__BB14_39:
	setp.ne.s32 	%p309, %r381, 0;
	@%p309 bra 	$L__BB14_41;
	shr.u32 	%r487, %r2, 1;
	and.b32  	%r488, %r487, 496;
	mov.u32 	%r489, _ZZN3cub18CUB_300001_SM_10006detail6reduce28DeviceReduceSingleTileKernelINS2_10policy_hubIN4cuda3std3__45tupleIJblEEEyN6thrust24THRUST_300001_SM_1000_NS8cuda_cub9__find_if7functorIS9_EEE10Policy1000ENSB_12zip_iteratorINS8_IJNSD_26transform_input_iterator_tIbNSI_INS8_IJNSB_6detail15normal_iteratorINSB_10device_ptrIiEEEESO_EEEEENSK_22tuple_binary_predicateINS7_4lessIiEEEEEENSB_17counting_iteratorIlNSB_11use_defaultESX_SX_EEEEEEEPS9_ySF_S9_S9_NS7_10__identityEEEvT0_T1_T2_T3_T4_T6_E12temp_storage;
	add.s32 	%r490, %r489, %r488;
	st.shared.u8 	[%r490+8], %rs383;
	st.shared.u64 	[%r490+16], %rd416;
$L__BB14_41:
	bar.sync 	0;
	setp.ne.s32 	%p310, %r2, 0;
	@%p310 bra 	$L__BB14_120;
	ld.shared.u8 	%rs343, [_ZZN3cub18CUB_300001_SM_10006detail6reduce28DeviceReduceSingleTileKernelINS2_10policy_hubIN4cuda3std3__45tupleIJblEEEyN6thrust24THRUST_300001_SM_1000_NS8cuda_cub9__find_if7functorIS9_EEE10Policy1000ENSB_12zip_iteratorINS8_IJNSD_26transform_input_iterator_tIbNSI_INS8_IJNSB_6detail15normal_iteratorINSB_10device_ptrIiEEEESO_EEEEENSK_22tuple_binary_predicateINS7_4lessIiEEEEEENSB_17counting_iteratorIlNSB_11use_defaultESX_SX_EEEEEEEPS9_ySF_S9_S9_NS7_10__identityEEEvT0_T1_T2_T3_T4_T6_E12temp_storage+24];
	ld.shared.u64 	%rd377, [_ZZN3cub18CUB_300001_SM_10006detail6reduce28DeviceReduceSingleTileKernelINS2_10policy_hubIN4cuda3std3__45tupleIJblEEEyN6thrust24THRUST_300001_SM_1000_NS8cuda_cub9__find_if7functorIS9_EEE10Policy1000ENSB_12zip_iteratorINS8_IJNSD_26transform_input_iterator_tIbNSI_INS8_IJNSB_6detail15normal_iteratorINSB_10device_ptrIiEEEESO_EEEEENSK_22tuple_binary_predicateINS7_4lessIiEEEEEENSB_17counting_iteratorIlNSB_11use_defaultESX_SX_EEEEEEEPS9_ySF_S9_S9_NS7_10__identityEEEvT0_T1_T2_T3_T4_T6_E12temp_storage+32];
	and.b16  	%rs344, %rs383, 255;
	setp.eq.s16 	%p311, %rs344, 0;
	setp.eq.s16 	%p312, %rs343, 0;
	min.s64 	%rd378, %rd377, %rd416;
	selp.b16 	%rs345, %rs383, 1, %p312;
	selp.b16 	%rs346, %rs343, %rs345, %p311;
	and.b16  	%rs347, %rs346, 255;
	selp.b64 	%rd379, %rd416, %rd378, %p312;
	selp.b64 	%rd380, %rd377, %rd379, %p311;
	ld.shared.u8 	%rs348, [_ZZN3cub18CUB_300001_SM_10006detail6reduce28DeviceReduceSingleTileKernelINS2_10policy_hubIN4cuda3std3__45tupleIJblEEEyN6thrust24THRUST_300001_SM_1000_NS8cuda_cub9__find_if7functorIS9_EEE10Policy1000ENSB_12zip_iteratorINS8_IJNSD_26transform_input_iterator_tIbNSI_INS8_IJNSB_6detail15normal_iteratorINSB_10device_ptrIiEEEESO_EEEEENSK_22tuple_binary_predicateINS7_4lessIiEEEEEENSB_17counting_iteratorIlNSB_11use_defaultESX_SX_EEEEEEEPS9_ySF_S9_S9_NS7_10__identityEEEvT0_T1_T2_T3_T4_T6_E12temp_storage+40];
	ld.shared.u64 	%rd381, [_ZZN3cub18CUB_300001_SM_10006detail6reduce28DeviceReduceSingleTileKernelINS2_10policy_hubIN4cuda3std3__45tupleIJblEEEyN6thrust24THRUST_300001_SM_1000_NS8cuda_cub9__find_if7functorIS9_EEE10Policy1000ENSB_12zip_iteratorINS8_IJNSD_26transform_input_iterator_tIbNSI_INS8_IJNSB_6detail15normal_iteratorINSB_10device_ptrIiEEEESO_EEEEENSK_22tuple_binary_predicateINS7_4lessIiEEEEEENSB_17counting_iteratorIlNSB_11use_defaultESX_SX_EEEEEEEPS9_ySF_S9_S9_NS7_10__identityEEEvT0_T1_T2_T3_T4_T6_E12temp_storage+48];
	setp.eq.s16 	%p313, %rs347, 0;
	setp.eq.s16 	%p314, %rs348, 0;
	min.s64 	%rd382, %rd381, %rd380;
	selp.b16 	%rs349, %rs346, 1, %p314;
	selp.b16 	%rs350, %rs348, %rs349, %p313;
	and.b16  	%rs351, %rs350, 255;
	selp.b64 	%rd383, %rd380, %rd382, %p314;
	selp.b64 	%rd384, %rd381, %rd383, %p313;
	ld.shared.u8 	%rs352, [_ZZN3cub18CUB_300001_SM_10006detail6reduce28DeviceReduceSingleTileKernelINS2_10policy_hubIN4cuda3std3__45tupleIJblEEEyN6thrust24THRUST_300001_SM_1000_NS8cuda_cub9__find_if7functorIS9_EEE10Policy1000ENSB_12zip_iteratorINS8_IJNSD_26transform_input_iterator_tIbNSI_INS8_IJNSB_6detail15normal_iteratorINSB_10device_ptrIiEEEESO_EEEEENSK_22tuple_binary_predicateINS7_4lessIiEEEEEENSB_17counting_iteratorIlNSB_11use_defaultESX_SX_EEEEEEEPS9_ySF_S9_S9_NS7_10__identityEEEvT0_T1_T2_T3_T4_T6_E12temp_storage+56];
	ld.shared.u64 	%rd385, [_ZZN3cub18CUB_300001_SM_10006detail6reduce28DeviceReduceSingleTileKernelINS2_10policy_hubIN4cuda3std3__45tupleIJblEEEyN6thrust24THRUST_300001_SM_1000_NS8cuda_cub9__find_if7functorIS9_EEE10Policy1000ENSB_12zip_iteratorINS8_IJNSD_26transform_input_iterator_tIbNSI_INS8_IJNSB_6detail15normal_iteratorINSB_10device_ptrIiEEEESO_EEEEENSK_22tuple_binary_predicateINS7_4lessIiEEEEEENSB_17counting_iteratorIlNSB_11use_defaultESX_SX_EEEEEEEPS9_ySF_S9_S9_NS7_10__identityEEEvT0_T1_T2_T3_T4_T6_E12temp_storage+64];
	setp.eq.s16 	%p315, %rs351, 0;
	setp.eq.s16 	%p316, %rs352, 0;
	min.s64 	%rd386, %rd385, %rd384;
	selp.b16 	%rs353, %rs350, 1, %p316;
	selp.b16 	%rs354, %rs352, %rs353, %p315;
	and.b16  	%rs355, %rs354, 255;
	selp.b64 	%rd387, %rd384, %rd386, %p316;
	selp.b64 	%rd388, %rd385, %rd387, %p315;
	ld.shared.u8 	%rs356, [_ZZN3cub18CUB_300001_SM_10006detail6reduce28DeviceReduceSingleTileKernelINS2_10policy_hubIN4cuda3std3__45tupleIJblEEEyN6thrust24THRUST_300001_SM_1000_NS8cuda_cub9__find_if7functorIS9_EEE10Policy1000ENSB_12zip_iteratorINS8_IJNSD_26transform_input_iterator_tIbNSI_INS8_IJNSB_6detail15normal_iteratorINSB_10device_ptrIiEEEESO_EEEEENSK_22tuple_binary_predicateINS7_4lessIiEEEEEENSB_17counting_iteratorIlNSB_11use_defaultESX_SX_EEEEEEEPS9_ySF_S9_S9_NS7_10__identityEEEvT0_T1_T2_T3_T4_T6_E12temp_storage+72];
	ld.shared.u64 	%rd389, [_ZZN3cub18CUB_300001_SM_10006detail6reduce28DeviceReduceSingleTileKernelINS2_10policy_hubIN4cuda3std3__45tupleIJblEEEyN6thrust24THRUST_300001_SM_1000_NS8cuda_cub9__find_if7functorIS9_EEE10Policy1000ENSB_12zip_iteratorINS8_IJNSD_26transform_input_iterator_tIbNSI_INS8_IJNSB_6detail15normal_iteratorINSB_10device_ptrIiEEEESO_EEEEENSK_22tuple_binary_predicateINS7_4lessIiEEEEEENSB_17counting_iteratorIlNSB_11use_defaultESX_SX_EEEEEEEPS9_ySF_S9_S9_NS7_10__identityEEEvT0_T1_T2_T3_T4_T6_E12temp_storage+80];
	setp.eq.s16 	%p317, %rs355, 0;
	setp.eq.s16 	%p318, %rs356, 0;
	min.s64 	%rd390, %rd389, %rd388;
	selp.b16 	%rs357, %rs354, 1, %p318;
	selp.b16 	%rs358, %rs356, %rs357, %p317;
	and.b16  	%rs359, %rs358, 255;
	selp.b64 	%rd391, %rd388, %rd390, %p318;
	selp.b64 	%rd392, %rd389, %rd391, %p317;
	ld.shared.u8 	%rs360, [_ZZN3cub18CUB_300001_SM_10006detail6reduce28DeviceReduceSingleTileKernelINS2_10policy_hubIN4cuda3std3__45tupleIJblEEEyN6thrust24THRUST_300001_SM_1000_NS8cuda_cub9__find_if7functorIS9_EEE10Policy1000ENSB_12zip_iteratorINS8_IJNSD_26transform_input_iterator_tIbNSI_INS8_IJNSB_6detail15normal_iteratorINSB_10device_ptrIiEEEESO_EEEEENSK_22tuple_binary_predicateINS7_4lessIiEEEEEENSB_17counting_iteratorIlNSB_11use_defaultESX_SX_EEEEEEEPS9_ySF_S9_S9_NS7_10__identityEEEvT0_T1_T2_T3_T4_T6_E12temp_storage+88];
	ld.shared.u64 	%rd393, [_ZZN3cub18CUB_300001_SM_10006detail6reduce28DeviceReduceSingleTileKernelINS2_10policy_hubIN4cuda3std3__45tupleIJblEEEyN6thrust24THRUST_300001_SM_1000_NS8cuda_cub9__find_if7functorIS9_EEE10Policy1000ENSB_12zip_iteratorINS8_IJNSD_26transform_input_iterator_tIbNSI_INS8_IJNSB_6detail15normal_iteratorINSB_10device_ptrIiEEEESO_EEEEENSK_22tuple_binary_predicateINS7_4lessIiEEEEEENSB_17counting_iteratorIlNSB_11use_defaultESX_SX_EEEEEEEPS9_ySF_S9_S9_NS7_10__identityEEEvT0_T1_T2_T3_T4_T6_E12temp_storage+96];
	setp.eq.s16 	%p319, %rs359, 0;
	setp.eq.s16 	%p320, %rs360, 0;
	min.s64 	%rd394, %rd393, %rd392;
	selp.b16 	%rs361, %rs358, 1, %p320;
	selp.b16 	%rs362, %rs360, %rs361, %p319;
	and.b16  	%rs363, %rs362, 255;
	selp.b64 	%rd395, %rd392, %rd394, %p320;
	selp.b64 	%rd396, %rd393, %rd395, %p319;
	ld.shared.u8 	%rs364, [_ZZN3cub18CUB_300001_SM_10006detail6reduce28DeviceReduceSingleTileKernelINS2_10policy_hubIN4cuda3std3__45tupleIJblEEEyN6thrust24THRUST_300001_SM_1000_NS8cuda_cub9__find_if7functorIS9_EEE10Policy1000ENSB_12zip_iteratorINS8_IJNSD_26transform_input_iterator_tIbNSI_INS8_IJNSB_6detail15normal_iteratorINSB_10device_ptrIiEEEESO_EEEEENSK_22tuple_binary_predicateINS7_4lessIiEEEEEENSB_17counting_iteratorIlNSB_11use_defaultESX_SX_EEEEEEEPS9_ySF_S9_S9_NS7_10__identityEEEvT0_T1_T2_T3_T4_T6_E12temp_storage+104];
	ld.shared.u64 	%rd397, [_ZZN3cub18CUB_300001_SM_10006detail6reduce28DeviceReduceSingleTileKernelINS2_10policy_hubIN4cuda3std3__45tupleIJblEEEyN6thrust24THRUST_300001_SM_1000_NS8cuda_cub9__find_if7functorIS9_EEE10Policy1000ENSB_12zip_iteratorINS8_IJNSD_26transform_input_iterator_tIbNSI_INS8_IJNSB_6detail15normal_iteratorINSB_10device_ptrIiEEEESO_EEEEENSK_22tuple_binary_predicateINS7_4lessIiEEEEEENSB_17counting_iteratorIlNSB_11use_defaultESX_SX_EEEEEEEPS9_ySF_S9_S9_NS7_10__identityEEEvT0_T1_T2_T3_T4_T6_E12temp_storage+112];
	setp.eq.s16 	%p321, %rs363, 0;
	setp.eq.s16 	%p322, %rs364, 0;
	min.s64 	%rd398, %rd397, %rd396;
	selp.b16 	%rs365, %rs362, 1, %p322;
	selp.b16 	%rs366, %rs364, %rs365, %p321;
	and.b16  	%rs367, %rs366, 255;
	selp.b64 	%rd399, %rd396, %rd398, %p322;
	selp.b64 	%rd400, %rd397, %rd399, %p321;
	ld.shared.u8 	%rs368, [_ZZN3cub18CUB_300001_SM_10006detail6reduce28DeviceReduceSingleTileKernelINS2_10policy_hubIN4cuda3std3__45tupleIJblEEEyN6thrust24THRUST_300001_SM_1000_NS8cuda_cub9__find_if7functorIS9_EEE10Policy1000ENSB_12zip_iteratorINS8_IJNSD_26transform_input_iterator_tIbNSI_INS8_IJNSB_6detail15normal_iteratorINSB_10device_ptrIiEEEESO_EEEEENSK_22tuple_binary_predicateINS7_4lessIiEEEEEENSB_17counting_iteratorIlNSB_11use_defaultESX_SX_EEEEEEEPS9_ySF_S9_S9_NS7_10__identityEEEvT0_T1_T2_T3_T4_T6_E12temp_storage+120];
	ld.shared.u64 	%rd401, [_ZZN3cub18CUB_300001_SM_10006detail6reduce28DeviceReduceSingleTileKernelINS2_10policy_hubIN4cuda3std3__45tupleIJblEEEyN6thrust24THRUST_300001_SM_1000_NS8cuda_cub9__find_if7functorIS9_EEE10Policy1000ENSB_12zip_iteratorINS8_IJNSD_26transform_input_iterator_tIbNSI_INS8_IJNSB_6detail15normal_iteratorINSB_10device_ptrIiEEEESO_EEEEENSK_22tuple_binary_predicateINS7_4lessIiEEEEEENSB_17counting_iteratorIlNSB_11use_defaultESX_SX_EEEEEEEPS9_ySF_S9_S9_NS7_10__identityEEEvT0_T1_T2_T3_T4_T6_E12temp_storage+128];
	setp.eq.s16 	%p323, %rs367, 0;
	setp.eq.s16 	%p324, %rs368, 0;
	min.s64 	%rd402, %rd401, %rd400;
	selp.b16 	%rs369, %rs366, 1, %p324;
	selp.b16 	%rs383, %rs368, %rs369, %p323;
	selp.b64 	%rd403, %rd400, %rd402, %p324;
	selp.b64 	%rd416, %rd401, %rd403, %p323;
	bra.uni 	$L__BB14_120;
$L__BB14_43:
	// begin inline asm
	mov.u32 %r263, %laneid;
	// end inline asm
	and.b32  	%r284, %r2, 992;
	add.s32 	%r285, %r284, 32;
	setp.gt.u32 	%p235, %r285, %r1;
	not.b32 	%r286, %r284;
	add.s32 	%r287, %r1, %r286;
	selp.b32 	%r282, %r287, 31, %p235;
	cvt.u32.u16 	%r288, %rs383;
	and.b32  	%r265, %r288, 255;
	mov.b32 	%r281, 1;
	mov.b32 	%r283, -1;
	// begin inline asm
	shfl.sync.down.b32 %r264, %r265, %r281, %r282, %r283;
	// end inline asm
	// begin inline asm
	shfl.sync.down.b32 %r269, %r270, %r281, %r282, %r283;
	// end inline asm
	mov.b64 	{%r275, %r280}, %rd416;
	// begin inline asm
	shfl.sync.down.b32 %r274, %r275, %r281, %r282, %r283;
	// end inline asm
	// begin inline asm
	shfl.sync.down.b32 %r279, %r280, %r281, %r282, %r283;
	// end inline asm
	mov.b64 	%rd40, {%r274, %r279};
	cvt.u16.u32 	%rs31, %r264;
	setp.ge.s32 	%p236, %r263, %r282;
	@%p236 bra 	$L__BB14_47;
	and.b16  	%rs282, %rs383, 255;
	setp.eq.s16 	%p237, %rs282, 0;
	and.b16  	%rs283, %rs31, 255;
	setp.eq.s16 	%p238, %rs283, 0;
	or.pred  	%p239, %p237, %p238;
	@%p239 bra 	$L__BB14_46;
	min.s64 	%rd416, %rd40, %rd416;
	mov.b16 	%rs383, 1;
	bra.uni 	$L__BB14_47;
$L__BB14_46:
	setp.eq.s16 	%p240, %rs282, 0;
	selp.b16 	%rs383, %rs31, %rs383, %p240;
	selp.b64 	%rd416, %rd40, %rd416, %p240;
$L__BB14_47:
	cvt.u32.u16 	%r309, %rs383;
	and.b32  	%r290, %r309, 255;
	mov.b32 	%r306, 2;
	mov.b32 	%r308, -1;
	// begin inline asm
	shfl.sync.down.b32 %r289, %r290, %r306, %r282, %r308;
	// end inline asm
	// begin inline asm
	shfl.sync.down.b32 %r294, %r295, %r306, %r282, %r308;
	// end inline asm
	mov.b64 	{%r300, %r305}, %rd416;
	// begin inline asm
	shfl.sync.down.b32 %r299, %r300, %r306, %r282, %r308;
	// end inline asm
	// begin inline asm
	shfl.sync.down.b32 %r304, %r305, %r306, %r282, %r308;
	// end inline asm
	mov.b64 	%rd44, {%r299, %r304};
	cvt.u16.u32 	%rs34, %r289;
	add.s32 	%r310, %r263, 2;
	setp.gt.s32 	%p241, %r310, %r282;
	@%p241 bra 	$L__BB14_51;
	and.b16  	%rs286, %rs383, 255;
	setp.eq.s16 	%p242, %rs286, 0;
	and.b16  	%rs287, %rs34, 255;
	setp.eq.s16 	%p243, %rs287, 0;
	or.pred  	%p244, %p242, %p243;
	@%p244 bra 	$L__BB14_50;
	min.s64 	%rd416, %rd44, %rd416;
	mov.b16 	%rs383, 1;
	bra.uni 	$L__BB14_51;
$L__BB14_50:
	setp.eq.s16 	%p245, %rs286, 0;
	selp.b16 	%rs383, %rs34, %rs383, %p245;
	selp.b64 	%rd416, %rd44, %rd416, %p245;
$L__BB14_51:
	cvt.u32.u16 	%r331, %rs383;
	and.b32  	%r312, %r331, 255;
	mov.b32 	%r328, 4;
	mov.b32 	%r330, -1;
	// begin inline asm
	shfl.sync.down.b32 %r311, %r312, %r328, %r282, %r330;
	// end inline asm
	// begin inline asm
	shfl.sync.down.b32 %r316, %r317, %r328, %r282, %r330;
	// end inline asm
	mov.b64 	{%r322, %r327}, %rd416;
	// begin inline asm
	shfl.sync.down.b32 %r321, %r322, %r328, %r282, %r330;
	// end inline asm
	// begin inline asm
	shfl.sync.down.b32 %r326, %r327, %r328, %r282, %r330;
	// end inline asm
	mov.b64 	%rd48, {%r321, %r326};
	cvt.u16.u32 	%rs37, %r311;
	add.s32 	%r332, %r263, 4;
	setp.gt.s32 	%p246, %r332, %r282;
	@%p246 bra 	$L__BB14_55;
	and.b16  	%rs290, %rs383, 255;
	setp.eq.s16 	%p247, %rs290, 0;
	and.b16  	%rs291, %rs37, 255;
	setp.eq.s16 	%p248, %rs291, 0;
	or.pred  	%p249, %p247, %p248;
	@%p249 bra 	$L__BB14_54;
	min.s64 	%rd416, %rd48, %rd416;
	mov.b16 	%rs383, 1;
	bra.uni 	$L__BB14_55;
$L__BB14_54:
	setp.eq.s16 	%p250, %rs290, 0;
	selp.b16 	%rs383, %rs37, %rs383, %p250;
	selp.b64 	%rd416, %rd48, %rd416, %p250;
$L__BB14_55:
	cvt.u32.u16 	%r353, %rs383;
	and.b32  	%r334, %r353, 255;
	mov.b32 	%r350, 8;
	mov.b32 	%r352, -1;
	// begin inline asm
	shfl.sync.down.b32 %r333, %r334, %r350, %r282, %r352;
	// end inline asm
	// begin inline asm
	shfl.sync.down.b32 %r338, %r339, %r350, %r282, %r352;
	// end inline asm
	mov.b64 	{%r344, %r349}, %rd416;
	// begin inline asm
	shfl.sync.down.b32 %r343, %r344, %r350, %r282, %r352;
	// end inline asm
	// begin inline asm
	shfl.sync.down.b32 %r348, %r349, %r350, %r282, %r352;
	// end inline asm
	mov.b64 	%rd52, {%r343, %r348};
	cvt.u16.u32 	%rs40, %r333;
	add.s32 	%r354, %r263, 8;
	setp.gt.s32 	%p251, %r354, %r282;
	@%p251 bra 	$L__BB14_59;
	and.b16  	%rs294, %rs383, 255;
	setp.eq.s16 	%p252, %rs294, 0;
	and.b16  	%rs295, %rs40, 255;
	setp.eq.s16 	%p253, %rs295, 0;
	or.pred  	%p254, %p252, %p253;
	@%p254 bra 	$L__BB14_58;
	min.s64 	%rd416, %rd52, %rd416;
	mov.b16 	%rs383, 1;
	bra.uni 	$L__BB14_59;
$L__BB14_58:
	setp.eq.s16 	%p255, %rs294, 0;
	selp.b16 	%rs383, %rs40, %rs383, %p255;
	selp.b64 	%rd416, %rd52, %rd416, %p255;
$L__BB14_59:
	cvt.u32.u16 	%r375, %rs383;
	and.b32  	%r356, %r375, 255;
	mov.b32 	%r372, 16;
	mov.b32 	%r374, -1;
	// begin inline asm
	shfl.sync.down.b32 %r355, %r356, %r372, %r282, %r374;
	// end inline asm
	// begin inline asm
	shfl.sync.down.b32 %r360, %r361, %r372, %r282, %r374;
	// end inline asm
	mov.b64 	{%r366, %r371}, %rd416;
	// begin inline asm
	shfl.sync.down.b32 %r365, %r366, %r372, %r282, %r374;
	// end inline asm
	// begin inline asm
	shfl.sync.down.b32 %r370, %r371, %r372, %r282, %r374;
	// end inline asm
	mov.b64 	%rd56, {%r365, %r370};
	cvt.u16.u32 	%rs43, %r355;
	add.s32 	%r376, %r263, 16;
	setp.gt.s32 	%p256, %r376, %r282;
	@%p256 bra 	$L__BB14_63;
	and.b16  	%rs298, %rs383, 255;
	setp.eq.s16 	%p257, %rs298, 0;
	and.b16  	%rs299, %rs43, 255;
	setp.eq.s16 	%p258, %rs299, 0;
	or.pred  	%p259, %p257, %p258;
	@%p259 bra 	$L__BB14_62;
	min.s64 	%rd416, %rd56, %rd416;
	mov.b16 	%rs383, 1;
	bra.uni 	$L__BB14_63;
$L__BB14_62:
	setp.eq.s16 	%p260, %rs298, 0;
	selp.b16 	%rs383, %rs43, %rs383, %p260;
	selp.b64 	%rd416, %rd56, %rd416, %p260;
$L__BB14_63:
	setp.ne.s32 	%p261, %r263, 0;
	@%p261 bra 	$L__BB14_65;
	shr.u32 	%r377, %r2, 1;
	and.b32  	%r378, %r377, 496;
	mov.u32 	%r379, _ZZN3cub18CUB_300001_SM_10006detail6reduce28DeviceReduceSingleTileKernelINS2_10policy_hubIN4cuda3std3__45tupleIJblEEEyN6thrust24THRUST_300001_SM_1000_NS8cuda_cub9__find_if7functorIS9_EEE10Policy1000ENSB_12zip_iteratorINS8_IJNSD_26transform_input_iterator_tIbNSI_INS8_IJNSB_6detail15normal_iteratorINSB_10device_ptrIiEEEESO_EEEEENSK_22tuple_binary_predicateINS7_4lessIiEEEEEENSB_17counting_iteratorIlNSB_11use_defaultESX_SX_EEEEEEEPS9_ySF_S9_S9_NS7_10__identityEEEvT0_T1_T2_T3_T4_T6_E12temp_storage;
	add.s32 	%r380, %r379, %r378;
	st.shared.u8 	[%r380+8], %rs383;
	st.shared.u64 	[%r380+16], %rd416;
$L__BB14_65:
	bar.sync 	0;
	setp.ne.s32 	%p262, %r2, 0;
	@%p262 bra 	$L__BB14_120;
	setp.lt.u64 	%p263, %rd121, 33;
	@%p263 bra 	$L__BB14_68;
	ld.shared.u8 	%rs302, [_ZZN3cub18CUB_300001_SM_10006detail6reduce28DeviceReduceSingleTileKernelINS2_10policy_hubIN4cuda3std3__45tupleIJblEEEyN6thrust24THRUST_300001_SM_1000_NS8cuda_cub9__find_if7functorIS9_EEE10Policy1000ENSB_12zip_iteratorINS8_IJNSD_26transform_input_iterator_tIbNSI_INS8_IJNSB_6detail15normal_iteratorINSB_10device_ptrIiEEEESO_EEEEENSK_22tuple_binary_predicateINS7_4lessIiEEEEEENSB_17counting_iteratorIlNSB_11use_defaultESX_SX_EEEEEEEPS9_ySF_S9_S9_NS7_10__identityEEEvT0_T1_T2_T3_T4_T6_E12temp_storage+24];
	ld.shared.u64 	%rd356, [_ZZN3cub18CUB_300001_SM_10006detail6reduce28DeviceReduceSingleTileKernelINS2_10policy_hubIN4cuda3std3__45tupleIJblEEEyN6thrust24THRUST_300001_SM_1000_NS8cuda_cub9__find_if7functorIS9_EEE10Policy1000ENSB_12zip_iteratorINS8_IJNSD_26transform_input_iterator_tIbNSI_INS8_IJNSB_6detail15normal_iteratorINSB_10device_ptrIiEEEESO_EEEEENSK_22tuple_binary_predicateINS7_4lessIiEEEEEENSB_17counting_iteratorIlNSB_11use_defaultESX_SX_EEEEEEEPS9_ySF_S9_S9_NS7_10__identityEEEvT0_T1_T2_T3_T4_T6_E12temp_storage+32];
	and.b16  	%rs303, %rs383, 255;
	setp.eq.s16 	%p264, %rs303, 0;
	setp.eq.s16 	%p265, %rs302, 0;
	min.s64 	%rd357, %rd356, %rd416;
	selp.b16 	%rs304, %rs383, 1, %p265;
	selp.b16 	%rs383, %rs302, %rs304, %p264;
	selp.b64 	%rd358, %rd416, %rd357, %p265;
	selp.b64 	%rd416, %rd356, %rd358, %p264;
$L__BB14_68:
	setp.lt.u64 	%p266, %rd121, 65;
	@%p266 bra 	$L__BB14_70;
	ld.shared.u8 	%rs305, [_ZZN3cub18CUB_300001_SM_10006detail6reduce28DeviceReduceSingleTileKernelINS2_10policy_hubIN4cuda3std3__45tupleIJblEEEyN6thrust24THRUST_300001_SM_1000_NS8cuda_cub9__find_if7functorIS9_EEE10Policy1000ENSB_12zip_iteratorINS8_IJNSD_26transform_input_iterator_tIbNSI_INS8_IJNSB_6detail15normal_iteratorINSB_10device_ptrIiEEEESO_EEEEENSK_22tuple_binary_predicateINS7_4lessIiEEEEEENSB_17counting_iteratorIlNSB_11use_defaultESX_SX_EEEEEEEPS9_ySF_S9_S9_NS7_10__identityEEEvT0_T1_T2_T3_T4_T6_E12temp_storage+40];
	ld.shared.u64 	%rd359, [_ZZN3cub18CUB_300001_SM_10006detail6reduce28DeviceReduceSingleTileKernelINS2_10policy_hubIN4cuda3std3__45tupleIJblEEEyN6thrust24THRUST_300001_SM_1000_NS8cuda_cub9__find_if7functorIS9_EEE10Policy1000ENSB_12zip_iteratorINS8_IJNSD_26transform_input_iterator_tIbNSI_INS8_IJNSB_6detail15normal_iteratorINSB_10device_ptrIiEEEESO_EEEEENSK_22tuple_binary_predicateINS7_4lessIiEEEEEENSB_17counting_iteratorIlNSB_11use_defaultESX_SX_EEEEEEEPS9_ySF_S9_S9_NS7_10__identityEEEvT0_T1_T2_T3_T4_T6_E12temp_storage+48];
	and.b16  	%rs306, %rs383, 255;
	setp.eq.s16 	%p267, %rs306, 0;
	setp.eq.s16 	%p268, %rs305, 0;
	min.s64 	%rd360, %rd359, %rd416;
	selp.b16 	%rs307, %rs383, 1, %p268;
	selp.b16 	%rs383, %rs305, %rs307, %p267;
	selp.b64 	%rd361, %rd416, %rd360, %p268;
	selp.b64 	%rd416, %rd359, %rd361, %p267;
$L__BB14_70:
	setp.lt.u64 	%p269, %rd121, 97;
	@%p269 bra 	$L__BB14_72;
	ld.shared.u8 	%rs308, [_ZZN3cub18CUB_300001_SM_10006detail6reduce28DeviceReduceSingleTileKernelINS2_10policy_hubIN4cuda3std3__45tupleIJblEEEyN6thrust24THRUST_300001_SM_1000_NS8cuda_cub9__find_if7functorIS9_EEE10Policy1000ENSB_12zip_iteratorINS8_IJNSD_26transform_input_iterator_tIbNSI_INS8_IJNSB_6detail15normal_iteratorINSB_10device_ptrIiEEEESO_EEEEENSK_22tuple_binary_predicateINS7_4lessIiEEEEEENSB_17counting_iteratorIlNSB_11use_defaultESX_SX_EEEEEEEPS9_ySF_S9_S9_NS7_10__identityEEEvT0_T1_T2_T3_T4_T6_E12temp_storage+56];
	ld.shared.u64 	%rd362, [_ZZN3cub18CUB_300001_SM_10006detail6reduce28DeviceReduceSingleTileKernelINS2_10policy_hubIN4cuda3std3__45tupleIJblEEEyN6thrust24THRUST_300001_SM_1000_NS8cuda_cub9__find_if7functorIS9_EEE10Policy1000ENSB_12zip_iteratorINS8_IJNSD_26transform_input_iterator_tIbNSI_INS8_IJNSB_6detail15normal_iteratorINSB_10device_ptrIiEEEESO_EEEEENSK_22tuple_binary_predicateINS7_4lessIiEEEEEENSB_17counting_iteratorIlNSB_11use_defaultESX_SX_EEEEEEEPS9_ySF_S9_S9_NS7_10__identityEEEvT0_T1_T2_T3_T4_T6_E12temp_storage+64];
	and.b16  	%rs309, %rs383, 255;
	setp.eq.s16 	%p270, %rs309, 0;
	setp.eq.s16 	%p271, %rs308, 0;
	min.s64 	%rd363, %rd362, %rd416;
	selp.b16 	%rs310, %rs383, 1, %p271;
	selp.b16 	%rs383, %rs308, %rs310, %p270;
	selp.b64 	%rd364, %rd416, %rd363, %p271;
	selp.b64 	%rd416, %rd362, %rd364, %p270;
$L__BB14_72:
	setp.lt.u64 	%p272, %rd121, 129;
	@%p272 bra 	$L__BB14_74;
	ld.shared.u8 	%rs311, [_ZZN3cub18CUB_300001_SM_10006detail6reduce28DeviceReduceSingleTileKernelINS2_10policy_hubIN4cuda3std3__45tupleIJblEEEyN6thrust24THRUST_300001_SM_1000_NS8cuda_cub9__find_if7functorIS9_EEE10Policy1000ENSB_12zip_iteratorINS8_IJNSD_26transform_input_iterator_tIbNSI_INS8_IJNSB_6detail15normal_iteratorINSB_10device_ptrIiEEEESO_EEEEENSK_22tuple_binary_predicateINS7_4lessIiEEEEEENSB_17counting_iteratorIlNSB_11use_defaultESX_SX_EEEEEEEPS9_ySF_S9_S9_NS7_10__identityEEEvT0_T1_T2_T3_T4_T6_E12temp_storage+72];
	ld.shared.u64 	%rd365, [_ZZN3cub18CUB_300001_SM_10006detail6reduce28DeviceReduceSingleTileKernelINS2_10policy_hubIN4cuda3std3__45tupleIJblEEEyN6thrust24THRUST_300001_SM_1000_NS8cuda_cub9__find_if7functorIS9_EEE10Policy1000ENSB_12zip_iteratorINS8_IJNSD_26transform_input_iterator_tIbNSI_INS8_IJNSB_6detail15normal_iteratorINSB_10device_ptrIiEEEESO_EEEEENSK_22tuple_binary_predicateINS7_4lessIiEEEEEENSB_17counting_iteratorIlNSB_11use_defaultESX_SX_EEEEEEEPS9_ySF_S9_S9_NS7_10__identityEEEvT0_T1_T2_T3_T4_T6_E12temp_storage+80];
	and.b16  	%rs312, %rs383, 255;
	setp.eq.s16 	%p273, %rs312, 0;
	setp.eq.s16 	%p274, %rs311, 0;
	min.s64 	%rd366, %rd365, %rd416;
	selp.b16 	%rs313, %rs383, 1, %p274;
	selp.b16 	%rs383, %rs311, %rs313, %p273;
	selp.b64 	%rd367, %rd416, %rd366, %p274;
	selp.b64 	%rd416, %rd365, %rd367, %p273;
$L__BB14_74:
	setp.lt.u64 	%p275, %rd121, 161;
	@%p275 bra 	$L__BB14_76;
	ld.shared.u8 	%rs314, [_ZZN3cub18CUB_300001_SM_10006detail6reduce28DeviceReduceSingleTileKernelINS2_10policy_hubIN4cuda3std3__45tupleIJblEEEyN6thrust24THRUST_300001_SM_1000_NS8cuda_cub9__find_if7functorIS9_EEE10Policy1000ENSB_12zip_iteratorINS8_IJNSD_26transform_input_iterator_tIbNSI_INS8_IJNSB_6detail15normal_iteratorINSB_10device_ptrIiEEEESO_EEEEENSK_22tuple_binary_predicateINS7_4lessIiEEEEEENSB_17counting_iteratorIlNSB_11use_defaultESX_SX_EEEEEEEPS9_ySF_S9_S9_NS7_10__identityEEEvT0_T1_T2_T3_T4_T6_E12temp_storage+88];
	ld.shared.u64 	%rd368, [_ZZN3cub18CUB_300001_SM_10006detail6reduce28DeviceReduceSingleTileKernelINS2_10policy_hubIN4cuda3std3__45tupleIJblEEEyN6thrust24THRUST_300001_SM_1000_NS8cuda_cub9__find_if7functorIS9_EEE10Policy1000ENSB_12zip_iteratorINS8_IJNSD_26transform_input_iterator_tIbNSI_INS8_IJNSB_6detail15normal_iteratorINSB_10device_ptrIiEEEESO_EEEEENSK_22tuple_binary_predicateINS7_4lessIiEEEEEENSB_17counting_iteratorIlNSB_11use_defaultESX_SX_EEEEEEEPS9_ySF_S9_S9_NS7_10__identityEEEvT0_T1_T2_T3_T4_T6_E12temp_storage+96];
	and.b16  	%rs315, %rs383, 255;
	setp.eq.s16 	%p276, %rs315, 0;
	setp.eq.s16 	%p277, %rs314, 0;
	min.s64 	%rd369, %rd368, %rd416;
	selp.b16 	%rs316, %rs383, 1, %p277;
	selp.b16 	%rs383, %rs314, %rs316, %p276;
	selp.b64 	%rd370, %rd416, %rd369, %p277;
	selp.b64 	%rd416, %rd368, %rd370, %p276;
$L__BB14_76:
	setp.lt.u64 	%p278, %rd121, 193;
	@%p278 bra 	$L__BB14_78;
	ld.shared.u8 	%rs317, [_ZZN3cub18CUB_300001_SM_10006detail6reduce28DeviceReduceSingleTileKernelINS2_10policy_hubIN4cuda3std3__45tupleIJblEEEyN6thrust24THRUST_300001_SM_1000_NS8cuda_cub9__find_if7functorIS9_EEE10Policy1000ENSB_12zip_iteratorINS8_IJNSD_26transform_input_iterator_tIbNSI_INS8_IJNSB_6detail15normal_iteratorINSB_10device_ptrIiEEEESO_EEEEENSK_22tuple_binary_predicateINS7_4lessIiEEEEEENSB_17counting_iteratorIlNSB_11use_defaultESX_SX_EEEEEEEPS9_ySF_S9_S9_NS7_10__identityEEEvT0_T1_T2_T3_T4_T6_E12temp_storage+104];
	ld.shared.u64 	%rd371, [_ZZN3cub18CUB_300001_SM_10006detail6reduce28DeviceReduceSingleTileKernelINS2_10policy_hubIN4cuda3std3__45tupleIJblEEEyN6thrust24THRUST_300001_SM_1000_NS8cuda_cub9__find_if7functorIS9_EEE10Policy1000ENSB_12zip_iteratorINS8_IJNSD_26transform_input_iterator_tIbNSI_INS8_IJNSB_6detail15normal_iteratorINSB_10device_ptrIiEEEESO_EEEEENSK_22tuple_binary_predicateINS7_4lessIiEEEEEENSB_17counting_iteratorIlNSB_11use_defaultESX_SX_EEEEEEEPS9_ySF_S9_S9_NS7_10__identityEEEvT0_T1_T2_T3_T4_T6_E12temp_storage+112];
	and.b16  	%rs318, %rs383, 255;
	setp.eq.s16 	%p279, %rs318, 0;
	setp.eq.s16 	%p280, %rs317, 0;
	min.s64 	%rd372, %rd371, %rd416;
	selp.b16 	%rs319, %rs383, 1, %p280;
	selp.b16 	%rs383, %rs317, %rs319, %p279;
	selp.b64 	%rd373, %rd416, %rd372, %p280;
	selp.b64 	%rd416, %rd371, %rd373, %p279;
$L__BB14_78:
	setp.lt.u64 	%p281, %rd121, 225;
	@%p281 bra 	$L__BB14_120;
	ld.shared.u8 	%rs320, [_ZZN3cub18CUB_300001_SM_10006detail6reduce28DeviceReduceSingleTileKernelINS2_10policy_hubIN4cuda3std3__45tupleIJblEEEyN6thrust24THRUST_300001_SM_1000_NS8cuda_cub9__find_if7functorIS9_EEE10Policy1000ENSB_12zip_iteratorINS8_IJNSD_26transform_input_iterator_tIbNSI_INS8_IJNSB_6detail15normal_iteratorINSB_10device_ptrIiEEEESO_EEEEENSK_22tuple_binary_predicateINS7_4lessIiEEEEEENSB_17counting_iteratorIlNSB_11use_defaultESX_SX_EEEEEEEPS9_ySF_S9_S9_NS7_10__identityEEEvT0_T1_T2_T3_T4_T6_E12temp_storage+120];
	ld.shared.u64 	%rd374, [_ZZN3cub18CUB_300001_SM_10006detail6reduce28DeviceReduceSingleTileKernelINS2_10policy_hubIN4cuda3std3__45tupleIJblEEEyN6thrust24THRUST_300001_SM_1000_NS8cuda_cub9__find_if7functorIS9_EEE10Policy1000ENSB_12zip_iteratorINS8_IJNSD_26transform_input_iterator_tIbNSI_INS8_IJNSB_6detail15normal_iteratorINSB_10device_ptrIiEEEESO_EEEEENSK_22tuple_binary_predicateINS7_4lessIiEEEEEENSB_17counting_iteratorIlNSB_11use_defaultESX_SX_EEEEEEEPS9_ySF_S9_S9_NS7_10__identityEEEvT0_T1_T2_T3_T4_T6_E12temp_storage+128];
	and.b16  	%rs321, %rs383, 255;
	setp.eq.s16 	%p282, %rs321, 0;
	setp.eq.s16 	%p283, %rs320, 0;
	min.s64 	%rd375, %rd374, %rd416;
	selp.b16 	%rs322, %rs383, 1, %p283;
	selp.b16 	%rs383, %rs320, %rs322, %p282;
	selp.b64 	%rd376, %rd416, %rd375, %p283;
	selp.b64 	%rd416, %rd374, %rd376, %p282;
	bra.uni 	$L__BB14_120;
$L__BB14_80:
	mov.u32 	%r21, %tid.x;
	cvt.u64.u32 	%rd73, %r21;
	mul.wide.u32 	%rd125, %r21, 4;
	add.s64 	%rd74, %rd2, %rd125;
	add.s64 	%rd75, %rd3, %rd125;
	ld.global.u32 	%r46, [%rd74];
	ld.global.u32 	%r47, [%rd75];
	setp.lt.s32 	%p3, %r46, %r47;
	add.s32 	%r48, %r21, 256;
	cvt.u64.u32 	%rd126, %r48;
	ld.global.u32 	%r49, [%rd74+1024];
	ld.global.u32 	%r51, [%rd75+1024];
	setp.lt.s32 	%p4, %r49, %r51;
	add.s32 	%r53, %r21, 512;
	cvt.u64.u32 	%rd127, %r53;
	add.s64 	%rd128, %rd120, %rd127;
	ld.global.u32 	%r54, [%rd74+2048];
	ld.global.u32 	%r55, [%rd75+2048];
	setp.lt.s32 	%p5, %r54, %r55;
	add.s64 	%rd129, %rd128, 256;
	ld.global.u32 	%r56, [%rd74+3072];
	ld.global.u32 	%r57, [%rd75+3072];
	setp.lt.s32 	%p7, %r56, %r57;
	or.pred  	%p9, %p3, %p4;
	selp.b64 	%rd130, %rd73, %rd126, %p3;
	add.s64 	%rd131, %rd120, %rd130;
	min.s64 	%rd132, %rd128, %rd131;
	selp.b64 	%rd133, %rd132, %rd131, %p5;
	or.pred  	%p10, %p9, %p5;
	selp.b64 	%rd134, %rd133, %rd128, %p9;
	min.s64 	%rd135, %rd129, %rd134;
	selp.b64 	%rd136, %rd135, %rd134, %p7;
	or.pred  	%p11, %p10, %p7;
	selp.u16 	%rs383, 1, 0, %p11;
	selp.b64 	%rd416, %rd136, %rd129, %p10;
	add.s64 	%rd77, %rd121, -1024;
	setp.lt.u64 	%p12, %rd77, 1024;
	mov.b64 	%rd435, 1024;
	@%p12 bra 	$L__BB14_84;
	mov.b64 	%rd435, 1024;
$L__BB14_82:
	add.s64 	%rd138, %rd435, %rd73;
	shl.b64 	%rd139, %rd435, 2;
	add.s64 	%rd140, %rd74, %rd139;
	add.s64 	%rd141, %rd75, %rd139;
	add.s64 	%rd142, %rd138, %rd120;
	ld.global.u32 	%r58, [%rd140];
	ld.global.u32 	%r59, [%rd141];
	setp.lt.s32 	%p13, %r58, %r59;
	add.s64 	%rd143, %rd142, 256;
	ld.global.u32 	%r60, [%rd140+1024];
	ld.global.u32 	%r61, [%rd141+1024];
	setp.lt.s32 	%p14, %r60, %r61;
	selp.u16 	%rs101, 1, 0, %p14;
	add.s64 	%rd144, %rd142, 512;
	ld.global.u32 	%r62, [%rd140+2048];
	ld.global.u32 	%r63, [%rd141+2048];
	setp.lt.s32 	%p15, %r62, %r63;
	selp.u16 	%rs102, 1, 0, %p15;
	add.s64 	%rd145, %rd142, 768;
	ld.global.u32 	%r64, [%rd140+3072];
	ld.global.u32 	%r65, [%rd141+3072];
	setp.lt.s32 	%p16, %r64, %r65;
	selp.u16 	%rs103, 1, 0, %p16;
	and.b16  	%rs104, %rs383, 255;
	setp.eq.s16 	%p17, %rs104, 0;
	selp.u16 	%rs105, 1, 0, %p13;
	min.s64 	%rd146, %rd142, %rd416;
	selp.b16 	%rs106, 1, %rs383, %p13;
	selp.b64 	%rd147, %rd146, %rd416, %p13;
	selp.b16 	%rs107, %rs105, %rs106, %p17;
	and.b16  	%rs108, %rs107, 255;
	selp.b64 	%rd148, %rd142, %rd147, %p17;
	setp.eq.s16 	%p18, %rs108, 0;
	min.s64 	%rd149, %rd143, %rd148;
	selp.b16 	%rs109, 1, %rs107, %p14;
	selp.b64 	%rd150, %rd149, %rd148, %p14;
	selp.b16 	%rs110, %rs101, %rs109, %p18;
	and.b16  	%rs111, %rs110, 255;
	selp.b64 	%rd151, %rd143, %rd150, %p18;
	setp.eq.s16 	%p19, %rs111, 0;
	min.s64 	%rd152, %rd144, %rd151;
	selp.b16 	%rs112, 1, %rs110, %p15;
	selp.b64 	%rd153, %rd152, %rd151, %p15;
	selp.b16 	%rs113, %rs102, %rs112, %p19;
	and.b16  	%rs114, %rs113, 255;
	selp.b64 	%rd154, %rd144, %rd153, %p19;
	setp.eq.s16 	%p20, %rs114, 0;
	min.s64 	%rd155, %rd145, %rd154;
	selp.b16 	%rs115, 1, %rs113, %p16;
	selp.b64 	%rd156, %rd155, %rd154, %p16;
	selp.b16 	%rs383, %rs103, %rs115, %p20;
	selp.b64 	%rd416, %rd145, %rd156, %p20;
	sub.s64 	%rd157, %rd121, %rd435;
	setp.lt.u64 	%p21, %rd157, 1024;
	@%p21 bra 	$L__BB14_96;
	add.s64 	%rd435, %rd435, 1024;
	setp.le.u64 	%p22, %rd435, %rd77;
	@%p22 bra 	$L__BB14_82;
$L__BB14_84:
	setp.le.u64 	%p23, %rd121, %rd435;
	cvt.u32.u64 	%r66, %rd435;
	cvt.u32.u64 	%r67, %rd121;
	sub.s32 	%r68, %r67, %r66;
	setp.ge.s32 	%p24, %r21, %r68;
	or.pred  	%p25, %p23, %p24;
	@%p25 bra 	$L__BB14_96;
	not.b32 	%r71, %r21;
	add.s32 	%r72, %r71, %r67;
	sub.s32 	%r22, %r72, %r66;
	shr.u32 	%r74, %r22, 8;
	add.s32 	%r23, %r74, 1;
	and.b32  	%r24, %r23, 7;
	setp.lt.u32 	%p26, %r22, 1792;
	mov.u32 	%r501, %r21;
	@%p26 bra 	$L__BB14_88;
	and.b32  	%r75, %r23, 33554424;
	neg.s32 	%r499, %r75;
	mov.u32 	%r501, %r21;
$L__BB14_87:
	.pragma "nounroll";
	cvt.u64.u32 	%rd159, %r501;
	add.s64 	%rd160, %rd435, %rd159;
	shl.b64 	%rd161, %rd160, 2;
	add.s64 	%rd162, %rd2, %rd161;
	add.s64 	%rd163, %rd3, %rd161;
	add.s64 	%rd164, %rd160, %rd120;
	ld.global.u32 	%r76, [%rd162];
	ld.global.u32 	%r77, [%rd163];
	setp.lt.s32 	%p27, %r76, %r77;
	selp.u16 	%rs117, 1, 0, %p27;
	and.b16  	%rs118, %rs383, 255;
	setp.ne.s16 	%p29, %rs118, 0;
	and.pred  	%p30, %p29, %p27;
	min.s64 	%rd165, %rd164, %rd416;
	setp.eq.s16 	%p31, %rs118, 0;
	selp.b16 	%rs119, %rs117, %rs383, %p31;
	selp.b64 	%rd166, %rd164, %rd416, %p31;
	selp.b16 	%rs120, 1, %rs119, %p30;
	and.b16  	%rs121, %rs120, 255;
	selp.b64 	%rd167, %rd165, %rd166, %p30;
	add.s64 	%rd168, %rd164, 256;
	ld.global.u32 	%r78, [%rd162+1024];
	ld.global.u32 	%r79, [%rd163+1024];
	setp.lt.s32 	%p32, %r78, %r79;
	selp.u16 	%rs122, 1, 0, %p32;
	setp.ne.s16 	%p34, %rs121, 0;
	and.pred  	%p35, %p34, %p32;
	min.s64 	%rd169, %rd168, %rd167;
	setp.eq.s16 	%p36, %rs121, 0;
	selp.b16 	%rs123, %rs122, %rs120, %p36;
	selp.b64 	%rd170, %rd168, %rd167, %p36;
	selp.b16 	%rs124, 1, %rs123, %p35;
	and.b16  	%rs125, %rs124, 255;
	selp.b64 	%rd171, %rd169, %rd170, %p35;
	add.s64 	%rd172, %rd164, 512;
	ld.global.u32 	%r80, [%rd162+2048];
	ld.global.u32 	%r81, [%rd163+2048];
	setp.lt.s32 	%p37, %r80, %r81;
	selp.u16 	%rs126, 1, 0, %p37;
	setp.ne.s16 	%p39, %rs125, 0;
	and.pred  	%p40, %p39, %p37;
	min.s64 	%rd173, %rd172, %rd171;
	setp.eq.s16 	%p41, %rs125, 0;
	selp.b16 	%rs127, %rs126, %rs124, %p41;
	selp.b64 	%rd174, %rd172, %rd171, %p41;
	selp.b16 	%rs128, 1, %rs127, %p40;
	and.b16  	%rs129, %rs128, 255;
	selp.b64 	%rd175, %rd173, %rd174, %p40;
	add.s64 	%rd176, %rd164, 768;
	ld.global.u32 	%r82, [%rd162+3072];
	ld.global.u32 	%r83, [%rd163+3072];
	setp.lt.s32 	%p42, %r82, %r83;
	selp.u16 	%rs130, 1, 0, %p42;
	setp.ne.s16 	%p44, %rs129, 0;
	and.pred  	%p45, %p44, %p42;
	min.s64 	%rd177, %rd176, %rd175;
	setp.eq.s16 	%p46, %rs129, 0;
	selp.b16 	%rs131, %rs130, %rs128, %p46;
	selp.b64 	%rd178, %rd176, %rd175, %p46;
	selp.b16 	%rs132, 1, %rs131, %p45;
	and.b16  	%rs133, %rs132, 255;
	selp.b64 	%rd179, %rd177, %rd178, %p45;
	add.s64 	%rd180, %rd164, 1024;
	ld.global.u32 	%r84, [%rd162+4096];
	ld.global.u32 	%r85, [%rd163+4096];
	setp.lt.s32 	%p47, %r84, %r85;
	selp.u16 	%rs134, 1, 0, %p47;
	setp.ne.s16 	%p49, %rs133, 0;
	and.pred  	%p50, %p49, %p47;
	min.s64 	%rd181, %rd180, %rd179;
	setp.eq.s16 	%p51, %rs133, 0;
	selp.b16 	%rs135, %rs134, %rs132, %p51;
	selp.b64 	%rd182, %rd180, %rd179, %p51;
	selp.b16 	%rs136, 1, %rs135, %p50;
	and.b16  	%rs137, %rs136, 255;
	selp.b64 	%rd183, %rd181, %rd182, %p50;
	add.s64 	%rd184, %rd164, 1280;
	ld.global.u32 	%r86, [%rd162+5120];
	ld.global.u32 	%r87, [%rd163+5120];
	setp.lt.s32 	%p52, %r86, %r87;
	selp.u16 	%rs138, 1, 0, %p52;
	setp.ne.s16 	%p54, %rs137, 0;
	and.pred  	%p55, %p54, %p52;
	min.s64 	%rd185, %rd184, %rd183;
	setp.eq.s16 	%p56, %rs137, 0;
	selp.b16 	%rs139, %rs138, %rs136, %p56;
	selp.b64 	%rd186, %rd184, %rd183, %p56;
	selp.b16 	%rs140, 1, %rs139, %p55;
	and.b16  	%rs141, %rs140, 255;
	selp.b64 	%rd187, %rd185, %rd186, %p55;
	add.s64 	%rd188, %rd164, 1536;
	ld.global.u32 	%r88, [%rd162+6144];
	ld.global.u32 	%r89, [%rd163+6144];
	setp.lt.s32 	%p57, %r88, %r89;
	selp.u16 	%rs142, 1, 0, %p57;
	setp.ne.s16 	%p59, %rs141, 0;
	and.pred  	%p60, %p59, %p57;
	min.s64 	%rd189, %rd188, %rd187;
	setp.eq.s16 	%p61, %rs141, 0;
	selp.b16 	%rs143, %rs142, %rs140, %p61;
	selp.b64 	%rd190, %rd188, %rd187, %p61;
	selp.b16 	%rs144, 1, %rs143, %p60;
	and.b16  	%rs145, %rs144, 255;
	selp.b64 	%rd191, %rd189, %rd190, %p60;
	add.s64 	%rd192, %rd164, 1792;
	ld.global.u32 	%r90, [%rd162+7168];
	ld.global.u32 	%r91, [%rd163+7168];
	setp.lt.s32 	%p62, %r90, %r91;
	selp.u16 	%rs146, 1, 0, %p62;
	setp.ne.s16 	%p64, %rs145, 0;
	and.pred  	%p65, %p64, %p62;
	min.s64 	%rd193, %rd192, %rd191;
	setp.eq.s16 	%p66, %rs145, 0;
	selp.b16 	%rs147, %rs146, %rs144, %p66;
	selp.b64 	%rd194, %rd192, %rd191, %p66;
	selp.b16 	%rs383, 1, %rs147, %p65;
	selp.b64 	%rd416, %rd193, %rd194, %p65;
	add.s32 	%r501, %r501, 2048;
	add.s32 	%r499, %r499, 8;
	setp.ne.s32 	%p67, %r499, 0;
	@%p67 bra 	$L__BB14_87;
$L__BB14_88:
	setp.eq.s32 	%p68, %r24, 0;
	@%p68 bra 	$L__BB14_96;
	setp.lt.u32 	%p69, %r24, 4;
	@%p69 bra 	$L__BB14_91;
	cvt.u64.u32 	%rd196, %r501;
	add.s64 	%rd197, %rd435, %rd196;
	shl.b64 	%rd198, %rd197, 2;
	add.s64 	%rd199, %rd2, %rd198;
	add.s64 	%rd200, %rd3, %rd198;
	add.s64 	%rd201, %rd197, %rd120;
	ld.global.u32 	%r92, [%rd199];
	ld.global.u32 	%r93, [%rd200];
	setp.lt.s32 	%p70, %r92, %r93;
	selp.u16 	%rs149, 1, 0, %p70;
	and.b16  	%rs150, %rs383, 255;
	setp.ne.s16 	%p72, %rs150, 0;
	and.pred  	%p73, %p72, %p70;
	min.s64 	%rd202, %rd201, %rd416;
	setp.eq.s16 	%p74, %rs150, 0;
	selp.b16 	%rs151, %rs149, %rs383, %p74;
	selp.b64 	%rd203, %rd201, %rd416, %p74;
	selp.b16 	%rs152, 1, %rs151, %p73;
	and.b16  	%rs153, %rs152, 255;
	selp.b64 	%rd204, %rd202, %rd203, %p73;
	add.s32 	%r94, %r501, 256;
	cvt.u64.u32 	%rd205, %r94;
	add.s64 	%rd206, %rd435, %rd205;
	add.s64 	%rd207, %rd206, %rd120;
	ld.global.u32 	%r95, [%rd199+1024];
	ld.global.u32 	%r96, [%rd200+1024];
	setp.lt.s32 	%p75, %r95, %r96;
	selp.u16 	%rs154, 1, 0, %p75;
	setp.ne.s16 	%p77, %rs153, 0;
	and.pred  	%p78, %p77, %p75;
	min.s64 	%rd208, %rd207, %rd204;
	setp.eq.s16 	%p79, %rs153, 0;
	selp.b16 	%rs155, %rs154, %rs152, %p79;
	selp.b64 	%rd209, %rd207, %rd204, %p79;
	selp.b16 	%rs156, 1, %rs155, %p78;
	and.b16  	%rs157, %rs156, 255;
	selp.b64 	%rd210, %rd208, %rd209, %p78;
	add.s32 	%r97, %r501, 512;
	cvt.u64.u32 	%rd211, %r97;
	add.s64 	%rd212, %rd435, %rd211;
	add.s64 	%rd213, %rd212, %rd120;
	ld.global.u32 	%r98, [%rd199+2048];
	ld.global.u32 	%r99, [%rd200+2048];
	setp.lt.s32 	%p80, %r98, %r99;
	selp.u16 	%rs158, 1, 0, %p80;
	setp.ne.s16 	%p82, %rs157, 0;
	and.pred  	%p83, %p82, %p80;
	min.s64 	%rd214, %rd213, %rd210;
	setp.eq.s16 	%p84, %rs157, 0;
	selp.b16 	%rs159, %rs158, %rs156, %p84;
	selp.b64 	%rd215, %rd213, %rd210, %p84;
	selp.b16 	%rs160, 1, %rs159, %p83;
	and.b16  	%rs161, %rs160, 255;
	selp.b64 	%rd216, %rd214, %rd215, %p83;
	add.s32 	%r100, %r501, 768;
	cvt.u64.u32 	%rd217, %r100;
	add.s64 	%rd218, %rd435, %rd217;
	add.s64 	%rd219, %rd218, %rd120;
	ld.global.u32 	%r101, [%rd199+3072];
	ld.global.u32 	%r102, [%rd200+3072];
	setp.lt.s32 	%p85, %r101, %r102;
	selp.u16 	%rs162, 1, 0, %p85;
	setp.ne.s16 	%p87, %rs161, 0;
	and.pred  	%p88, %p87, %p85;
	min.s64 	%rd220, %rd219, %rd216;
	setp.eq.s16 	%p89, %rs161, 0;
	selp.b16 	%rs163, %rs162, %rs160, %p89;
	selp.b64 	%rd221, %rd219, %rd216, %p89;
	selp.b16 	%rs383, 1, %rs163, %p88;
	selp.b64 	%rd416, %rd220, %rd221, %p88;
	add.s32 	%r501, %r501, 1024;
$L__BB14_91:
	and.b32  	%r103, %r23, 3;
	setp.eq.s32 	%p90, %r103, 0;
	@%p90 bra 	$L__BB14_96;
	setp.eq.s32 	%p91, %r103, 1;
	@%p91 bra 	$L__BB14_94;
	cvt.u64.u32 	%rd223, %r501;
	add.s64 	%rd224, %rd435, %rd223;
	shl.b64 	%rd225, %rd224, 2;
	add.s64 	%rd226, %rd2, %rd225;
	add.s64 	%rd227, %rd3, %rd225;
	add.s64 	%rd228, %rd224, %rd120;
	ld.global.u32 	%r104, [%rd226];
	ld.global.u32 	%r105, [%rd227];
	setp.lt.s32 	%p92, %r104, %r105;
	selp.u16 	%rs165, 1, 0, %p92;
	and.b16  	%rs166, %rs383, 255;
	setp.ne.s16 	%p94, %rs166, 0;
	and.pred  	%p95, %p94, %p92;
	min.s64 	%rd229, %rd228, %rd416;
	setp.eq.s16 	%p96, %rs166, 0;
	selp.b16 	%rs167, %rs165, %rs383, %p96;
	selp.b64 	%rd230, %rd228, %rd416, %p96;
	selp.b16 	%rs168, 1, %rs167, %p95;
	and.b16  	%rs169, %rs168, 255;
	selp.b64 	%rd231, %rd229, %rd230, %p95;
	add.s32 	%r106, %r501, 256;
	cvt.u64.u32 	%rd232, %r106;
	add.s64 	%rd233, %rd435, %rd232;
	add.s64 	%rd234, %rd233, %rd120;
	ld.global.u32 	%r107, [%rd226+1024];
	ld.global.u32 	%r108, [%rd227+1024];
	setp.lt.s32 	%p97, %r107, %r108;
	selp.u16 	%rs170, 1, 0, %p97;
	setp.ne.s16 	%p99, %rs169, 0;
	and.pred  	%p100, %p99, %p97;
	min.s64 	%rd235, %rd234, %rd231;
	setp.eq.s16 	%p101, %rs169, 0;
	selp.b16 	%rs171, %rs170, %rs168, %p101;
	selp.b64 	%rd236, %rd234, %rd231, %p101;
	selp.b16 	%rs383, 1, %rs171, %p100;
	selp.b64 	%rd416, %rd235, %rd236, %p100;
	add.s32 	%r501, %r501, 512;
$L__BB14_94:
	and.b32  	%r109, %r22, 256;
	setp.ne.s32 	%p102, %r109, 0;
	@%p102 bra 	$L__BB14_96;
	cvt.u64.u32 	%rd237, %r501;
	add.s64 	%rd238, %rd435, %rd237;
	shl.b64 	%rd239, %rd238, 2;
	add.s64 	%rd240, %rd2, %rd239;
	add.s64 	%rd241, %rd3, %rd239;
	add.s64 	%rd242, %rd238, %rd120;
	ld.global.u32 	%r110, [%rd240];
	ld.global.u32 	%r111, [%rd241];
	setp.lt.s32 	%p103, %r110, %r111;
	selp.u16 	%rs172, 1, 0, %p103;
	and.b16  	%rs173, %rs383, 255;
	setp.ne.s16 	%p105, %rs173, 0;
	and.pred  	%p106, %p105, %p103;
	min.s64 	%rd243, %rd242, %rd416;
	setp.eq.s16 	%p107, %rs173, 0;
	selp.b16 	%rs174, %rs172, %rs383, %p107;
	selp.b64 	%rd244, %rd242, %rd416, %p107;
	selp.b16 	%rs383, 1, %rs174, %p106;
	selp.b64 	%rd416, %rd243, %rd244, %p106;
$L__BB14_96:
	// begin inline asm
	mov.u32 %r112, %laneid;
	// end inline asm
	cvt.u32.u16 	%r133, %rs383;
	and.b32  	%r114, %r133, 255;
	mov.b32 	%r130, 1;
	mov.b32 	%r131, 31;
	mov.b32 	%r132, -1;
	// begin inline asm
	shfl.sync.down.b32 %r113, %r114, %r130, %r131, %r132;
	// end inline asm
	// begin inline asm
	shfl.sync.down.b32 %r118, %r119, %r130, %r131, %r132;
	// end inline asm
	mov.b64 	{%r124, %r129}, %rd416;
	// begin inline asm
	shfl.sync.down.b32 %r123, %r124, %r130, %r131, %r132;
	// end inline asm
	// begin inline asm
	shfl.sync.down.b32 %r128, %r129, %r130, %r131, %r132;
	// end inline asm
	mov.b64 	%rd96, {%r123, %r128};
	cvt.u16.u32 	%rs75, %r113;
	setp.gt.s32 	%p108, %r112, 30;
	@%p108 bra 	$L__BB14_100;
	and.b16  	%rs175, %rs383, 255;
	setp.eq.s16 	%p109, %rs175, 0;
	and.b16  	%rs176, %rs75, 255;
	setp.eq.s16 	%p110, %rs176, 0;
	or.pred  	%p111, %p109, %p110;
	@%p111 bra 	$L__BB14_99;
	min.s64 	%rd416, %rd96, %rd416;
	mov.b16 	%rs383, 1;
	bra.uni 	$L__BB14_100;
$L__BB14_99:
	setp.eq.s16 	%p112, %rs175, 0;
	selp.b16 	%rs383, %rs75, %rs383, %p112;
	selp.b64 	%rd416, %rd96, %rd416, %p112;
$L__BB14_100:
	cvt.u32.u16 	%r154, %rs383;
	and.b32  	%r135, %r154, 255;
	mov.b32 	%r151, 2;
	mov.b32 	%r152, 31;
	mov.b32 	%r153, -1;
	// begin inline asm
	shfl.sync.down.b32 %r134, %r135, %r151, %r152, %r153;
	// end inline asm
	// begin inline asm
	shfl.sync.down.b32 %r139, %r140, %r151, %r152, %r153;
	// end inline asm
	mov.b64 	{%r145, %r150}, %rd416;
	// begin inline asm
	shfl.sync.down.b32 %r144, %r145, %r151, %r152, %r153;
	// end inline asm
	// begin inline asm
	shfl.sync.down.b32 %r149, %r150, %r151, %r152, %r153;
	// end inline asm
	mov.b64 	%rd100, {%r144, %r149};
	cvt.u16.u32 	%rs78, %r134;
	setp.gt.s32 	%p113, %r112, 29;
	@%p113 bra 	$L__BB14_104;
	and.b16  	%rs179, %rs383, 255;
	setp.eq.s16 	%p114, %rs179, 0;
	and.b16  	%rs180, %rs78, 255;
	setp.eq.s16 	%p115, %rs180, 0;
	or.pred  	%p116, %p114, %p115;
	@%p116 bra 	$L__BB14_103;
	min.s64 	%rd416, %rd100, %rd416;
	mov.b16 	%rs383, 1;
	bra.uni 	$L__BB14_104;
$L__BB14_103:
	setp.eq.s16 	%p117, %rs179, 0;
	selp.b16 	%rs383, %rs78, %rs383, %p117;
	selp.b64 	%rd416, %rd100, %rd416, %p117;
$L__BB14_104:
	cvt.u32.u16 	%r175, %rs383;
	and.b32  	%r156, %r175, 255;
	mov.b32 	%r172, 4;
	mov.b32 	%r173, 31;
	mov.b32 	%r174, -1;
	// begin inline asm
	shfl.sync.down.b32 %r155, %r156, %r172, %r173, %r174;
	// end inline asm
	// begin inline asm
	shfl.sync.down.b32 %r160, %r161, %r172, %r173, %r174;
	// end inline asm
	mov.b64 	{%r166, %r171}, %rd416;
	// begin inline asm
	shfl.sync.down.b32 %r165, %r166, %r172, %r173, %r174;
	// end inline asm
	// begin inline asm
	shfl.sync.down.b32 %r170, %r171, %r172, %r173, %r174;
	// end inline asm
	mov.b64 	%rd104, {%r165, %r170};
	cvt.u16.u32 	%rs81, %r155;
	setp.gt.s32 	%p118, %r112, 27;
	@%p118 bra 	$L__BB14_108;
	and.b16  	%rs183, %rs383, 255;
	setp.eq.s16 	%p119, %rs183, 0;
	and.b16  	%rs184, %rs81, 255;
	setp.eq.s16 	%p120, %rs184, 0;
	or.pred  	%p121, %p119, %p120;
	@%p121 bra 	$L__BB14_107;
	min.s64 	%rd416, %rd104, %rd416;
	mov.b16 	%rs383, 1;
	bra.uni 	$L__BB14_108;
$L__BB14_107:
	setp.eq.s16 	%p122, %rs183, 0;
	selp.b16 	%rs383, %rs81, %rs383, %p122;
	selp.b64 	%rd416, %rd104, %rd416, %p122;
$L__BB14_108:
	cvt.u32.u16 	%r196, %rs383;
	and.b32  	%r177, %r196, 255;
	mov.b32 	%r193, 8;
	mov.b32 	%r194, 31;
	mov.b32 	%r195, -1;
	// begin inline asm
	shfl.sync.down.b32 %r176, %r177, %r193, %r194, %r195;
	// end inline asm
	// begin inline asm
	shfl.sync.down.b32 %r181, %r182, %r193, %r194, %r195;
	// end inline asm
	mov.b64 	{%r187, %r192}, %rd416;
	// begin inline asm
	shfl.sync.down.b32 %r186, %r187, %r193, %r194, %r195;
	// end inline asm
	// begin inline asm
	shfl.sync.down.b32 %r191, %r192, %r193, %r194, %r195;
	// end inline asm
	mov.b64 	%rd108, {%r186, %r191};
	cvt.u16.u32 	%rs84, %r176;
	setp.gt.s32 	%p123, %r112, 23;
	@%p123 bra 	$L__BB14_112;
	and.b16  	%rs187, %rs383, 255;
	setp.eq.s16 	%p124, %rs187, 0;
	and.b16  	%rs188, %rs84, 255;
	setp.eq.s16 	%p125, %rs188, 0;
	or.pred  	%p126, %p124, %p125;
	@%p126 bra 	$L__BB14_111;
	min.s64 	%rd416, %rd108, %rd416;
	mov.b16 	%rs383, 1;
	bra.uni 	$L__BB14_112;
$L__BB14_111:
	setp.eq.s16 	%p127, %rs187, 0;
	selp.b16 	%rs383, %rs84, %rs383, %p127;
	selp.b64 	%rd416, %rd108, %rd416, %p127;
$L__BB14_112:
	cvt.u32.u16 	%r217, %rs383;
	and.b32  	%r198, %r217, 255;
	mov.b32 	%r214, 16;
	mov.b32 	%r215, 31;
	mov.b32 	%r216, -1;
	// begin inline asm
	shfl.sync.down.b32 %r197, %r198, %r214, %r215, %r216;
	// end inline asm
	// begin inline asm
	shfl.sync.down.b32 %r202, %r203, %r214, %r215, %r216;
	// end inline asm
	mov.b64 	{%r208, %r213}, %rd416;
	// begin inline asm
	shfl.sync.down.b32 %r207, %r208, %r214, %r215, %r216;
	// end inline asm
	// begin inline asm
	shfl.sync.down.b32 %r212, %r213, %r214, %r215, %r216;
	// end inline asm
	mov.b64 	%rd112, {%r207, %r212};
	cvt.u16.u32 	%rs87, %r197;
	setp.gt.s32 	%p128, %r112, 15;
	@%p128 bra 	$L__BB14_116;
	and.b16  	%rs191, %rs383, 255;
	setp.eq.s16 	%p129, %rs191, 0;
	and.b16  	%rs192, %rs87, 255;
	setp.eq.s16 	%p130, %rs192, 0;
	or.pred  	%p131, %p129, %p130;
	@%p131 bra 	$L__BB14_115;
	min.s64 	%rd416, %rd112, %rd416;
	mov.b16 	%rs383, 1;
	bra.uni 	$L__BB14_116;
$L__BB14_115:
	setp.eq.s16 	%p132, %rs191, 0;
	selp.b16 	%rs383, %rs87, %rs383, %p132;
	selp.b64 	%rd416, %rd112, %rd416, %p132;
$L__BB14_116:
	setp.ne.s32 	%p133, %r112, 0;
	@%p133 bra 	$L__BB14_118;
	shr.u32 	%r218, %r21, 1;
	and.b32  	%r219, %r218, 496;
	mov.u32 	%r220, _ZZN3cub18CUB_300001_SM_10006detail6reduce28DeviceReduceSingleTileKernelINS2_10policy_hubIN4cuda3std3__45tupleIJblEEEyN6thrust24THRUST_300001_SM_1000_NS8cuda_cub9__find_if7functorIS9_EEE10Policy1000ENSB_12zip_iteratorINS8_IJNSD_26transform_input_iterator_tIbNSI_INS8_IJNSB_6detail15normal_iteratorINSB_10device_ptrIiEEEESO_EEEEENSK_22tuple_binary_predicateINS7_4lessIiEEEEEENSB_17counting_iteratorIlNSB_11use_defaultESX_SX_EEEEEEEPS9_ySF_S9_S9_NS7_10__identityEEEvT0_T1_T2_T3_T4_T6_E12temp_storage;
	add.s32 	%r221, %r220, %r219;
	st.shared.u8 	[%r221+8], %rs383;
	st.shared.u64 	[%r221+16], %rd416;
$L__BB14_118:
	bar.sync 	0;
	setp.ne.s32 	%p134, %r21, 0;
	@%p134 bra 	$L__BB14_120;
	ld.shared.u8 	%rs195, [_ZZN3cub18CUB_300001_SM_10006detail6reduce28DeviceReduceSingleTileKernelINS2_10policy_hubIN4cuda3std3__45tupleIJblEEEyN6thrust24THRUST_300001_SM_1000_NS8cuda_cub9__find_if7functorIS9_EEE10Policy1000ENSB_12zip_iteratorINS8_IJNSD_26transform_input_iterator_tIbNSI_INS8_IJNSB_6detail15normal_iteratorINSB_10device_ptrIiEEEESO_EEEEENSK_22tuple_binary_predicateINS7_4lessIiEEEEEENSB_17counting_iteratorIlNSB_11use_defaultESX_SX_EEEEEEEPS9_ySF_S9_S9_NS7_10__identityEEEvT0_T1_T2_T3_T4_T6_E12temp_storage+24];
	ld.shared.u64 	%rd245, [_ZZN3cub18CUB_300001_SM_10006detail6reduce28DeviceReduceSingleTileKernelINS2_10policy_hubIN4cuda3std3__45tupleIJblEEEyN6thrust24THRUST_300001_SM_1000_NS8cuda_cub9__find_if7functorIS9_EEE10Policy1000ENSB_12zip_iteratorINS8_IJNSD_26transform_input_iterator_tIbNSI_INS8_IJNSB_6detail15normal_iteratorINSB_10device_ptrIiEEEESO_EEEEENSK_22tuple_binary_predicateINS7_4lessIiEEEEEENSB_17counting_iteratorIlNSB_11use_defaultESX_SX_EEEEEEEPS9_ySF_S9_S9_NS7_10__identityEEEvT0_T1_T2_T3_T4_T6_E12temp_storage+32];
	and.b16  	%rs196, %rs383, 255;
	setp.eq.s16 	%p135, %rs196, 0;
	setp.eq.s16 	%p136, %rs195, 0;
	min.s64 	%rd246, %rd245, %rd416;
	selp.b16 	%rs197, %rs383, 1, %p136;
	selp.b16 	%rs198, %rs195, %rs197, %p135;
	and.b16  	%rs199, %rs198, 255;
	selp.b64 	%rd247, %rd416, %rd246, %p136;
	selp.b64 	%rd248, %rd245, %rd247, %p135;
	ld.shared.u8 	%rs200, [_ZZN3cub18CUB_300001_SM_10006detail6reduce28DeviceReduceSingleTileKernelINS2_10policy_hubIN4cuda3std3__45tupleIJblEEEyN6thrust24THRUST_300001_SM_1000_NS8cuda_cub9__find_if7functorIS9_EEE10Policy1000ENSB_12zip_iteratorINS8_IJNSD_26transform_input_iterator_tIbNSI_INS8_IJNSB_6detail15normal_iteratorINSB_10device_ptrIiEEEESO_EEEEENSK_22tuple_binary_predicateINS7_4lessIiEEEEEENSB_17counting_iteratorIlNSB_11use_defaultESX_SX_EEEEEEEPS9_ySF_S9_S9_NS7_10__identityEEEvT0_T1_T2_T3_T4_T6_E12temp_storage+40];
	ld.shared.u64 	%rd249, [_ZZN3cub18CUB_300001_SM_10006detail6reduce28DeviceReduceSingleTileKernelINS2_10policy_hubIN4cuda3std3__45tupleIJblEEEyN6thrust24THRUST_300001_SM_1000_NS8cuda_cub9__find_if7functorIS9_EEE10Policy1000ENSB_12zip_iteratorINS8_IJNSD_26transform_input_iterator_tIbNSI_INS8_IJNSB_6detail15normal_iteratorINSB_10device_ptrIiEEEESO_EEEEENSK_22tuple_binary_predicateINS7_4lessIiEEEEEENSB_17counting_iteratorIlNSB_11use_defaultESX_SX_EEEEEEEPS9_ySF_S9_S9_NS7_10__identityEEEvT0_T1_T2_T3_T4_T6_E12temp_storage+48];
	setp.eq.s16 	%p137, %rs199, 0;
	setp.eq.s16 	%p138, %rs200, 0;
	min.s64 	%rd250, %rd249, %rd248;
	selp.b16 	%rs201, %rs198, 1, %p138;
	selp.b16 	%rs202, %rs200, %rs201, %p137;
	and.b16  	%rs203, %rs202, 255;
	selp.b64 	%rd251, %rd248, %rd250, %p138;
	selp.b64 	%rd252, %rd249, %rd251, %p137;
	ld.shared.u8 	%rs204, [_ZZN3cub18CUB_300001_SM_10006detail6reduce28DeviceReduceSingleTileKernelINS2_10policy_hubIN4cuda3std3__45tupleIJblEEEyN6thrust24THRUST_300001_SM_1000_NS8cuda_cub9__find_if7functorIS9_EEE10Policy1000ENSB_12zip_iteratorINS8_IJNSD_26transform_input_iterator_tIbNSI_INS8_IJNSB_6detail15normal_iteratorINSB_10device_ptrIiEEEESO_EEEEENSK_22tuple_binary_predicateINS7_4lessIiEEEEEENSB_17counting_iteratorIlNSB_11use_defaultESX_SX_EEEEEEEPS9_ySF_S9_S9_NS7_10__identityEEEvT0_T1_T2_T3_T4_T6_E12temp_storage+56];
	ld.shared.u64 	%rd253, [_ZZN3cub18CUB_300001_SM_10006detail6reduce28DeviceReduceSingleTileKernelINS2_10policy_hubIN4cuda3std3__45tupleIJblEEEyN6thrust24THRUST_300001_SM_1000_NS8cuda_cub9__find_if7functorIS9_EEE10Policy1000ENSB_12zip_iteratorINS8_IJNSD_26transform_input_iterator_tIbNSI_INS8_IJNSB_6detail15normal_iteratorINSB_10device_ptrIiEEEESO_EEEEENSK_22tuple_binary_predicateINS7_4lessIiEEEEEENSB_17counting_iteratorIlNSB_11use_defaultESX_SX_EEEEEEEPS9_ySF_S9_S9_NS7_10__identityEEEvT0_T1_T2_T3_T4_T6_E12temp_storage+64];
	setp.eq.s16 	%p139, %rs203, 0;
	setp.eq.s16 	%p140, %rs204, 0;
	min.s64 	%rd254, %rd253, %rd252;
	selp.b16 	%rs205, %rs202, 1, %p140;
	selp.b16 	%rs206, %rs204, %rs205, %p139;
	and.b16  	%rs207, %rs206, 255;
	selp.b64 	%rd255, %rd252, %rd254, %p140;
	selp.b64 	%rd256, %rd253, %rd255, %p139;
	ld.shared.u8 	%rs208, [_ZZN3cub18CUB_300001_SM_10006detail6reduce28DeviceReduceSingleTileKernelINS2_10policy_hubIN4cuda3std3__45tupleIJblEEEyN6thrust24THRUST_300001_SM_1000_NS8cuda_cub9__find_if7functorIS9_EEE10Policy1000ENSB_12zip_iteratorINS8_IJNSD_26transform_input_iterator_tIbNSI_INS8_IJNSB_6detail15normal_iteratorINSB_10device_ptrIiEEEESO_EEEEENSK_22tuple_binary_predicateINS7_4lessIiEEEEEENSB_17counting_iteratorIlNSB_11use_defaultESX_SX_EEEEEEEPS9_ySF_S9_S9_NS7_10__identityEEEvT0_T1_T2_T3_T4_T6_E12temp_storage+72];
	ld.shared.u64 	%rd257, [_ZZN3cub18CUB_300001_SM_10006detail6reduce28DeviceReduceSingleTileKernelINS2_10policy_hubIN4cuda3std3__45tupleIJblEEEyN6thrust24THRUST_300001_SM_1000_NS8cuda_cub9__find_if7functorIS9_EEE10Policy1000ENSB_12zip_iteratorINS8_IJNSD_26transform_input_iterator_tIbNSI_INS8_IJNSB_6detail15normal_iteratorINSB_10device_ptrIiEEEESO_EEEEENSK_22tuple_binary_predicateINS7_4lessIiEEEEEENSB_17counting_iteratorIlNSB_11use_defaultESX_SX_EEEEEEEPS9_ySF_S9_S9_NS7_10__identityEEEvT0_T1_T2_T3_T4_T6_E12temp_storage+80];
	setp.eq.s16 	%p141, %rs207, 0;
	setp.eq.s16 	%p142, %rs208, 0;
	min.s64 	%rd258, %rd257, %rd256;
	selp.b16 	%rs209, %rs206, 1, %p142;
	selp.b16 	%rs210, %rs208, %rs209, %p141;
	and.b16  	%rs211, %rs210, 255;
	selp.b64 	%rd259, %rd256, %rd258, %p142;
	selp.b64 	%rd260, %rd257, %rd259, %p141;
	ld.shared.u8 	%rs212, [_ZZN3cub18CUB_300001_SM_10006detail6reduce28DeviceReduceSingleTileKernelINS2_10policy_hubIN4cuda3std3__45tupleIJblEEEyN6thrust24THRUST_300001_SM_1000_NS8cuda_cub9__find_if7functorIS9_EEE10Policy1000ENSB_12zip_iteratorINS8_IJNSD_26transform_input_iterator_tIbNSI_INS8_IJNSB_6detail15normal_iteratorINSB_10device_ptrIiEEEESO_EEEEENSK_22tuple_binary_predicateINS7_4lessIiEEEEEENSB_17counting_iteratorIlNSB_11use_defaultESX_SX_EEEEEEEPS9_ySF_S9_S9_NS7_10__identityEEEvT0_T1_T2_T3_T4_T6_E12temp_storage+88];
	ld.shared.u64 	%rd261, [_ZZN3cub18CUB_300001_SM_10006detail6reduce28DeviceReduceSingleTileKernelINS2_10policy_hubIN4cuda3std3__45tupleIJblEEEyN6thrust24THRUST_300001_SM_1000_NS8cuda_cub9__find_if7functorIS9_EEE10Policy1000ENSB_12zip_iteratorINS8_IJNSD_26transform_input_iterator_tIbNSI_INS8_IJNSB_6detail15normal_iteratorINSB_10device_ptrIiEEEESO_EEEEENSK_22tuple_binary_predicateINS7_4lessIiEEEEEENSB_17counting_iteratorIlNSB_11use_defaultESX_SX_EEEEEEEPS9_ySF_S9_S9_NS7_10__identityEEEvT0_T1_T2_T3_T4_T6_E12temp_storage+96];
	setp.eq.s16 	%p143, %rs211, 0;
	setp.eq.s16 	%p144, %rs212, 0;
	min.s64 	%rd262, %rd261, %rd260;
	selp.b16 	%rs213, %rs210, 1, %p144;
	selp.b16 	%rs214, %rs212, %rs213, %p143;
	and.b16  	%rs215, %rs214, 255;
	selp.b64 	%rd263, %rd260, %rd262, %p144;
	selp.b64 	%rd264, %rd261, %rd263, %p143;
	ld.shared.u8 	%rs216, [_ZZN3cub18CUB_300001_SM_10006detail6reduce28DeviceReduceSingleTileKernelINS2_10policy_hubIN4cuda3std3__45tupleIJblEEEyN6thrust24THRUST_300001_SM_1000_NS8cuda_cub9__find_if7functorIS9_EEE10Policy1000ENSB_12zip_iteratorINS8_IJNSD_26transform_input_iterator_tIbNSI_INS8_IJNSB_6detail15normal_iteratorINSB_10device_ptrIiEEEESO_EEEEENSK_22tuple_binary_predicateINS7_4lessIiEEEEEENSB_17counting_iteratorIlNSB_11use_defaultESX_SX_EEEEEEEPS9_ySF_S9_S9_NS7_10__identityEEEvT0_T1_T2_T3_T4_T6_E12temp_storage+104];
	ld.shared.u64 	%rd265, [_ZZN3cub18CUB_300001_SM_10006detail6reduce28DeviceReduceSingleTileKernelINS2_10policy_hubIN4cuda3std3__45tupleIJblEEEyN6thrust24THRUST_300001_SM_1000_NS8cuda_cub9__find_if7functorIS9_EEE10Policy1000ENSB_12zip_iteratorINS8_IJNSD_26transform_input_iterator_tIbNSI_INS8_IJNSB_6detail15normal_iteratorINSB_10device_ptrIiEEEESO_EEEEENSK_22tuple_binary_predicateINS7_4lessIiEEEEEENSB_17counting_iteratorIlNSB_11use_defaultESX_SX_EEEEEEEPS9_ySF_S9_S9_NS7_10__identityEEEvT0_T1_T2_T3_T4_T6_E12temp_storage+112];
	setp.eq.s16 	%p145, %rs215, 0;
	setp.eq.s16 	%p146, %rs216, 0;
	min.s64 	%rd266, %rd265, %rd264;
	selp.b16 	%rs217, %rs214, 1, %p146;
	selp.b16 	%rs218, %rs216, %rs217, %p145;
	and.b16  	%rs219, %rs218, 255;
	selp.b64 	%rd267, %rd264, %rd266, %p146;
	selp.b64 	%rd268, %rd265, %rd267, %p145;
	ld.shared.u8 	%rs220, [_ZZN3cub18CUB_300001_SM_10006detail6reduce28DeviceReduceSingleTileKernelINS2_10policy_hubIN4cuda3std3__45tupleIJblEEEyN6thrust24THRUST_300001_SM_1000_NS8cuda_cub9__find_if7functorIS9_EEE10Policy1000ENSB_12zip_iteratorINS8_IJNSD_26transform_input_iterator_tIbNSI_INS8_IJNSB_6detail15normal_iteratorINSB_10device_ptrIiEEEESO_EEEEENSK_22tuple_binary_predicateINS7_4lessIiEEEEEENSB_17counting_iteratorIlNSB_11use_defaultESX_SX_EEEEEEEPS9_ySF_S9_S9_NS7_10__identityEEEvT0_T1_T2_T3_T4_T6_E12temp_storage+120];
	ld.shared.u64 	%rd269, [_ZZN3cub18CUB_300001_SM_10006detail6reduce28DeviceReduceSingleTileKernelINS2_10policy_hubIN4cuda3std3__45tupleIJblEEEyN6thrust24THRUST_300001_SM_1000_NS8cuda_cub9__find_if7functorIS9_EEE10Policy1000ENSB_12zip_iteratorINS8_IJNSD_26transform_input_iterator_tIbNSI_INS8_IJNSB_6detail15normal_iteratorINSB_10device_ptrIiEEEESO_EEEEENSK_22tuple_binary_predicateINS7_4lessIiEEEEEENSB_17counting_iteratorIlNSB_11use_defaultESX_SX_EEEEEEEPS9_ySF_S9_S9_NS7_10__identityEEEvT0_T1_T2_T3_T4_T6_E12temp_storage+128];
	setp.eq.s16 	%p147, %rs219, 0;
	setp.eq.s16 	%p148, %rs220, 0;
	min.s64 	%rd270, %rd269, %rd268;
	selp.b16 	%rs221, %rs218, 1, %p148;
	selp.b16 	%rs383, %rs220, %rs221, %p147;
	selp.b64 	%rd271, %rd268, %rd270, %p148;
	selp.b64 	%rd416, %rd269, %rd271, %p147;
$L__BB14_120:
	mov.u32 	%r491, %tid.x;
	setp.ne.s32 	%p325, %r491, 0;
	@%p325 bra 	$L__BB14_122;
	setp.eq.s16 	%p326, %rs100, 0;
	and.b16  	%rs371, %rs383, 255;
	setp.eq.s16 	%p327, %rs371, 0;
	min.s64 	%rd404, %rd416, %rd122;
	selp.b16 	%rs372, %rs100, 1, %p327;
	selp.b16 	%rs373, %rs383, %rs372, %p326;
	selp.b64 	%rd405, %rd122, %rd404, %p327;
	selp.b64 	%rd406, %rd416, %rd405, %p326;
	st.global.u8 	[%rd1], %rs373;
	st.global.u64 	[%rd1+8], %rd406;
$L__BB14_122:
	ret;

}
	// .globl	_ZN3cub18CUB_300001_SM_10006detail6reduce18DeviceReduceKernelINS2_10policy_hubIN4cuda3std3__45tupleIJblEEEyN6thrust24THRUST_300001_SM_1000_NS8cuda_cub9__find_if7functorIS9_EEE10Policy1000ENSB_12zip_iteratorINS8_IJNSD_26transform_input_iterator_tIbNSI_INS8_IJNSB_6detail15normal_iteratorINSB_10device_ptrIiEEEESO_EEEEENSK_22tuple_binary_predicateINS7_4lessIiEEEEEENSB_17counting_iteratorIlNSB_11use_defaultESX_SX_EEEEEEEySF_S9_NS7_10__identityEEEvT0_PT3_T1_NS0_13GridEvenShareIS15_EET2_T4_
.visible .entry _ZN3cub18CUB_300001_SM_10006detail6reduce18DeviceReduceKernelINS2_10policy_hubIN4cuda3std3__45tupleIJblEEEyN6thrust24THRUST_300001_SM_1000_NS8cuda_cub9__find_if7functorIS9_EEE10Policy1000ENSB_12zip_iteratorINS8_IJNSD_26transform_input_iterator_tIbNSI_INS8_IJNSB_6detail15normal_iteratorINSB_10device_ptrIiEEEESO_EEEEENSK_22tuple_binary_predicateINS7_4lessIiEEEEEENSB_17counting_iteratorIlNSB_11use_defaultESX_SX_EEEEEEEySF_S9_NS7_10__identityEEEvT0_PT3_T1_NS0_13GridEvenShareIS15_EET2_T4_(
	.param .align 8 .b8 _ZN3cub18CUB_300001_SM_10006detail6reduce18DeviceReduceKernelINS2_10policy_hubIN4cuda3std3__45tupleIJblEEEyN6thrust24THRUST_300001_SM_1000_NS8cuda_cub9__find_if7functorIS9_EEE10Policy1000ENSB_12zip_iteratorINS8_IJNSD_26transform_input_iterator_tIbNSI_INS8_IJNSB_6detail15normal_iteratorINSB_10device_ptrIiEEEESO_EEEEENSK_22tuple_binary_predicateINS7_4lessIiEEEEEENSB_17counting_iteratorIlNSB_11use_defaultESX_SX_EEEEEEEySF_S9_NS7_10__identityEEEvT0_PT3_T1_NS0_13GridEvenShareIS15_EET2_T4__param_0[32],
	.param .u64 .ptr .align 1 _ZN3cub18CUB_300001_SM_10006detail6reduce18DeviceReduceKernelINS2_10policy_hubIN4cuda3std3__45tupleIJblEEEyN6thrust24THRUST_300001_SM_1000_NS8cuda_cub9__find_if7functorIS9_EEE10Policy1000ENSB_12zip_iteratorINS8_IJNSD_26transform_input_iterator_tIbNSI_INS8_IJNSB_6detail15normal_iteratorINSB_10device_ptrIiEEEESO_EEEEENSK_22tuple_binary_predicateINS7_4lessIiEEEEEENSB_17counting_iteratorIlNSB_11use_defaultESX_SX_EEEEEEEySF_S9_NS7_10__identityEEEvT0_PT3_T1_NS0_13GridEvenShareIS15_EET2_T4__param_1,
	.param .u64 _ZN3cub18CUB_300001_SM_10006detail6reduce18DeviceReduceKernelINS2_10policy_hubIN4cuda3std3__45tupleIJblEEEyN6thrust24THRUST_300001_SM_1000_NS8cuda_cub9__find_if7functorIS9_EEE10Policy1000ENSB_12zip_iteratorINS8_IJNSD_26transform_input_iterator_tIbNSI_INS8_IJNSB_6detail15normal_iteratorINSB_10device_ptrIiEEEESO_EEEEENSK_22tuple_binary_predicateINS7_4lessIiEEEEEENSB_17counting_iteratorIlNSB_11use_defaultESX_SX_EEEEEEEySF_S9_NS7_10__identityEEEvT0_PT3_T1_NS0_13GridEvenShareIS15_EET2_T4__param_2,
	.param .align 8 .b8 _ZN3cub18CUB_300001_SM_10006detail6reduce18DeviceReduceKernelINS2_10policy_hubIN4cuda3std3__45tupleIJblEEEyN6thrust24THRUST_300001_SM_1000_NS8cuda_cub9__find_if7functorIS9_EEE10Policy1000ENSB_12zip_iteratorINS8_IJNSD_26transform_input_iterator_tIbNSI_INS8_IJNSB_6detail15normal_iteratorINSB_10device_ptrIiEEEESO_EEEEENSK_22tuple_binary_predicateINS7_4lessIiEEEEEENSB_17counting_iteratorIlNSB_11use_defaultESX_SX_EEEEEEEySF_S9_NS7_10__identityEEEvT0_PT3_T1_NS0_13GridEvenShareIS15_EET2_T4__param_3[72],
	.param .align 1 .b8 _ZN3cub18CUB_300001_SM_10006detail6reduce18DeviceReduceKernelINS2_10policy_hubIN4cuda3std3__45tupleIJblEEEyN6thrust24THRUST_300001_SM_1000_NS8cuda_cub9__find_if7functorIS9_EEE10Policy1000ENSB_12zip_iteratorINS8_IJNSD_26transform_input_iterator_tIbNSI_INS8_IJNSB_6detail15normal_iteratorINSB_10device_ptrIiEEEESO_EEEEENSK_22tuple_binary_predicateINS7_4lessIiEEEEEENSB_17counting_iteratorIlNSB_11use_defaultESX_SX_EEEEEEEySF_S9_NS7_10__identityEEEvT0_PT3_T1_NS0_13GridEvenShareIS15_EET2_T4__param_4[1],
	.param .align 1 .b8 _ZN3cub18CUB_300001_SM_10006detail6reduce18DeviceReduceKernelINS2_10policy_hubIN4cuda3std3__45tupleIJblEEEyN6thrust24THRUST_300001_SM_1000_NS8cuda_cub9__find_if7functorIS9_EEE10Policy1000ENSB_12zip_iteratorINS8_IJNSD_26transform_input_iterator_tIbNSI_INS8_IJNSB_6detail15normal_iteratorINSB_10device_ptrIiEEEESO_EEEEENSK_22tuple_binary_predicateINS7_4lessIiEEEEEENSB_17counting_iteratorIlNSB_11use_defaultESX_SX_EEEEEEEySF_S9_NS7_10__identityEEEvT0_PT3_T1_NS0_13GridEvenShareIS15_EET2_T4__param_5[1]
)
.maxntid 256
{
	.reg .pred 	%p<325>;
	.reg .b16 	%rs<408>;
	.reg .b32 	%r<543>;
	.reg .b64 	%rd<471>;
	// demoted variable
	.shared .align 8 .b8 _ZZN3cub18CUB_300001_SM_10006detail6reduce18DeviceReduceKernelINS2_10policy_hubIN4cuda3std3__45tupleIJblEEEyN6thrust24THRUST_300001_SM_1000_NS8cuda_cub9__find_if7functorIS9_EEE10Policy1000ENSB_12zip_iteratorINS8_IJNSD_26transform_input_iterator_tIbNSI_INS8_IJNSB_6detail15normal_iteratorINSB_10device_ptrIiEEEESO_EEEEENSK_22tuple_binary_predicateINS7_4lessIiEEEEEENSB_17counting_iteratorIlNSB_11use_defaultESX_SX_EEEEEEEySF_S9_NS7_10__identityEEEvT0_PT3_T1_NS0_13GridEvenShareIS15_EET2_T4_E12temp_storage[152];
	ld.param.u64 	%rd119, [_ZN3cub18CUB_300001_SM_10006detail6reduce18DeviceReduceKernelINS2_10policy_hubIN4cuda3std3__45tupleIJblEEEyN6thrust24THRUST_300001_SM_1000_NS8cuda_cub9__find_if7functorIS9_EEE10Policy1000ENSB_12zip_iteratorINS8_IJNSD_26transform_input_iterator_tIbNSI_INS8_IJNSB_6detail15normal_iteratorINSB_10device_ptrIiEEEESO_EEEEENSK_22tuple_binary_predicateINS7_4lessIiEEEEEENSB_17counting_iteratorIlNSB_11use_defaultESX_SX_EEEEEEEySF_S9_NS7_10__identityEEEvT0_PT3_T1_NS0_13GridEvenShareIS15_EET2_T4__param_0+24];
	ld.param.u64 	%rd1, [_ZN3cub18CUB_300001_SM_10006detail6reduce18DeviceReduceKernelINS2_10policy_hubIN4cuda3std3__45tupleIJblEEEyN6thrust24THRUST_300001_SM_1000_NS8cuda_cub9__find_if7functorIS9_EEE10Policy1000ENSB_12zip_iteratorINS8_IJNSD_26transform_input_iterator_tIbNSI_INS8_IJNSB_6detail15normal_iteratorINSB_10device_ptrIiEEEESO_EEEEENSK_22tuple_binary_predicateINS7_4lessIiEEEEEENSB_17counting_iteratorIlNSB_11use_defaultESX_SX_EEEEEEEySF_S9_NS7_10__identityEEEvT0_PT3_T1_NS0_13GridEvenShareIS15_EET2_T4__param_3+32];
	ld.param.u32 	%r1, [_ZN3cub18CUB_300001_SM_10006detail6reduce18DeviceReduceKernelINS2_10policy_hubIN4cuda3std3__45tupleIJblEEEyN6thrust24THRUST_300001_SM_1000_NS8cuda_cub9__find_if7functorIS9_EEE10Policy1000ENSB_12zip_iteratorINS8_IJNSD_26transform_input_iterator_tIbNSI_INS8_IJNSB_6detail15normal_iteratorINSB_10device_ptrIiEEEESO_EEEEENSK_22tuple_binary_predicateINS7_4lessIiEEEEEENSB_17counting_iteratorIlNSB_11use_defaultESX_SX_EEEEEEEySF_S9_NS7_10__identityEEEvT0_PT3_T1_NS0_13GridEvenShareIS15_EET2_T4__param_3+40];
	ld.param.u64 	%rd118, [_ZN3cub18CUB_300001_SM_10006detail6reduce18DeviceReduceKernelINS2_10policy_hubIN4cuda3std3__45tupleIJblEEEyN6thrust24THRUST_300001_SM_1000_NS8cuda_cub9__find_if7functorIS9_EEE10Policy1000ENSB_12zip_iteratorINS8_IJNSD_26transform_input_iterator_tIbNSI_INS8_IJNSB_6detail15normal_iteratorINSB_10device_ptrIiEEEESO_EEEEENSK_22tuple_binary_predicateINS7_4lessIiEEEEEENSB_17counting_iteratorIlNSB_11use_defaultESX_SX_EEEEEEEySF_S9_NS7_10__identityEEEvT0_PT3_T1_NS0_13GridEvenShareIS15_EET2_T4__param_0+8];
	ld.param.u64 	%rd117, [_ZN3cub18CUB_300001_SM_10006detail6reduce18DeviceReduceKernelINS2_10policy_hubIN4cuda3std3__45tupleIJblEEEyN6thrust24THRUST_300001_SM_1000_NS8cuda_cub9__find_if7functorIS9_EEE10Policy1000ENSB_12zip_iteratorINS8_IJNSD_26transform_input_iterator_tIbNSI_INS8_IJNSB_6detail15normal_iteratorINSB_10device_ptrIiEEEESO_EEEEENSK_22tuple_binary_predicateINS7_4lessIiEEEEEENSB_17counting_iteratorIlNSB_11use_defaultESX_SX_EEEEEEEySF_S9_NS7_10__identityEEEvT0_PT3_T1_NS0_13GridEvenShareIS15_EET2_T4__param_0];
	cvta.to.global.u64 	%rd2, %rd117;
	cvta.to.global.u64 	%rd3, %rd118;
	mov.u32 	%r2, %ctaid.x;
	shl.b32 	%r57, %r1, 10;
	cvt.s64.s32 	%rd5, %r57;
	shl.b32 	%r58, %r2, 10;
	cvt.u64.u32 	%rd6, %r58;
	sub.s64 	%rd7, %rd1, %rd6;
	setp.gt.u64 	%p1, %rd7, 1023;
	@%p1 bra 	$L__BB15_78;
	cvt.u32.u64 	%r248, %rd6;
	cvt.u32.u64 	%r3, %rd1;
	sub.s32 	%r4, %r3, %r248;
	mov.u32 	%r5, %tid.x;
	setp.ge.s32 	%p148, %r5, %r4;
	mov.b16 	%rs377, 0;
	mov.b64 	%rd439, 0;
	mov.u32 	%r533, %r5;
	@%p148 bra 	$L__BB15_3;
	add.s32 	%r250, %r248, %r5;
	cvt.u64.u32 	%rd273, %r250;
	mul.wide.u32 	%rd274, %r250, 4;
	add.s64 	%rd275, %rd2, %rd274;
	add.s64 	%rd276, %rd3, %rd274;
	add.s64 	%rd439, %rd119, %rd273;
	ld.global.u32 	%r251, [%rd275];
	ld.global.u32 	%r252, [%rd276];
	setp.lt.s32 	%p149, %r251, %r252;
	selp.u16 	%rs377, 1, 0, %p149;
	add.s32 	%r533, %r5, 256;
$L__BB15_3:
	setp.ge.s32 	%p150, %r533, %r4;
	@%p150 bra 	$L__BB15_16;
	not.b32 	%r254, %r533;
	add.s32 	%r8, %r254, %r3;
	sub.s32 	%r255, %r8, %r248;
	shr.u32 	%r256, %r255, 8;
	add.s32 	%r9, %r256, 1;
	and.b32  	%r10, %r9, 7;
	setp.lt.u32 	%p151, %r255, 1792;
	@%p151 bra 	$L__BB15_8;
	add.s32 	%r532, %r533, 1024;
	and.b32  	%r257, %r9, 33554424;
	neg.s32 	%r531, %r257;
$L__BB15_6:
	.pragma "nounroll";
	add.s32 	%r258, %r532, -1024;
	cvt.s64.s32 	%rd278, %r258;
	add.s64 	%rd279, %rd278, %rd6;
	shl.b64 	%rd280, %rd279, 2;
	add.s64 	%rd281, %rd2, %rd280;
	add.s64 	%rd282, %rd3, %rd280;
	add.s64 	%rd283, %rd279, %rd119;
	ld.global.u32 	%r259, [%rd281];
	ld.global.u32 	%r260, [%rd282];
	setp.lt.s32 	%p152, %r259, %r260;
	selp.u16 	%rs222, 1, 0, %p152;
	and.b16  	%rs223, %rs377, 255;
	setp.ne.s16 	%p154, %rs223, 0;
	and.pred  	%p155, %p154, %p152;
	min.s64 	%rd284, %rd283, %rd439;
	setp.eq.s16 	%p156, %rs223, 0;
	selp.b64 	%rd285, %rd283, %rd439, %p156;
	selp.b16 	%rs224, %rs222, %rs377, %p156;
	selp.b64 	%rd286, %rd284, %rd285, %p155;
	selp.b16 	%rs225, 1, %rs224, %p155;
	and.b16  	%rs226, %rs225, 255;
	add.s32 	%r261, %r532, -768;
	cvt.s64.s32 	%rd287, %r261;
	add.s64 	%rd288, %rd287, %rd6;
	add.s64 	%rd289, %rd288, %rd119;
	ld.global.u32 	%r262, [%rd281+1024];
	ld.global.u32 	%r263, [%rd282+1024];
	setp.lt.s32 	%p157, %r262, %r263;
	selp.u16 	%rs227, 1, 0, %p157;
	setp.ne.s16 	%p159, %rs226, 0;
	and.pred  	%p160, %p159, %p157;
	min.s64 	%rd290, %rd289, %rd286;
	setp.eq.s16 	%p161, %rs226, 0;
	selp.b64 	%rd291, %rd289, %rd286, %p161;
	selp.b16 	%rs228, %rs227, %rs225, %p161;
	selp.b64 	%rd292, %rd290, %rd291, %p160;
	selp.b16 	%rs229, 1, %rs228, %p160;
	and.b16  	%rs230, %rs229, 255;
	add.s32 	%r264, %r532, -512;
	cvt.s64.s32 	%rd293, %r264;
	add.s64 	%rd294, %rd293, %rd6;
	add.s64 	%rd295, %rd294, %rd119;
	ld.global.u32 	%r265, [%rd281+2048];
	ld.global.u32 	%r266, [%rd282+2048];
	setp.lt.s32 	%p162, %r265, %r266;
	selp.u16 	%rs231, 1, 0, %p162;
	setp.ne.s16 	%p164, %rs230, 0;
	and.pred  	%p165, %p164, %p162;
	min.s64 	%rd296, %rd295, %rd292;
	setp.eq.s16 	%p166, %rs230, 0;
	selp.b64 	%rd297, %rd295, %rd292, %p166;
	selp.b16 	%rs232, %rs231, %rs229, %p166;
	selp.b64 	%rd298, %rd296, %rd297, %p165;
	selp.b16 	%rs233, 1, %rs232, %p165;
	and.b16  	%rs234, %rs233, 255;
	add.s32 	%r267, %r532, -256;
	cvt.s64.s32 	%rd299, %r267;
	add.s64 	%rd300, %rd299, %rd6;
	add.s64 	%rd301, %rd300, %rd119;
	ld.global.u32 	%r268, [%rd281+3072];
	ld.global.u32 	%r269, [%rd282+3072];
	setp.lt.s32 	%p167, %r268, %r269;
	selp.u16 	%rs235, 1, 0, %p167;
	setp.ne.s16 	%p169, %rs234, 0;
	and.pred  	%p170, %p169, %p167;
	min.s64 	%rd302, %rd301, %rd298;
	setp.eq.s16 	%p171, %rs234, 0;
	selp.b64 	%rd303, %rd301, %rd298, %p171;
	selp.b16 	%rs236, %rs235, %rs233, %p171;
	selp.b64 	%rd304, %rd302, %rd303, %p170;
	selp.b16 	%rs237, 1, %rs236, %p170;
	and.b16  	%rs238, %rs237, 255;
	add.s32 	%r270, %r532, 768;
	cvt.s64.s32 	%rd305, %r532;
	add.s64 	%rd306, %rd305, %rd6;
	add.s64 	%rd307, %rd306, %rd119;
	ld.global.u32 	%r271, [%rd281+4096];
	ld.global.u32 	%r272, [%rd282+4096];
	setp.lt.s32 	%p172, %r271, %r272;
	selp.u16 	%rs239, 1, 0, %p172;
	setp.ne.s16 	%p174, %rs238, 0;
	and.pred  	%p175, %p174, %p172;
	min.s64 	%rd308, %rd307, %rd304;
	setp.eq.s16 	%p176, %rs238, 0;
	selp.b64 	%rd309, %rd307, %rd304, %p176;
	selp.b16 	%rs240, %rs239, %rs237, %p176;
	selp.b64 	%rd310, %rd308, %rd309, %p175;
	selp.b16 	%rs241, 1, %rs240, %p175;
	and.b16  	%rs242, %rs241, 255;
	add.s32 	%r273, %r532, 256;
	cvt.s64.s32 	%rd311, %r273;
	add.s64 	%rd312, %rd311, %rd6;
	add.s64 	%rd313, %rd312, %rd119;
	ld.global.u32 	%r274, [%rd281+5120];
	ld.global.u32 	%r275, [%rd282+5120];
	setp.lt.s32 	%p177, %r274, %r275;
	selp.u16 	%rs243, 1, 0, %p177;
	setp.ne.s16 	%p179, %rs242, 0;
	and.pred  	%p180, %p179, %p177;
	min.s64 	%rd314, %rd313, %rd310;
	setp.eq.s16 	%p181, %rs242, 0;
	selp.b64 	%rd315, %rd313, %rd310, %p181;
	selp.b16 	%rs244, %rs243, %rs241, %p181;
	selp.b64 	%rd316, %rd314, %rd315, %p180;
	selp.b16 	%rs245, 1, %rs244, %p180;
	and.b16  	%rs246, %rs245, 255;
	add.s32 	%r276, %r532, 512;
	cvt.s64.s32 	%rd317, %r276;
	add.s64 	%rd318, %rd317, %rd6;
	add.s64 	%rd319, %rd318, %rd119;
	ld.global.u32 	%r277, [%rd281+6144];
	ld.global.u32 	%r278, [%rd282+6144];
	setp.lt.s32 	%p182, %r277, %r278;
	selp.u16 	%rs247, 1, 0, %p182;
	setp.ne.s16 	%p184, %rs246, 0;
	and.pred  	%p185, %p184, %p182;
	min.s64 	%rd320, %rd319, %rd316;
	setp.eq.s16 	%p186, %rs246, 0;
	selp.b64 	%rd321, %rd319, %rd316, %p186;
	selp.b16 	%rs248, %rs247, %rs245, %p186;
	selp.b64 	%rd322, %rd320, %rd321, %p185;
	selp.b16 	%rs249, 1, %rs248, %p185;
	and.b16  	%rs250, %rs249, 255;
	cvt.s64.s32 	%rd323, %r270;
	add.s64 	%rd324, %rd323, %rd6;
	add.s64 	%rd325, %rd324, %rd119;
	ld.global.u32 	%r279, [%rd281+7168];
	ld.global.u32 	%r280, [%rd282+7168];
	setp.lt.s32 	%p187, %r279, %r280;
	selp.u16 	%rs251, 1, 0, %p187;
	setp.ne.s16 	%p189, %rs250, 0;
	and.pred  	%p190, %p189, %p187;
	min.s64 	%rd326, %rd325, %rd322;
	setp.eq.s16 	%p191, %rs250, 0;
	selp.b64 	%rd327, %rd325, %rd322, %p191;
	selp.b16 	%rs252, %rs251, %rs249, %p191;
	selp.b64 	%rd439, %rd326, %rd327, %p190;
	selp.b16 	%rs377, 1, %rs252, %p190;
	add.s32 	%r532, %r532, 2048;
	add.s32 	%r531, %r531, 8;
	setp.ne.s32 	%p192, %r531, 0;
	@%p192 bra 	$L__BB15_6;
	add.s32 	%r533, %r532, -1024;
$L__BB15_8:
	setp.eq.s32 	%p193, %r10, 0;
	@%p193 bra 	$L__BB15_16;
	setp.lt.u32 	%p194, %r10, 4;
	@%p194 bra 	$L__BB15_11;
	cvt.s64.s32 	%rd329, %r533;
	add.s64 	%rd330, %rd329, %rd6;
	shl.b64 	%rd331, %rd330, 2;
	add.s64 	%rd332, %rd2, %rd331;
	add.s64 	%rd333, %rd3, %rd331;
	add.s64 	%rd334, %rd330, %rd119;
	ld.global.u32 	%r281, [%rd332];
	ld.global.u32 	%r282, [%rd333];
	setp.lt.s32 	%p195, %r281, %r282;
	selp.u16 	%rs254, 1, 0, %p195;
	and.b16  	%rs255, %rs377, 255;
	setp.ne.s16 	%p197, %rs255, 0;
	and.pred  	%p198, %p197, %p195;
	min.s64 	%rd335, %rd334, %rd439;
	setp.eq.s16 	%p199, %rs255, 0;
	selp.b64 	%rd336, %rd334, %rd439, %p199;
	selp.b16 	%rs256, %rs254, %rs377, %p199;
	selp.b64 	%rd337, %rd335, %rd336, %p198;
	selp.b16 	%rs257, 1, %rs256, %p198;
	and.b16  	%rs258, %rs257, 255;
	add.s32 	%r283, %r533, 256;
	cvt.s64.s32 	%rd338, %r283;
	add.s64 	%rd339, %rd338, %rd6;
	add.s64 	%rd340, %rd339, %rd119;
	ld.global.u32 	%r284, [%rd332+1024];
	ld.global.u32 	%r285, [%rd333+1024];
	setp.lt.s32 	%p200, %r284, %r285;
	selp.u16 	%rs259, 1, 0, %p200;
	setp.ne.s16 	%p202, %rs258, 0;
	and.pred  	%p203, %p202, %p200;
	min.s64 	%rd341, %rd340, %rd337;
	setp.eq.s16 	%p204, %rs258, 0;
	selp.b64 	%rd342, %rd340, %rd337, %p204;
	selp.b16 	%rs260, %rs259, %rs257, %p204;
	selp.b64 	%rd343, %rd341, %rd342, %p203;
	selp.b16 	%rs261, 1, %rs260, %p203;
	and.b16  	%rs262, %rs261, 255;
	add.s32 	%r286, %r533, 512;
	cvt.s64.s32 	%rd344, %r286;
	add.s64 	%rd345, %rd344, %rd6;
	add.s64 	%rd346, %rd345, %rd119;
	ld.global.u32 	%r287, [%rd332+2048];
	ld.global.u32 	%r288, [%rd333+2048];
	setp.lt.s32 	%p205, %r287, %r288;
	selp.u16 	%rs263, 1, 0, %p205;
	setp.ne.s16 	%p207, %rs262, 0;
	and.pred  	%p208, %p207, %p205;
	min.s64 	%rd347, %rd346, %rd343;
	setp.eq.s16 	%p209, %rs262, 0;
	selp.b64 	%rd348, %rd346, %rd343, %p209;
	selp.b16 	%rs264, %rs263, %rs261, %p209;
	selp.b64 	%rd349, %rd347, %rd348, %p208;
	selp.b16 	%rs265, 1, %rs264, %p208;
	and.b16  	%rs266, %rs265, 255;
	add.s32 	%r289, %r533, 768;
	cvt.s64.s32 	%rd350, %r289;
	add.s64 	%rd351, %rd350, %rd6;
	add.s64 	%rd352, %rd351, %rd119;
	ld.global.u32 	%r290, [%rd332+3072];
	ld.global.u32 	%r291, [%rd333+3072];
	setp.lt.s32 	%p210, %r290, %r291;
	selp.u16 	%rs267, 1, 0, %p210;
	setp.ne.s16 	%p212, %rs266, 0;
	and.pred  	%p213, %p212, %p210;
	min.s64 	%rd353, %rd352, %rd349;
	setp.eq.s16 	%p214, %rs266, 0;
	selp.b64 	%rd354, %rd352, %rd349, %p214;
	selp.b16 	%rs268, %rs267, %rs265, %p214;
	selp.b64 	%rd439, %rd353, %rd354, %p213;
	selp.b16 	%rs377, 1, %rs268, %p213;
	add.s32 	%r533, %r533, 1024;
$L__BB15_11:
	and.b32  	%r292, %r9, 3;
	setp.eq.s32 	%p215, %r292, 0;
	@%p215 bra 	$L__BB15_16;
	setp.eq.s32 	%p216, %r292, 1;
	@%p216 bra 	$L__BB15_14;
	cvt.s64.s32 	%rd356, %r533;
	add.s64 	%rd357, %rd356, %rd6;
	shl.b64 	%rd358, %rd357, 2;
	add.s64 	%rd359, %rd2, %rd358;
	add.s64 	%rd360, %rd3, %rd358;
	add.s64 	%rd361, %rd357, %rd119;
	ld.global.u32 	%r293, [%rd359];
	ld.global.u32 	%r294, [%rd360];
	setp.lt.s32 	%p217, %r293, %r294;
	selp.u16 	%rs270, 1, 0, %p217;
	and.b16  	%rs271, %rs377, 255;
	setp.ne.s16 	%p219, %rs271, 0;
	and.pred  	%p220, %p219, %p217;
	min.s64 	%rd362, %rd361, %rd439;
	setp.eq.s16 	%p221, %rs271, 0;
	selp.b64 	%rd363, %rd361, %rd439, %p221;
	selp.b16 	%rs272, %rs270, %rs377, %p221;
	selp.b64 	%rd364, %rd362, %rd363, %p220;
	selp.b16 	%rs273, 1, %rs272, %p220;
	and.b16  	%rs274, %rs273, 255;
	add.s32 	%r295, %r533, 256;
	cvt.s64.s32 	%rd365, %r295;
	add.s64 	%rd366, %rd365, %rd6;
	add.s64 	%rd367, %rd366, %rd119;
	ld.global.u32 	%r296, [%rd359+1024];
	ld.global.u32 	%r297, [%rd360+1024];
	setp.lt.s32 	%p222, %r296, %r297;
	selp.u16 	%rs275, 1, 0, %p222;
	setp.ne.s16 	%p224, %rs274, 0;
	and.pred  	%p225, %p224, %p222;
	min.s64 	%rd368, %rd367, %rd364;
	setp.eq.s16 	%p226, %rs274, 0;
	selp.b64 	%rd369, %rd367, %rd364, %p226;
	selp.b16 	%rs276, %rs275, %rs273, %p226;
	selp.b64 	%rd439, %rd368, %rd369, %p225;
	selp.b16 	%rs377, 1, %rs276, %p225;
	add.s32 	%r533, %r533, 512;
$L__BB15_14:
	and.b32  	%r298, %r8, 256;
	setp.ne.s32 	%p227, %r298, 0;
	@%p227 bra 	$L__BB15_16;
	cvt.s64.s32 	%rd370, %r533;
	add.s64 	%rd371, %rd370, %rd6;
	shl.b64 	%rd372, %rd371, 2;
	add.s64 	%rd373, %rd2, %rd372;
	add.s64 	%rd374, %rd3, %rd372;
	add.s64 	%rd375, %rd371, %rd119;
	ld.global.u32 	%r299, [%rd373];
	ld.global.u32 	%r300, [%rd374];
	setp.lt.s32 	%p228, %r299, %r300;
	selp.u16 	%rs277, 1, 0, %p228;
	and.b16  	%rs278, %rs377, 255;
	setp.ne.s16 	%p230, %rs278, 0;
	and.pred  	%p231, %p230, %p228;
	min.s64 	%rd376, %rd375, %rd439;
	setp.eq.s16 	%p232, %rs278, 0;
	selp.b64 	%rd377, %rd375, %rd439, %p232;
	selp.b16 	%rs279, %rs277, %rs377, %p232;
	selp.b64 	%rd439, %rd376, %rd377, %p231;
	selp.b16 	%rs377, 1, %rs279, %p231;
$L__BB15_16:
	setp.lt.s32 	%p233, %r4, 256;
	@%p233 bra 	$L__BB15_41;
	// begin inline asm
	mov.u32 %r419, %laneid;
	// end inline asm
	cvt.u32.u16 	%r440, %rs377;
	and.b32  	%r421, %r440, 255;
	mov.b32 	%r437, 1;
	mov.b32 	%r438, 31;
	mov.b32 	%r439, -1;
	// begin inline asm
	shfl.sync.down.b32 %r420, %r421, %r437, %r438, %r439;
	// end inline asm
	// begin inline asm
	shfl.sync.down.b32 %r425, %r426, %r437, %r438, %r439;
	// end inline asm
	mov.b64 	{%r431, %r436}, %rd439;
	// begin inline asm
	shfl.sync.down.b32 %r430, %r431, %r437, %r438, %r439;
	// end inline asm
	// begin inline asm
	shfl.sync.down.b32 %r435, %r436, %r437, %r438, %r439;
	// end inline asm
	mov.b64 	%rd22, {%r430, %r435};
	cvt.u16.u32 	%rs15, %r420;
	setp.gt.s32 	%p283, %r419, 30;
	@%p283 bra 	$L__BB15_21;
	and.b16  	%rs321, %rs377, 255;
	setp.eq.s16 	%p284, %rs321, 0;
	and.b16  	%rs322, %rs15, 255;
	setp.eq.s16 	%p285, %rs322, 0;
	or.pred  	%p286, %p284, %p285;
	@%p286 bra 	$L__BB15_20;
	min.s64 	%rd439, %rd22, %rd439;
	mov.b16 	%rs377, 1;
	bra.uni 	$L__BB15_21;
$L__BB15_20:
	setp.eq.s16 	%p287, %rs321, 0;
	selp.b64 	%rd439, %rd22, %rd439, %p287;
	selp.b16 	%rs377, %rs15, %rs377, %p287;
$L__BB15_21:
	cvt.u32.u16 	%r461, %rs377;
	and.b32  	%r442, %r461, 255;
	mov.b32 	%r458, 2;
	mov.b32 	%r459, 31;
	mov.b32 	%r460, -1;
	// begin inline asm
	shfl.sync.down.b32 %r441, %r442, %r458, %r459, %r460;
	// end inline asm
	// begin inline asm
	shfl.sync.down.b32 %r446, %r447, %r458, %r459, %r460;
	// end inline asm
	mov.b64 	{%r452, %r457}, %rd439;
	// begin inline asm
	shfl.sync.down.b32 %r451, %r452, %r458, %r459, %r460;
	// end inline asm
	// begin inline asm
	shfl.sync.down.b32 %r456, %r457, %r458, %r459, %r460;
	// end inline asm
	mov.b64 	%rd26, {%r451, %r456};
	cvt.u16.u32 	%rs18, %r441;
	setp.gt.s32 	%p288, %r419, 29;
	@%p288 bra 	$L__BB15_25;
	and.b16  	%rs325, %rs377, 255;
	setp.eq.s16 	%p289, %rs325, 0;
	and.b16  	%rs326, %rs18, 255;
	setp.eq.s16 	%p290, %rs326, 0;
	or.pred  	%p291, %p289, %p290;
	@%p291 bra 	$L__BB15_24;
	min.s64 	%rd439, %rd26, %rd439;
	mov.b16 	%rs377, 1;
	bra.uni 	$L__BB15_25;
$L__BB15_24:
	setp.eq.s16 	%p292, %rs325, 0;
	selp.b64 	%rd439, %rd26, %rd439, %p292;
	selp.b16 	%rs377, %rs18, %rs377, %p292;
$L__BB15_25:
	cvt.u32.u16 	%r482, %rs377;
	and.b32  	%r463, %r482, 255;
	mov.b32 	%r479, 4;
	mov.b32 	%r480, 31;
	mov.b32 	%r481, -1;
	// begin inline asm
	shfl.sync.down.b32 %r462, %r463, %r479, %r480, %r481;
	// end inline asm
	// begin inline asm
	shfl.sync.down.b32 %r467, %r468, %r479, %r480, %r481;
	// end inline asm
	mov.b64 	{%r473, %r478}, %rd439;
	// begin inline asm
	shfl.sync.down.b32 %r472, %r473, %r479, %r480, %r481;
	// end inline asm
	// begin inline asm
	shfl.sync.down.b32 %r477, %r478, %r479, %r480, %r481;
	// end inline asm
	mov.b64 	%rd30, {%r472, %r477};
	cvt.u16.u32 	%rs21, %r462;
	setp.gt.s32 	%p293, %r419, 27;
	@%p293 bra 	$L__BB15_29;
	and.b16  	%rs329, %rs377, 255;
	setp.eq.s16 	%p294, %rs329, 0;
	and.b16  	%rs330, %rs21, 255;
	setp.eq.s16 	%p295, %rs330, 0;
	or.pred  	%p296, %p294, %p295;
	@%p296 bra 	$L__BB15_28;
	min.s64 	%rd439, %rd30, %rd439;
	mov.b16 	%rs377, 1;
	bra.uni 	$L__BB15_29;
$L__BB15_28:
	setp.eq.s16 	%p297, %rs329, 0;
	selp.b64 	%rd439, %rd30, %rd439, %p297;
	selp.b16 	%rs377, %rs21, %rs377, %p297;
$L__BB15_29:
	cvt.u32.u16 	%r503, %rs377;
	and.b32  	%r484, %r503, 255;
	mov.b32 	%r500, 8;
	mov.b32 	%r501, 31;
	mov.b32 	%r502, -1;
	// begin inline asm
	shfl.sync.down.b32 %r483, %r484, %r500, %r501, %r502;
	// end inline asm
	// begin inline asm
	shfl.sync.down.b32 %r488, %r489, %r500, %r501, %r502;
	// end inline asm
	mov.b64 	{%r494, %r499}, %rd439;
	// begin inline asm
	shfl.sync.down.b32 %r493, %r494, %r500, %r501, %r502;
	// end inline asm
	// begin inline asm
	shfl.sync.down.b32 %r498, %r499, %r500, %r501, %r502;
	// end inline asm
	mov.b64 	%rd34, {%r493, %r498};
	cvt.u16.u32 	%rs24, %r483;
	setp.gt.s32 	%p298, %r419, 23;
	@%p298 bra 	$L__BB15_33;
	and.b16  	%rs333, %rs377, 255;
	setp.eq.s16 	%p299, %rs333, 0;
	and.b16  	%rs334, %rs24, 255;
	setp.eq.s16 	%p300, %rs334, 0;
	or.pred  	%p301, %p299, %p300;
	@%p301 bra 	$L__BB15_32;
	min.s64 	%rd439, %rd34, %rd439;
	mov.b16 	%rs377, 1;
	bra.uni 	$L__BB15_33;
$L__BB15_32:
	setp.eq.s16 	%p302, %rs333, 0;
	selp.b16 	%rs377, %rs24, %rs377, %p302;
	selp.b64 	%rd439, %rd34, %rd439, %p302;
$L__BB15_33:
	cvt.u32.u16 	%r524, %rs377;
	and.b32  	%r505, %r524, 255;
	mov.b32 	%r521, 16;
	mov.b32 	%r522, 31;
	mov.b32 	%r523, -1;
	// begin inline asm
	shfl.sync.down.b32 %r504, %r505, %r521, %r522, %r523;
	// end inline asm
	// begin inline asm
	shfl.sync.down.b32 %r509, %r510, %r521, %r522, %r523;
	// end inline asm
	mov.b64 	{%r515, %r520}, %rd439;
	// begin inline asm
	shfl.sync.down.b32 %r514, %r515, %r521, %r522, %r523;
	// end inline asm
	// begin inline asm
	shfl.sync.down.b32 %r519, %r520, %r521, %r522, %r523;
	// end inline asm
	mov.b64 	%rd38, {%r514, %r519};
	cvt.u16.u32 	%rs27, %r504;
	setp.gt.s32 	%p303, %r419, 15;
	@%p303 bra 	$L__BB15_37;
	and.b16  	%rs337, %rs377, 255;
	setp.eq.s16 	%p304, %rs337, 0;
	and.b16  	%rs338, %rs27, 255;
	setp.eq.s16 	%p305, %rs338, 0;
	or.pred  	%p306, %p304, %p305;
	@%p306 bra 	$L__BB15_36;
	min.s64 	%rd439, %rd38, %rd439;
	mov.b16 	%rs377, 1;
	bra.uni 	$L__BB15_37;
$L__BB15_36:
	setp.eq.s16 	%p307, %rs337, 0;
	selp.b16 	%rs377, %rs27, %rs377, %p307;
	selp.b64 	%rd439, %rd38, %rd439, %p307;
$L__BB15_37:
	setp.ne.s32 	%p308, %r419, 0;
	@%p308 bra 	$L__BB15_39;
	shr.u32 	%r525, %r5, 1;
	and.b32  	%r526, %r525, 496;
	mov.u32 	%r527, _ZZN3cub18CUB_300001_SM_10006detail6reduce18DeviceReduceKernelINS2_10policy_hubIN4cuda3std3__45tupleIJblEEEyN6thrust24THRUST_300001_SM_1000_NS8cuda_cub9__find_if7functorIS9_EEE10Policy1000ENSB_12zip_iteratorINS8_IJNSD_26transform_input_iterator_tIbNSI_INS8_IJNSB_6detail15normal_iteratorINSB_10device_ptrIiEEEESO_EEEEENSK_22tuple_binary_predicateINS7_4lessIiEEEEEENSB_17counting_iteratorIlNSB_11use_defaultESX_SX_EEEEEEEySF_S9_NS7_10__identityEEEvT0_PT3_T1_NS0_13GridEvenShareIS15_EET2_T4_E12temp_storage;
	add.s32 	%r528, %r527, %r526;
	st.shared.u8 	[%r528+8], %rs377;
	st.shared.u64 	[%r528+16], %rd439;
$L__BB15_39:
	bar.sync 	0;
	setp.ne.s32 	%p309, %r5, 0;
	@%p309 bra 	$L__BB15_118;
	ld.shared.u8 	%rs341, [_ZZN3cub18CUB_300001_SM_10006detail6reduce18DeviceReduceKernelINS2_10policy_hubIN4cuda3std3__45tupleIJblEEEyN6thrust24THRUST_300001_SM_1000_NS8cuda_cub9__find_if7functorIS9_EEE10Policy1000ENSB_12zip_iteratorINS8_IJNSD_26transform_input_iterator_tIbNSI_INS8_IJNSB_6detail15normal_iteratorINSB_10device_ptrIiEEEESO_EEEEENSK_22tuple_binary_predicateINS7_4lessIiEEEEEENSB_17counting_iteratorIlNSB_11use_defaultESX_SX_EEEEEEEySF_S9_NS7_10__identityEEEvT0_PT3_T1_NS0_13GridEvenShareIS15_EET2_T4_E12temp_storage+24];
	ld.shared.u64 	%rd399, [_ZZN3cub18CUB_300001_SM_10006detail6reduce18DeviceReduceKernelINS2_10policy_hubIN4cuda3std3__45tupleIJblEEEyN6thrust24THRUST_300001_SM_1000_NS8cuda_cub9__find_if7functorIS9_EEE10Policy1000ENSB_12zip_iteratorINS8_IJNSD_26transform_input_iterator_tIbNSI_INS8_IJNSB_6detail15normal_iteratorINSB_10device_ptrIiEEEESO_EEEEENSK_22tuple_binary_predicateINS7_4lessIiEEEEEENSB_17counting_iteratorIlNSB_11use_defaultESX_SX_EEEEEEEySF_S9_NS7_10__identityEEEvT0_PT3_T1_NS0_13GridEvenShareIS15_EET2_T4_E12temp_storage+32];
	and.b16  	%rs342, %rs377, 255;
	setp.eq.s16 	%p310, %rs342, 0;
	setp.eq.s16 	%p311, %rs341, 0;
	min.s64 	%rd400, %rd399, %rd439;
	selp.b16 	%rs343, %rs377, 1, %p311;
	selp.b16 	%rs344, %rs341, %rs343, %p310;
	and.b16  	%rs345, %rs344, 255;
	selp.b64 	%rd401, %rd439, %rd400, %p311;
	selp.b64 	%rd402, %rd399, %rd401, %p310;
	ld.shared.u8 	%rs346, [_ZZN3cub18CUB_300001_SM_10006detail6reduce18DeviceReduceKernelINS2_10policy_hubIN4cuda3std3__45tupleIJblEEEyN6thrust24THRUST_300001_SM_1000_NS8cuda_cub9__find_if7functorIS9_EEE10Policy1000ENSB_12zip_iteratorINS8_IJNSD_26transform_input_iterator_tIbNSI_INS8_IJNSB_6detail15normal_iteratorINSB_10device_ptrIiEEEESO_EEEEENSK_22tuple_binary_predicateINS7_4lessIiEEEEEENSB_17counting_iteratorIlNSB_11use_defaultESX_SX_EEEEEEEySF_S9_NS7_10__identityEEEvT0_PT3_T1_NS0_13GridEvenShareIS15_EET2_T4_E12temp_storage+40];
	ld.shared.u64 	%rd403, [_ZZN3cub18CUB_300001_SM_10006detail6reduce18DeviceReduceKernelINS2_10policy_hubIN4cuda3std3__45tupleIJblEEEyN6thrust24THRUST_300001_SM_1000_NS8cuda_cub9__find_if7functorIS9_EEE10Policy1000ENSB_12zip_iteratorINS8_IJNSD_26transform_input_iterator_tIbNSI_INS8_IJNSB_6detail15normal_iteratorINSB_10device_ptrIiEEEESO_EEEEENSK_22tuple_binary_predicateINS7_4lessIiEEEEEENSB_17counting_iteratorIlNSB_11use_defaultESX_SX_EEEEEEEySF_S9_NS7_10__identityEEEvT0_PT3_T1_NS0_13GridEvenShareIS15_EET2_T4_E12temp_storage+48];
	setp.eq.s16 	%p312, %rs345, 0;
	setp.eq.s16 	%p313, %rs346, 0;
	min.s64 	%rd404, %rd403, %rd402;
	selp.b16 	%rs347, %rs344, 1, %p313;
	selp.b16 	%rs348, %rs346, %rs347, %p312;
	and.b16  	%rs349, %rs348, 255;
	selp.b64 	%rd405, %rd402, %rd404, %p313;
	selp.b64 	%rd406, %rd403, %rd405, %p312;
	ld.shared.u8 	%rs350, [_ZZN3cub18CUB_300001_SM_10006detail6reduce18DeviceReduceKernelINS2_10policy_hubIN4cuda3std3__45tupleIJblEEEyN6thrust24THRUST_300001_SM_1000_NS8cuda_cub9__find_if7functorIS9_EEE10Policy1000ENSB_12zip_iteratorINS8_IJNSD_26transform_input_iterator_tIbNSI_INS8_IJNSB_6detail15normal_iteratorINSB_10device_ptrIiEEEESO_EEEEENSK_22tuple_binary_predicateINS7_4lessIiEEEEEENSB_17counting_iteratorIlNSB_11use_defaultESX_SX_EEEEEEEySF_S9_NS7_10__identityEEEvT0_PT3_T1_NS0_13GridEvenShareIS15_EET2_T4_E12temp_storage+56];
	ld.shared.u64 	%rd407, [_ZZN3cub18CUB_300001_SM_10006detail6reduce18DeviceReduceKernelINS2_10policy_hubIN4cuda3std3__45tupleIJblEEEyN6thrust24THRUST_300001_SM_1000_NS8cuda_cub9__find_if7functorIS9_EEE10Policy1000ENSB_12zip_iteratorINS8_IJNSD_26transform_input_iterator_tIbNSI_INS8_IJNSB_6detail15normal_iteratorINSB_10device_ptrIiEEEESO_EEEEENSK_22tuple_binary_predicateINS7_4lessIiEEEEEENSB_17counting_iteratorIlNSB_11use_defaultESX_SX_EEEEEEEySF_S9_NS7_10__identityEEEvT0_PT3_T1_NS0_13GridEvenShareIS15_EET2_T4_E12temp_storage+64];
	setp.eq.s16 	%p314, %rs349, 0;
	setp.eq.s16 	%p315, %rs350, 0;
	min.s64 	%rd408, %rd407, %rd406;
	selp.b16 	%rs351, %rs348, 1, %p315;
	selp.b16 	%rs352, %rs350, %rs351, %p314;
	and.b16  	%rs353, %rs352, 255;
	selp.b64 	%rd409, %rd406, %rd408, %p315;
	selp.b64 	%rd410, %rd407, %rd409, %p314;
	ld.shared.u8 	%rs354, [_ZZN3cub18CUB_300001_SM_10006detail6reduce18DeviceReduceKernelINS2_10policy_hubIN4cuda3std3__45tupleIJblEEEyN6thrust24THRUST_300001_SM_1000_NS8cuda_cub9__find_if7functorIS9_EEE10Policy1000ENSB_12zip_iteratorINS8_IJNSD_26transform_input_iterator_tIbNSI_INS8_IJNSB_6detail15normal_iteratorINSB_10device_ptrIiEEEESO_EEEEENSK_22tuple_binary_predicateINS7_4lessIiEEEEEENSB_17counting_iteratorIlNSB_11use_defaultESX_SX_EEEEEEEySF_S9_NS7_10__identityEEEvT0_PT3_T1_NS0_13GridEvenShareIS15_EET2_T4_E12temp_storage+72];
	ld.shared.u64 	%rd411, [_ZZN3cub18CUB_300001_SM_10006detail6reduce18DeviceReduceKernelINS2_10policy_hubIN4cuda3std3__45tupleIJblEEEyN6thrust24THRUST_300001_SM_1000_NS8cuda_cub9__find_if7functorIS9_EEE10Policy1000ENSB_12zip_iteratorINS8_IJNSD_26transform_input_iterator_tIbNSI_INS8_IJNSB_6detail15normal_iteratorINSB_10device_ptrIiEEEESO_EEEEENSK_22tuple_binary_predicateINS7_4lessIiEEEEEENSB_17counting_iteratorIlNSB_11use_defaultESX_SX_EEEEEEEySF_S9_NS7_10__identityEEEvT0_PT3_T1_NS0_13GridEvenShareIS15_EET2_T4_E12temp_storage+80];
	setp.eq.s16 	%p316, %rs353, 0;
	setp.eq.s16 	%p317, %rs354, 0;
	min.s64 	%rd412, %rd411, %rd410;
	selp.b16 	%rs355, %rs352, 1, %p317;
	selp.b16 	%rs356, %rs354, %rs355, %p316;
	and.b16  	%rs357, %rs356, 255;
	selp.b64 	%rd413, %rd410, %rd412, %p317;
	selp.b64 	%rd414, %rd411, %rd413, %p316;
	ld.shared.u8 	%rs358, [_ZZN3cub18CUB_300001_SM_10006detail6reduce18DeviceReduceKernelINS2_10policy_hubIN4cuda3std3__45tupleIJblEEEyN6thrust24THRUST_300001_SM_1000_NS8cuda_cub9__find_if7functorIS9_EEE10Policy1000ENSB_12zip_iteratorINS8_IJNSD_26transform_input_iterator_tIbNSI_INS8_IJNSB_6detail15normal_iteratorINSB_10device_ptrIiEEEESO_EEEEENSK_22tuple_binary_predicateINS7_4lessIiEEEEEENSB_17counting_iteratorIlNSB_11use_defaultESX_SX_EEEEEEEySF_S9_NS7_10__identityEEEvT0_PT3_T1_NS0_13GridEvenShareIS15_EET2_T4_E12temp_storage+88];
	ld.shared.u64 	%rd415, [_ZZN3cub18CUB_300001_SM_10006detail6reduce18DeviceReduceKernelINS2_10policy_hubIN4cuda3std3__45tupleIJblEEEyN6thrust24THRUST_300001_SM_1000_NS8cuda_cub9__find_if7functorIS9_EEE10Policy1000ENSB_12zip_iteratorINS8_IJNSD_26transform_input_iterator_tIbNSI_INS8_IJNSB_6detail15normal_iteratorINSB_10device_ptrIiEEEESO_EEEEENSK_22tuple_binary_predicateINS7_4lessIiEEEEEENSB_17counting_iteratorIlNSB_11use_defaultESX_SX_EEEEEEEySF_S9_NS7_10__identityEEEvT0_PT3_T1_NS0_13GridEvenShareIS15_EET2_T4_E12temp_storage+96];
	setp.eq.s16 	%p318, %rs357, 0;
	setp.eq.s16 	%p319, %rs358, 0;
	min.s64 	%rd416, %rd415, %rd414;
	selp.b16 	%rs359, %rs356, 1, %p319;
	selp.b16 	%rs360, %rs358, %rs359, %p318;
	and.b16  	%rs361, %rs360, 255;
	selp.b64 	%rd417, %rd414, %rd416, %p319;
	selp.b64 	%rd418, %rd415, %rd417, %p318;
	ld.shared.u8 	%rs362, [_ZZN3cub18CUB_300001_SM_10006detail6reduce18DeviceReduceKernelINS2_10policy_hubIN4cuda3std3__45tupleIJblEEEyN6thrust24THRUST_300001_SM_1000_NS8cuda_cub9__find_if7functorIS9_EEE10Policy1000ENSB_12zip_iteratorINS8_IJNSD_26transform_input_iterator_tIbNSI_INS8_IJNSB_6detail15normal_iteratorINSB_10device_ptrIiEEEESO_EEEEENSK_22tuple_binary_predicateINS7_4lessIiEEEEEENSB_17counting_iteratorIlNSB_11use_defaultESX_SX_EEEEEEEySF_S9_NS7_10__identityEEEvT0_PT3_T1_NS0_13GridEvenShareIS15_EET2_T4_E12temp_storage+104];
	ld.shared.u64 	%rd419, [_ZZN3cub18CUB_300001_SM_10006detail6reduce18DeviceReduceKernelINS2_10policy_hubIN4cuda3std3__45tupleIJblEEEyN6thrust24THRUST_300001_SM_1000_NS8cuda_cub9__find_if7functorIS9_EEE10Policy1000ENSB_12zip_iteratorINS8_IJNSD_26transform_input_iterator_tIbNSI_INS8_IJNSB_6detail15normal_iteratorINSB_10device_ptrIiEEEESO_EEEEENSK_22tuple_binary_predicateINS7_4lessIiEEEEEENSB_17counting_iteratorIlNSB_11use_defaultESX_SX_EEEEEEEySF_S9_NS7_10__identityEEEvT0_PT3_T1_NS0_13GridEvenShareIS15_EET2_T4_E12temp_storage+112];
	setp.eq.s16 	%p320, %rs361, 0;
	setp.eq.s16 	%p321, %rs362, 0;
	min.s64 	%rd420, %rd419, %rd418;
	selp.b16 	%rs363, %rs360, 1, %p321;
	selp.b16 	%rs364, %rs362, %rs363, %p320;
	and.b16  	%rs365, %rs364, 255;
	selp.b64 	%rd421, %rd418, %rd420, %p321;
	selp.b64 	%rd422, %rd419, %rd421, %p320;
	ld.shared.u8 	%rs366, [_ZZN3cub18CUB_300001_SM_10006detail6reduce18DeviceReduceKernelINS2_10policy_hubIN4cuda3std3__45tupleIJblEEEyN6thrust24THRUST_300001_SM_1000_NS8cuda_cub9__find_if7functorIS9_EEE10Policy1000ENSB_12zip_iteratorINS8_IJNSD_26transform_input_iterator_tIbNSI_INS8_IJNSB_6detail15normal_iteratorINSB_10device_ptrIiEEEESO_EEEEENSK_22tuple_binary_predicateINS7_4lessIiEEEEEENSB_17counting_iteratorIlNSB_11use_defaultESX_SX_EEEEEEEySF_S9_NS7_10__identityEEEvT0_PT3_T1_NS0_13GridEvenShareIS15_EET2_T4_E12temp_storage+120];
	ld.shared.u64 	%rd423, [_ZZN3cub18CUB_300001_SM_10006detail6reduce18DeviceReduceKernelINS2_10policy_hubIN4cuda3std3__45tupleIJblEEEyN6thrust24THRUST_300001_SM_1000_NS8cuda_cub9__find_if7functorIS9_EEE10Policy1000ENSB_12zip_iteratorINS8_IJNSD_26transform_input_iterator_tIbNSI_INS8_IJNSB_6detail15normal_iteratorINSB_10device_ptrIiEEEESO_EEEEENSK_22tuple_binary_predicateINS7_4lessIiEEEEEENSB_17counting_iteratorIlNSB_11use_defaultESX_SX_EEEEEEEySF_S9_NS7_10__identityEEEvT0_PT3_T1_NS0_13GridEvenShareIS15_EET2_T4_E12temp_storage+128];
	setp.eq.s16 	%p322, %rs365, 0;
	setp.eq.s16 	%p323, %rs366, 0;
	min.s64 	%rd424, %rd423, %rd422;
	selp.b16 	%rs367, %rs364, 1, %p323;
	selp.b16 	%rs377, %rs366, %rs367, %p322;
	selp.b64 	%rd425, %rd422, %rd424, %p323;
	selp.b64 	%rd439, %rd423, %rd425, %p322;
	bra.uni 	$L__BB15_118;
$L__BB15_41:
	// begin inline asm
	mov.u32 %r301, %laneid;
	// end inline asm
	and.b32  	%r322, %r5, 992;
	add.s32 	%r323, %r322, 32;
	setp.gt.s32 	%p234, %r323, %r4;
	not.b32 	%r324, %r322;
	add.s32 	%r325, %r4, %r324;
	selp.b32 	%r320, %r325, 31, %p234;
	cvt.u32.u16 	%r326, %rs377;
	and.b32  	%r303, %r326, 255;
	mov.b32 	%r319, 1;
	mov.b32 	%r321, -1;
	// begin inline asm
	shfl.sync.down.b32 %r302, %r303, %r319, %r320, %r321;
	// end inline asm
	// begin inline asm
	shfl.sync.down.b32 %r307, %r308, %r319, %r320, %r321;
	// end inline asm
	mov.b64 	{%r313, %r318}, %rd439;
	// begin inline asm
	shfl.sync.down.b32 %r312, %r313, %r319, %r320, %r321;
	// end inline asm
	// begin inline asm
	shfl.sync.down.b32 %r317, %r318, %r319, %r320, %r321;
	// end inline asm
	mov.b64 	%rd43, {%r312, %r317};
	cvt.u16.u32 	%rs31, %r302;
	setp.ge.s32 	%p235, %r301, %r320;
	@%p235 bra 	$L__BB15_45;
	and.b16  	%rs280, %rs377, 255;
	setp.eq.s16 	%p236, %rs280, 0;
	and.b16  	%rs281, %rs31, 255;
	setp.eq.s16 	%p237, %rs281, 0;
	or.pred  	%p238, %p236, %p237;
	@%p238 bra 	$L__BB15_44;
	min.s64 	%rd439, %rd43, %rd439;
	mov.b16 	%rs377, 1;
	bra.uni 	$L__BB15_45;
$L__BB15_44:
	setp.eq.s16 	%p239, %rs280, 0;
	selp.b16 	%rs377, %rs31, %rs377, %p239;
	selp.b64 	%rd439, %rd43, %rd439, %p239;
$L__BB15_45:
	cvt.u32.u16 	%r347, %rs377;
	and.b32  	%r328, %r347, 255;
	mov.b32 	%r344, 2;
	mov.b32 	%r346, -1;
	// begin inline asm
	shfl.sync.down.b32 %r327, %r328, %r344, %r320, %r346;
	// end inline asm
	// begin inline asm
	shfl.sync.down.b32 %r332, %r333, %r344, %r320, %r346;
	// end inline asm
	mov.b64 	{%r338, %r343}, %rd439;
	// begin inline asm
	shfl.sync.down.b32 %r337, %r338, %r344, %r320, %r346;
	// end inline asm
	// begin inline asm
	shfl.sync.down.b32 %r342, %r343, %r344, %r320, %r346;
	// end inline asm
	mov.b64 	%rd47, {%r337, %r342};
	cvt.u16.u32 	%rs34, %r327;
	add.s32 	%r348, %r301, 2;
	setp.gt.s32 	%p240, %r348, %r320;
	@%p240 bra 	$L__BB15_49;
	and.b16  	%rs284, %rs377, 255;
	setp.eq.s16 	%p241, %rs284, 0;
	and.b16  	%rs285, %rs34, 255;
	setp.eq.s16 	%p242, %rs285, 0;
	or.pred  	%p243, %p241, %p242;
	@%p243 bra 	$L__BB15_48;
	min.s64 	%rd439, %rd47, %rd439;
	mov.b16 	%rs377, 1;
	bra.uni 	$L__BB15_49;
$L__BB15_48:
	setp.eq.s16 	%p244, %rs284, 0;
	selp.b16 	%rs377, %rs34, %rs377, %p244;
	selp.b64 	%rd439, %rd47, %rd439, %p244;
$L__BB15_49:
	cvt.u32.u16 	%r369, %rs377;
	and.b32  	%r350, %r369, 255;
	mov.b32 	%r366, 4;
	mov.b32 	%r368, -1;
	// begin inline asm
	shfl.sync.down.b32 %r349, %r350, %r366, %r320, %r368;
	// end inline asm
	// begin inline asm
	shfl.sync.down.b32 %r354, %r355, %r366, %r320, %r368;
	// end inline asm
	mov.b64 	{%r360, %r365}, %rd439;
	// begin inline asm
	shfl.sync.down.b32 %r359, %r360, %r366, %r320, %r368;
	// end inline asm
	// begin inline asm
	shfl.sync.down.b32 %r364, %r365, %r366, %r320, %r368;
	// end inline asm
	mov.b64 	%rd51, {%r359, %r364};
	cvt.u16.u32 	%rs37, %r349;
	add.s32 	%r370, %r301, 4;
	setp.gt.s32 	%p245, %r370, %r320;
	@%p245 bra 	$L__BB15_53;
	and.b16  	%rs288, %rs377, 255;
	setp.eq.s16 	%p246, %rs288, 0;
	and.b16  	%rs289, %rs37, 255;
	setp.eq.s16 	%p247, %rs289, 0;
	or.pred  	%p248, %p246, %p247;
	@%p248 bra 	$L__BB15_52;
	min.s64 	%rd439, %rd51, %rd439;
	mov.b16 	%rs377, 1;
	bra.uni 	$L__BB15_53;
$L__BB15_52:
	setp.eq.s16 	%p249, %rs288, 0;
	selp.b16 	%rs377, %rs37, %rs377, %p249;
	selp.b64 	%rd439, %rd51, %rd439, %p249;
$L__BB15_53:
	cvt.u32.u16 	%r391, %rs377;
	and.b32  	%r372, %r391, 255;
	mov.b32 	%r388, 8;
	mov.b32 	%r390, -1;
	// begin inline asm
	shfl.sync.down.b32 %r371, %r372, %r388, %r320, %r390;
	// end inline asm
	// begin inline asm
	shfl.sync.down.b32 %r376, %r377, %r388, %r320, %r390;
	// end inline asm
	mov.b64 	{%r382, %r387}, %rd439;
	// begin inline asm
	shfl.sync.down.b32 %r381, %r382, %r388, %r320, %r390;
	// end inline asm
	// begin inline asm
	shfl.sync.down.b32 %r386, %r387, %r388, %r320, %r390;
	// end inline asm
	mov.b64 	%rd55, {%r381, %r386};
	cvt.u16.u32 	%rs40, %r371;
	add.s32 	%r392, %r301, 8;
	setp.gt.s32 	%p250, %r392, %r320;
	@%p250 bra 	$L__BB15_57;
	and.b16  	%rs292, %rs377, 255;
	setp.eq.s16 	%p251, %rs292, 0;
	and.b16  	%rs293, %rs40, 255;
	setp.eq.s16 	%p252, %rs293, 0;
	or.pred  	%p253, %p251, %p252;
	@%p253 bra 	$L__BB15_56;
	min.s64 	%rd439, %rd55, %rd439;
	mov.b16 	%rs377, 1;
	bra.uni 	$L__BB15_57;
$L__BB15_56:
	setp.eq.s16 	%p254, %rs292, 0;
	selp.b16 	%rs377, %rs40, %rs377, %p254;
	selp.b64 	%rd439, %rd55, %rd439, %p254;
$L__BB15_57:
	cvt.u32.u16 	%r413, %rs377;
	and.b32  	%r394, %r413, 255;
	mov.b32 	%r410, 16;
	mov.b32 	%r412, -1;
	// begin inline asm
	shfl.sync.down.b32 %r393, %r394, %r410, %r320, %r412;
	// end inline asm
	// begin inline asm
	shfl.sync.down.b32 %r398, %r399, %r410, %r320, %r412;
	// end inline asm
	mov.b64 	{%r404, %r409}, %rd439;
	// begin inline asm
	shfl.sync.down.b32 %r403, %r404, %r410, %r320, %r412;
	// end inline asm
	// begin inline asm
	shfl.sync.down.b32 %r408, %r409, %r410, %r320, %r412;
	// end inline asm
	mov.b64 	%rd59, {%r403, %r408};
	cvt.u16.u32 	%rs43, %r393;
	add.s32 	%r414, %r301, 16;
	setp.gt.s32 	%p255, %r414, %r320;
	@%p255 bra 	$L__BB15_61;
	and.b16  	%rs296, %rs377, 255;
	setp.eq.s16 	%p256, %rs296, 0;
	and.b16  	%rs297, %rs43, 255;
	setp.eq.s16 	%p257, %rs297, 0;
	or.pred  	%p258, %p256, %p257;
	@%p258 bra 	$L__BB15_60;
	min.s64 	%rd439, %rd59, %rd439;
	mov.b16 	%rs377, 1;
	bra.uni 	$L__BB15_61;
$L__BB15_60:
	setp.eq.s16 	%p259, %rs296, 0;
	selp.b16 	%rs377, %rs43, %rs377, %p259;
	selp.b64 	%rd439, %rd59, %rd439, %p259;
$L__BB15_61:
	setp.ne.s32 	%p260, %r301, 0;
	@%p260 bra 	$L__BB15_63;
	shr.u32 	%r415, %r5, 1;
	and.b32  	%r416, %r415, 496;
	mov.u32 	%r417, _ZZN3cub18CUB_300001_SM_10006detail6reduce18DeviceReduceKernelINS2_10policy_hubIN4cuda3std3__45tupleIJblEEEyN6thrust24THRUST_300001_SM_1000_NS8cuda_cub9__find_if7functorIS9_EEE10Policy1000ENSB_12zip_iteratorINS8_IJNSD_26transform_input_iterator_tIbNSI_INS8_IJNSB_6detail15normal_iteratorINSB_10device_ptrIiEEEESO_EEEEENSK_22tuple_binary_predicateINS7_4lessIiEEEEEENSB_17counting_iteratorIlNSB_11use_defaultESX_SX_EEEEEEEySF_S9_NS7_10__identityEEEvT0_PT3_T1_NS0_13GridEvenShareIS15_EET2_T4_E12temp_storage;
	add.s32 	%r418, %r417, %r416;
	st.shared.u8 	[%r418+8], %rs377;
	st.shared.u64 	[%r418+16], %rd439;
$L__BB15_63:
	bar.sync 	0;
	setp.ne.s32 	%p261, %r5, 0;
	@%p261 bra 	$L__BB15_118;
	setp.lt.s32 	%p262, %r4, 33;
	@%p262 bra 	$L__BB15_66;
	ld.shared.u8 	%rs300, [_ZZN3cub18CUB_300001_SM_10006detail6reduce18DeviceReduceKernelINS2_10policy_hubIN4cuda3std3__45tupleIJblEEEyN6thrust24THRUST_300001_SM_1000_NS8cuda_cub9__find_if7functorIS9_EEE10Policy1000ENSB_12zip_iteratorINS8_IJNSD_26transform_input_iterator_tIbNSI_INS8_IJNSB_6detail15normal_iteratorINSB_10device_ptrIiEEEESO_EEEEENSK_22tuple_binary_predicateINS7_4lessIiEEEEEENSB_17counting_iteratorIlNSB_11use_defaultESX_SX_EEEEEEEySF_S9_NS7_10__identityEEEvT0_PT3_T1_NS0_13GridEvenShareIS15_EET2_T4_E12temp_storage+24];
	ld.shared.u64 	%rd378, [_ZZN3cub18CUB_300001_SM_10006detail6reduce18DeviceReduceKernelINS2_10policy_hubIN4cuda3std3__45tupleIJblEEEyN6thrust24THRUST_300001_SM_1000_NS8cuda_cub9__find_if7functorIS9_EEE10Policy1000ENSB_12zip_iteratorINS8_IJNSD_26transform_input_iterator_tIbNSI_INS8_IJNSB_6detail15normal_iteratorINSB_10device_ptrIiEEEESO_EEEEENSK_22tuple_binary_predicateINS7_4lessIiEEEEEENSB_17counting_iteratorIlNSB_11use_defaultESX_SX_EEEEEEEySF_S9_NS7_10__identityEEEvT0_PT3_T1_NS0_13GridEvenShareIS15_EET2_T4_E12temp_storage+32];
	and.b16  	%rs301, %rs377, 255;
	setp.eq.s16 	%p263, %rs301, 0;
	setp.eq.s16 	%p264, %rs300, 0;
	min.s64 	%rd379, %rd378, %rd439;
	selp.b16 	%rs302, %rs377, 1, %p264;
	selp.b16 	%rs377, %rs300, %rs302, %p263;
	selp.b64 	%rd380, %rd439, %rd379, %p264;
	selp.b64 	%rd439, %rd378, %rd380, %p263;
$L__BB15_66:
	setp.lt.s32 	%p265, %r4, 65;
	@%p265 bra 	$L__BB15_68;
	ld.shared.u8 	%rs303, [_ZZN3cub18CUB_300001_SM_10006detail6reduce18DeviceReduceKernelINS2_10policy_hubIN4cuda3std3__45tupleIJblEEEyN6thrust24THRUST_300001_SM_1000_NS8cuda_cub9__find_if7functorIS9_EEE10Policy1000ENSB_12zip_iteratorINS8_IJNSD_26transform_input_iterator_tIbNSI_INS8_IJNSB_6detail15normal_iteratorINSB_10device_ptrIiEEEESO_EEEEENSK_22tuple_binary_predicateINS7_4lessIiEEEEEENSB_17counting_iteratorIlNSB_11use_defaultESX_SX_EEEEEEEySF_S9_NS7_10__identityEEEvT0_PT3_T1_NS0_13GridEvenShareIS15_EET2_T4_E12temp_storage+40];
	ld.shared.u64 	%rd381, [_ZZN3cub18CUB_300001_SM_10006detail6reduce18DeviceReduceKernelINS2_10policy_hubIN4cuda3std3__45tupleIJblEEEyN6thrust24THRUST_300001_SM_1000_NS8cuda_cub9__find_if7functorIS9_EEE10Policy1000ENSB_12zip_iteratorINS8_IJNSD_26transform_input_iterator_tIbNSI_INS8_IJNSB_6detail15normal_iteratorINSB_10device_ptrIiEEEESO_EEEEENSK_22tuple_binary_predicateINS7_4lessIiEEEEEENSB_17counting_iteratorIlNSB_11use_defaultESX_SX_EEEEEEEySF_S9_NS7_10__identityEEEvT0_PT3_T1_NS0_13GridEvenShareIS15_EET2_T4_E12temp_storage+48];
	and.b16  	%rs304, %rs377, 255;
	setp.eq.s16 	%p266, %rs304, 0;
	setp.eq.s16 	%p267, %rs303, 0;
	min.s64 	%rd382, %rd381, %rd439;
	selp.b16 	%rs305, %rs377, 1, %p267;
	selp.b16 	%rs377, %rs303, %rs305, %p266;
	selp.b64 	%rd383, %rd439, %rd382, %p267;
	selp.b64 	%rd439, %rd381, %rd383, %p266;
$L__BB15_68:
	setp.lt.s32 	%p268, %r4, 97;
	@%p268 bra 	$L__BB15_70;
	ld.shared.u8 	%rs306, [_ZZN3cub18CUB_300001_SM_10006detail6reduce18DeviceReduceKernelINS2_10policy_hubIN4cuda3std3__45tupleIJblEEEyN6thrust24THRUST_300001_SM_1000_NS8cuda_cub9__find_if7functorIS9_EEE10Policy1000ENSB_12zip_iteratorINS8_IJNSD_26transform_input_iterator_tIbNSI_INS8_IJNSB_6detail15normal_iteratorINSB_10device_ptrIiEEEESO_EEEEENSK_22tuple_binary_predicateINS7_4lessIiEEEEEENSB_17counting_iteratorIlNSB_11use_defaultESX_SX_EEEEEEEySF_S9_NS7_10__identityEEEvT0_PT3_T1_NS0_13GridEvenShareIS15_EET2_T4_E12temp_storage+56];
	ld.shared.u64 	%rd384, [_ZZN3cub18CUB_300001_SM_10006detail6reduce18DeviceReduceKernelINS2_10policy_hubIN4cuda3std3__45tupleIJblEEEyN6thrust24THRUST_300001_SM_1000_NS8cuda_cub9__find_if7functorIS9_EEE10Policy1000ENSB_12zip_iteratorINS8_IJNSD_26transform_input_iterator_tIbNSI_INS8_IJNSB_6detail15normal_iteratorINSB_10device_ptrIiEEEESO_EEEEENSK_22tuple_binary_predicateINS7_4lessIiEEEEEENSB_17counting_iteratorIlNSB_11use_defaultESX_SX_EEEEEEEySF_S9_NS7_10__identityEEEvT0_PT3_T1_NS0_13GridEvenShareIS15_EET2_T4_E12temp_storage+64];
	and.b16  	%rs307, %rs377, 255;
	setp.eq.s16 	%p269, %rs307, 0;
	setp.eq.s16 	%p270, %rs306, 0;
	min.s64 	%rd385, %rd384, %rd439;
	selp.b16 	%rs308, %rs377, 1, %p270;
	selp.b16 	%rs377, %rs306, %rs308, %p269;
	selp.b64 	%rd386, %rd439, %rd385, %p270;
	selp.b64 	%rd439, %rd384, %rd386, %p269;
$L__BB15_70:
	setp.lt.s32 	%p271, %r4, 129;
	@%p271 bra 	$L__BB15_72;
	ld.shared.u8 	%rs309, [_ZZN3cub18CUB_300001_SM_10006detail6reduce18DeviceReduceKernelINS2_10policy_hubIN4cuda3std3__45tupleIJblEEEyN6thrust24THRUST_300001_SM_1000_NS8cuda_cub9__find_if7functorIS9_EEE10Policy1000ENSB_12zip_iteratorINS8_IJNSD_26transform_input_iterator_tIbNSI_INS8_IJNSB_6detail15normal_iteratorINSB_10device_ptrIiEEEESO_EEEEENSK_22tuple_binary_predicateINS7_4lessIiEEEEEENSB_17counting_iteratorIlNSB_11use_defaultESX_SX_EEEEEEEySF_S9_NS7_10__identityEEEvT0_PT3_T1_NS0_13GridEvenShareIS15_EET2_T4_E12temp_storage+72];
	ld.shared.u64 	%rd387, [_ZZN3cub18CUB_300001_SM_10006detail6reduce18DeviceReduceKernelINS2_10policy_hubIN4cuda3std3__45tupleIJblEEEyN6thrust24THRUST_300001_SM_1000_NS8cuda_cub9__find_if7functorIS9_EEE10Policy1000ENSB_12zip_iteratorINS8_IJNSD_26transform_input_iterator_tIbNSI_INS8_IJNSB_6detail15normal_iteratorINSB_10device_ptrIiEEEESO_EEEEENSK_22tuple_binary_predicateINS7_4lessIiEEEEEENSB_17counting_iteratorIlNSB_11use_defaultESX_SX_EEEEEEEySF_S9_NS7_10__identityEEEvT0_PT3_T1_NS0_13GridEvenShareIS15_EET2_T4_E12temp_storage+80];
	and.b16  	%rs310, %rs377, 255;
	setp.eq.s16 	%p272, %rs310, 0;
	setp.eq.s16 	%p273, %rs309, 0;
	min.s64 	%rd388, %rd387, %rd439;
	selp.b16 	%rs311, %rs377, 1, %p273;
	selp.b16 	%rs377, %rs309, %rs311, %p272;
	selp.b64 	%rd389, %rd439, %rd388, %p273;
	selp.b64 	%rd439, %rd387, %rd389, %p272;
$L__BB15_72:
	setp.lt.s32 	%p274, %r4, 161;
	@%p274 bra 	$L__BB15_74;
	ld.shared.u8 	%rs312, [_ZZN3cub18CUB_300001_SM_10006detail6reduce18DeviceReduceKernelINS2_10policy_hubIN4cuda3std3__45tupleIJblEEEyN6thrust24THRUST_300001_SM_1000_NS8cuda_cub9__find_if7functorIS9_EEE10Policy1000ENSB_12zip_iteratorINS8_IJNSD_26transform_input_iterator_tIbNSI_INS8_IJNSB_6detail15normal_iteratorINSB_10device_ptrIiEEEESO_EEEEENSK_22tuple_binary_predicateINS7_4lessIiEEEEEENSB_17counting_iteratorIlNSB_11use_defaultESX_SX_EEEEEEEySF_S9_NS7_10__identityEEEvT0_PT3_T1_NS0_13GridEvenShareIS15_EET2_T4_E12temp_storage+88];
	ld.shared.u64 	%rd390, [_ZZN3cub18CUB_300001_SM_10006detail6reduce18DeviceReduceKernelINS2_10policy_hubIN4cuda3std3__45tupleIJblEEEyN6thrust24THRUST_300001_SM_1000_NS8cuda_cub9__find_if7functorIS9_EEE10Policy1000ENSB_12zip_iteratorINS8_IJNSD_26transform_input_iterator_tIbNSI_INS8_IJNSB_6detail15normal_iteratorINSB_10device_ptrIiEEEESO_EEEEENSK_22tuple_binary_predicateINS7_4lessIiEEEEEENSB_17counting_iteratorIlNSB_11use_defaultESX_SX_EEEEEEEySF_S9_NS7_10__identityEEEvT0_PT3_T1_NS0_13GridEvenShareIS15_EET2_T4_E12temp_storage+96];
	and.b16  	%rs313, %rs377, 255;
	setp.eq.s16 	%p275, %rs313, 0;
	setp.eq.s16 	%p276, %rs312, 0;
	min.s64 	%rd391, %rd390, %rd439;
	selp.b16 	%rs314, %rs377, 1, %p276;
	selp.b16 	%rs377, %rs312, %rs314, %p275;
	selp.b64 	%rd392, %rd439, %rd391, %p276;
	selp.b64 	%rd439, %rd390, %rd392, %p275;
$L__BB15_74:
	setp.lt.s32 	%p277, %r4, 193;
	@%p277 bra 	$L__BB15_76;
	ld.shared.u8 	%rs315, [_ZZN3cub18CUB_300001_SM_10006detail6reduce18DeviceReduceKernelINS2_10policy_hubIN4cuda3std3__45tupleIJblEEEyN6thrust24THRUST_300001_SM_1000_NS8cuda_cub9__find_if7functorIS9_EEE10Policy1000ENSB_12zip_iteratorINS8_IJNSD_26transform_input_iterator_tIbNSI_INS8_IJNSB_6detail15normal_iteratorINSB_10device_ptrIiEEEESO_EEEEENSK_22tuple_binary_predicateINS7_4lessIiEEEEEENSB_17counting_iteratorIlNSB_11use_defaultESX_SX_EEEEEEEySF_S9_NS7_10__identityEEEvT0_PT3_T1_NS0_13GridEvenShareIS15_EET2_T4_E12temp_storage+104];
	ld.shared.u64 	%rd393, [_ZZN3cub18CUB_300001_SM_10006detail6reduce18DeviceReduceKernelINS2_10policy_hubIN4cuda3std3__45tupleIJblEEEyN6thrust24THRUST_300001_SM_1000_NS8cuda_cub9__find_if7functorIS9_EEE10Policy1000ENSB_12zip_iteratorINS8_IJNSD_26transform_input_iterator_tIbNSI_INS8_IJNSB_6detail15normal_iteratorINSB_10device_ptrIiEEEESO_EEEEENSK_22tuple_binary_predicateINS7_4lessIiEEEEEENSB_17counting_iteratorIlNSB_11use_defaultESX_SX_EEEEEEEySF_S9_NS7_10__identityEEEvT0_PT3_T1_NS0_13GridEvenShareIS15_EET2_T4_E12temp_storage+112];
	and.b16  	%rs316, %rs377, 255;
	setp.eq.s16 	%p278, %rs316, 0;
	setp.eq.s16 	%p279, %rs315, 0;
	min.s64 	%rd394, %rd393, %rd439;
	selp.b16 	%rs317, %rs377, 1, %p279;
	selp.b16 	%rs377, %rs315, %rs317, %p278;
	selp.b64 	%rd395, %rd439, %rd394, %p279;
	selp.b64 	%rd439, %rd393, %rd395, %p278;
$L__BB15_76:
	setp.lt.s32 	%p280, %r4, 225;
	@%p280 bra 	$L__BB15_118;
	ld.shared.u8 	%rs318, [_ZZN3cub18CUB_300001_SM_10006detail6reduce18DeviceReduceKernelINS2_10policy_hubIN4cuda3std3__45tupleIJblEEEyN6thrust24THRUST_300001_SM_1000_NS8cuda_cub9__find_if7functorIS9_EEE10Policy1000ENSB_12zip_iteratorINS8_IJNSD_26transform_input_iterator_tIbNSI_INS8_IJNSB_6detail15normal_iteratorINSB_10device_ptrIiEEEESO_EEEEENSK_22tuple_binary_predicateINS7_4lessIiEEEEEENSB_17counting_iteratorIlNSB_11use_defaultESX_SX_EEEEEEEySF_S9_NS7_10__identityEEEvT0_PT3_T1_NS0_13GridEvenShareIS15_EET2_T4_E12temp_storage+120];
	ld.shared.u64 	%rd396, [_ZZN3cub18CUB_300001_SM_10006detail6reduce18DeviceReduceKernelINS2_10policy_hubIN4cuda3std3__45tupleIJblEEEyN6thrust24THRUST_300001_SM_1000_NS8cuda_cub9__find_if7functorIS9_EEE10Policy1000ENSB_12zip_iteratorINS8_IJNSD_26transform_input_iterator_tIbNSI_INS8_IJNSB_6detail15normal_iteratorINSB_10device_ptrIiEEEESO_EEEEENSK_22tuple_binary_predicateINS7_4lessIiEEEEEENSB_17counting_iteratorIlNSB_11use_defaultESX_SX_EEEEEEEySF_S9_NS7_10__identityEEEvT0_PT3_T1_NS0_13GridEvenShareIS15_EET2_T4_E12temp_storage+128];
	and.b16  	%rs319, %rs377, 255;
	setp.eq.s16 	%p281, %rs319, 0;
	setp.eq.s16 	%p282, %rs318, 0;
	min.s64 	%rd397, %rd396, %rd439;
	selp.b16 	%rs320, %rs377, 1, %p282;
	selp.b16 	%rs377, %rs318, %rs320, %p281;
	selp.b64 	%rd398, %rd439, %rd397, %p282;
	selp.b64 	%rd439, %rd396, %rd398, %p281;
	bra.uni 	$L__BB15_118;
$L__BB15_78:
	mov.u32 	%r26, %tid.x;
	add.s64 	%rd121, %rd119, %rd6;
	cvt.u64.u32 	%rd76, %r26;
	add.s64 	%rd122, %rd76, %rd6;
	shl.b64 	%rd123, %rd122, 2;
	add.s64 	%rd124, %rd2, %rd123;
	add.s64 	%rd125, %rd3, %rd123;
	ld.global.u32 	%r59, [%rd124];
	ld.global.u32 	%r60, [%rd125];
	setp.lt.s32 	%p2, %r59, %r60;
	add.s32 	%r61, %r26, 256;
	cvt.u64.u32 	%rd126, %r61;
	ld.global.u32 	%r62, [%rd124+1024];
	ld.global.u32 	%r64, [%rd125+1024];
	setp.lt.s32 	%p3, %r62, %r64;
	add.s32 	%r66, %r26, 512;
	cvt.u64.u32 	%rd127, %r66;
	add.s64 	%rd128, %rd121, %rd127;
	ld.global.u32 	%r67, [%rd124+2048];
	ld.global.u32 	%r68, [%rd125+2048];
	setp.lt.s32 	%p4, %r67, %r68;
	add.s64 	%rd129, %rd128, 256;
	ld.global.u32 	%r69, [%rd124+3072];
	ld.global.u32 	%r70, [%rd125+3072];
	setp.lt.s32 	%p6, %r69, %r70;
	or.pred  	%p8, %p2, %p3;
	selp.b64 	%rd130, %rd76, %rd126, %p2;
	add.s64 	%rd131, %rd121, %rd130;
	min.s64 	%rd132, %rd128, %rd131;
	selp.b64 	%rd133, %rd132, %rd131, %p4;
	or.pred  	%p9, %p8, %p4;
	selp.b64 	%rd134, %rd133, %rd128, %p8;
	min.s64 	%rd135, %rd129, %rd134;
	selp.b64 	%rd136, %rd135, %rd134, %p6;
	or.pred  	%p10, %p9, %p6;
	selp.u16 	%rs377, 1, 0, %p10;
	selp.b64 	%rd439, %rd136, %rd129, %p9;
	setp.lt.u64 	%p11, %rd7, %rd5;
	@%p11 bra 	$L__BB15_94;
	cvt.u32.u64 	%r72, %rd5;
	cvt.u32.u64 	%r73, %rd6;
	cvt.u32.u64 	%r27, %rd1;
	not.b32 	%r74, %r26;
	add.s32 	%r75, %r74, %r27;
	sub.s32 	%r76, %r75, %r72;
	sub.s32 	%r536, %r76, %r73;
	mov.b32 	%r537, 0;
	mov.u64 	%rd456, %rd6;
$L__BB15_80:
	add.s64 	%rd456, %rd456, %rd5;
	add.s64 	%rd137, %rd1, -1024;
	setp.gt.u64 	%p12, %rd456, %rd137;
	@%p12 bra 	$L__BB15_82;
	cvt.u32.u64 	%r77, %rd5;
	add.s64 	%rd138, %rd456, %rd76;
	shl.b64 	%rd139, %rd138, 2;
	add.s64 	%rd140, %rd2, %rd139;
	add.s64 	%rd141, %rd3, %rd139;
	add.s64 	%rd142, %rd138, %rd119;
	ld.global.u32 	%r78, [%rd140];
	ld.global.u32 	%r79, [%rd141];
	setp.lt.s32 	%p13, %r78, %r79;
	add.s64 	%rd143, %rd142, 256;
	ld.global.u32 	%r80, [%rd140+1024];
	ld.global.u32 	%r81, [%rd141+1024];
	setp.lt.s32 	%p14, %r80, %r81;
	selp.u16 	%rs99, 1, 0, %p14;
	add.s64 	%rd144, %rd142, 512;
	ld.global.u32 	%r82, [%rd140+2048];
	ld.global.u32 	%r83, [%rd141+2048];
	setp.lt.s32 	%p15, %r82, %r83;
	selp.u16 	%rs100, 1, 0, %p15;
	add.s64 	%rd145, %rd142, 768;
	ld.global.u32 	%r84, [%rd140+3072];
	ld.global.u32 	%r85, [%rd141+3072];
	setp.lt.s32 	%p16, %r84, %r85;
	selp.u16 	%rs101, 1, 0, %p16;
	and.b16  	%rs102, %rs377, 255;
	setp.eq.s16 	%p17, %rs102, 0;
	selp.u16 	%rs103, 1, 0, %p13;
	min.s64 	%rd146, %rd142, %rd439;
	selp.b16 	%rs104, 1, %rs377, %p13;
	selp.b64 	%rd147, %rd146, %rd439, %p13;
	selp.b16 	%rs105, %rs103, %rs104, %p17;
	and.b16  	%rs106, %rs105, 255;
	selp.b64 	%rd148, %rd142, %rd147, %p17;
	setp.eq.s16 	%p18, %rs106, 0;
	min.s64 	%rd149, %rd143, %rd148;
	selp.b16 	%rs107, 1, %rs105, %p14;
	selp.b64 	%rd150, %rd149, %rd148, %p14;
	selp.b16 	%rs108, %rs99, %rs107, %p18;
	and.b16  	%rs109, %rs108, 255;
	selp.b64 	%rd151, %rd143, %rd150, %p18;
	setp.eq.s16 	%p19, %rs109, 0;
	min.s64 	%rd152, %rd144, %rd151;
	selp.b16 	%rs110, 1, %rs108, %p15;
	selp.b64 	%rd153, %rd152, %rd151, %p15;
	selp.b16 	%rs111, %rs100, %rs110, %p19;
	and.b16  	%rs112, %rs111, 255;
	selp.b64 	%rd154, %rd144, %rd153, %p19;
	setp.eq.s16 	%p20, %rs112, 0;
	min.s64 	%rd155, %rd145, %rd154;
	selp.b16 	%rs113, 1, %rs111, %p16;
	selp.b64 	%rd156, %rd155, %rd154, %p16;
	selp.b16 	%rs377, %rs101, %rs113, %p20;
	selp.b64 	%rd439, %rd145, %rd156, %p20;
	sub.s64 	%rd157, %rd1, %rd456;
	setp.lt.u64 	%p21, %rd157, %rd5;
	add.s32 	%r537, %r537, 1;
	sub.s32 	%r536, %r536, %r77;
	@%p21 bra 	$L__BB15_94;
	bra.uni 	$L__BB15_80;
$L__BB15_82:
	setp.le.u64 	%p22, %rd1, %rd456;
	cvt.u32.u64 	%r86, %rd456;
	cvt.u32.u64 	%r87, %rd1;
	sub.s32 	%r88, %r87, %r86;
	setp.ge.s32 	%p23, %r26, %r88;
	or.pred  	%p24, %p22, %p23;
	@%p24 bra 	$L__BB15_94;
	cvt.u32.u64 	%r90, %rd5;
	cvt.u32.u64 	%r91, %rd6;
	not.b32 	%r92, %r26;
	add.s32 	%r33, %r92, %r27;
	add.s32 	%r93, %r90, %r91;
	sub.s32 	%r94, %r33, %r93;
	mul.lo.s32 	%r95, %r1, %r537;
	shl.b32 	%r96, %r95, 10;
	sub.s32 	%r97, %r94, %r96;
	shr.u32 	%r98, %r97, 8;
	add.s32 	%r34, %r98, 1;
	and.b32  	%r35, %r34, 7;
	setp.lt.u32 	%p25, %r97, 1792;
	mov.u32 	%r540, %r26;
	@%p25 bra 	$L__BB15_86;
	shr.u32 	%r99, %r536, 8;
	add.s32 	%r100, %r99, 1;
	and.b32  	%r101, %r100, 33554424;
	neg.s32 	%r538, %r101;
	mov.u32 	%r540, %r26;
$L__BB15_85:
	.pragma "nounroll";
	cvt.u64.u32 	%rd159, %r540;
	add.s64 	%rd160, %rd456, %rd159;
	shl.b64 	%rd161, %rd160, 2;
	add.s64 	%rd162, %rd2, %rd161;
	add.s64 	%rd163, %rd3, %rd161;
	add.s64 	%rd164, %rd160, %rd119;
	ld.global.u32 	%r102, [%rd162];
	ld.global.u32 	%r103, [%rd163];
	setp.lt.s32 	%p26, %r102, %r103;
	selp.u16 	%rs115, 1, 0, %p26;
	and.b16  	%rs116, %rs377, 255;
	setp.ne.s16 	%p28, %rs116, 0;
	and.pred  	%p29, %p28, %p26;
	min.s64 	%rd165, %rd164, %rd439;
	setp.eq.s16 	%p30, %rs116, 0;
	selp.b16 	%rs117, %rs115, %rs377, %p30;
	selp.b64 	%rd166, %rd164, %rd439, %p30;
	selp.b16 	%rs118, 1, %rs117, %p29;
	and.b16  	%rs119, %rs118, 255;
	selp.b64 	%rd167, %rd165, %rd166, %p29;
	add.s64 	%rd168, %rd164, 256;
	ld.global.u32 	%r104, [%rd162+1024];
	ld.global.u32 	%r105, [%rd163+1024];
	setp.lt.s32 	%p31, %r104, %r105;
	selp.u16 	%rs120, 1, 0, %p31;
	setp.ne.s16 	%p33, %rs119, 0;
	and.pred  	%p34, %p33, %p31;
	min.s64 	%rd169, %rd168, %rd167;
	setp.eq.s16 	%p35, %rs119, 0;
	selp.b16 	%rs121, %rs120, %rs118, %p35;
	selp.b64 	%rd170, %rd168, %rd167, %p35;
	selp.b16 	%rs122, 1, %rs121, %p34;
	and.b16  	%rs123, %rs122, 255;
	selp.b64 	%rd171, %rd169, %rd170, %p34;
	add.s64 	%rd172, %rd164, 512;
	ld.global.u32 	%r106, [%rd162+2048];
	ld.global.u32 	%r107, [%rd163+2048];
	setp.lt.s32 	%p36, %r106, %r107;
	selp.u16 	%rs124, 1, 0, %p36;
	setp.ne.s16 	%p38, %rs123, 0;
	and.pred  	%p39, %p38, %p36;
	min.s64 	%rd173, %rd172, %rd171;
	setp.eq.s16 	%p40, %rs123, 0;
	selp.b16 	%rs125, %rs124, %rs122, %p40;
	selp.b64 	%rd174, %rd172, %rd171, %p40;
	selp.b16 	%rs126, 1, %rs125, %p39;
	and.b16  	%rs127, %rs126, 255;
	selp.b64 	%rd175, %rd173, %rd174, %p39;
	add.s64 	%rd176, %rd164, 768;
	ld.global.u32 	%r108, [%rd162+3072];
	ld.global.u32 	%r109, [%rd163+3072];
	setp.lt.s32 	%p41, %r108, %r109;
	selp.u16 	%rs128, 1, 0, %p41;
	setp.ne.s16 	%p43, %rs127, 0;
	and.pred  	%p44, %p43, %p41;
	min.s64 	%rd177, %rd176, %rd175;
	setp.eq.s16 	%p45, %rs127, 0;
	selp.b16 	%rs129, %rs128, %rs126, %p45;
	selp.b64 	%rd178, %rd176, %rd175, %p45;
	selp.b16 	%rs130, 1, %rs129, %p44;
	and.b16  	%rs131, %rs130, 255;
	selp.b64 	%rd179, %rd177, %rd178, %p44;
	add.s64 	%rd180, %rd164, 1024;
	ld.global.u32 	%r110, [%rd162+4096];
	ld.global.u32 	%r111, [%rd163+4096];
	setp.lt.s32 	%p46, %r110, %r111;
	selp.u16 	%rs132, 1, 0, %p46;
	setp.ne.s16 	%p48, %rs131, 0;
	and.pred  	%p49, %p48, %p46;
	min.s64 	%rd181, %rd180, %rd179;
	setp.eq.s16 	%p50, %rs131, 0;
	selp.b16 	%rs133, %rs132, %rs130, %p50;
	selp.b64 	%rd182, %rd180, %rd179, %p50;
	selp.b16 	%rs134, 1, %rs133, %p49;
	and.b16  	%rs135, %rs134, 255;
	selp.b64 	%rd183, %rd181, %rd182, %p49;
	add.s64 	%rd184, %rd164, 1280;
	ld.global.u32 	%r112, [%rd162+5120];
	ld.global.u32 	%r113, [%rd163+5120];
	setp.lt.s32 	%p51, %r112, %r113;
	selp.u16 	%rs136, 1, 0, %p51;
	setp.ne.s16 	%p53, %rs135, 0;
	and.pred  	%p54, %p53, %p51;
	min.s64 	%rd185, %rd184, %rd183;
	setp.eq.s16 	%p55, %rs135, 0;
	selp.b16 	%rs137, %rs136, %rs134, %p55;
	selp.b64 	%rd186, %rd184, %rd183, %p55;
	selp.b16 	%rs138, 1, %rs137, %p54;
	and.b16  	%rs139, %rs138, 255;
	selp.b64 	%rd187, %rd185, %rd186, %p54;
	add.s64 	%rd188, %rd164, 1536;
	ld.global.u32 	%r114, [%rd162+6144];
	ld.global.u32 	%r115, [%rd163+6144];
	setp.lt.s32 	%p56, %r114, %r115;
	selp.u16 	%rs140, 1, 0, %p56;
	setp.ne.s16 	%p58, %rs139, 0;
	and.pred  	%p59, %p58, %p56;
	min.s64 	%rd189, %rd188, %rd187;
	setp.eq.s16 	%p60, %rs139, 0;
	selp.b16 	%rs141, %rs140, %rs138, %p60;
	selp.b64 	%rd190, %rd188, %rd187, %p60;
	selp.b16 	%rs142, 1, %rs141, %p59;
	and.b16  	%rs143, %rs142, 255;
	selp.b64 	%rd191, %rd189, %rd190, %p59;
	add.s64 	%rd192, %rd164, 1792;
	ld.global.u32 	%r116, [%rd162+7168];
	ld.global.u32 	%r117, [%rd163+7168];
	setp.lt.s32 	%p61, %r116, %r117;
	selp.u16 	%rs144, 1, 0, %p61;
	setp.ne.s16 	%p63, %rs143, 0;
	and.pred  	%p64, %p63, %p61;
	min.s64 	%rd193, %rd192, %rd191;
	setp.eq.s16 	%p65, %rs143, 0;
	selp.b16 	%rs145, %rs144, %rs142, %p65;
	selp.b64 	%rd194, %rd192, %rd191, %p65;
	selp.b16 	%rs377, 1, %rs145, %p64;
	selp.b64 	%rd439, %rd193, %rd194, %p64;
	add.s32 	%r540, %r540, 2048;
	add.s32 	%r538, %r538, 8;
	setp.ne.s32 	%p66, %r538, 0;
	@%p66 bra 	$L__BB15_85;
$L__BB15_86:
	setp.eq.s32 	%p67, %r35, 0;
	@%p67 bra 	$L__BB15_94;
	setp.lt.u32 	%p68, %r35, 4;
	@%p68 bra 	$L__BB15_89;
	cvt.u64.u32 	%rd196, %r540;
	add.s64 	%rd197, %rd456, %rd196;
	shl.b64 	%rd198, %rd197, 2;
	add.s64 	%rd199, %rd2, %rd198;
	add.s64 	%rd200, %rd3, %rd198;
	add.s64 	%rd201, %rd197, %rd119;
	ld.global.u32 	%r118, [%rd199];
	ld.global.u32 	%r119, [%rd200];
	setp.lt.s32 	%p69, %r118, %r119;
	selp.u16 	%rs147, 1, 0, %p69;
	and.b16  	%rs148, %rs377, 255;
	setp.ne.s16 	%p71, %rs148, 0;
	and.pred  	%p72, %p71, %p69;
	min.s64 	%rd202, %rd201, %rd439;
	setp.eq.s16 	%p73, %rs148, 0;
	selp.b16 	%rs149, %rs147, %rs377, %p73;
	selp.b64 	%rd203, %rd201, %rd439, %p73;
	selp.b16 	%rs150, 1, %rs149, %p72;
	and.b16  	%rs151, %rs150, 255;
	selp.b64 	%rd204, %rd202, %rd203, %p72;
	add.s32 	%r120, %r540, 256;
	cvt.u64.u32 	%rd205, %r120;
	add.s64 	%rd206, %rd456, %rd205;
	add.s64 	%rd207, %rd206, %rd119;
	ld.global.u32 	%r121, [%rd199+1024];
	ld.global.u32 	%r122, [%rd200+1024];
	setp.lt.s32 	%p74, %r121, %r122;
	selp.u16 	%rs152, 1, 0, %p74;
	setp.ne.s16 	%p76, %rs151, 0;
	and.pred  	%p77, %p76, %p74;
	min.s64 	%rd208, %rd207, %rd204;
	setp.eq.s16 	%p78, %rs151, 0;
	selp.b16 	%rs153, %rs152, %rs150, %p78;
	selp.b64 	%rd209, %rd207, %rd204, %p78;
	selp.b16 	%rs154, 1, %rs153, %p77;
	and.b16  	%rs155, %rs154, 255;
	selp.b64 	%rd210, %rd208, %rd209, %p77;
	add.s32 	%r123, %r540, 512;
	cvt.u64.u32 	%rd211, %r123;
	add.s64 	%rd212, %rd456, %rd211;
	add.s64 	%rd213, %rd212, %rd119;
	ld.global.u32 	%r124, [%rd199+2048];
	ld.global.u32 	%r125, [%rd200+2048];
	setp.lt.s32 	%p79, %r124, %r125;
	selp.u16 	%rs156, 1, 0, %p79;
	setp.ne.s16 	%p81, %rs155, 0;
	and.pred  	%p82, %p81, %p79;
	min.s64 	%rd214, %rd213, %rd210;
	setp.eq.s16 	%p83, %rs155, 0;
	selp.b16 	%rs157, %rs156, %rs154, %p83;
	selp.b64 	%rd215, %rd213, %rd210, %p83;
	selp.b16 	%rs158, 1, %rs157, %p82;
	and.b16  	%rs159, %rs158, 255;
	selp.b64 	%rd216, %rd214, %rd215, %p82;
	add.s32 	%r126, %r540, 768;
	cvt.u64.u32 	%rd217, %r126;
	add.s64 	%rd218, %rd456, %rd217;
	add.s64 	%rd219, %rd218, %rd119;
	ld.global.u32 	%r127, [%rd199+3072];
	ld.global.u32 	%r128, [%rd200+3072];
	setp.lt.s32 	%p84, %r127, %r128;
	selp.u16 	%rs160, 1, 0, %p84;
	setp.ne.s16 	%p86, %rs159, 0;
	and.pred  	%p87, %p86, %p84;
	min.s64 	%rd220, %rd219, %rd216;
	setp.eq.s16 	%p88, %rs159, 0;
	selp.b16 	%rs161, %rs160, %rs158, %p88;
	selp.b64 	%rd221, %rd219, %rd216, %p88;
	selp.b16 	%rs377, 1, %rs161, %p87;
	selp.b64 	%rd439, %rd220, %rd221, %p87;
	add.s32 	%r540, %r540, 1024;
$L__BB15_89:
	and.b32  	%r129, %r34, 3;
	setp.eq.s32 	%p89, %r129, 0;
	@%p89 bra 	$L__BB15_94;
	setp.eq.s32 	%p90, %r129, 1;
	@%p90 bra 	$L__BB15_92;
	cvt.u64.u32 	%rd223, %r540;
	add.s64 	%rd224, %rd456, %rd223;
	shl.b64 	%rd225, %rd224, 2;
	add.s64 	%rd226, %rd2, %rd225;
	add.s64 	%rd227, %rd3, %rd225;
	add.s64 	%rd228, %rd224, %rd119;
	ld.global.u32 	%r130, [%rd226];
	ld.global.u32 	%r131, [%rd227];
	setp.lt.s32 	%p91, %r130, %r131;
	selp.u16 	%rs163, 1, 0, %p91;
	and.b16  	%rs164, %rs377, 255;
	setp.ne.s16 	%p93, %rs164, 0;
	and.pred  	%p94, %p93, %p91;
	min.s64 	%rd229, %rd228, %rd439;
	setp.eq.s16 	%p95, %rs164, 0;
	selp.b16 	%rs165, %rs163, %rs377, %p95;
	selp.b64 	%rd230, %rd228, %rd439, %p95;
	selp.b16 	%rs166, 1, %rs165, %p94;
	and.b16  	%rs167, %rs166, 255;
	selp.b64 	%rd231, %rd229, %rd230, %p94;
	add.s32 	%r132, %r540, 256;
	cvt.u64.u32 	%rd232, %r132;
	add.s64 	%rd233, %rd456, %rd232;
	add.s64 	%rd234, %rd233, %rd119;
	ld.global.u32 	%r133, [%rd226+1024];
	ld.global.u32 	%r134, [%rd227+1024];
	setp.lt.s32 	%p96, %r133, %r134;
	selp.u16 	%rs168, 1, 0, %p96;
	setp.ne.s16 	%p98, %rs167, 0;
	and.pred  	%p99, %p98, %p96;
	min.s64 	%rd235, %rd234, %rd231;
	setp.eq.s16 	%p100, %rs167, 0;
	selp.b16 	%rs169, %rs168, %rs166, %p100;
	selp.b64 	%rd236, %rd234, %rd231, %p100;
	selp.b16 	%rs377, 1, %rs169, %p99;
	selp.b64 	%rd439, %rd235, %rd236, %p99;
	add.s32 	%r540, %r540, 512;
$L__BB15_92:
	and.b32  	%r135, %r33, 256;
	setp.ne.s32 	%p101, %r135, 0;
	@%p101 bra 	$L__BB15_94;
	cvt.u64.u32 	%rd237, %r540;
	add.s64 	%rd238, %rd456, %rd237;
	shl.b64 	%rd239, %rd238, 2;
	add.s64 	%rd240, %rd2, %rd239;
	add.s64 	%rd241, %rd3, %rd239;
	add.s64 	%rd242, %rd238, %rd119;
	ld.global.u32 	%r136, [%rd240];
	ld.global.u32 	%r137, [%rd241];
	setp.lt.s32 	%p102, %r136, %r137;
	selp.u16 	%rs170, 1, 0, %p102;
	and.b16  	%rs171, %rs377, 255;
	setp.ne.s16 	%p104, %rs171, 0;
	and.pred  	%p105, %p104, %p102;
	min.s64 	%rd243, %rd242, %rd439;
	setp.eq.s16 	%p106, %rs171, 0;
	selp.b16 	%rs172, %rs170, %rs377, %p106;
	selp.b64 	%rd244, %rd242, %rd439, %p106;
	selp.b16 	%rs377, 1, %rs172, %p105;
	selp.b64 	%rd439, %rd243, %rd244, %p105;
$L__BB15_94:
	// begin inline asm
	mov.u32 %r138, %laneid;
	// end inline asm
	cvt.u32.u16 	%r159, %rs377;
	and.b32  	%r140, %r159, 255;
	mov.b32 	%r156, 1;
	mov.b32 	%r157, 31;
	mov.b32 	%r158, -1;
	// begin inline asm
	shfl.sync.down.b32 %r139, %r140, %r156, %r157, %r158;
	// end inline asm
	// begin inline asm
	shfl.sync.down.b32 %r144, %r145, %r156, %r157, %r158;
	// end inline asm
	mov.b64 	{%r150, %r155}, %rd439;
	// begin inline asm
	shfl.sync.down.b32 %r149, %r150, %r156, %r157, %r158;
	// end inline asm
	// begin inline asm
	shfl.sync.down.b32 %r154, %r155, %r156, %r157, %r158;
	// end inline asm
	mov.b64 	%rd95, {%r149, %r154};
	cvt.u16.u32 	%rs74, %r139;
	setp.gt.s32 	%p107, %r138, 30;
	@%p107 bra 	$L__BB15_98;
	and.b16  	%rs173, %rs377, 255;
	setp.eq.s16 	%p108, %rs173, 0;
	and.b16  	%rs174, %rs74, 255;
	setp.eq.s16 	%p109, %rs174, 0;
	or.pred  	%p110, %p108, %p109;
	@%p110 bra 	$L__BB15_97;
	min.s64 	%rd439, %rd95, %rd439;
	mov.b16 	%rs377, 1;
	bra.uni 	$L__BB15_98;
$L__BB15_97:
	setp.eq.s16 	%p111, %rs173, 0;
	selp.b16 	%rs377, %rs74, %rs377, %p111;
	selp.b64 	%rd439, %rd95, %rd439, %p111;
$L__BB15_98:
	cvt.u32.u16 	%r180, %rs377;
	and.b32  	%r161, %r180, 255;
	mov.b32 	%r177, 2;
	mov.b32 	%r178, 31;
	mov.b32 	%r179, -1;
	// begin inline asm
	shfl.sync.down.b32 %r160, %r161, %r177, %r178, %r179;
	// end inline asm
	// begin inline asm
	shfl.sync.down.b32 %r165, %r166, %r177, %r178, %r179;
	// end inline asm
	mov.b64 	{%r171, %r176}, %rd439;
	// begin inline asm
	shfl.sync.down.b32 %r170, %r171, %r177, %r178, %r179;
	// end inline asm
	// begin inline asm
	shfl.sync.down.b32 %r175, %r176, %r177, %r178, %r179;
	// end inline asm
	mov.b64 	%rd99, {%r170, %r175};
	cvt.u16.u32 	%rs77, %r160;
	setp.gt.s32 	%p112, %r138, 29;
	@%p112 bra 	$L__BB15_102;
	and.b16  	%rs177, %rs377, 255;
	setp.eq.s16 	%p113, %rs177, 0;
	and.b16  	%rs178, %rs77, 255;
	setp.eq.s16 	%p114, %rs178, 0;
	or.pred  	%p115, %p113, %p114;
	@%p115 bra 	$L__BB15_101;
	min.s64 	%rd439, %rd99, %rd439;
	mov.b16 	%rs377, 1;
	bra.uni 	$L__BB15_102;
$L__BB15_101:
	setp.eq.s16 	%p116, %rs177, 0;
	selp.b16 	%rs377, %rs77, %rs377, %p116;
	selp.b64 	%rd439, %rd99, %rd439, %p116;
$L__BB15_102:
	cvt.u32.u16 	%r201, %rs377;
	and.b32  	%r182, %r201, 255;
	mov.b32 	%r198, 4;
	mov.b32 	%r199, 31;
	mov.b32 	%r200, -1;
	// begin inline asm
	shfl.sync.down.b32 %r181, %r182, %r198, %r199, %r200;
	// end inline asm
	// begin inline asm
	shfl.sync.down.b32 %r186, %r187, %r198, %r199, %r200;
	// end inline asm
	mov.b64 	{%r192, %r197}, %rd439;
	// begin inline asm
	shfl.sync.down.b32 %r191, %r192, %r198, %r199, %r200;
	// end inline asm
	// begin inline asm
	shfl.sync.down.b32 %r196, %r197, %r198, %r199, %r200;
	// end inline asm
	mov.b64 	%rd103, {%r191, %r196};
	cvt.u16.u32 	%rs80, %r181;
	setp.gt.s32 	%p117, %r138, 27;
	@%p117 bra 	$L__BB15_106;
	and.b16  	%rs181, %rs377, 255;
	setp.eq.s16 	%p118, %rs181, 0;
	and.b16  	%rs182, %rs80, 255;
	setp.eq.s16 	%p119, %rs182, 0;
	or.pred  	%p120, %p118, %p119;
	@%p120 bra 	$L__BB15_105;
	min.s64 	%rd439, %rd103, %rd439;
	mov.b16 	%rs377, 1;
	bra.uni 	$L__BB15_106;
$L__BB15_105:
	setp.eq.s16 	%p121, %rs181, 0;
	selp.b16 	%rs377, %rs80, %rs377, %p121;
	selp.b64 	%rd439, %rd103, %rd439, %p121;
$L__BB15_106:
	cvt.u32.u16 	%r222, %rs377;
	and.b32  	%r203, %r222, 255;
	mov.b32 	%r219, 8;
	mov.b32 	%r220, 31;
	mov.b32 	%r221, -1;
	// begin inline asm
	shfl.sync.down.b32 %r202, %r203, %r219, %r220, %r221;
	// end inline asm
	// begin inline asm
	shfl.sync.down.b32 %r207, %r208, %r219, %r220, %r221;
	// end inline asm
	mov.b64 	{%r213, %r218}, %rd439;
	// begin inline asm
	shfl.sync.down.b32 %r212, %r213, %r219, %r220, %r221;
	// end inline asm
	// begin inline asm
	shfl.sync.down.b32 %r217, %r218, %r219, %r220, %r221;
	// end inline asm
	mov.b64 	%rd107, {%r212, %r217};
	cvt.u16.u32 	%rs83, %r202;
	setp.gt.s32 	%p122, %r138, 23;
	@%p122 bra 	$L__BB15_110;
	and.b16  	%rs185, %rs377, 255;
	setp.eq.s16 	%p123, %rs185, 0;
	and.b16  	%rs186, %rs83, 255;
	setp.eq.s16 	%p124, %rs186, 0;
	or.pred  	%p125, %p123, %p124;
	@%p125 bra 	$L__BB15_109;
	min.s64 	%rd439, %rd107, %rd439;
	mov.b16 	%rs377, 1;
	bra.uni 	$L__BB15_110;
$L__BB15_109:
	setp.eq.s16 	%p126, %rs185, 0;
	selp.b16 	%rs377, %rs83, %rs377, %p126;
	selp.b64 	%rd439, %rd107, %rd439, %p126;
$L__BB15_110:
	cvt.u32.u16 	%r243, %rs377;
	and.b32  	%r224, %r243, 255;
	mov.b32 	%r240, 16;
	mov.b32 	%r241, 31;
	mov.b32 	%r242, -1;
	// begin inline asm
	shfl.sync.down.b32 %r223, %r224, %r240, %r241, %r242;
	// end inline asm
	// begin inline asm
	shfl.sync.down.b32 %r228, %r229, %r240, %r241, %r242;
	// end inline asm
	mov.b64 	{%r234, %r239}, %rd439;
	// begin inline asm
	shfl.sync.down.b32 %r233, %r234, %r240, %r241, %r242;
	// end inline asm
	// begin inline asm
	shfl.sync.down.b32 %r238, %r239, %r240, %r241, %r242;
	// end inline asm
	mov.b64 	%rd111, {%r233, %r238};
	cvt.u16.u32 	%rs86, %r223;
	setp.gt.s32 	%p127, %r138, 15;
	@%p127 bra 	$L__BB15_114;
	and.b16  	%rs189, %rs377, 255;
	setp.eq.s16 	%p128, %rs189, 0;
	and.b16  	%rs190, %rs86, 255;
	setp.eq.s16 	%p129, %rs190, 0;
	or.pred  	%p130, %p128, %p129;
	@%p130 bra 	$L__BB15_113;
	min.s64 	%rd439, %rd111, %rd439;
	mov.b16 	%rs377, 1;
	bra.uni 	$L__BB15_114;
$L__BB15_113:
	setp.eq.s16 	%p131, %rs189, 0;
	selp.b16 	%rs377, %rs86, %rs377, %p131;
	selp.b64 	%rd439, %rd111, %rd439, %p131;
$L__BB15_114:
	setp.ne.s32 	%p132, %r138, 0;
	@%p132 bra 	$L__BB15_116;
	shr.u32 	%r244, %r26, 1;
	and.b32  	%r245, %r244, 496;
	mov.u32 	%r246, _ZZN3cub18CUB_300001_SM_10006detail6reduce18DeviceReduceKernelINS2_10policy_hubIN4cuda3std3__45tupleIJblEEEyN6thrust24THRUST_300001_SM_1000_NS8cuda_cub9__find_if7functorIS9_EEE10Policy1000ENSB_12zip_iteratorINS8_IJNSD_26transform_input_iterator_tIbNSI_INS8_IJNSB_6detail15normal_iteratorINSB_10device_ptrIiEEEESO_EEEEENSK_22tuple_binary_predicateINS7_4lessIiEEEEEENSB_17counting_iteratorIlNSB_11use_defaultESX_SX_EEEEEEEySF_S9_NS7_10__identityEEEvT0_PT3_T1_NS0_13GridEvenShareIS15_EET2_T4_E12temp_storage;
	add.s32 	%r247, %r246, %r245;
	st.shared.u8 	[%r247+8], %rs377;
	st.shared.u64 	[%r247+16], %rd439;
$L__BB15_116:
	bar.sync 	0;
	setp.ne.s32 	%p133, %r26, 0;
	@%p133 bra 	$L__BB15_118;
	ld.shared.u8 	%rs193, [_ZZN3cub18CUB_300001_SM_10006detail6reduce18DeviceReduceKernelINS2_10policy_hubIN4cuda3std3__45tupleIJblEEEyN6thrust24THRUST_300001_SM_1000_NS8cuda_cub9__find_if7functorIS9_EEE10Policy1000ENSB_12zip_iteratorINS8_IJNSD_26transform_input_iterator_tIbNSI_INS8_IJNSB_6detail15normal_iteratorINSB_10device_ptrIiEEEESO_EEEEENSK_22tuple_binary_predicateINS7_4lessIiEEEEEENSB_17counting_iteratorIlNSB_11use_defaultESX_SX_EEEEEEEySF_S9_NS7_10__identityEEEvT0_PT3_T1_NS0_13GridEvenShareIS15_EET2_T4_E12temp_storage+24];
	ld.shared.u64 	%rd245, [_ZZN3cub18CUB_300001_SM_10006detail6reduce18DeviceReduceKernelINS2_10policy_hubIN4cuda3std3__45tupleIJblEEEyN6thrust24THRUST_300001_SM_1000_NS8cuda_cub9__find_if7functorIS9_EEE10Policy1000ENSB_12zip_iteratorINS8_IJNSD_26transform_input_iterator_tIbNSI_INS8_IJNSB_6detail15normal_iteratorINSB_10device_ptrIiEEEESO_EEEEENSK_22tuple_binary_predicateINS7_4lessIiEEEEEENSB_17counting_iteratorIlNSB_11use_defaultESX_SX_EEEEEEEySF_S9_NS7_10__identityEEEvT0_PT3_T1_NS0_13GridEvenShareIS15_EET2_T4_E12temp_storage+32];
	and.b16  	%rs194, %rs377, 255;
	setp.eq.s16 	%p134, %rs194, 0;
	setp.eq.s16 	%p135, %rs193, 0;
	min.s64 	%rd246, %rd245, %rd439;
	selp.b16 	%rs195, %rs377, 1, %p135;
	selp.b16 	%rs196, %rs193, %rs195, %p134;
	and.b16  	%rs197, %rs196, 255;
	selp.b64 	%rd247, %rd439, %rd246, %p135;
	selp.b64 	%rd248, %rd245, %rd247, %p134;
	ld.shared.u8 	%rs198, [_ZZN3cub18CUB_300001_SM_10006detail6reduce18DeviceReduceKernelINS2_10policy_hubIN4cuda3std3__45tupleIJblEEEyN6thrust24THRUST_300001_SM_1000_NS8cuda_cub9__find_if7functorIS9_EEE10Policy1000ENSB_12zip_iteratorINS8_IJNSD_26transform_input_iterator_tIbNSI_INS8_IJNSB_6detail15normal_iteratorINSB_10device_ptrIiEEEESO_EEEEENSK_22tuple_binary_predicateINS7_4lessIiEEEEEENSB_17counting_iteratorIlNSB_11use_defaultESX_SX_EEEEEEEySF_S9_NS7_10__identityEEEvT0_PT3_T1_NS0_13GridEvenShareIS15_EET2_T4_E12temp_storage+40];
	ld.shared.u64 	%rd249, [_ZZN3cub18CUB_300001_SM_10006detail6reduce18DeviceReduceKernelINS2_10policy_hubIN4cuda3std3__45tupleIJblEEEyN6thrust24THRUST_300001_SM_1000_NS8cuda_cub9__find_if7functorIS9_EEE10Policy1000ENSB_12zip_iteratorINS8_IJNSD_26transform_input_iterator_tIbNSI_INS8_IJNSB_6detail15normal_iteratorINSB_10device_ptrIiEEEESO_EEEEENSK_22tuple_binary_predicateINS7_4lessIiEEEEEENSB_17counting_iteratorIlNSB_11use_defaultESX_SX_EEEEEEEySF_S9_NS7_10__identityEEEvT0_PT3_T1_NS0_13GridEvenShareIS15_EET2_T4_E12temp_storage+48];
	setp.eq.s16 	%p136, %rs197, 0;
	setp.eq.s16 	%p137, %rs198, 0;
	min.s64 	%rd250, %rd249, %rd248;
	selp.b16 	%rs199, %rs196, 1, %p137;
	selp.b16 	%rs200, %rs198, %rs199, %p136;
	and.b16  	%rs201, %rs200, 255;
	selp.b64 	%rd251, %rd248, %rd250, %p137;
	selp.b64 	%rd252, %rd249, %rd251, %p136;
	ld.shared.u8 	%rs202, [_ZZN3cub18CUB_300001_SM_10006detail6reduce18DeviceReduceKernelINS2_10policy_hubIN4cuda3std3__45tupleIJblEEEyN6thrust24THRUST_300001_SM_1000_NS8cuda_cub9__find_if7functorIS9_EEE10Policy1000ENSB_12zip_iteratorINS8_IJNSD_26transform_input_iterator_tIbNSI_INS8_IJNSB_6detail15normal_iteratorINSB_10device_ptrIiEEEESO_EEEEENSK_22tuple_binary_predicateINS7_4lessIiEEEEEENSB_17counting_iteratorIlNSB_11use_defaultESX_SX_EEEEEEEySF_S9_NS7_10__identityEEEvT0_PT3_T1_NS0_13GridEvenShareIS15_EET2_T4_E12temp_storage+56];
	ld.shared.u64 	%rd253, [_ZZN3cub18CUB_300001_SM_10006detail6reduce18DeviceReduceKernelINS2_10policy_hubIN4cuda3std3__45tupleIJblEEEyN6thrust24THRUST_300001_SM_1000_NS8cuda_cub9__find_if7functorIS9_EEE10Policy1000ENSB_12zip_iteratorINS8_IJNSD_26transform_input_iterator_tIbNSI_INS8_IJNSB_6detail15normal_iteratorINSB_10device_ptrIiEEEESO_EEEEENSK_22tuple_binary_predicateINS7_4lessIiEEEEEENSB_17counting_iteratorIlNSB_11use_defaultESX_SX_EEEEEEEySF_S9_NS7_10__identityEEEvT0_PT3_T1_NS0_13GridEvenShareIS15_EET2_T4_E12temp_storage+64];
	setp.eq.s16 	%p138, %rs201, 0;
	setp.eq.s16 	%p139, %rs202, 0;
	min.s64 	%rd254, %rd253, %rd252;
	selp.b16 	%rs203, %rs200, 1, %p139;
	selp.b16 	%rs204, %rs202, %rs203, %p138;
	and.b16  	%rs205, %rs204, 255;
	selp.b64 	%rd255, %rd252, %rd254, %p139;
	selp.b64 	%rd256, %rd253, %rd255, %p138;
	ld.shared.u8 	%rs206, [_ZZN3cub18CUB_300001_SM_10006detail6reduce18DeviceReduceKernelINS2_10policy_hubIN4cuda3std3__45tupleIJblEEEyN6thrust24THRUST_300001_SM_1000_NS8cuda_cub9__find_if7functorIS9_EEE10Policy1000ENSB_12zip_iteratorINS8_IJNSD_26transform_input_iterator_tIbNSI_INS8_IJNSB_6detail15normal_iteratorINSB_10device_ptrIiEEEESO_EEEEENSK_22tuple_binary_predicateINS7_4lessIiEEEEEENSB_17counting_iteratorIlNSB_11use_defaultESX_SX_EEEEEEEySF_S9_NS7_10__identityEEEvT0_PT3_T1_NS0_13GridEvenShareIS15_EET2_T4_E12temp_storage+72];
	ld.shared.u64 	%rd257, [_ZZN3cub18CUB_300001_SM_10006detail6reduce18DeviceReduceKernelINS2_10policy_hubIN4cuda3std3__45tupleIJblEEEyN6thrust24THRUST_300001_SM_1000_NS8cuda_cub9__find_if7functorIS9_EEE10Policy1000ENSB_12zip_iteratorINS8_IJNSD_26transform_input_iterator_tIbNSI_INS8_IJNSB_6detail15normal_iteratorINSB_10device_ptrIiEEEESO_EEEEENSK_22tuple_binary_predicateINS7_4lessIiEEEEEENSB_17counting_iteratorIlNSB_11use_defaultESX_SX_EEEEEEEySF_S9_NS7_10__identityEEEvT0_PT3_T1_NS0_13GridEvenShareIS15_EET2_T4_E12temp_storage+80];
	setp.eq.s16 	%p140, %rs205, 0;
	setp.eq.s16 	%p141, %rs206, 0;
	min.s64 	%rd258, %rd257, %rd256;
	selp.b16 	%rs207, %rs204, 1, %p141;
	selp.b16 	%rs208, %rs206, %rs207, %p140;
	and.b16  	%rs209, %rs208, 255;
	selp.b64 	%rd259, %rd256, %rd258, %p141;
	selp.b64 	%rd260, %rd257, %rd259, %p140;
	ld.shared.u8 	%rs210, [_ZZN3cub18CUB_300001_SM_10006detail6reduce18DeviceReduceKernelINS2_10policy_hubIN4cuda3std3__45tupleIJblEEEyN6thrust24THRUST_300001_SM_1000_NS8cuda_cub9__find_if7functorIS9_EEE10Policy1000ENSB_12zip_iteratorINS8_IJNSD_26transform_input_iterator_tIbNSI_INS8_IJNSB_6detail15normal_iteratorINSB_10device_ptrIiEEEESO_EEEEENSK_22tuple_binary_predicateINS7_4lessIiEEEEEENSB_17counting_iteratorIlNSB_11use_defaultESX_SX_EEEEEEEySF_S9_NS7_10__identityEEEvT0_PT3_T1_NS0_13GridEvenShareIS15_EET2_T4_E12temp_storage+88];
	ld.shared.u64 	%rd261, [_ZZN3cub18CUB_300001_SM_10006detail6reduce18DeviceReduceKernelINS2_10policy_hubIN4cuda3std3__45tupleIJblEEEyN6thrust24THRUST_300001_SM_1000_NS8cuda_cub9__find_if7functorIS9_EEE10Policy1000ENSB_12zip_iteratorINS8_IJNSD_26transform_input_iterator_tIbNSI_INS8_IJNSB_6detail15normal_iteratorINSB_10device_ptrIiEEEESO_EEEEENSK_22tuple_binary_predicateINS7_4lessIiEEEEEENSB_17counting_iteratorIlNSB_11use_defaultESX_SX_EEEEEEEySF_S9_NS7_10__identityEEEvT0_PT3_T1_NS0_13GridEvenShareIS15_EET2_T4_E12temp_storage+96];
	setp.eq.s16 	%p142, %rs209, 0;
	setp.eq.s16 	%p143, %rs210, 0;
	min.s64 	%rd262, %rd261, %rd260;
	selp.b16 	%rs211, %rs208, 1, %p143;
	selp.b16 	%rs212, %rs210, %rs211, %p142;
	and.b16  	%rs213, %rs212, 255;
	selp.b64 	%rd263, %rd260, %rd262, %p143;
	selp.b64 	%rd264, %rd261, %rd263, %p142;
	ld.shared.u8 	%rs214, [_ZZN3cub18CUB_300001_SM_10006detail6reduce18DeviceReduceKernelINS2_10policy_hubIN4cuda3std3__45tupleIJblEEEyN6thrust24THRUST_300001_SM_1000_NS8cuda_cub9__find_if7functorIS9_EEE10Policy1000ENSB_12zip_iteratorINS8_IJNSD_26transform_input_iterator_tIbNSI_INS8_IJNSB_6detail15normal_iteratorINSB_10device_ptrIiEEEESO_EEEEENSK_22tuple_binary_predicateINS7_4lessIiEEEEEENSB_17counting_iteratorIlNSB_11use_defaultESX_SX_EEEEEEEySF_S9_NS7_10__identityEEEvT0_PT3_T1_NS0_13GridEvenShareIS15_EET2_T4_E12temp_storage+104];
	ld.shared.u64 	%rd265, [_ZZN3cub18CUB_300001_SM_10006detail6reduce18DeviceReduceKernelINS2_10policy_hubIN4cuda3std3__45tupleIJblEEEyN6thrust24THRUST_300001_SM_1000_NS8cuda_cub9__find_if7functorIS9_EEE10Policy1000ENSB_12zip_iteratorINS8_IJNSD_26transform_input_iterator_tIbNSI_INS8_IJNSB_6detail15normal_iteratorINSB_10device_ptrIiEEEESO_EEEEENSK_22tuple_binary_predicateINS7_4lessIiEEEEEENSB_17counting_iteratorIlNSB_11use_defaultESX_SX_EEEEEEEySF_S9_NS7_10__identityEEEvT0_PT3_T1_NS0_13GridEvenShareIS15_EET2_T4_E12temp_storage+112];
	setp.eq.s16 	%p144, %rs213, 0;
	setp.eq.s16 	%p145, %rs214, 0;
	min.s64 	%rd266, %rd265, %rd264;
	selp.b16 	%rs215, %rs212, 1, %p145;
	selp.b16 	%rs216, %rs214, %rs215, %p144;
	and.b16  	%rs217, %rs216, 255;
	selp.b64 	%rd267, %rd264, %rd266, %p145;
	selp.b64 	%rd268, %rd265, %rd267, %p144;
	ld.shared.u8 	%rs218, [_ZZN3cub18CUB_300001_SM_10006detail6reduce18DeviceReduceKernelINS2_10policy_hubIN4cuda3std3__45tupleIJblEEEyN6thrust24THRUST_300001_SM_1000_NS8cuda_cub9__find_if7functorIS9_EEE10Policy1000ENSB_12zip_iteratorINS8_IJNSD_26transform_input_iterator_tIbNSI_INS8_IJNSB_6detail15normal_iteratorINSB_10device_ptrIiEEEESO_EEEEENSK_22tuple_binary_predicateINS7_4lessIiEEEEEENSB_17counting_iteratorIlNSB_11use_defaultESX_SX_EEEEEEEySF_S9_NS7_10__identityEEEvT0_PT3_T1_NS0_13GridEvenShareIS15_EET2_T4_E12temp_storage+120];
	ld.shared.u64 	%rd269, [_ZZN3cub18CUB_300001_SM_10006detail6reduce18DeviceReduceKernelINS2_10policy_hubIN4cuda3std3__45tupleIJblEEEyN6thrust24THRUST_300001_SM_1000_NS8cuda_cub9__find_if7functorIS9_EEE10Policy1000ENSB_12zip_iteratorINS8_IJNSD_26transform_input_iterator_tIbNSI_INS8_IJNSB_6detail15normal_iteratorINSB_10device_ptrIiEEEESO_EEEEENSK_22tuple_binary_predicateINS7_4lessIiEEEEEENSB_17counting_iteratorIlNSB_11use_defaultESX_SX_EEEEEEEySF_S9_NS7_10__identityEEEvT0_PT3_T1_NS0_13GridEvenShareIS15_EET2_T4_E12temp_storage+128];
	setp.eq.s16 	%p146, %rs217, 0;
	setp.eq.s16 	%p147, %rs218, 0;
	min.s64 	%rd270, %rd269, %rd268;
	selp.b16 	%rs219, %rs216, 1, %p147;
	selp.b16 	%rs377, %rs218, %rs219, %p146;
	selp.b64 	%rd271, %rd268, %rd270, %p147;
	selp.b64 	%rd439, %rd269, %rd271, %p146;
$L__BB15_118:
	mov.u32 	%r529, %tid.x;
	setp.ne.s32 	%p324, %r529, 0;
	@%p324 bra 	$L__BB15_120;
	ld.param.u64 	%rd429, [_ZN3cub18CUB_300001_SM_10006detail6reduce18DeviceReduceKernelINS2_10policy_hubIN4cuda3std3__45tupleIJblEEEyN6thrust24THRUST_300001_SM_1000_NS8cuda_cub9__find_if7functorIS9_EEE10Policy1000ENSB_12zip_iteratorINS8_IJNSD_26transform_input_iterator_tIbNSI_INS8_IJNSB_6detail15normal_iteratorINSB_10device_ptrIiEEEESO_EEEEENSK_22tuple_binary_predicateINS7_4lessIiEEEEEENSB_17counting_iteratorIlNSB_11use_defaultESX_SX_EEEEEEEySF_S9_NS7_10__identityEEEvT0_PT3_T1_NS0_13GridEvenShareIS15_EET2_T4__param_1];
	cvta.to.global.u64 	%rd426, %rd429;
	mul.wide.u32 	%rd427, %r2, 16;
	add.s64 	%rd428, %rd426, %rd427;
	st.global.u8 	[%rd428], %rs377;
	st.global.u64 	[%rd428+8], %rd439;
$L__BB15_120:
	ret;

}
	// .globl	_ZN3cub18CUB_300001_SM_10006detail6reduce28DeviceReduceSingleTileKernelINS2_10policy_hubIN4cuda3std3__45tupleIJblEEEjN6thrust24THRUST_300001_SM_1000_NS8cuda_cub9__find_if7functorIS9_EEE10Policy1000ENSB_12zip_iteratorINS8_IJNSD_26transform_input_iterator_tIbNSI_INS8_IJNSB_6detail15normal_iteratorINSB_10device_ptrIiEEEESO_EEEEENSK_22tuple_binary_predicateINS7_7greaterIiEEEEEENSB_17counting_iteratorIlNSB_11use_defaultESX_SX_EEEEEEEPS9_jSF_S9_S9_NS7_10__identityEEEvT0_T1_T2_T3_T4_T6_
.visible .entry _ZN3cub18CUB_300001_SM_10006detail6reduce28DeviceReduceSingleTileKernelINS2_10policy_hubIN4cuda3std3__45tupleIJblEEEjN6thrust24THRUST_300001_SM_1000_NS8cuda_cub9__find_if7functorIS9_EEE10Policy1000ENSB_12zip_iteratorINS8_IJNSD_26transform_input_iterator_tIbNSI_INS8_IJNSB_6detail15normal_iteratorINSB_10device_ptrIiEEEESO_EEEEENSK_22tuple_binary_predicateINS7_7greaterIiEEEEEENSB_17counting_iteratorIlNSB_11use_defaultESX_SX_EEEEEEEPS9_jSF_S9_S9_NS7_10__identityEEEvT0_T1_T2_T3_T4_T6_(
	.param .align 8 .b8 _ZN3cub18CUB_300001_SM_10006detail6reduce28DeviceReduceSingleTileKernelINS2_10policy_hubIN4cuda3std3__45tupleIJblEEEjN6thrust24THRUST_300001_SM_1000_NS8cuda_cub9__find_if7functorIS9_EEE10Policy1000ENSB_12zip_iteratorINS8_IJNSD_26transform_input_iterator_tIbNSI_INS8_IJNSB_6detail15normal_iteratorINSB_10device_ptrIiEEEESO_EEEEENSK_22tuple_binary_predicateINS7_7greaterIiEEEEEENSB_17counting_iteratorIlNSB_11use_defaultESX_SX_EEEEEEEPS9_jSF_S9_S9_NS7_10__identityEEEvT0_T1_T2_T3_T4_T6__param_0[32],
	.param .u64 .ptr .align 1 _ZN3cub18CUB_300001_SM_10006detail6reduce28DeviceReduceSingleTileKernelINS2_10policy_hubIN4cuda3std3__45tupleIJblEEEjN6thrust24THRUST_300001_SM_1000_NS8cuda_cub9__find_if7functorIS9_EEE10Policy1000ENSB_12zip_iteratorINS8_IJNSD_26transform_input_iterator_tIbNSI_INS8_IJNSB_6detail15normal_iteratorINSB_10device_ptrIiEEEESO_EEEEENSK_22tuple_binary_predicateINS7_7greaterIiEEEEEENSB_17counting_iteratorIlNSB_11use_defaultESX_SX_EEEEEEEPS9_jSF_S9_S9_NS7_10__identityEEEvT0_T1_T2_T3_T4_T6__param_1,
	.param .u32 _ZN3cub18CUB_300001_SM_10006detail6reduce28DeviceReduceSingleTileKernelINS2_10policy_hubIN4cuda3std3__45tupleIJblEEEjN6thrust24THRUST_300001_SM_1000_NS8cuda_cub9__find_if7functorIS9_EEE10Policy1000ENSB_12zip_iteratorINS8_IJNSD_26transform_input_iterator_tIbNSI_INS8_IJNSB_6detail15normal_iteratorINSB_10device_ptrIiEEEESO_EEEEENSK_22tuple_binary_predicateINS7_7greaterIiEEEEEENSB_17counting_iteratorIlNSB_11use_defaultESX_SX_EEEEEEEPS9_jSF_S9_S9_NS7_10__identityEEEvT0_T1_T2_T3_T4_T6__param_2,
	.param .align 1 .b8 _ZN3cub18CUB_300001_SM_10006detail6reduce28DeviceReduceSingleTileKernelINS2_10policy_hubIN4cuda3std3__45tupleIJblEEEjN6thrust24THRUST_300001_SM_1000_NS8cuda_cub9__find_if7functorIS9_EEE10Policy1000ENSB_12zip_iteratorINS8_IJNSD_26transform_input_iterator_tIbNSI_INS8_IJNSB_6detail15normal_iteratorINSB_10device_ptrIiEEEESO_EEEEENSK_22tuple_binary_predicateINS7_7greaterIiEEEEEENSB_17counting_iteratorIlNSB_11use_defaultESX_SX_EEEEEEEPS9_jSF_S9_S9_NS7_10__identityEEEvT0_T1_T2_T3_T4_T6__param_3[1],
	.param .align 8 .b8 _ZN3cub18CUB_300001_SM_10006detail6reduce28DeviceReduceSingleTileKernelINS2_10policy_hubIN4cuda3std3__45tupleIJblEEEjN6thrust24THRUST_300001_SM_1000_NS8cuda_cub9__find_if7functorIS9_EEE10Policy1000ENSB_12zip_iteratorINS8_IJNSD_26transform_input_iterator_tIbNSI_INS8_IJNSB_6detail15normal_iteratorINSB_10device_ptrIiEEEESO_EEEEENSK_22tuple_binary_predicateINS7_7greaterIiEEEEEENSB_17counting_iteratorIlNSB_11use_defaultESX_SX_EEEEEEEPS9_jSF_S9_S9_NS7_10__identityEEEvT0_T1_T2_T3_T4_T6__param_4[16],
	.param .align 1 .b8 _ZN3cub18CUB_300001_SM_10006detail6reduce28DeviceReduceSingleTileKernelINS2_10policy_hubIN4cuda3std3__45tupleIJblEEEjN6thrust24THRUST_300001_SM_1000_NS8cuda_cub9__find_if7functorIS9_EEE10Policy1000ENSB_12zip_iteratorINS8_IJNSD_26transform_input_iterator_tIbNSI_INS8_IJNSB_6detail15normal_iteratorINSB_10device_ptrIiEEEESO_EEEEENSK_22tuple_binary_predicateINS7_7greaterIiEEEEEENSB_17counting_iteratorIlNSB_11use_defaultESX_SX_EEEEEEEPS9_jSF_S9_S9_NS7_10__identityEEEvT0_T1_T2_T3_T4_T6__param_5[1]
)
.maxntid 256
.minnctapersm 1
{
	.reg .pred 	%p<329>;
	.reg .b16 	%rs<415>;
	.reg .b32 	%r<525>;
	.reg .b64 	%rd<473>;
	// demoted variable
	.shared .align 8 .b8 _ZZN3cub18CUB_300001_SM_10006detail6reduce28DeviceReduceSingleTileKernelINS2_10policy_hubIN4cuda3std3__45tupleIJblEEEjN6thrust24THRUST_300001_SM_1000_NS8cuda_cub9__find_if7functorIS9_EEE10Policy1000ENSB_12zip_iteratorINS8_IJNSD_26transform_input_iterator_tIbNSI_INS8_IJNSB_6detail15normal_iteratorINSB_10device_ptrIiEEEESO_EEEEENSK_22tuple_binary_predicateINS7_7greaterIiEEEEEENSB_17counting_iteratorIlNSB_11use_defaultESX_SX_EEEEEEEPS9_jSF_S9_S9_NS7_10__identityEEEvT0_T1_T2_T3_T4_T6_E12temp_storage[152];
	ld.param.u64 	%rd117, [_ZN3cub18CUB_300001_SM_10006detail6reduce28DeviceReduceSingleTileKernelINS2_10policy_hubIN4cuda3std3__45tupleIJblEEEjN6thrust24THRUST_300001_SM_1000_NS8cuda_cub9__find_if7functorIS9_EEE10Policy1000ENSB_12zip_iteratorINS8_IJNSD_26transform_input_iterator_tIbNSI_INS8_IJNSB_6detail15normal_iteratorINSB_10device_ptrIiEEEESO_EEEEENSK_22tuple_binary_predicateINS7_7greaterIiEEEEEENSB_17counting_iteratorIlNSB_11use_defaultESX_SX_EEEEEEEPS9_jSF_S9_S9_NS7_10__identityEEEvT0_T1_T2_T3_T4_T6__param_4+8];
	ld.param.u64 	%rd116, [_ZN3cub18CUB_300001_SM_10006detail6reduce28DeviceReduceSingleTileKernelINS2_10policy_hubIN4cuda3std3__45tupleIJblEEEjN6thrust24THRUST_300001_SM_1000_NS8cuda_cub9__find_if7functorIS9_EEE10Policy1000ENSB_12zip_iteratorINS8_IJNSD_26transform_input_iterator_tIbNSI_INS8_IJNSB_6detail15normal_iteratorINSB_10device_ptrIiEEEESO_EEEEENSK_22tuple_binary_predicateINS7_7greaterIiEEEEEENSB_17counting_iteratorIlNSB_11use_defaultESX_SX_EEEEEEEPS9_jSF_S9_S9_NS7_10__identityEEEvT0_T1_T2_T3_T4_T6__param_0+24];
	ld.param.u64 	%rd115, [_ZN3cub18CUB_300001_SM_10006detail6reduce28DeviceReduceSingleTileKernelINS2_10policy_hubIN4cuda3std3__45tupleIJblEEEjN6thrust24THRUST_300001_SM_1000_NS8cuda_cub9__find_if7functorIS9_EEE10Policy1000ENSB_12zip_iteratorINS8_IJNSD_26transform_input_iterator_tIbNSI_INS8_IJNSB_6detail15normal_iteratorINSB_10device_ptrIiEEEESO_EEEEENSK_22tuple_binary_predicateINS7_7greaterIiEEEEEENSB_17counting_iteratorIlNSB_11use_defaultESX_SX_EEEEEEEPS9_jSF_S9_S9_NS7_10__identityEEEvT0_T1_T2_T3_T4_T6__param_0+8];
	ld.param.u64 	%rd114, [_ZN3cub18CUB_300001_SM_10006detail6reduce28DeviceReduceSingleTileKernelINS2_10policy_hubIN4cuda3std3__45tupleIJblEEEjN6thrust24THRUST_300001_SM_1000_NS8cuda_cub9__find_if7functorIS9_EEE10Policy1000ENSB_12zip_iteratorINS8_IJNSD_26transform_input_iterator_tIbNSI_INS8_IJNSB_6detail15normal_iteratorINSB_10device_ptrIiEEEESO_EEEEENSK_22tuple_binary_predicateINS7_7greaterIiEEEEEENSB_17counting_iteratorIlNSB_11use_defaultESX_SX_EEEEEEEPS9_jSF_S9_S9_NS7_10__identityEEEvT0_T1_T2_T3_T4_T6__param_0];
	ld.param.u64 	%rd118, [_ZN3cub18CUB_300001_SM_10006detail6reduce28DeviceReduceSingleTileKernelINS2_10policy_hubIN4cuda3std3__45tupleIJblEEEjN6thrust24THRUST_300001_SM_1000_NS8cuda_cub9__find_if7functorIS9_EEE10Policy1000ENSB_12zip_iteratorINS8_IJNSD_26transform_input_iterator_tIbNSI_INS8_IJNSB_6detail15normal_iteratorINSB_10device_ptrIiEEEESO_EEEEENSK_22tuple_binary_predicateINS7_7greaterIiEEEEEENSB_17counting_iteratorIlNSB_11use_defaultESX_SX_EEEEEEEPS9_jSF_S9_S9_NS7_10__identityEEEvT0_T1_T2_T3_T4_T6__param_1];
	ld.param.u32 	%r44, [_ZN3cub18CUB_300001_SM_10006detail6reduce28DeviceReduceSingleTileKernelINS2_10policy_hubIN4cuda3std3__45tupleIJblEEEjN6thrust24THRUST_300001_SM_1000_NS8cuda_cub9__find_if7functorIS9_EEE10Policy1000ENSB_12zip_iteratorINS8_IJNSD_26transform_input_iterator_tIbNSI_INS8_IJNSB_6detail15normal_iteratorINSB_10device_ptrIiEEEESO_EEEEENSK_22tuple_binary_predicateINS7_7greaterIiEEEEEENSB_17counting_iteratorIlNSB_11use_defaultESX_SX_EEEEEEEPS9_jSF_S9_S9_NS7_10__identityEEEvT0_T1_T2_T3_T4_T6__param_2];
	ld.param.u8 	%rs100, [_ZN3cub18CUB_300001_SM_10006detail6reduce28DeviceReduceSingleTileKernelINS2_10policy_hubIN4cuda3std3__45tupleIJblEEEjN6thrust24THRUST_300001_SM_1000_NS8cuda_cub9__find_if7functorIS9_EEE10Policy1000ENSB_12zip_iteratorINS8_IJNSD_26transform_input_iterator_tIbNSI_INS8_IJNSB_6detail15normal_iteratorINSB_10device_ptrIiEEEESO_EEEEENSK_22tuple_binary_predicateINS7_7greaterIiEEEEEENSB_17counting_iteratorIlNSB_11use_defaultESX_SX_EEEEEEEPS9_jSF_S9_S9_NS7_10__identityEEEvT0_T1_T2_T3_T4_T6__param_4];
	cvta.to.global.u64 	%rd1, %rd118;
	setp.ne.s32 	%p1, %r44, 0;
	@%p1 bra 	$L__BB16_3;
	mov.u32 	%r510, %tid.x;
	setp.ne.s32 	%p328, %r510, 0;
	@%p328 bra 	$L__BB16_123;
	st.global.u8 	[%rd1], %rs100;
	st.global.u64 	[%rd1+8], %rd117;
	bra.uni 	$L__BB16_123;
$L__BB16_3:
	cvta.to.global.u64 	%rd2, %rd114;
	cvta.to.global.u64 	%rd3, %rd115;
	setp.gt.u32 	%p2, %r44, 1023;
	@%p2 bra 	$L__BB16_80;
	mov.u32 	%r1, %tid.x;
	setp.ge.u32 	%p149, %r1, %r44;
	mov.b16 	%rs383, 0;
	mov.b64 	%rd441, 0;
	mov.u32 	%r514, %r1;
	@%p149 bra 	$L__BB16_6;
	cvt.u64.u32 	%rd298, %r1;
	mul.wide.u32 	%rd299, %r1, 4;
	add.s64 	%rd300, %rd2, %rd299;
	add.s64 	%rd301, %rd3, %rd299;
	add.s64 	%rd441, %rd116, %rd298;
	ld.global.u32 	%r240, [%rd300];
	ld.global.u32 	%r241, [%rd301];
	setp.gt.s32 	%p150, %r240, %r241;
	selp.u16 	%rs383, 1, 0, %p150;
	add.s32 	%r514, %r1, 256;
$L__BB16_6:
	setp.ge.u32 	%p151, %r514, %r44;
	@%p151 bra 	$L__BB16_18;
	not.b32 	%r242, %r514;
	add.s32 	%r4, %r44, %r242;
	shr.u32 	%r243, %r4, 8;
	add.s32 	%r5, %r243, 1;
	and.b32  	%r6, %r5, 7;
	setp.lt.u32 	%p152, %r4, 1792;
	@%p152 bra 	$L__BB16_10;
	and.b32  	%r244, %r5, 33554424;
	neg.s32 	%r512, %r244;
$L__BB16_9:
	.pragma "nounroll";
	cvt.u64.u32 	%rd303, %r514;
	mul.wide.u32 	%rd304, %r514, 4;
	add.s64 	%rd305, %rd2, %rd304;
	add.s64 	%rd306, %rd3, %rd304;
	add.s64 	%rd307, %rd116, %rd303;
	ld.global.u32 	%r245, [%rd305];
	ld.global.u32 	%r246, [%rd306];
	setp.gt.s32 	%p153, %r245, %r246;
	selp.u16 	%rs224, 1, 0, %p153;
	and.b16  	%rs225, %rs383, 255;
	setp.ne.s16 	%p155, %rs225, 0;
	and.pred  	%p156, %p155, %p153;
	min.s64 	%rd308, %rd307, %rd441;
	setp.eq.s16 	%p157, %rs225, 0;
	selp.b64 	%rd309, %rd307, %rd441, %p157;
	selp.b16 	%rs226, %rs224, %rs383, %p157;
	selp.b64 	%rd310, %rd308, %rd309, %p156;
	selp.b16 	%rs227, 1, %rs226, %p156;
	and.b16  	%rs228, %rs227, 255;
	add.s64 	%rd311, %rd307, 256;
	ld.global.u32 	%r247, [%rd305+1024];
	ld.global.u32 	%r248, [%rd306+1024];
	setp.gt.s32 	%p158, %r247, %r248;
	selp.u16 	%rs229, 1, 0, %p158;
	setp.ne.s16 	%p160, %rs228, 0;
	and.pred  	%p161, %p160, %p158;
	min.s64 	%rd312, %rd311, %rd310;
	setp.eq.s16 	%p162, %rs228, 0;
	selp.b64 	%rd313, %rd311, %rd310, %p162;
	selp.b16 	%rs230, %rs229, %rs227, %p162;
	selp.b64 	%rd314, %rd312, %rd313, %p161;
	selp.b16 	%rs231, 1, %rs230, %p161;
	and.b16  	%rs232, %rs231, 255;
	add.s64 	%rd315, %rd307, 512;
	ld.global.u32 	%r249, [%rd305+2048];
	ld.global.u32 	%r250, [%rd306+2048];
	setp.gt.s32 	%p163, %r249, %r250;
	selp.u16 	%rs233, 1, 0, %p163;
	setp.ne.s16 	%p165, %rs232, 0;
	and.pred  	%p166, %p165, %p163;
	min.s64 	%rd316, %rd315, %rd314;
	setp.eq.s16 	%p167, %rs232, 0;
	selp.b64 	%rd317, %rd315, %rd314, %p167;
	selp.b16 	%rs234, %rs233, %rs231, %p167;
	selp.b64 	%rd318, %rd316, %rd317, %p166;
	selp.b16 	%rs235, 1, %rs234, %p166;
	and.b16  	%rs236, %rs235, 255;
	add.s64 	%rd319, %rd307, 768;
	ld.global.u32 	%r251, [%rd305+3072];
	ld.global.u32 	%r252, [%rd306+3072];
	setp.gt.s32 	%p168, %r251, %r252;
	selp.u16 	%rs237, 1, 0, %p168;
	setp.ne.s16 	%p170, %rs236, 0;
	and.pred  	%p171, %p170, %p168;
	min.s64 	%rd320, %rd319, %rd318;
	setp.eq.s16 	%p172, %rs236, 0;
	selp.b64 	%rd321, %rd319, %rd318, %p172;
	selp.b16 	%rs238, %rs237, %rs235, %p172;
	selp.b64 	%rd322, %rd320, %rd321, %p171;
	selp.b16 	%rs239, 1, %rs238, %p171;
	and.b16  	%rs240, %rs239, 255;
	add.s64 	%rd323, %rd307, 1024;
	ld.global.u32 	%r253, [%rd305+4096];
	ld.global.u32 	%r254, [%rd306+4096];
	setp.gt.s32 	%p173, %r253, %r254;
	selp.u16 	%rs241, 1, 0, %p173;
	setp.ne.s16 	%p175, %rs240, 0;
	and.pred  	%p176, %p175, %p173;
	min.s64 	%rd324, %rd323, %rd322;
	setp.eq.s16 	%p177, %rs240, 0;
	selp.b64 	%rd325, %rd323, %rd322, %p177;
	selp.b16 	%rs242, %rs241, %rs239, %p177;
	selp.b64 	%rd326, %rd324, %rd325, %p176;
	selp.b16 	%rs243, 1, %rs242, %p176;
	and.b16  	%rs244, %rs243, 255;
	add.s64 	%rd327, %rd307, 1280;
	ld.global.u32 	%r255, [%rd305+5120];
	ld.global.u32 	%r256, [%rd306+5120];
	setp.gt.s32 	%p178, %r255, %r256;
	selp.u16 	%rs245, 1, 0, %p178;
	setp.ne.s16 	%p180, %rs244, 0;
	and.pred  	%p181, %p180, %p178;
	min.s64 	%rd328, %rd327, %rd326;
	setp.eq.s16 	%p182, %rs244, 0;
	selp.b64 	%rd329, %rd327, %rd326, %p182;
	selp.b16 	%rs246, %rs245, %rs243, %p182;
	selp.b64 	%rd330, %rd328, %rd329, %p181;
	selp.b16 	%rs247, 1, %rs246, %p181;
	and.b16  	%rs248, %rs247, 255;
	add.s64 	%rd331, %rd307, 1536;
	ld.global.u32 	%r257, [%rd305+6144];
	ld.global.u32 	%r258, [%rd306+6144];
	setp.gt.s32 	%p183, %r257, %r258;
	selp.u16 	%rs249, 1, 0, %p183;
	setp.ne.s16 	%p185, %rs248, 0;
	and.pred  	%p186, %p185, %p183;
	min.s64 	%rd332, %rd331, %rd330;
	setp.eq.s16 	%p187, %rs248, 0;
	selp.b64 	%rd333, %rd331, %rd330, %p187;
	selp.b16 	%rs250, %rs249, %rs247, %p187;
	selp.b64 	%rd334, %rd332, %rd333, %p186;
	selp.b16 	%rs251, 1, %rs250, %p186;
	and.b16  	%rs252, %rs251, 255;
	add.s64 	%rd335, %rd307, 1792;
	ld.global.u32 	%r259, [%rd305+7168];
	ld.global.u32 	%r260, [%rd306+7168];
	setp.gt.s32 	%p188, %r259, %r260;
	selp.u16 	%rs253, 1, 0, %p188;
	setp.ne.s16 	%p190, %rs252, 0;
	and.pred  	%p191, %p190, %p188;
	min.s64 	%rd336, %rd335, %rd334;
	setp.eq.s16 	%p192, %rs252, 0;
	selp.b64 	%rd337, %rd335, %rd334, %p192;
	selp.b16 	%rs254, %rs253, %rs251, %p192;
	selp.b64 	%rd441, %rd336, %rd337, %p191;
	selp.b16 	%rs383, 1, %rs254, %p191;
	add.s32 	%r514, %r514, 2048;
	add.s32 	%r512, %r512, 8;
	setp.ne.s32 	%p193, %r512, 0;
	@%p193 bra 	$L__BB16_9;
$L__BB16_10:
	setp.eq.s32 	%p194, %r6, 0;
	@%p194 bra 	$L__BB16_18;
	setp.lt.u32 	%p195, %r6, 4;
	@%p195 bra 	$L__BB16_13;
	cvt.u64.u32 	%rd339, %r514;
	mul.wide.u32 	%rd340, %r514, 4;
	add.s64 	%rd341, %rd2, %rd340;
	add.s64 	%rd342, %rd3, %rd340;
	add.s64 	%rd343, %rd116, %rd339;
	ld.global.u32 	%r261, [%rd341];
	ld.global.u32 	%r262, [%rd342];
	setp.gt.s32 	%p196, %r261, %r262;
	selp.u16 	%rs256, 1, 0, %p196;
	and.b16  	%rs257, %rs383, 255;
	setp.ne.s16 	%p198, %rs257, 0;
	and.pred  	%p199, %p198, %p196;
	min.s64 	%rd344, %rd343, %rd441;
	setp.eq.s16 	%p200, %rs257, 0;
	selp.b64 	%rd345, %rd343, %rd441, %p200;
	selp.b16 	%rs258, %rs256, %rs383, %p200;
	selp.b64 	%rd346, %rd344, %rd345, %p199;
	selp.b16 	%rs259, 1, %rs258, %p199;
	and.b16  	%rs260, %rs259, 255;
	add.s32 	%r263, %r514, 256;
	cvt.u64.u32 	%rd347, %r263;
	add.s64 	%rd348, %rd116, %rd347;
	ld.global.u32 	%r264, [%rd341+1024];
	ld.global.u32 	%r265, [%rd342+1024];
	setp.gt.s32 	%p201, %r264, %r265;
	selp.u16 	%rs261, 1, 0, %p201;
	setp.ne.s16 	%p203, %rs260, 0;
	and.pred  	%p204, %p203, %p201;
	min.s64 	%rd349, %rd348, %rd346;
	setp.eq.s16 	%p205, %rs260, 0;
	selp.b64 	%rd350, %rd348, %rd346, %p205;
	selp.b16 	%rs262, %rs261, %rs259, %p205;
	selp.b64 	%rd351, %rd349, %rd350, %p204;
	selp.b16 	%rs263, 1, %rs262, %p204;
	and.b16  	%rs264, %rs263, 255;
	add.s32 	%r266, %r514, 512;
	cvt.u64.u32 	%rd352, %r266;
	add.s64 	%rd353, %rd116, %rd352;
	ld.global.u32 	%r267, [%rd341+2048];
	ld.global.u32 	%r268, [%rd342+2048];
	setp.gt.s32 	%p206, %r267, %r268;
	selp.u16 	%rs265, 1, 0, %p206;
	setp.ne.s16 	%p208, %rs264, 0;
	and.pred  	%p209, %p208, %p206;
	min.s64 	%rd354, %rd353, %rd351;
	setp.eq.s16 	%p210, %rs264, 0;
	selp.b64 	%rd355, %rd353, %rd351, %p210;
	selp.b16 	%rs266, %rs265, %rs263, %p210;
	selp.b64 	%rd356, %rd354, %rd355, %p209;
	selp.b16 	%rs267, 1, %rs266, %p209;
	and.b16  	%rs268, %rs267, 255;
	add.s32 	%r269, %r514, 768;
	cvt.u64.u32 	%rd357, %r269;
	add.s64 	%rd358, %rd116, %rd357;
	ld.global.u32 	%r270, [%rd341+3072];
	ld.global.u32 	%r271, [%rd342+3072];
	setp.gt.s32 	%p211, %r270, %r271;
	selp.u16 	%rs269, 1, 0, %p211;
	setp.ne.s16 	%p213, %rs268, 0;
	and.pred  	%p214, %p213, %p211;
	min.s64 	%rd359, %rd358, %rd356;
	setp.eq.s16 	%p215, %rs268, 0;
	selp.b64 	%rd360, %rd358, %rd356, %p215;
	selp.b16 	%rs270, %rs269, %rs267, %p215;
	selp.b64 	%rd441, %rd359, %rd360, %p214;
	selp.b16 	%rs383, 1, %rs270, %p214;
	add.s32 	%r514, %r514, 1024;
$L__BB16_13:
	and.b32  	%r272, %r5, 3;
	setp.eq.s32 	%p216, %r272, 0;
	@%p216 bra 	$L__BB16_18;
	setp.eq.s32 	%p217, %r272, 1;
	@%p217 bra 	$L__BB16_16;
	cvt.u64.u32 	%rd362, %r514;
	mul.wide.u32 	%rd363, %r514, 4;
	add.s64 	%rd364, %rd2, %rd363;
	add.s64 	%rd365, %rd3, %rd363;
	add.s64 	%rd366, %rd116, %rd362;
	ld.global.u32 	%r273, [%rd364];
	ld.global.u32 	%r274, [%rd365];
	setp.gt.s32 	%p218, %r273, %r274;
	selp.u16 	%rs272, 1, 0, %p218;
	and.b16  	%rs273, %rs383, 255;
	setp.ne.s16 	%p220, %rs273, 0;
	and.pred  	%p221, %p220, %p218;
	min.s64 	%rd367, %rd366, %rd441;
	setp.eq.s16 	%p222, %rs273, 0;
	selp.b64 	%rd368, %rd366, %rd441, %p222;
	selp.b16 	%rs274, %rs272, %rs383, %p222;
	selp.b64 	%rd369, %rd367, %rd368, %p221;
	selp.b16 	%rs275, 1, %rs274, %p221;
	and.b16  	%rs276, %rs275, 255;
	add.s32 	%r275, %r514, 256;
	cvt.u64.u32 	%rd370, %r275;
	add.s64 	%rd371, %rd116, %rd370;
	ld.global.u32 	%r276, [%rd364+1024];
	ld.global.u32 	%r277, [%rd365+1024];
	setp.gt.s32 	%p223, %r276, %r277;
	selp.u16 	%rs277, 1, 0, %p223;
	setp.ne.s16 	%p225, %rs276, 0;
	and.pred  	%p226, %p225, %p223;
	min.s64 	%rd372, %rd371, %rd369;
	setp.eq.s16 	%p227, %rs276, 0;
	selp.b64 	%rd373, %rd371, %rd369, %p227;
	selp.b16 	%rs278, %rs277, %rs275, %p227;
	selp.b64 	%rd441, %rd372, %rd373, %p226;
	selp.b16 	%rs383, 1, %rs278, %p226;
	add.s32 	%r514, %r514, 512;
$L__BB16_16:
	and.b32  	%r278, %r4, 256;
	setp.ne.s32 	%p228, %r278, 0;
	@%p228 bra 	$L__BB16_18;
	cvt.u64.u32 	%rd374, %r514;
	mul.wide.u32 	%rd375, %r514, 4;
	add.s64 	%rd376, %rd2, %rd375;
	add.s64 	%rd377, %rd3, %rd375;
	add.s64 	%rd378, %rd116, %rd374;
	ld.global.u32 	%r279, [%rd376];
	ld.global.u32 	%r280, [%rd377];
	setp.gt.s32 	%p229, %r279, %r280;
	selp.u16 	%rs279, 1, 0, %p229;
	and.b16  	%rs280, %rs383, 255;
	setp.ne.s16 	%p231, %rs280, 0;
	and.pred  	%p232, %p231, %p229;
	min.s64 	%rd379, %rd378, %rd441;
	setp.eq.s16 	%p233, %rs280, 0;
	selp.b64 	%rd380, %rd378, %rd441, %p233;
	selp.b16 	%rs281, %rs279, %rs383, %p233;
	selp.b64 	%rd441, %rd379, %rd380, %p232;
	selp.b16 	%rs383, 1, %rs281, %p232;
$L__BB16_18:
	setp.lt.u32 	%p234, %r44, 256;
	@%p234 bra 	$L__BB16_43;
	// begin inline asm
	mov.u32 %r399, %laneid;
	// end inline asm
	cvt.u32.u16 	%r420, %rs383;
	and.b32  	%r401, %r420, 255;
	mov.b32 	%r417, 1;
	mov.b32 	%r418, 31;
	mov.b32 	%r419, -1;
	// begin inline asm
	shfl.sync.down.b32 %r400, %r401, %r417, %r418, %r419;
	// end inline asm
	// begin inline asm
	shfl.sync.down.b32 %r405, %r406, %r417, %r418, %r419;
	// end inline asm
	mov.b64 	{%r411, %r416}, %rd441;
	// begin inline asm
	shfl.sync.down.b32 %r410, %r411, %r417, %r418, %r419;
	// end inline asm
	// begin inline asm
	shfl.sync.down.b32 %r415, %r416, %r417, %r418, %r419;
	// end inline asm
	mov.b64 	%rd19, {%r410, %r415};
	cvt.u16.u32 	%rs15, %r400;
	setp.gt.s32 	%p284, %r399, 30;
	@%p284 bra 	$L__BB16_23;
	and.b16  	%rs323, %rs383, 255;
	setp.eq.s16 	%p285, %rs323, 0;
	and.b16  	%rs324, %rs15, 255;
	setp.eq.s16 	%p286, %rs324, 0;
	or.pred  	%p287, %p285, %p286;
	@%p287 bra 	$L__BB16_22;
	min.s64 	%rd441, %rd19, %rd441;
	mov.b16 	%rs383, 1;
	bra.uni 	$L__BB16_23;
$L__BB16_22:
	setp.eq.s16 	%p288, %rs323, 0;
	selp.b64 	%rd441, %rd19, %rd441, %p288;
	selp.b16 	%rs383, %rs15, %rs383, %p288;
$L__BB16_23:
	cvt.u32.u16 	%r441, %rs383;
	and.b32  	%r422, %r441, 255;
	mov.b32 	%r438, 2;
	mov.b32 	%r439, 31;
	mov.b32 	%r440, -1;
	// begin inline asm
	shfl.sync.down.b32 %r421, %r422, %r438, %r439, %r440;
	// end inline asm
	// begin inline asm
	shfl.sync.down.b32 %r426, %r427, %r438, %r439, %r440;
	// end inline asm
	mov.b64 	{%r432, %r437}, %rd441;
	// begin inline asm
	shfl.sync.down.b32 %r431, %r432, %r438, %r439, %r440;
	// end inline asm
	// begin inline asm
	shfl.sync.down.b32 %r436, %r437, %r438, %r439, %r440;
	// end inline asm
	mov.b64 	%rd23, {%r431, %r436};
	cvt.u16.u32 	%rs18, %r421;
	setp.gt.s32 	%p289, %r399, 29;
	@%p289 bra 	$L__BB16_27;
	and.b16  	%rs327, %rs383, 255;
	setp.eq.s16 	%p290, %rs327, 0;
	and.b16  	%rs328, %rs18, 255;
	setp.eq.s16 	%p291, %rs328, 0;
	or.pred  	%p292, %p290, %p291;
	@%p292 bra 	$L__BB16_26;
	min.s64 	%rd441, %rd23, %rd441;
	mov.b16 	%rs383, 1;
	bra.uni 	$L__BB16_27;
$L__BB16_26:
	setp.eq.s16 	%p293, %rs327, 0;
	selp.b64 	%rd441, %rd23, %rd441, %p293;
	selp.b16 	%rs383, %rs18, %rs383, %p293;
$L__BB16_27:
	cvt.u32.u16 	%r462, %rs383;
	and.b32  	%r443, %r462, 255;
	mov.b32 	%r459, 4;
	mov.b32 	%r460, 31;
	mov.b32 	%r461, -1;
	// begin inline asm
	shfl.sync.down.b32 %r442, %r443, %r459, %r460, %r461;
	// end inline asm
	// begin inline asm
	shfl.sync.down.b32 %r447, %r448, %r459, %r460, %r461;
	// end inline asm
	mov.b64 	{%r453, %r458}, %rd441;
	// begin inline asm
	shfl.sync.down.b32 %r452, %r453, %r459, %r460, %r461;
	// end inline asm
	// begin inline asm
	shfl.sync.down.b32 %r457, %r458, %r459, %r460, %r461;
	// end inline asm
	mov.b64 	%rd27, {%r452, %r457};
	cvt.u16.u32 	%rs21, %r442;
	setp.gt.s32 	%p294, %r399, 27;
	@%p294 bra 	$L__BB16_31;
	and.b16  	%rs331, %rs383, 255;
	setp.eq.s16 	%p295, %rs331, 0;
	and.b16  	%rs332, %rs21, 255;
	setp.eq.s16 	%p296, %rs332, 0;
	or.pred  	%p297, %p295, %p296;
	@%p297 bra 	$L__BB16_30;
	min.s64 	%rd441, %rd27, %rd441;
	mov.b16 	%rs383, 1;
	bra.uni 	$L__BB16_31;
$L__BB16_30:
	setp.eq.s16 	%p298, %rs331, 0;
	selp.b64 	%rd441, %rd27, %rd441, %p298;
	selp.b16 	%rs383, %rs21, %rs383, %p298;
$L__BB16_31:
	cvt.u32.u16 	%r483, %rs383;
	and.b32  	%r464, %r483, 255;
	mov.b32 	%r480, 8;
	mov.b32 	%r481, 31;
	mov.b32 	%r482, -1;
	// begin inline asm
	shfl.sync.down.b32 %r463, %r464, %r480, %r481, %r482;
	// end inline asm
	// begin inline asm
	shfl.sync.down.b32 %r468, %r469, %r480, %r481, %r482;
	// end inline asm
	mov.b64 	{%r474, %r479}, %rd441;
	// begin inline asm
	shfl.sync.down.b32 %r473, %r474, %r480, %r481, %r482;
	// end inline asm
	// begin inline asm
	shfl.sync.down.b32 %r478, %r479, %r480, %r481, %r482;
	// end inline asm
	mov.b64 	%rd31, {%r473, %r478};
	cvt.u16.u32 	%rs24, %r463;
	setp.gt.s32 	%p299, %r399, 23;
	@%p299 bra 	$L__BB16_35;
	and.b16  	%rs335, %rs383, 255;
	setp.eq.s16 	%p300, %rs335, 0;
	and.b16  	%rs336, %rs24, 255;
	setp.eq.s16 	%p301, %rs336, 0;
	or.pred  	%p302, %p300, %p301;
	@%p302 bra 	$L__BB16_34;
	min.s64 	%rd441, %rd31, %rd441;
	mov.b16 	%rs383, 1;
	bra.uni 	$L__BB16_35;
$L__BB16_34:
	setp.eq.s16 	%p303, %rs335, 0;
	selp.b16 	%rs383, %rs24, %rs383, %p303;
	selp.b64 	%rd441, %rd31, %rd441, %p303;
$L__BB16_35:
	cvt.u32.u16 	%r504, %rs383;
	and.b32  	%r485, %r504, 255;
	mov.b32 	%r501, 16;
	mov.b32 	%r502, 31;
	mov.b32 	%r503, -1;
	// begin inline asm
	shfl.sync.down.b32 %r484, %r485, %r501, %r502, %r503;
	// end inline asm
	// begin inline asm
	shfl.sync.down.b32 %r489, %r490, %r501, %r502, %r503;
	// end inline asm
	mov.b64 	{%r495, %r500}, %rd441;
	// begin inline asm
	shfl.sync.down.b32 %r494, %r495, %r501, %r502, %r503;
	// end inline asm
	// begin inline asm
	shfl.sync.down.b32 %r499, %r500, %r501, %r502, %r503;
	// end inline asm
	mov.b64 	%rd35, {%r494, %r499};
	cvt.u16.u32 	%rs27, %r484;
	setp.gt.s32 	%p304, %r399, 15;
	@%p304 bra 	$L__BB16_39;
	and.b16  	%rs339, %rs383, 255;
	setp.eq.s16 	%p305, %rs339, 0;
	and.b16  	%rs340, %rs27, 255;
	setp.eq.s16 	%p306, %rs340, 0;
	or.pred  	%p307, %p305, %p306;
	@%p307 bra 	$L__BB16_38;
	min.s64 	%rd441, %rd35, %rd441;
	mov.b16 	%rs383, 1;
	bra.uni 	$L__BB16_39;
$L__BB16_38:
	setp.eq.s16 	%p308, %rs339, 0;
	selp.b16 	%rs383, %rs27, %rs383, %p308;
	selp.b64 	%rd441, %rd35, %rd441, %p308;
$L__BB16_39:
	setp.ne.s32 	%p309, %r399, 0;
	@%p309 bra 	$L__BB16_41;
	shr.u32 	%r505, %r1, 1;
	and.b32  	%r506, %r505, 496;
	mov.u32 	%r507, _ZZN3cub18CUB_300001_SM_10006detail6reduce28DeviceReduceSingleTileKernelINS2_10policy_hubIN4cuda3std3__45tupleIJblEEEjN6thrust24THRUST_300001_SM_1000_NS8cuda_cub9__find_if7functorIS9_EEE10Policy1000ENSB_12zip_iteratorINS8_IJNSD_26transform_input_iterator_tIbNSI_INS8_IJNSB_6detail15normal_iteratorINSB_10device_ptrIiEEEESO_EEEEENSK_22tuple_binary_predicateINS7_7greaterIiEEEEEENSB_17counting_iteratorIlNSB_11use_defaultESX_SX_EEEEEEEPS9_jSF_S9_S9_NS7_10__identityEEEvT0_T1_T2_T3_T4_T6_E12temp_storage;
	add.s32 	%r508, %r507, %r506;
	st.shared.u8 	[%r508+8], %rs383;
	st.shared.u64 	[%r508+16], %rd441;
$L__BB16_41:
	bar.sync 	0;
	setp.ne.s32 	%p310, %r1, 0;
	@%p310 bra 	$L__BB16_121;
	ld.shared.u8 	%rs343, [_ZZN3cub18CUB_300001_SM_10006detail6reduce28DeviceReduceSingleTileKernelINS2_10policy_hubIN4cuda3std3__45tupleIJblEEEjN6thrust24THRUST_300001_SM_1000_NS8cuda_cub9__find_if7functorIS9_EEE10Policy1000ENSB_12zip_iteratorINS8_IJNSD_26transform_input_iterator_tIbNSI_INS8_IJNSB_6detail15normal_iteratorINSB_10device_ptrIiEEEESO_EEEEENSK_22tuple_binary_predicateINS7_7greaterIiEEEEEENSB_17counting_iteratorIlNSB_11use_defaultESX_SX_EEEEEEEPS9_jSF_S9_S9_NS7_10__identityEEEvT0_T1_T2_T3_T4_T6_E12temp_storage+24];
	ld.shared.u64 	%rd402, [_ZZN3cub18CUB_300001_SM_10006detail6reduce28DeviceReduceSingleTileKernelINS2_10policy_hubIN4cuda3std3__45tupleIJblEEEjN6thrust24THRUST_300001_SM_1000_NS8cuda_cub9__find_if7functorIS9_EEE10Policy1000ENSB_12zip_iteratorINS8_IJNSD_26transform_input_iterator_tIbNSI_INS8_IJNSB_6detail15normal_iteratorINSB_10device_ptrIiEEEESO_EEEEENSK_22tuple_binary_predicateINS7_7greaterIiEEEEEENSB_17counting_iteratorIlNSB_11use_defaultESX_SX_EEEEEEEPS9_jSF_S9_S9_NS7_10__identityEEEvT0_T1_T2_T3_T4_T6_E12temp_storage+32];
	and.b16  	%rs344, %rs383, 255;
	setp.eq.s16 	%p311, %rs344, 0;
	setp.eq.s16 	%p312, %rs343, 0;
	min.s64 	%rd403, %rd402, %rd441;
	selp.b16 	%rs345, %rs383, 1, %p312;
	selp.b16 	%rs346, %rs343, %rs345, %p311;
	and.b16  	%rs347, %rs346, 255;
	selp.b64 	%rd404, %rd441, %rd403, %p312;
	selp.b64 	%rd405, %rd402, %rd404, %p311;
	ld.shared.u8 	%rs348, [_ZZN3cub18CUB_300001_SM_10006detail6reduce28DeviceReduceSingleTileKernelINS2_10policy_hubIN4cuda3std3__45tupleIJblEEEjN6thrust24THRUST_300001_SM_1000_NS8cuda_cub9__find_if7functorIS9_EEE10Policy1000ENSB_12zip_iteratorINS8_IJNSD_26transform_input_iterator_tIbNSI_INS8_IJNSB_6detail15normal_iteratorINSB_10device_ptrIiEEEESO_EEEEENSK_22tuple_binary_predicateINS7_7greaterIiEEEEEENSB_17counting_iteratorIlNSB_11use_defaultESX_SX_EEEEEEEPS9_jSF_S9_S9_NS7_10__identityEEEvT0_T1_T2_T3_T4_T6_E12temp_storage+40];
	ld.shared.u64 	%rd406, [_ZZN3cub18CUB_300001_SM_10006detail6reduce28DeviceReduceSingleTileKernelINS2_10policy_hubIN4cuda3std3__45tupleIJblEEEjN6thrust24THRUST_300001_SM_1000_NS8cuda_cub9__find_if7functorIS9_EEE10Policy1000ENSB_12zip_iteratorINS8_IJNSD_26transform_input_iterator_tIbNSI_INS8_IJNSB_6detail15normal_iteratorINSB_10device_ptrIiEEEESO_EEEEENSK_22tuple_binary_predicateINS7_7greaterIiEEEEEENSB_17counting_iteratorIlNSB_11use_defaultESX_SX_EEEEEEEPS9_jSF_S9_S9_NS7_10__identityEEEvT0_T1_T2_T3_T4_T6_E12temp_storage+48];
	setp.eq.s16 	%p313, %rs347, 0;
	setp.eq.s16 	%p314, %rs348, 0;
	min.s64 	%rd407, %rd406, %rd405;
	selp.b16 	%rs349, %rs346, 1, %p314;
	selp.b16 	%rs350, %rs348, %rs349, %p313;
	and.b16  	%rs351, %rs350, 255;
	selp.b64 	%rd408, %rd405, %rd407, %p314;
	selp.b64 	%rd409, %rd406, %rd408, %p313;
	ld.shared.u8 	%rs352, [_ZZN3cub18CUB_300001_SM_10006detail6reduce28DeviceReduceSingleTileKernelINS2_10policy_hubIN4cuda3std3__45tupleIJblEEEjN6thrust24THRUST_300001_SM_1000_NS8cuda_cub9__find_if7functorIS9_EEE10Policy1000ENSB_12zip_iteratorINS8_IJNSD_26transform_input_iterator_tIbNSI_INS8_IJNSB_6detail15normal_iteratorINSB_10device_ptrIiEEEESO_EEEEENSK_22tuple_binary_predicateINS7_7greaterIiEEEEEENSB_17counting_iteratorIlNSB_11use_defaultESX_SX_EEEEEEEPS9_jSF_S9_S9_NS7_10__identityEEEvT0_T1_T2_T3_T4_T6_E12temp_storage+56];
	ld.shared.u64 	%rd410, [_ZZN3cub18CUB_300001_SM_10006detail6reduce28DeviceReduceSingleTileKernelINS2_10policy_hubIN4cuda3std3__45tupleIJblEEEjN6thrust24THRUST_300001_SM_1000_NS8cuda_cub9__find_if7functorIS9_EEE10Policy1000ENSB_12zip_iteratorINS8_IJNSD_26transform_input_iterator_tIbNSI_INS8_IJNSB_6detail15normal_iteratorINSB_10device_ptrIiEEEESO_EEEEENSK_22tuple_binary_predicateINS7_7greaterIiEEEEEENSB_17counting_iteratorIlNSB_11use_defaultESX_SX_EEEEEEEPS9_jSF_S9_S9_NS7_10__identityEEEvT0_T1_T2_T3_T4_T6_E12temp_storage+64];
	setp.eq.s16 	%p315, %rs351, 0;
	setp.eq.s16 	%p316, %rs352, 0;
	min.s64 	%rd411, %rd410, %rd409;
	selp.b16 	%rs353, %rs350, 1, %p316;
	selp.b16 	%rs354, %rs352, %rs353, %p315;
	and.b16  	%rs355, %rs354, 255;
	selp.b64 	%rd412, %rd409, %rd411, %p316;
	selp.b64 	%rd413, %rd410, %rd412, %p315;
	ld.shared.u8 	%rs356, [_ZZN3cub18CUB_300001_SM_10006detail6reduce28DeviceReduceSingleTileKernelINS2_10policy_hubIN4cuda3std3__45tupleIJblEEEjN6thrust24THRUST_300001_SM_1000_NS8cuda_cub9__find_if7functorIS9_EEE10Policy1000ENSB_12zip_iteratorINS8_IJNSD_26transform_input_iterator_tIbNSI_INS8_IJNSB_6detail15normal_iteratorINSB_10device_ptrIiEEEESO_EEEEENSK_22tuple_binary_predicateINS7_7greaterIiEEEEEENSB_17counting_iteratorIlNSB_11use_defaultESX_SX_EEEEEEEPS9_jSF_S9_S9_NS7_10__identityEEEvT0_T1_T2_T3_T4_T6_E12temp_storage+72];
	ld.shared.u64 	%rd414, [_ZZN3cub18CUB_300001_SM_10006detail6reduce28DeviceReduceSingleTileKernelINS2_10policy_hubIN4cuda3std3__45tupleIJblEEEjN6thrust24THRUST_300001_SM_1000_NS8cuda_cub9__find_if7functorIS9_EEE10Policy1000ENSB_12zip_iteratorINS8_IJNSD_26transform_input_iterator_tIbNSI_INS8_IJNSB_6detail15normal_iteratorINSB_10device_ptrIiEEEESO_EEEEENSK_22tuple_binary_predicateINS7_7greaterIiEEEEEENSB_17counting_iteratorIlNSB_11use_defaultESX_SX_EEEEEEEPS9_jSF_S9_S9_NS7_10__identityEEEvT0_T1_T2_T3_T4_T6_E12temp_storage+80];
	setp.eq.s16 	%p317, %rs355, 0;
	setp.eq.s16 	%p318, %rs356, 0;
	min.s64 	%rd415, %rd414, %rd413;
	selp.b16 	%rs357, %rs354, 1, %p318;
	selp.b16 	%rs358, %rs356, %rs357, %p317;
	and.b16  	%rs359, %rs358, 255;
	selp.b64 	%rd416, %rd413, %rd415, %p318;
	selp.b64 	%rd417, %rd414, %rd416, %p317;
	ld.shared.u8 	%rs360, [_ZZN3cub18CUB_300001_SM_10006detail6reduce28DeviceReduceSingleTileKernelINS2_10policy_hubIN4cuda3std3__45tupleIJblEEEjN6thrust24THRUST_300001_SM_1000_NS8cuda_cub9__find_if7functorIS9_EEE10Policy1000ENSB_12zip_iteratorINS8_IJNSD_26transform_input_iterator_tIbNSI_INS8_IJNSB_6detail15normal_iteratorINSB_10device_ptrIiEEEESO_EEEEENSK_22tuple_binary_predicateINS7_7greaterIiEEEEEENSB_17counting_iteratorIlNSB_11use_defaultESX_SX_EEEEEEEPS9_jSF_S9_S9_NS7_10__identityEEEvT0_T1_T2_T3_T4_T6_E12temp_storage+88];
	ld.shared.u64 	%rd418, [_ZZN3cub18CUB_300001_SM_10006detail6reduce28DeviceReduceSingleTileKernelINS2_10policy_hubIN4cuda3std3__45tupleIJblEEEjN6thrust24THRUST_300001_SM_1000_NS8cuda_cub9__find_if7functorIS9_EEE10Policy1000ENSB_12zip_iteratorINS8_IJNSD_26transform_input_iterator_tIbNSI_INS8_IJNSB_6detail15normal_iteratorINSB_10device_ptrIiEEEESO_EEEEENSK_22tuple_binary_predicateINS7_7greaterIiEEEEEENSB_17counting_iteratorIlNSB_11use_defaultESX_SX_EEEEEEEPS9_jSF_S9_S9_NS7_10__identityEEEvT0_T1_T2_T3_T4_T6_E12temp_storage+96];
	setp.eq.s16 	%p319, %rs359, 0;
	setp.eq.s16 	%p320, %rs360, 0;
	min.s64 	%rd419, %rd418, %rd417;
	selp.b16 	%rs361, %rs358, 1, %p320;
	selp.b16 	%rs362, %rs360, %rs361, %p319;
	and.b16  	%rs363, %rs362, 255;
	selp.b64 	%rd420, %rd417, %rd419, %p320;
	selp.b64 	%rd421, %rd418, %rd420, %p319;
	ld.shared.u8 	%rs364, [_ZZN3cub18CUB_300001_SM_10006detail6reduce28DeviceReduceSingleTileKernelINS2_10policy_hubIN4cuda3std3__45tupleIJblEEEjN6thrust24THRUST_300001_SM_1000_NS8cuda_cub9__find_if7functorIS9_EEE10Policy1000ENSB_12zip_iteratorINS8_IJNSD_26transform_input_iterator_tIbNSI_INS8_IJNSB_6detail15normal_iteratorINSB_10device_ptrIiEEEESO_EEEEENSK_22tuple_binary_predicateINS7_7greaterIiEEEEEENSB_17counting_iteratorIlNSB_11use_defaultESX_SX_EEEEEEEPS9_jSF_S9_S9_NS7_10__identityEEEvT0_T1_T2_T3_T4_T6_E12temp_storage+104];
	ld.shared.u64 	%rd422, [_ZZN3cub18CUB_300001_SM_10006detail6reduce28DeviceReduceSingleTileKernelINS2_10policy_hubIN4cuda3std3__45tupleIJblEEEjN6thrust24THRUST_300001_SM_1000_NS8cuda_cub9__find_if7functorIS9_EEE10Policy1000ENSB_12zip_iteratorINS8_IJNSD_26transform_input_iterator_tIbNSI_INS8_IJNSB_6detail15normal_iteratorINSB_10device_ptrIiEEEESO_EEEEENSK_22tuple_binary_predicateINS7_7greaterIiEEEEEENSB_17counting_iteratorIlNSB_11use_defaultESX_SX_EEEEEEEPS9_jSF_S9_S9_NS7_10__identityEEEvT0_T1_T2_T3_T4_T6_E12temp_storage+112];
	setp.eq.s16 	%p321, %rs363, 0;
	setp.eq.s16 	%p322, %rs364, 0;
	min.s64 	%rd423, %rd422, %rd421;
	selp.b16 	%rs365, %rs362, 1, %p322;
	selp.b16 	%rs366, %rs364, %rs365, %p321;
	and.b16  	%rs367, %rs366, 255;
	selp.b64 	%rd424, %rd421, %rd423, %p322;
	selp.b64 	%rd425, %rd422, %rd424, %p321;
	ld.shared.u8 	%rs368, [_ZZN3cub18CUB_300001_SM_10006detail6reduce28DeviceReduceSingleTileKernelINS2_10policy_hubIN4cuda3std3__45tupleIJblEEEjN6thrust24THRUST_300001_SM_1000_NS8cuda_cub9__find_if7functorIS9_EEE10Policy1000ENSB_12zip_iteratorINS8_IJNSD_26transform_input_iterator_tIbNSI_INS8_IJNSB_6detail15normal_iteratorINSB_10device_ptrIiEEEESO_EEEEENSK_22tuple_binary_predicateINS7_7greaterIiEEEEEENSB_17counting_iteratorIlNSB_11use_defaultESX_SX_EEEEEEEPS9_jSF_S9_S9_NS7_10__identityEEEvT0_T1_T2_T3_T4_T6_E12temp_storage+120];
	ld.shared.u64 	%rd426, [_ZZN3cub18CUB_300001_SM_10006detail6reduce28DeviceReduceSingleTileKernelINS2_10policy_hubIN4cuda3std3__45tupleIJblEEEjN6thrust24THRUST_300001_SM_1000_NS8cuda_cub9__find_if7functorIS9_EEE10Policy1000ENSB_12zip_iteratorINS8_IJNSD_26transform_input_iterator_tIbNSI_INS8_IJNSB_6detail15normal_iteratorINSB_10device_ptrIiEEEESO_EEEEENSK_22tuple_binary_predicateINS7_7greaterIiEEEEEENSB_17counting_iteratorIlNSB_11use_defaultESX_SX_EEEEEEEPS9_jSF_S9_S9_NS7_10__identityEEEvT0_T1_T2_T3_T4_T6_E12temp_storage+128];
	setp.eq.s16 	%p323, %rs367, 0;
	setp.eq.s16 	%p324, %rs368, 0;
	min.s64 	%rd427, %rd426, %rd425;
	selp.b16 	%rs369, %rs366, 1, %p324;
	selp.b16 	%rs383, %rs368, %rs369, %p323;
	selp.b64 	%rd428, %rd425, %rd427, %p324;
	selp.b64 	%rd441, %rd426, %rd428, %p323;
	bra.uni 	$L__BB16_121;
$L__BB16_43:
	// begin inline asm
	mov.u32 %r281, %laneid;
	// end inline asm
	and.b32  	%r302, %r1, 992;
	add.s32 	%r303, %r302, 32;
	setp.gt.u32 	%p235, %r303, %r44;
	not.b32 	%r304, %r302;
	add.s32 	%r305, %r44, %r304;
	selp.b32 	%r300, %r305, 31, %p235;
	cvt.u32.u16 	%r306, %rs383;
	and.b32  	%r283, %r306, 255;
	mov.b32 	%r299, 1;
	mov.b32 	%r301, -1;
	// begin inline asm
	shfl.sync.down.b32 %r282, %r283, %r299, %r300, %r301;
	// end inline asm
	// begin inline asm
	shfl.sync.down.b32 %r287, %r288, %r299, %r300, %r301;
	// end inline asm
	mov.b64 	{%r293, %r298}, %rd441;
	// begin inline asm
	shfl.sync.down.b32 %r292, %r293, %r299, %r300, %r301;
	// end inline asm
	// begin inline asm
	shfl.sync.down.b32 %r297, %r298, %r299, %r300, %r301;
	// end inline asm
	mov.b64 	%rd40, {%r292, %r297};
	cvt.u16.u32 	%rs31, %r282;
	setp.ge.s32 	%p236, %r281, %r300;
	@%p236 bra 	$L__BB16_47;
	and.b16  	%rs282, %rs383, 255;
	setp.eq.s16 	%p237, %rs282, 0;
	and.b16  	%rs283, %rs31, 255;
	setp.eq.s16 	%p238, %rs283, 0;
	or.pred  	%p239, %p237, %p238;
	@%p239 bra 	$L__BB16_46;
	min.s64 	%rd441, %rd40, %rd441;
	mov.b16 	%rs383, 1;
	bra.uni 	$L__BB16_47;
$L__BB16_46:
	setp.eq.s16 	%p240, %rs282, 0;
	selp.b16 	%rs383, %rs31, %rs383, %p240;
	selp.b64 	%rd441, %rd40, %rd441, %p240;
$L__BB16_47:
	cvt.u32.u16 	%r327, %rs383;
	and.b32  	%r308, %r327, 255;
	mov.b32 	%r324, 2;
	mov.b32 	%r326, -1;
	// begin inline asm
	shfl.sync.down.b32 %r307, %r308, %r324, %r300, %r326;
	// end inline asm
	// begin inline asm
	shfl.sync.down.b32 %r312, %r313, %r324, %r300, %r326;
	// end inline asm
	mov.b64 	{%r318, %r323}, %rd441;
	// begin inline asm
	shfl.sync.down.b32 %r317, %r318, %r324, %r300, %r326;
	// end inline asm
	// begin inline asm
	shfl.sync.down.b32 %r322, %r323, %r324, %r300, %r326;
	// end inline asm
	mov.b64 	%rd44, {%r317, %r322};
	cvt.u16.u32 	%rs34, %r307;
	add.s32 	%r328, %r281, 2;
	setp.gt.s32 	%p241, %r328, %r300;
	@%p241 bra 	$L__BB16_51;
	and.b16  	%rs286, %rs383, 255;
	setp.eq.s16 	%p242, %rs286, 0;
	and.b16  	%rs287, %rs34, 255;
	setp.eq.s16 	%p243, %rs287, 0;
	or.pred  	%p244, %p242, %p243;
	@%p244 bra 	$L__BB16_50;
	min.s64 	%rd441, %rd44, %rd441;
	mov.b16 	%rs383, 1;
	bra.uni 	$L__BB16_51;
$L__BB16_50:
	setp.eq.s16 	%p245, %rs286, 0;
	selp.b16 	%rs383, %rs34, %rs383, %p245;
	selp.b64 	%rd441, %rd44, %rd441, %p245;
$L__BB16_51:
	cvt.u32.u16 	%r349, %rs383;
	and.b32  	%r330, %r349, 255;
	mov.b32 	%r346, 4;
	mov.b32 	%r348, -1;
	// begin inline asm
	shfl.sync.down.b32 %r329, %r330, %r346, %r300, %r348;
	// end inline asm
	// begin inline asm
	shfl.sync.down.b32 %r334, %r335, %r346, %r300, %r348;
	// end inline asm
	mov.b64 	{%r340, %r345}, %rd441;
	// begin inline asm
	shfl.sync.down.b32 %r339, %r340, %r346, %r300, %r348;
	// end inline asm
	// begin inline asm
	shfl.sync.down.b32 %r344, %r345, %r346, %r300, %r348;
	// end inline asm
	mov.b64 	%rd48, {%r339, %r344};
	cvt.u16.u32 	%rs37, %r329;
	add.s32 	%r350, %r281, 4;
	setp.gt.s32 	%p246, %r350, %r300;
	@%p246 bra 	$L__BB16_55;
	and.b16  	%rs290, %rs383, 255;
	setp.eq.s16 	%p247, %rs290, 0;
	and.b16  	%rs291, %rs37, 255;
	setp.eq.s16 	%p248, %rs291, 0;
	or.pred  	%p249, %p247, %p248;
	@%p249 bra 	$L__BB16_54;
	min.s64 	%rd441, %rd48, %rd441;
	mov.b16 	%rs383, 1;
	bra.uni 	$L__BB16_55;
$L__BB16_54:
	setp.eq.s16 	%p250, %rs290, 0;
	selp.b16 	%rs383, %rs37, %rs383, %p250;
	selp.b64 	%rd441, %rd48, %rd441, %p250;
$L__BB16_55:
	cvt.u32.u16 	%r371, %rs383;
	and.b32  	%r352, %r371, 255;
	mov.b32 	%r368, 8;
	mov.b32 	%r370, -1;
	// begin inline asm
	shfl.sync.down.b32 %r351, %r352, %r368, %r300, %r370;
	// end inline asm
	// begin inline asm
	shfl.sync.down.b32 %r356, %r357, %r368, %r300, %r370;
	// end inline asm
	mov.b64 	{%r362, %r367}, %rd441;
	// begin inline asm
	shfl.sync.down.b32 %r361, %r362, %r368, %r300, %r370;
	// end inline asm
	// begin inline asm
	shfl.sync.down.b32 %r366, %r367, %r368, %r300, %r370;
	// end inline asm
	mov.b64 	%rd52, {%r361, %r366};
	cvt.u16.u32 	%rs40, %r351;
	add.s32 	%r372, %r281, 8;
	setp.gt.s32 	%p251, %r372, %r300;
	@%p251 bra 	$L__BB16_59;
	and.b16  	%rs294, %rs383, 255;
	setp.eq.s16 	%p252, %rs294, 0;
	and.b16  	%rs295, %rs40, 255;
	setp.eq.s16 	%p253, %rs295, 0;
	or.pred  	%p254, %p252, %p253;
	@%p254 bra 	$L__BB16_58;
	min.s64 	%rd441, %rd52, %rd441;
	mov.b16 	%rs383, 1;
	bra.uni 	$L__BB16_59;
$L__BB16_58:
	setp.eq.s16 	%p255, %rs294, 0;
	selp.b16 	%rs383, %rs40, %rs383, %p255;
	selp.b64 	%rd441, %rd52, %rd441, %p255;
$L__BB16_59:
	cvt.u32.u16 	%r393, %rs383;
	and.b32  	%r374, %r393, 255;
	mov.b32 	%r390, 16;
	mov.b32 	%r392, -1;
	// begin inline asm
	shfl.sync.down.b32 %r373, %r374, %r390, %r300, %r392;
	// end inline asm
	// begin inline asm
	shfl.sync.down.b32 %r378, %r379, %r390, %r300, %r392;
	// end inline asm
	mov.b64 	{%r384, %r389}, %rd441;
	// begin inline asm
	shfl.sync.down.b32 %r383, %r384, %r390, %r300, %r392;
	// end inline asm
	// begin inline asm
	shfl.sync.down.b32 %r388, %r389, %r390, %r300, %r392;
	// end inline asm
	mov.b64 	%rd56, {%r383, %r388};
	cvt.u16.u32 	%rs43, %r373;
	add.s32 	%r394, %r281, 16;
	setp.gt.s32 	%p256, %r394, %r300;
	@%p256 bra 	$L__BB16_63;
	and.b16  	%rs298, %rs383, 255;
	setp.eq.s16 	%p257, %rs298, 0;
	and.b16  	%rs299, %rs43, 255;
	setp.eq.s16 	%p258, %rs299, 0;
	or.pred  	%p259, %p257, %p258;
	@%p259 bra 	$L__BB16_62;
	min.s64 	%rd441, %rd56, %rd441;
	mov.b16 	%rs383, 1;
	bra.uni 	$L__BB16_63;
$L__BB16_62:
	setp.eq.s16 	%p260, %rs298, 0;
	selp.b16 	%rs383, %rs43, %rs383, %p260;
	selp.b64 	%rd441, %rd56, %rd441, %p260;
$L__BB16_63:
	setp.ne.s32 	%p261, %r281, 0;
	@%p261 bra 	$L__BB16_65;
	shr.u32 	%r395, %r1, 1;
	and.b32  	%r396, %r395, 496;
	mov.u32 	%r397, _ZZN3cub18CUB_300001_SM_10006detail6reduce28DeviceReduceSingleTileKernelINS2_10policy_hubIN4cuda3std3__45tupleIJblEEEjN6thrust24THRUST_300001_SM_1000_NS8cuda_cub9__find_if7functorIS9_EEE10Policy1000ENSB_12zip_iteratorINS8_IJNSD_26transform_input_iterator_tIbNSI_INS8_IJNSB_6detail15normal_iteratorINSB_10device_ptrIiEEEESO_EEEEENSK_22tuple_binary_predicateINS7_7greaterIiEEEEEENSB_17counting_iteratorIlNSB_11use_defaultESX_SX_EEEEEEEPS9_jSF_S9_S9_NS7_10__identityEEEvT0_T1_T2_T3_T4_T6_E12temp_storage;
	add.s32 	%r398, %r397, %r396;
	st.shared.u8 	[%r398+8], %rs383;
	st.shared.u64 	[%r398+16], %rd441;
$L__BB16_65:
	bar.sync 	0;
	setp.ne.s32 	%p262, %r1, 0;
	@%p262 bra 	$L__BB16_121;
	setp.lt.u32 	%p263, %r44, 33;
	@%p263 bra 	$L__BB16_68;
	ld.shared.u8 	%rs302, [_ZZN3cub18CUB_300001_SM_10006detail6reduce28DeviceReduceSingleTileKernelINS2_10policy_hubIN4cuda3std3__45tupleIJblEEEjN6thrust24THRUST_300001_SM_1000_NS8cuda_cub9__find_if7functorIS9_EEE10Policy1000ENSB_12zip_iteratorINS8_IJNSD_26transform_input_iterator_tIbNSI_INS8_IJNSB_6detail15normal_iteratorINSB_10device_ptrIiEEEESO_EEEEENSK_22tuple_binary_predicateINS7_7greaterIiEEEEEENSB_17counting_iteratorIlNSB_11use_defaultESX_SX_EEEEEEEPS9_jSF_S9_S9_NS7_10__identityEEEvT0_T1_T2_T3_T4_T6_E12temp_storage+24];
	ld.shared.u64 	%rd381, [_ZZN3cub18CUB_300001_SM_10006detail6reduce28DeviceReduceSingleTileKernelINS2_10policy_hubIN4cuda3std3__45tupleIJblEEEjN6thrust24THRUST_300001_SM_1000_NS8cuda_cub9__find_if7functorIS9_EEE10Policy1000ENSB_12zip_iteratorINS8_IJNSD_26transform_input_iterator_tIbNSI_INS8_IJNSB_6detail15normal_iteratorINSB_10device_ptrIiEEEESO_EEEEENSK_22tuple_binary_predicateINS7_7greaterIiEEEEEENSB_17counting_iteratorIlNSB_11use_defaultESX_SX_EEEEEEEPS9_jSF_S9_S9_NS7_10__identityEEEvT0_T1_T2_T3_T4_T6_E12temp_storage+32];
	and.b16  	%rs303, %rs383, 255;
	setp.eq.s16 	%p264, %rs303, 0;
	setp.eq.s16 	%p265, %rs302, 0;
	min.s64 	%rd382, %rd381, %rd441;
	selp.b16 	%rs304, %rs383, 1, %p265;
	selp.b16 	%rs383, %rs302, %rs304, %p264;
	selp.b64 	%rd383, %rd441, %rd382, %p265;
	selp.b64 	%rd441, %rd381, %rd383, %p264;
$L__BB16_68:
	setp.lt.u32 	%p266, %r44, 65;
	@%p266 bra 	$L__BB16_70;
	ld.shared.u8 	%rs305, [_ZZN3cub18CUB_300001_SM_10006detail6reduce28DeviceReduceSingleTileKernelINS2_10policy_hubIN4cuda3std3__45tupleIJblEEEjN6thrust24THRUST_300001_SM_1000_NS8cuda_cub9__find_if7functorIS9_EEE10Policy1000ENSB_12zip_iteratorINS8_IJNSD_26transform_input_iterator_tIbNSI_INS8_IJNSB_6detail15normal_iteratorINSB_10device_ptrIiEEEESO_EEEEENSK_22tuple_binary_predicateINS7_7greaterIiEEEEEENSB_17counting_iteratorIlNSB_11use_defaultESX_SX_EEEEEEEPS9_jSF_S9_S9_NS7_10__identityEEEvT0_T1_T2_T3_T4_T6_E12temp_storage+40];
	ld.shared.u64 	%rd384, [_ZZN3cub18CUB_300001_SM_10006detail6reduce28DeviceReduceSingleTileKernelINS2_10policy_hubIN4cuda3std3__45tupleIJblEEEjN6thrust24THRUST_300001_SM_1000_NS8cuda_cub9__find_if7functorIS9_EEE10Policy1000ENSB_12zip_iteratorINS8_IJNSD_26transform_input_iterator_tIbNSI_INS8_IJNSB_6detail15normal_iteratorINSB_10device_ptrIiEEEESO_EEEEENSK_22tuple_binary_predicateINS7_7greaterIiEEEEEENSB_17counting_iteratorIlNSB_11use_defaultESX_SX_EEEEEEEPS9_jSF_S9_S9_NS7_10__identityEEEvT0_T1_T2_T3_T4_T6_E12temp_storage+48];
	and.b16  	%rs306, %rs383, 255;
	setp.eq.s16 	%p267, %rs306, 0;
	setp.eq.s16 	%p268, %rs305, 0;
	min.s64 	%rd385, %rd384, %rd441;
	selp.b16 	%rs307, %rs383, 1, %p268;
	selp.b16 	%rs383, %rs305, %rs307, %p267;
	selp.b64 	%rd386, %rd441, %rd385, %p268;
	selp.b64 	%rd441, %rd384, %rd386, %p267;
$L__BB16_70:
	setp.lt.u32 	%p269, %r44, 97;
	@%p269 bra 	$L__BB16_72;
	ld.shared.u8 	%rs308, [_ZZN3cub18CUB_300001_SM_10006detail6reduce28DeviceReduceSingleTileKernelINS2_10policy_hubIN4cuda3std3__45tupleIJblEEEjN6thrust24THRUST_300001_SM_1000_NS8cuda_cub9__find_if7functorIS9_EEE10Policy1000ENSB_12zip_iteratorINS8_IJNSD_26transform_input_iterator_tIbNSI_INS8_IJNSB_6detail15normal_iteratorINSB_10device_ptrIiEEEESO_EEEEENSK_22tuple_binary_predicateINS7_7greaterIiEEEEEENSB_17counting_iteratorIlNSB_11use_defaultESX_SX_EEEEEEEPS9_jSF_S9_S9_NS7_10__identityEEEvT0_T1_T2_T3_T4_T6_E12temp_storage+56];
	ld.shared.u64 	%rd387, [_ZZN3cub18CUB_300001_SM_10006detail6reduce28DeviceReduceSingleTileKernelINS2_10policy_hubIN4cuda3std3__45tupleIJblEEEjN6thrust24THRUST_300001_SM_1000_NS8cuda_cub9__find_if7functorIS9_EEE10Policy1000ENSB_12zip_iteratorINS8_IJNSD_26transform_input_iterator_tIbNSI_INS8_IJNSB_6detail15normal_iteratorINSB_10device_ptrIiEEEESO_EEEEENSK_22tuple_binary_predicateINS7_7greaterIiEEEEEENSB_17counting_iteratorIlNSB_11use_defaultESX_SX_EEEEEEEPS9_jSF_S9_S9_NS7_10__identityEEEvT0_T1_T2_T3_T4_T6_E12temp_storage+64];
	and.b16  	%rs309, %rs383, 255;
	setp.eq.s16 	%p270, %rs309, 0;
	setp.eq.s16 	%p271, %rs308, 0;
	min.s64 	%rd388, %rd387, %rd441;
	selp.b16 	%rs310, %rs383, 1, %p271;
	selp.b16 	%rs383, %rs308, %rs310, %p270;
	selp.b64 	%rd389, %rd441, %rd388, %p271;
	selp.b64 	%rd441, %rd387, %rd389, %p270;
$L__BB16_72:
	setp.lt.u32 	%p272, %r44, 129;
	@%p272 bra 	$L__BB16_74;
	ld.shared.u8 	%rs311, [_ZZN3cub18CUB_300001_SM_10006detail6reduce28DeviceReduceSingleTileKernelINS2_10policy_hubIN4cuda3std3__45tupleIJblEEEjN6thrust24THRUST_300001_SM_1000_NS8cuda_cub9__find_if7functorIS9_EEE10Policy1000ENSB_12zip_iteratorINS8_IJNSD_26transform_input_iterator_tIbNSI_INS8_IJNSB_6detail15normal_iteratorINSB_10device_ptrIiEEEESO_EEEEENSK_22tuple_binary_predicateINS7_7greaterIiEEEEEENSB_17counting_iteratorIlNSB_11use_defaultESX_SX_EEEEEEEPS9_jSF_S9_S9_NS7_10__identityEEEvT0_T1_T2_T3_T4_T6_E12temp_storage+72];
	ld.shared.u64 	%rd390, [_ZZN3cub18CUB_300001_SM_10006detail6reduce28DeviceReduceSingleTileKernelINS2_10policy_hubIN4cuda3std3__45tupleIJblEEEjN6thrust24THRUST_300001_SM_1000_NS8cuda_cub9__find_if7functorIS9_EEE10Policy1000ENSB_12zip_iteratorINS8_IJNSD_26transform_input_iterator_tIbNSI_INS8_IJNSB_6detail15normal_iteratorINSB_10device_ptrIiEEEESO_EEEEENSK_22tuple_binary_predicateINS7_7greaterIiEEEEEENSB_17counting_iteratorIlNSB_11use_defaultESX_SX_EEEEEEEPS9_jSF_S9_S9_NS7_10__identityEEEvT0_T1_T2_T3_T4_T6_E12temp_storage+80];
	and.b16  	%rs312, %rs383, 255;
	setp.eq.s16 	%p273, %rs312, 0;
	setp.eq.s16 	%p274, %rs311, 0;
	min.s64 	%rd391, %rd390, %rd441;
	selp.b16 	%rs313, %rs383, 1, %p274;
	selp.b16 	%rs383, %rs311, %rs313, %p273;
	selp.b64 	%rd392, %rd441, %rd391, %p274;
	selp.b64 	%rd441, %rd390, %rd392, %p273;
$L__BB16_74:
	setp.lt.u32 	%p275, %r44, 161;
	@%p275 bra 	$L__BB16_76;
	ld.shared.u8 	%rs314, [_ZZN3cub18CUB_300001_SM_10006detail6reduce28DeviceReduceSingleTileKernelINS2_10policy_hubIN4cuda3std3__45tupleIJblEEEjN6thrust24THRUST_300001_SM_1000_NS8cuda_cub9__find_if7functorIS9_EEE10Policy1000ENSB_12zip_iteratorINS8_IJNSD_26transform_input_iterator_tIbNSI_INS8_IJNSB_6detail15normal_iteratorINSB_10device_ptrIiEEEESO_EEEEENSK_22tuple_binary_predicateINS7_7greaterIiEEEEEENSB_17counting_iteratorIlNSB_11use_defaultESX_SX_EEEEEEEPS9_jSF_S9_S9_NS7_10__identityEEEvT0_T1_T2_T3_T4_T6_E12temp_storage+88];
	ld.shared.u64 	%rd393, [_ZZN3cub18CUB_300001_SM_10006detail6reduce28DeviceReduceSingleTileKernelINS2_10policy_hubIN4cuda3std3__45tupleIJblEEEjN6thrust24THRUST_300001_SM_1000_NS8cuda_cub9__find_if7functorIS9_EEE10Policy1000ENSB_12zip_iteratorINS8_IJNSD_26transform_input_iterator_tIbNSI_INS8_IJNSB_6detail15normal_iteratorINSB_10device_ptrIiEEEESO_EEEEENSK_22tuple_binary_predicateINS7_7greaterIiEEEEEENSB_17counting_iteratorIlNSB_11use_defaultESX_SX_EEEEEEEPS9_jSF_S9_S9_NS7_10__identityEEEvT0_T1_T2_T3_T4_T6_E12temp_storage+96];
	and.b16  	%rs315, %rs383, 255;
	setp.eq.s16 	%p276, %rs315, 0;
	setp.eq.s16 	%p277, %rs314, 0;
	min.s64 	%rd394, %rd393, %rd441;
	selp.b16 	%rs316, %rs383, 1, %p277;
	selp.b16 	%rs383, %rs314, %rs316, %p276;
	selp.b64 	%rd395, %rd441, %rd394, %p277;
	selp.b64 	%rd441, %rd393, %rd395, %p276;
$L__BB16_76:
	setp.lt.u32 	%p278, %r44, 193;
	@%p278 bra 	$L__BB16_78;
	ld.shared.u8 	%rs317, [_ZZN3cub18CUB_300001_SM_10006detail6reduce28DeviceReduceSingleTileKernelINS2_10policy_hubIN4cuda3std3__45tupleIJblEEEjN6thrust24THRUST_300001_SM_1000_NS8cuda_cub9__find_if7functorIS9_EEE10Policy1000ENSB_12zip_iteratorINS8_IJNSD_26transform_input_iterator_tIbNSI_INS8_IJNSB_6detail15normal_iteratorINSB_10device_ptrIiEEEESO_EEEEENSK_22tuple_binary_predicateINS7_7greaterIiEEEEEENSB_17counting_iteratorIlNSB_11use_defaultESX_SX_EEEEEEEPS9_jSF_S9_S9_NS7_10__identityEEEvT0_T1_T2_T3_T4_T6_E12temp_storage+104];
	ld.shared.u64 	%rd396, [_ZZN3cub18CUB_300001_SM_10006detail6reduce28DeviceReduceSingleTileKernelINS2_10policy_hubIN4cuda3std3__45tupleIJblEEEjN6thrust24THRUST_300001_SM_1000_NS8cuda_cub9__find_if7functorIS9_EEE10Policy1000ENSB_12zip_iteratorINS8_IJNSD_26transform_input_iterator_tIbNSI_INS8_IJNSB_6detail15normal_iteratorINSB_10device_ptrIiEEEESO_EEEEENSK_22tuple_binary_predicateINS7_7greaterIiEEEEEENSB_17counting_iteratorIlNSB_11use_defaultESX_SX_EEEEEEEPS9_jSF_S9_S9_NS7_10__identityEEEvT0_T1_T2_T3_T4_T6_E12temp_storage+112];
	and.b16  	%rs318, %rs383, 255;
	setp.eq.s16 	%p279, %rs318, 0;
	setp.eq.s16 	%p280, %rs317, 0;
	min.s64 	%rd397, %rd396, %rd441;
	selp.b16 	%rs319, %rs383, 1, %p280;
	selp.b16 	%rs383, %rs317, %rs319, %p279;
	selp.b64 	%rd398, %rd441, %rd397, %p280;
	selp.b64 	%rd441, %rd396, %rd398, %p279;
$L__BB16_78:
	setp.lt.u32 	%p281, %r44, 225;
	@%p281 bra 	$L__BB16_121;
	ld.shared.u8 	%rs320, [_ZZN3cub18CUB_300001_SM_10006detail6reduce28DeviceReduceSingleTileKernelINS2_10policy_hubIN4cuda3std3__45tupleIJblEEEjN6thrust24THRUST_300001_SM_1000_NS8cuda_cub9__find_if7functorIS9_EEE10Policy1000ENSB_12zip_iteratorINS8_IJNSD_26transform_input_iterator_tIbNSI_INS8_IJNSB_6detail15normal_iteratorINSB_10device_ptrIiEEEESO_EEEEENSK_22tuple_binary_predicateINS7_7greaterIiEEEEEENSB_17counting_iteratorIlNSB_11use_defaultESX_SX_EEEEEEEPS9_jSF_S9_S9_NS7_10__identityEEEvT0_T1_T2_T3_T4_T6_E12temp_storage+120];
	ld.shared.u64 	%rd399, [_ZZN3cub18CUB_300001_SM_10006detail6reduce28DeviceReduceSingleTileKernelINS2_10policy_hubIN4cuda3std3__45tupleIJblEEEjN6thrust24THRUST_300001_SM_1000_NS8cuda_cub9__find_if7functorIS9_EEE10Policy1000ENSB_12zip_iteratorINS8_IJNSD_26transform_input_iterator_tIbNSI_INS8_IJNSB_6detail15normal_iteratorINSB_10device_ptrIiEEEESO_EEEEENSK_22tuple_binary_predicateINS7_7greaterIiEEEEEENSB_17counting_iteratorIlNSB_11use_defaultESX_SX_EEEEEEEPS9_jSF_S9_S9_NS7_10__identityEEEvT0_T1_T2_T3_T4_T6_E12temp_storage+128];
	and.b16  	%rs321, %rs383, 255;
	setp.eq.s16 	%p282, %rs321, 0;
	setp.eq.s16 	%p283, %rs320, 0;
	min.s64 	%rd400, %rd399, %rd441;
	selp.b16 	%rs322, %rs383, 1, %p283;
	selp.b16 	%rs383, %rs320, %rs322, %p282;
	selp.b64 	%rd401, %rd441, %rd400, %p283;
	selp.b64 	%rd441, %rd399, %rd401, %p282;
	bra.uni 	$L__BB16_121;
$L__BB16_80:
	mov.u32 	%r20, %tid.x;
	cvt.u64.u32 	%rd73, %r20;
	mul.wide.u32 	%rd119, %r20, 4;
	add.s64 	%rd74, %rd2, %rd119;
	add.s64 	%rd75, %rd3, %rd119;
	ld.global.u32 	%r56, [%rd74];
	ld.global.u32 	%r57, [%rd75];
	setp.gt.s32 	%p3, %r56, %r57;
	add.s32 	%r58, %r20, 256;
	cvt.u64.u32 	%rd120, %r58;
	ld.global.u32 	%r59, [%rd74+1024];
	ld.global.u32 	%r61, [%rd75+1024];
	setp.gt.s32 	%p4, %r59, %r61;
	add.s32 	%r63, %r20, 512;
	cvt.u64.u32 	%rd121, %r63;
	add.s64 	%rd122, %rd116, %rd121;
	ld.global.u32 	%r64, [%rd74+2048];
	ld.global.u32 	%r65, [%rd75+2048];
	setp.gt.s32 	%p5, %r64, %r65;
	add.s64 	%rd123, %rd122, 256;
	ld.global.u32 	%r66, [%rd74+3072];
	ld.global.u32 	%r67, [%rd75+3072];
	setp.gt.s32 	%p7, %r66, %r67;
	or.pred  	%p9, %p3, %p4;
	selp.b64 	%rd124, %rd73, %rd120, %p3;
	add.s64 	%rd125, %rd116, %rd124;
	min.s64 	%rd126, %rd122, %rd125;
	selp.b64 	%rd127, %rd126, %rd125, %p5;
	or.pred  	%p10, %p9, %p5;
	selp.b64 	%rd128, %rd127, %rd122, %p9;
	min.s64 	%rd129, %rd123, %rd128;
	selp.b64 	%rd130, %rd129, %rd128, %p7;
	or.pred  	%p11, %p10, %p7;
	selp.u16 	%rs383, 1, 0, %p11;
	selp.b64 	%rd441, %rd130, %rd123, %p10;
	add.s32 	%r21, %r44, -1024;
	setp.lt.u32 	%p12, %r21, 1024;
	mov.b32 	%r518, 1024;
	@%p12 bra 	$L__BB16_84;
	mov.b32 	%r518, 1024;
$L__BB16_82:
	cvt.u64.u32 	%rd131, %r518;
	add.s64 	%rd132, %rd73, %rd131;
	mul.wide.u32 	%rd133, %r518, 4;
	add.s64 	%rd134, %rd74, %rd133;
	add.s64 	%rd135, %rd75, %rd133;
	add.s64 	%rd136, %rd132, %rd116;
	ld.global.u32 	%r69, [%rd134];
	ld.global.u32 	%r70, [%rd135];
	setp.gt.s32 	%p13, %r69, %r70;
	add.s64 	%rd137, %rd136, 256;
	ld.global.u32 	%r71, [%rd134+1024];
	ld.global.u32 	%r72, [%rd135+1024];
	setp.gt.s32 	%p14, %r71, %r72;
	selp.u16 	%rs101, 1, 0, %p14;
	add.s64 	%rd138, %rd136, 512;
	ld.global.u32 	%r73, [%rd134+2048];
	ld.global.u32 	%r74, [%rd135+2048];
	setp.gt.s32 	%p15, %r73, %r74;
	selp.u16 	%rs102, 1, 0, %p15;
	add.s64 	%rd139, %rd136, 768;
	ld.global.u32 	%r75, [%rd134+3072];
	ld.global.u32 	%r76, [%rd135+3072];
	setp.gt.s32 	%p16, %r75, %r76;
	selp.u16 	%rs103, 1, 0, %p16;
	and.b16  	%rs104, %rs383, 255;
	setp.eq.s16 	%p17, %rs104, 0;
	selp.u16 	%rs105, 1, 0, %p13;
	min.s64 	%rd140, %rd136, %rd441;
	selp.b16 	%rs106, 1, %rs383, %p13;
	selp.b64 	%rd141, %rd140, %rd441, %p13;
	selp.b16 	%rs107, %rs105, %rs106, %p17;
	and.b16  	%rs108, %rs107, 255;
	selp.b64 	%rd142, %rd136, %rd141, %p17;
	setp.eq.s16 	%p18, %rs108, 0;
	min.s64 	%rd143, %rd137, %rd142;
	selp.b16 	%rs109, 1, %rs107, %p14;
	selp.b64 	%rd144, %rd143, %rd142, %p14;
	selp.b16 	%rs110, %rs101, %rs109, %p18;
	and.b16  	%rs111, %rs110, 255;
	selp.b64 	%rd145, %rd137, %rd144, %p18;
	setp.eq.s16 	%p19, %rs111, 0;
	min.s64 	%rd146, %rd138, %rd145;
	selp.b16 	%rs112, 1, %rs110, %p15;
	selp.b64 	%rd147, %rd146, %rd145, %p15;
	selp.b16 	%rs113, %rs102, %rs112, %p19;
	and.b16  	%rs114, %rs113, 255;
	selp.b64 	%rd148, %rd138, %rd147, %p19;
	setp.eq.s16 	%p20, %rs114, 0;
	min.s64 	%rd149, %rd139, %rd148;
	selp.b16 	%rs115, 1, %rs113, %p16;
	selp.b64 	%rd150, %rd149, %rd148, %p16;
	selp.b16 	%rs383, %rs103, %rs115, %p20;
	selp.b64 	%rd441, %rd139, %rd150, %p20;
	sub.s32 	%r77, %r44, %r518;
	setp.lt.u32 	%p21, %r77, 1024;
	@%p21 bra 	$L__BB16_97;
	add.s32 	%r518, %r518, 1024;
	setp.le.u32 	%p22, %r518, %r21;
	@%p22 bra 	$L__BB16_82;
$L__BB16_84:
	setp.le.u32 	%p23, %r44, %r518;
	sub.s32 	%r78, %r44, %r518;
	setp.ge.s32 	%p24, %r20, %r78;
	or.pred  	%p25, %p23, %p24;
	@%p25 bra 	$L__BB16_97;
	not.b32 	%r80, %r20;
	add.s32 	%r81, %r44, %r80;
	sub.s32 	%r25, %r81, %r518;
	shr.u32 	%r82, %r25, 8;
	add.s32 	%r26, %r82, 1;
	and.b32  	%r27, %r26, 7;
	setp.lt.u32 	%p26, %r25, 1792;
	mov.u32 	%r523, %r20;
	@%p26 bra 	$L__BB16_89;
	or.b32  	%r521, %r20, 1024;
	add.s32 	%r520, %r20, %r518;
	and.b32  	%r83, %r26, 33554424;
	neg.s32 	%r519, %r83;
$L__BB16_87:
	.pragma "nounroll";
	cvt.u64.u32 	%rd152, %r520;
	mul.wide.u32 	%rd153, %r520, 4;
	add.s64 	%rd154, %rd2, %rd153;
	add.s64 	%rd155, %rd3, %rd153;
	add.s64 	%rd156, %rd116, %rd152;
	ld.global.u32 	%r84, [%rd154];
	ld.global.u32 	%r85, [%rd155];
	setp.gt.s32 	%p27, %r84, %r85;
	selp.u16 	%rs117, 1, 0, %p27;
	and.b16  	%rs118, %rs383, 255;
	setp.ne.s16 	%p29, %rs118, 0;
	and.pred  	%p30, %p29, %p27;
	min.s64 	%rd157, %rd156, %rd441;
	setp.eq.s16 	%p31, %rs118, 0;
	selp.b16 	%rs119, %rs117, %rs383, %p31;
	selp.b64 	%rd158, %rd156, %rd441, %p31;
	selp.b16 	%rs120, 1, %rs119, %p30;
	and.b16  	%rs121, %rs120, 255;
	selp.b64 	%rd159, %rd157, %rd158, %p30;
	add.s32 	%r86, %r520, 256;
	cvt.u64.u32 	%rd160, %r86;
	mul.wide.u32 	%rd161, %r86, 4;
	add.s64 	%rd162, %rd2, %rd161;
	add.s64 	%rd163, %rd3, %rd161;
	add.s64 	%rd164, %rd116, %rd160;
	ld.global.u32 	%r87, [%rd162];
	ld.global.u32 	%r88, [%rd163];
	setp.gt.s32 	%p32, %r87, %r88;
	selp.u16 	%rs122, 1, 0, %p32;
	setp.ne.s16 	%p34, %rs121, 0;
	and.pred  	%p35, %p34, %p32;
	min.s64 	%rd165, %rd164, %rd159;
	setp.eq.s16 	%p36, %rs121, 0;
	selp.b16 	%rs123, %rs122, %rs120, %p36;
	selp.b64 	%rd166, %rd164, %rd159, %p36;
	selp.b16 	%rs124, 1, %rs123, %p35;
	and.b16  	%rs125, %rs124, 255;
	selp.b64 	%rd167, %rd165, %rd166, %p35;
	add.s32 	%r89, %r520, 512;
	cvt.u64.u32 	%rd168, %r89;
	mul.wide.u32 	%rd169, %r89, 4;
	add.s64 	%rd170, %rd2, %rd169;
	add.s64 	%rd171, %rd3, %rd169;
	add.s64 	%rd172, %rd116, %rd168;
	ld.global.u32 	%r90, [%rd170];
	ld.global.u32 	%r91, [%rd171];
	setp.gt.s32 	%p37, %r90, %r91;
	selp.u16 	%rs126, 1, 0, %p37;
	setp.ne.s16 	%p39, %rs125, 0;
	and.pred  	%p40, %p39, %p37;
	min.s64 	%rd173, %rd172, %rd167;
	setp.eq.s16 	%p41, %rs125, 0;
	selp.b16 	%rs127, %rs126, %rs124, %p41;
	selp.b64 	%rd174, %rd172, %rd167, %p41;
	selp.b16 	%rs128, 1, %rs127, %p40;
	and.b16  	%rs129, %rs128, 255;
	selp.b64 	%rd175, %rd173, %rd174, %p40;
	add.s32 	%r92, %r520, 768;
	cvt.u64.u32 	%rd176, %r92;
	mul.wide.u32 	%rd177, %r92, 4;
	add.s64 	%rd178, %rd2, %rd177;
	add.s64 	%rd179, %rd3, %rd177;
	add.s64 	%rd180, %rd116, %rd176;
	ld.global.u32 	%r93, [%rd178];
	ld.global.u32 	%r94, [%rd179];
	setp.gt.s32 	%p42, %r93, %r94;
	selp.u16 	%rs130, 1, 0, %p42;
	setp.ne.s16 	%p44, %rs129, 0;
	and.pred  	%p45, %p44, %p42;
	min.s64 	%rd181, %rd180, %rd175;
	setp.eq.s16 	%p46, %rs129, 0;
	selp.b16 	%rs131, %rs130, %rs128, %p46;
	selp.b64 	%rd182, %rd180, %rd175, %p46;
	selp.b16 	%rs132, 1, %rs131, %p45;
	and.b16  	%rs133, %rs132, 255;
	selp.b64 	%rd183, %rd181, %rd182, %p45;
	add.s32 	%r95, %r520, 1024;
	cvt.u64.u32 	%rd184, %r95;
	mul.wide.u32 	%rd185, %r95, 4;
	add.s64 	%rd186, %rd2, %rd185;
	add.s64 	%rd187, %rd3, %rd185;
	add.s64 	%rd188, %rd116, %rd184;
	ld.global.u32 	%r96, [%rd186];
	ld.global.u32 	%r97, [%rd187];
	setp.gt.s32 	%p47, %r96, %r97;
	selp.u16 	%rs134, 1, 0, %p47;
	setp.ne.s16 	%p49, %rs133, 0;
	and.pred  	%p50, %p49, %p47;
	min.s64 	%rd189, %rd188, %rd183;
	setp.eq.s16 	%p51, %rs133, 0;
	selp.b16 	%rs135, %rs134, %rs132, %p51;
	selp.b64 	%rd190, %rd188, %rd183, %p51;
	selp.b16 	%rs136, 1, %rs135, %p50;
	and.b16  	%rs137, %rs136, 255;
	selp.b64 	%rd191, %rd189, %rd190, %p50;
	add.s32 	%r98, %r520, 1280;
	cvt.u64.u32 	%rd192, %r98;
	mul.wide.u32 	%rd193, %r98, 4;
	add.s64 	%rd194, %rd2, %rd193;
	add.s64 	%rd195, %rd3, %rd193;
	add.s64 	%rd196, %rd116, %rd192;
	ld.global.u32 	%r99, [%rd194];
	ld.global.u32 	%r100, [%rd195];
	setp.gt.s32 	%p52, %r99, %r100;
	selp.u16 	%rs138, 1, 0, %p52;
	setp.ne.s16 	%p54, %rs137, 0;
	and.pred  	%p55, %p54, %p52;
	min.s64 	%rd197, %rd196, %rd191;
	setp.eq.s16 	%p56, %rs137, 0;
	selp.b16 	%rs139, %rs138, %rs136, %p56;
	selp.b64 	%rd198, %rd196, %rd191, %p56;
	selp.b16 	%rs140, 1, %rs139, %p55;
	and.b16  	%rs141, %rs140, 255;
	selp.b64 	%rd199, %rd197, %rd198, %p55;
	add.s32 	%r101, %r520, 1536;
	cvt.u64.u32 	%rd200, %r101;
	mul.wide.u32 	%rd201, %r101, 4;
	add.s64 	%rd202, %rd2, %rd201;
	add.s64 	%rd203, %rd3, %rd201;
	add.s64 	%rd204, %rd116, %rd200;
	ld.global.u32 	%r102, [%rd202];
	ld.global.u32 	%r103, [%rd203];
	setp.gt.s32 	%p57, %r102, %r103;
	selp.u16 	%rs142, 1, 0, %p57;
	setp.ne.s16 	%p59, %rs141, 0;
	and.pred  	%p60, %p59, %p57;
	min.s64 	%rd205, %rd204, %rd199;
	setp.eq.s16 	%p61, %rs141, 0;
	selp.b16 	%rs143, %rs142, %rs140, %p61;
	selp.b64 	%rd206, %rd204, %rd199, %p61;
	selp.b16 	%rs144, 1, %rs143, %p60;
	and.b16  	%rs145, %rs144, 255;
	selp.b64 	%rd207, %rd205, %rd206, %p60;
	add.s32 	%r104, %r520, 1792;
	cvt.u64.u32 	%rd208, %r104;
	mul.wide.u32 	%rd209, %r104, 4;
	add.s64 	%rd210, %rd2, %rd209;
	add.s64 	%rd211, %rd3, %rd209;
	add.s64 	%rd212, %rd116, %rd208;
	ld.global.u32 	%r105, [%rd210];
	ld.global.u32 	%r106, [%rd211];
	setp.gt.s32 	%p62, %r105, %r106;
	selp.u16 	%rs146, 1, 0, %p62;
	setp.ne.s16 	%p64, %rs145, 0;
	and.pred  	%p65, %p64, %p62;
	min.s64 	%rd213, %rd212, %rd207;
	setp.eq.s16 	%p66, %rs145, 0;
	selp.b16 	%rs147, %rs146, %rs144, %p66;
	selp.b64 	%rd214, %rd212, %rd207, %p66;
	selp.b16 	%rs383, 1, %rs147, %p65;
	selp.b64 	%rd441, %rd213, %rd214, %p65;
	add.s32 	%r521, %r521, 2048;
	add.s32 	%r520, %r520, 2048;
	add.s32 	%r519, %r519, 8;
	setp.ne.s32 	%p67, %r519, 0;
	@%p67 bra 	$L__BB16_87;
	add.s32 	%r523, %r521, -1024;
$L__BB16_89:
	setp.eq.s32 	%p68, %r27, 0;
	@%p68 bra 	$L__BB16_97;
	setp.lt.u32 	%p69, %r27, 4;
	@%p69 bra 	$L__BB16_92;
	add.s32 	%r107, %r523, %r518;
	cvt.u64.u32 	%rd216, %r107;
	mul.wide.u32 	%rd217, %r107, 4;
	add.s64 	%rd218, %rd2, %rd217;
	add.s64 	%rd219, %rd3, %rd217;
	add.s64 	%rd220, %rd116, %rd216;
	ld.global.u32 	%r108, [%rd218];
	ld.global.u32 	%r109, [%rd219];
	setp.gt.s32 	%p70, %r108, %r109;
	selp.u16 	%rs149, 1, 0, %p70;
	and.b16  	%rs150, %rs383, 255;
	setp.ne.s16 	%p72, %rs150, 0;
	and.pred  	%p73, %p72, %p70;
	min.s64 	%rd221, %rd220, %rd441;
	setp.eq.s16 	%p74, %rs150, 0;
	selp.b16 	%rs151, %rs149, %rs383, %p74;
	selp.b64 	%rd222, %rd220, %rd441, %p74;
	selp.b16 	%rs152, 1, %rs151, %p73;
	and.b16  	%rs153, %rs152, 255;
	selp.b64 	%rd223, %rd221, %rd222, %p73;
	add.s32 	%r110, %r107, 256;
	cvt.u64.u32 	%rd224, %r110;
	mul.wide.u32 	%rd225, %r110, 4;
	add.s64 	%rd226, %rd2, %rd225;
	add.s64 	%rd227, %rd3, %rd225;
	add.s64 	%rd228, %rd116, %rd224;
	ld.global.u32 	%r111, [%rd226];
	ld.global.u32 	%r112, [%rd227];
	setp.gt.s32 	%p75, %r111, %r112;
	selp.u16 	%rs154, 1, 0, %p75;
	setp.ne.s16 	%p77, %rs153, 0;
	and.pred  	%p78, %p77, %p75;
	min.s64 	%rd229, %rd228, %rd223;
	setp.eq.s16 	%p79, %rs153, 0;
	selp.b16 	%rs155, %rs154, %rs152, %p79;
	selp.b64 	%rd230, %rd228, %rd223, %p79;
	selp.b16 	%rs156, 1, %rs155, %p78;
	and.b16  	%rs157, %rs156, 255;
	selp.b64 	%rd231, %rd229, %rd230, %p78;
	add.s32 	%r113, %r107, 512;
	cvt.u64.u32 	%rd232, %r113;
	mul.wide.u32 	%rd233, %r113, 4;
	add.s64 	%rd234, %rd2, %rd233;
	add.s64 	%rd235, %rd3, %rd233;
	add.s64 	%rd236, %rd116, %rd232;
	ld.global.u32 	%r114, [%rd234];
	ld.global.u32 	%r115, [%rd235];
	setp.gt.s32 	%p80, %r114, %r115;
	selp.u16 	%rs158, 1, 0, %p80;
	setp.ne.s16 	%p82, %rs157, 0;
	and.pred  	%p83, %p82, %p80;
	min.s64 	%rd237, %rd236, %rd231;
	setp.eq.s16 	%p84, %rs157, 0;
	selp.b16 	%rs159, %rs158, %rs156, %p84;
	selp.b64 	%rd238, %rd236, %rd231, %p84;
	selp.b16 	%rs160, 1, %rs159, %p83;
	and.b16  	%rs161, %rs160, 255;
	selp.b64 	%rd239, %rd237, %rd238, %p83;
	add.s32 	%r116, %r107, 768;
	cvt.u64.u32 	%rd240, %r116;
	mul.wide.u32 	%rd241, %r116, 4;
	add.s64 	%rd242, %rd2, %rd241;
	add.s64 	%rd243, %rd3, %rd241;
	add.s64 	%rd244, %rd116, %rd240;
	ld.global.u32 	%r117, [%rd242];
	ld.global.u32 	%r118, [%rd243];
	setp.gt.s32 	%p85, %r117, %r118;
	selp.u16 	%rs162, 1, 0, %p85;
	setp.ne.s16 	%p87, %rs161, 0;
	and.pred  	%p88, %p87, %p85;
	min.s64 	%rd245, %rd244, %rd239;
	setp.eq.s16 	%p89, %rs161, 0;
	selp.b16 	%rs163, %rs162, %rs160, %p89;
	selp.b64 	%rd246, %rd244, %rd239, %p89;
	selp.b16 	%rs383, 1, %rs163, %p88;
	selp.b64 	%rd441, %rd245, %rd246, %p88;
	add.s32 	%r523, %r523, 1024;
$L__BB16_92:
	and.b32  	%r119, %r26, 3;
	setp.eq.s32 	%p90, %r119, 0;
	@%p90 bra 	$L__BB16_97;
	setp.eq.s32 	%p91, %r119, 1;
	@%p91 bra 	$L__BB16_95;
	add.s32 	%r120, %r523, %r518;
	cvt.u64.u32 	%rd248, %r120;
	mul.wide.u32 	%rd249, %r120, 4;
	add.s64 	%rd250, %rd2, %rd249;
	add.s64 	%rd251, %rd3, %rd249;
	add.s64 	%rd252, %rd116, %rd248;
	ld.global.u32 	%r121, [%rd250];
	ld.global.u32 	%r122, [%rd251];
	setp.gt.s32 	%p92, %r121, %r122;
	selp.u16 	%rs165, 1, 0, %p92;
	and.b16  	%rs166, %rs383, 255;
	setp.ne.s16 	%p94, %rs166, 0;
	and.pred  	%p95, %p94, %p92;
	min.s64 	%rd253, %rd252, %rd441;
	setp.eq.s16 	%p96, %rs166, 0;
	selp.b16 	%rs167, %rs165, %rs383, %p96;
	selp.b64 	%rd254, %rd252, %rd441, %p96;
	selp.b16 	%rs168, 1, %rs167, %p95;
	and.b16  	%rs169, %rs168, 255;
	selp.b64 	%rd255, %rd253, %rd254, %p95;
	add.s32 	%r123, %r120, 256;
	cvt.u64.u32 	%rd256, %r123;
	mul.wide.u32 	%rd257, %r123, 4;
	add.s64 	%rd258, %rd2, %rd257;
	add.s64 	%rd259, %rd3, %rd257;
	add.s64 	%rd260, %rd116, %rd256;
	ld.global.u32 	%r124, [%rd258];
	ld.global.u32 	%r125, [%rd259];
	setp.gt.s32 	%p97, %r124, %r125;
	selp.u16 	%rs170, 1, 0, %p97;
	setp.ne.s16 	%p99, %rs169, 0;
	and.pred  	%p100, %p99, %p97;
	min.s64 	%rd261, %rd260, %rd255;
	setp.eq.s16 	%p101, %rs169, 0;
	selp.b16 	%rs171, %rs170, %rs168, %p101;
	selp.b64 	%rd262, %rd260, %rd255, %p101;
	selp.b16 	%rs383, 1, %rs171, %p100;
	selp.b64 	%rd441, %rd261, %rd262, %p100;
	add.s32 	%r523, %r523, 512;
$L__BB16_95:
	and.b32  	%r126, %r25, 256;
	setp.ne.s32 	%p102, %r126, 0;
	@%p102 bra 	$L__BB16_97;
	add.s32 	%r127, %r523, %r518;
	cvt.u64.u32 	%rd263, %r127;
	mul.wide.u32 	%rd264, %r127, 4;
	add.s64 	%rd265, %rd2, %rd264;
	add.s64 	%rd266, %rd3, %rd264;
	add.s64 	%rd267, %rd116, %rd263;
	ld.global.u32 	%r128, [%rd265];
	ld.global.u32 	%r129, [%rd266];
	setp.gt.s32 	%p103, %r128, %r129;
	selp.u16 	%rs172, 1, 0, %p103;
	and.b16  	%rs173, %rs383, 255;
	setp.ne.s16 	%p105, %rs173, 0;
	and.pred  	%p106, %p105, %p103;
	min.s64 	%rd268, %rd267, %rd441;
	setp.eq.s16 	%p107, %rs173, 0;
	selp.b16 	%rs174, %rs172, %rs383, %p107;
	selp.b64 	%rd269, %rd267, %rd441, %p107;
	selp.b16 	%rs383, 1, %rs174, %p106;
	selp.b64 	%rd441, %rd268, %rd269, %p106;
$L__BB16_97:
	// begin inline asm
	mov.u32 %r130, %laneid;
	// end inline asm
	cvt.u32.u16 	%r151, %rs383;
	and.b32  	%r132, %r151, 255;
	mov.b32 	%r148, 1;
	mov.b32 	%r149, 31;
	mov.b32 	%r150, -1;
	// begin inline asm
	shfl.sync.down.b32 %r131, %r132, %r148, %r149, %r150;
	// end inline asm
	// begin inline asm
	shfl.sync.down.b32 %r136, %r137, %r148, %r149, %r150;
	// end inline asm
	mov.b64 	{%r142, %r147}, %rd441;
	// begin inline asm
	shfl.sync.down.b32 %r141, %r142, %r148, %r149, %r150;
	// end inline asm
	// begin inline asm
	shfl.sync.down.b32 %r146, %r147, %r148, %r149, %r150;
	// end inline asm
	mov.b64 	%rd92, {%r141, %r146};
	cvt.u16.u32 	%rs75, %r131;
	setp.gt.s32 	%p108, %r130, 30;
	@%p108 bra 	$L__BB16_101;
	and.b16  	%rs175, %rs383, 255;
	setp.eq.s16 	%p109, %rs175, 0;
	and.b16  	%rs176, %rs75, 255;
	setp.eq.s16 	%p110, %rs176, 0;
	or.pred  	%p111, %p109, %p110;
	@%p111 bra 	$L__BB16_100;
	min.s64 	%rd441, %rd92, %rd441;
	mov.b16 	%rs383, 1;
	bra.uni 	$L__BB16_101;
$L__BB16_100:
	setp.eq.s16 	%p112, %rs175, 0;
	selp.b16 	%rs383, %rs75, %rs383, %p112;
	selp.b64 	%rd441, %rd92, %rd441, %p112;
$L__BB16_101:
	cvt.u32.u16 	%r172, %rs383;
	and.b32  	%r153, %r172, 255;
	mov.b32 	%r169, 2;
	mov.b32 	%r170, 31;
	mov.b32 	%r171, -1;
	// begin inline asm
	shfl.sync.down.b32 %r152, %r153, %r169, %r170, %r171;
	// end inline asm
	// begin inline asm
	shfl.sync.down.b32 %r157, %r158, %r169, %r170, %r171;
	// end inline asm
	mov.b64 	{%r163, %r168}, %rd441;
	// begin inline asm
	shfl.sync.down.b32 %r162, %r163, %r169, %r170, %r171;
	// end inline asm
	// begin inline asm
	shfl.sync.down.b32 %r167, %r168, %r169, %r170, %r171;
	// end inline asm
	mov.b64 	%rd96, {%r162, %r167};
	cvt.u16.u32 	%rs78, %r152;
	setp.gt.s32 	%p113, %r130, 29;
	@%p113 bra 	$L__BB16_105;
	and.b16  	%rs179, %rs383, 255;
	setp.eq.s16 	%p114, %rs179, 0;
	and.b16  	%rs180, %rs78, 255;
	setp.eq.s16 	%p115, %rs180, 0;
	or.pred  	%p116, %p114, %p115;
	@%p116 bra 	$L__BB16_104;
	min.s64 	%rd441, %rd96, %rd441;
	mov.b16 	%rs383, 1;
	bra.uni 	$L__BB16_105;
$L__BB16_104:
	setp.eq.s16 	%p117, %rs179, 0;
	selp.b16 	%rs383, %rs78, %rs383, %p117;
	selp.b64 	%rd441, %rd96, %rd441, %p117;
$L__BB16_105:
	cvt.u32.u16 	%r193, %rs383;
	and.b32  	%r174, %r193, 255;
	mov.b32 	%r190, 4;
	mov.b32 	%r191, 31;
	mov.b32 	%r192, -1;
	// begin inline asm
	shfl.sync.down.b32 %r173, %r174, %r190, %r191, %r192;
	// end inline asm
	// begin inline asm
	shfl.sync.down.b32 %r178, %r179, %r190, %r191, %r192;
	// end inline asm
	mov.b64 	{%r184, %r189}, %rd441;
	// begin inline asm
	shfl.sync.down.b32 %r183, %r184, %r190, %r191, %r192;
	// end inline asm
	// begin inline asm
	shfl.sync.down.b32 %r188, %r189, %r190, %r191, %r192;
	// end inline asm
	mov.b64 	%rd100, {%r183, %r188};
	cvt.u16.u32 	%rs81, %r173;
	setp.gt.s32 	%p118, %r130, 27;
	@%p118 bra 	$L__BB16_109;
	and.b16  	%rs183, %rs383, 255;
	setp.eq.s16 	%p119, %rs183, 0;
	and.b16  	%rs184, %rs81, 255;
	setp.eq.s16 	%p120, %rs184, 0;
	or.pred  	%p121, %p119, %p120;
	@%p121 bra 	$L__BB16_108;
	min.s64 	%rd441, %rd100, %rd441;
	mov.b16 	%rs383, 1;
	bra.uni 	$L__BB16_109;
$L__BB16_108:
	setp.eq.s16 	%p122, %rs183, 0;
	selp.b16 	%rs383, %rs81, %rs383, %p122;
	selp.b64 	%rd441, %rd100, %rd441, %p122;
$L__BB16_109:
	cvt.u32.u16 	%r214, %rs383;
	and.b32  	%r195, %r214, 255;
	mov.b32 	%r211, 8;
	mov.b32 	%r212, 31;
	mov.b32 	%r213, -1;
	// begin inline asm
	shfl.sync.down.b32 %r194, %r195, %r211, %r212, %r213;
	// end inline asm
	// begin inline asm
	shfl.sync.down.b32 %r199, %r200, %r211, %r212, %r213;
	// end inline asm
	mov.b64 	{%r205, %r210}, %rd441;
	// begin inline asm
	shfl.sync.down.b32 %r204, %r205, %r211, %r212, %r213;
	// end inline asm
	// begin inline asm
	shfl.sync.down.b32 %r209, %r210, %r211, %r212, %r213;
	// end inline asm
	mov.b64 	%rd104, {%r204, %r209};
	cvt.u16.u32 	%rs84, %r194;
	setp.gt.s32 	%p123, %r130, 23;
	@%p123 bra 	$L__BB16_113;
	and.b16  	%rs187, %rs383, 255;
	setp.eq.s16 	%p124, %rs187, 0;
	and.b16  	%rs188, %rs84, 255;
	setp.eq.s16 	%p125, %rs188, 0;
	or.pred  	%p126, %p124, %p125;
	@%p126 bra 	$L__BB16_112;
	min.s64 	%rd441, %rd104, %rd441;
	mov.b16 	%rs383, 1;
	bra.uni 	$L__BB16_113;
$L__BB16_112:
	setp.eq.s16 	%p127, %rs187, 0;
	selp.b16 	%rs383, %rs84, %rs383, %p127;
	selp.b64 	%rd441, %rd104, %rd441, %p127;
$L__BB16_113:
	cvt.u32.u16 	%r235, %rs383;
	and.b32  	%r216, %r235, 255;
	mov.b32 	%r232, 16;
	mov.b32 	%r233, 31;
	mov.b32 	%r234, -1;
	// begin inline asm
	shfl.sync.down.b32 %r215, %r216, %r232, %r233, %r234;
	// end inline asm
	// begin inline asm
	shfl.sync.down.b32 %r220, %r221, %r232, %r233, %r234;
	// end inline asm
	mov.b64 	{%r226, %r231}, %rd441;
	// begin inline asm
	shfl.sync.down.b32 %r225, %r226, %r232, %r233, %r234;
	// end inline asm
	// begin inline asm
	shfl.sync.down.b32 %r230, %r231, %r232, %r233, %r234;
	// end inline asm
	mov.b64 	%rd108, {%r225, %r230};
	cvt.u16.u32 	%rs87, %r215;
	setp.gt.s32 	%p128, %r130, 15;
	@%p128 bra 	$L__BB16_117;
	and.b16  	%rs191, %rs383, 255;
	setp.eq.s16 	%p129, %rs191, 0;
	and.b16  	%rs192, %rs87, 255;
	setp.eq.s16 	%p130, %rs192, 0;
	or.pred  	%p131, %p129, %p130;
	@%p131 bra 	$L__BB16_116;
	min.s64 	%rd441, %rd108, %rd441;
	mov.b16 	%rs383, 1;
	bra.uni 	$L__BB16_117;
$L__BB16_116:
	setp.eq.s16 	%p132, %rs191, 0;
	selp.b16 	%rs383, %rs87, %rs383, %p132;
	selp.b64 	%rd441, %rd108, %rd441, %p132;
$L__BB16_117:
	setp.ne.s32 	%p133, %r130, 0;
	@%p133 bra 	$L__BB16_119;
	shr.u32 	%r236, %r20, 1;
	and.b32  	%r237, %r236, 496;
	mov.u32 	%r238, _ZZN3cub18CUB_300001_SM_10006detail6reduce28DeviceReduceSingleTileKernelINS2_10policy_hubIN4cuda3std3__45tupleIJblEEEjN6thrust24THRUST_300001_SM_1000_NS8cuda_cub9__find_if7functorIS9_EEE10Policy1000ENSB_12zip_iteratorINS8_IJNSD_26transform_input_iterator_tIbNSI_INS8_IJNSB_6detail15normal_iteratorINSB_10device_ptrIiEEEESO_EEEEENSK_22tuple_binary_predicateINS7_7greaterIiEEEEEENSB_17counting_iteratorIlNSB_11use_defaultESX_SX_EEEEEEEPS9_jSF_S9_S9_NS7_10__identityEEEvT0_T1_T2_T3_T4_T6_E12temp_storage;
	add.s32 	%r239, %r238, %r237;
	st.shared.u8 	[%r239+8], %rs383;
	st.shared.u64 	[%r239+16], %rd441;
$L__BB16_119:
	bar.sync 	0;
	setp.ne.s32 	%p134, %r20, 0;
	@%p134 bra 	$L__BB16_121;
	ld.shared.u8 	%rs195, [_ZZN3cub18CUB_300001_SM_10006detail6reduce28DeviceReduceSingleTileKernelINS2_10policy_hubIN4cuda3std3__45tupleIJblEEEjN6thrust24THRUST_300001_SM_1000_NS8cuda_cub9__find_if7functorIS9_EEE10Policy1000ENSB_12zip_iteratorINS8_IJNSD_26transform_input_iterator_tIbNSI_INS8_IJNSB_6detail15normal_iteratorINSB_10device_ptrIiEEEESO_EEEEENSK_22tuple_binary_predicateINS7_7greaterIiEEEEEENSB_17counting_iteratorIlNSB_11use_defaultESX_SX_EEEEEEEPS9_jSF_S9_S9_NS7_10__identityEEEvT0_T1_T2_T3_T4_T6_E12temp_storage+24];
	ld.shared.u64 	%rd270, [_ZZN3cub18CUB_300001_SM_10006detail6reduce28DeviceReduceSingleTileKernelINS2_10policy_hubIN4cuda3std3__45tupleIJblEEEjN6thrust24THRUST_300001_SM_1000_NS8cuda_cub9__find_if7functorIS9_EEE10Policy1000ENSB_12zip_iteratorINS8_IJNSD_26transform_input_iterator_tIbNSI_INS8_IJNSB_6detail15normal_iteratorINSB_10device_ptrIiEEEESO_EEEEENSK_22tuple_binary_predicateINS7_7greaterIiEEEEEENSB_17counting_iteratorIlNSB_11use_defaultESX_SX_EEEEEEEPS9_jSF_S9_S9_NS7_10__identityEEEvT0_T1_T2_T3_T4_T6_E12temp_storage+32];
	and.b16  	%rs196, %rs383, 255;
	setp.eq.s16 	%p135, %rs196, 0;
	setp.eq.s16 	%p136, %rs195, 0;
	min.s64 	%rd271, %rd270, %rd441;
	selp.b16 	%rs197, %rs383, 1, %p136;
	selp.b16 	%rs198, %rs195, %rs197, %p135;
	and.b16  	%rs199, %rs198, 255;
	selp.b64 	%rd272, %rd441, %rd271, %p136;
	selp.b64 	%rd273, %rd270, %rd272, %p135;
	ld.shared.u8 	%rs200, [_ZZN3cub18CUB_300001_SM_10006detail6reduce28DeviceReduceSingleTileKernelINS2_10policy_hubIN4cuda3std3__45tupleIJblEEEjN6thrust24THRUST_300001_SM_1000_NS8cuda_cub9__find_if7functorIS9_EEE10Policy1000ENSB_12zip_iteratorINS8_IJNSD_26transform_input_iterator_tIbNSI_INS8_IJNSB_6detail15normal_iteratorINSB_10device_ptrIiEEEESO_EEEEENSK_22tuple_binary_predicateINS7_7greaterIiEEEEEENSB_17counting_iteratorIlNSB_11use_defaultESX_SX_EEEEEEEPS9_jSF_S9_S9_NS7_10__identityEEEvT0_T1_T2_T3_T4_T6_E12temp_storage+40];
	ld.shared.u64 	%rd274, [_ZZN3cub18CUB_300001_SM_10006detail6reduce28DeviceReduceSingleTileKernelINS2_10policy_hubIN4cuda3std3__45tupleIJblEEEjN6thrust24THRUST_300001_SM_1000_NS8cuda_cub9__find_if7functorIS9_EEE10Policy1000ENSB_12zip_iteratorINS8_IJNSD_26transform_input_iterator_tIbNSI_INS8_IJNSB_6detail15normal_iteratorINSB_10device_ptrIiEEEESO_EEEEENSK_22tuple_binary_predicateINS7_7greaterIiEEEEEENSB_17counting_iteratorIlNSB_11use_defaultESX_SX_EEEEEEEPS9_jSF_S9_S9_NS7_10__identityEEEvT0_T1_T2_T3_T4_T6_E12temp_storage+48];
	setp.eq.s16 	%p137, %rs199, 0;
	setp.eq.s16 	%p138, %rs200, 0;
	min.s64 	%rd275, %rd274, %rd273;
	selp.b16 	%rs201, %rs198, 1, %p138;
	selp.b16 	%rs202, %rs200, %rs201, %p137;
	and.b16  	%rs203, %rs202, 255;
	selp.b64 	%rd276, %rd273, %rd275, %p138;
	selp.b64 	%rd277, %rd274, %rd276, %p137;
	ld.shared.u8 	%rs204, [_ZZN3cub18CUB_300001_SM_10006detail6reduce28DeviceReduceSingleTileKernelINS2_10policy_hubIN4cuda3std3__45tupleIJblEEEjN6thrust24THRUST_300001_SM_1000_NS8cuda_cub9__find_if7functorIS9_EEE10Policy1000ENSB_12zip_iteratorINS8_IJNSD_26transform_input_iterator_tIbNSI_INS8_IJNSB_6detail15normal_iteratorINSB_10device_ptrIiEEEESO_EEEEENSK_22tuple_binary_predicateINS7_7greaterIiEEEEEENSB_17counting_iteratorIlNSB_11use_defaultESX_SX_EEEEEEEPS9_jSF_S9_S9_NS7_10__identityEEEvT0_T1_T2_T3_T4_T6_E12temp_storage+56];
	ld.shared.u64 	%rd278, [_ZZN3cub18CUB_300001_SM_10006detail6reduce28DeviceReduceSingleTileKernelINS2_10policy_hubIN4cuda3std3__45tupleIJblEEEjN6thrust24THRUST_300001_SM_1000_NS8cuda_cub9__find_if7functorIS9_EEE10Policy1000ENSB_12zip_iteratorINS8_IJNSD_26transform_input_iterator_tIbNSI_INS8_IJNSB_6detail15normal_iteratorINSB_10device_ptrIiEEEESO_EEEEENSK_22tuple_binary_predicateINS7_7greaterIiEEEEEENSB_17counting_iteratorIlNSB_11use_defaultESX_SX_EEEEEEEPS9_jSF_S9_S9_NS7_10__identityEEEvT0_T1_T2_T3_T4_T6_E12temp_storage+64];
	setp.eq.s16 	%p139, %rs203, 0;
	setp.eq.s16 	%p140, %rs204, 0;
	min.s64 	%rd279, %rd278, %rd277;
	selp.b16 	%rs205, %rs202, 1, %p140;
	selp.b16 	%rs206, %rs204, %rs205, %p139;
	and.b16  	%rs207, %rs206, 255;
	selp.b64 	%rd280, %rd277, %rd279, %p140;
	selp.b64 	%rd281, %rd278, %rd280, %p139;
	ld.shared.u8 	%rs208, [_ZZN3cub18CUB_300001_SM_10006detail6reduce28DeviceReduceSingleTileKernelINS2_10policy_hubIN4cuda3std3__45tupleIJblEEEjN6thrust24THRUST_300001_SM_1000_NS8cuda_cub9__find_if7functorIS9_EEE10Policy1000ENSB_12zip_iteratorINS8_IJNSD_26transform_input_iterator_tIbNSI_INS8_IJNSB_6detail15normal_iteratorINSB_10device_ptrIiEEEESO_EEEEENSK_22tuple_binary_predicateINS7_7greaterIiEEEEEENSB_17counting_iteratorIlNSB_11use_defaultESX_SX_EEEEEEEPS9_jSF_S9_S9_NS7_10__identityEEEvT0_T1_T2_T3_T4_T6_E12temp_storage+72];
	ld.shared.u64 	%rd282, [_ZZN3cub18CUB_300001_SM_10006detail6reduce28DeviceReduceSingleTileKernelINS2_10policy_hubIN4cuda3std3__45tupleIJblEEEjN6thrust24THRUST_300001_SM_1000_NS8cuda_cub9__find_if7functorIS9_EEE10Policy1000ENSB_12zip_iteratorINS8_IJNSD_26transform_input_iterator_tIbNSI_INS8_IJNSB_6detail15normal_iteratorINSB_10device_ptrIiEEEESO_EEEEENSK_22tuple_binary_predicateINS7_7greaterIiEEEEEENSB_17counting_iteratorIlNSB_11use_defaultESX_SX_EEEEEEEPS9_jSF_S9_S9_NS7_10__identityEEEvT0_T1_T2_T3_T4_T6_E12temp_storage+80];
	setp.eq.s16 	%p141, %rs207, 0;
	setp.eq.s16 	%p142, %rs208, 0;
	min.s64 	%rd283, %rd282, %rd281;
	selp.b16 	%rs209, %rs206, 1, %p142;
	selp.b16 	%rs210, %rs208, %rs209, %p141;
	and.b16  	%rs211, %rs210, 255;
	selp.b64 	%rd284, %rd281, %rd283, %p142;
	selp.b64 	%rd285, %rd282, %rd284, %p141;
	ld.shared.u8 	%rs212, [_ZZN3cub18CUB_300001_SM_10006detail6reduce28DeviceReduceSingleTileKernelINS2_10policy_hubIN4cuda3std3__45tupleIJblEEEjN6thrust24THRUST_300001_SM_1000_NS8cuda_cub9__find_if7functorIS9_EEE10Policy1000ENSB_12zip_iteratorINS8_IJNSD_26transform_input_iterator_tIbNSI_INS8_IJNSB_6detail15normal_iteratorINSB_10device_ptrIiEEEESO_EEEEENSK_22tuple_binary_predicateINS7_7greaterIiEEEEEENSB_17counting_iteratorIlNSB_11use_defaultESX_SX_EEEEEEEPS9_jSF_S9_S9_NS7_10__identityEEEvT0_T1_T2_T3_T4_T6_E12temp_storage+88];
	ld.shared.u64 	%rd286, [_ZZN3cub18CUB_300001_SM_10006detail6reduce28DeviceReduceSingleTileKernelINS2_10policy_hubIN4cuda3std3__45tupleIJblEEEjN6thrust24THRUST_300001_SM_1000_NS8cuda_cub9__find_if7functorIS9_EEE10Policy1000ENSB_12zip_iteratorINS8_IJNSD_26transform_input_iterator_tIbNSI_INS8_IJNSB_6detail15normal_iteratorINSB_10device_ptrIiEEEESO_EEEEENSK_22tuple_binary_predicateINS7_7greaterIiEEEEEENSB_17counting_iteratorIlNSB_11use_defaultESX_SX_EEEEEEEPS9_jSF_S9_S9_NS7_10__identityEEEvT0_T1_T2_T3_T4_T6_E12temp_storage+96];
	setp.eq.s16 	%p143, %rs211, 0;
	setp.eq.s16 	%p144, %rs212, 0;
	min.s64 	%rd287, %rd286, %rd285;
	selp.b16 	%rs213, %rs210, 1, %p144;
	selp.b16 	%rs214, %rs212, %rs213, %p143;
	and.b16  	%rs215, %rs214, 255;
	selp.b64 	%rd288, %rd285, %rd287, %p144;
	selp.b64 	%rd289, %rd286, %rd288, %p143;
	ld.shared.u8 	%rs216, [_ZZN3cub18CUB_300001_SM_10006detail6reduce28DeviceReduceSingleTileKernelINS2_10policy_hubIN4cuda3std3__45tupleIJblEEEjN6thrust24THRUST_300001_SM_1000_NS8cuda_cub9__find_if7functorIS9_EEE10Policy1000ENSB_12zip_iteratorINS8_IJNSD_26transform_input_iterator_tIbNSI_INS8_IJNSB_6detail15normal_iteratorINSB_10device_ptrIiEEEESO_EEEEENSK_22tuple_binary_predicateINS7_7greaterIiEEEEEENSB_17counting_iteratorIlNSB_11use_defaultESX_SX_EEEEEEEPS9_jSF_S9_S9_NS7_10__identityEEEvT0_T1_T2_T3_T4_T6_E12temp_storage+104];
	ld.shared.u64 	%rd290, [_ZZN3cub18CUB_300001_SM_10006detail6reduce28DeviceReduceSingleTileKernelINS2_10policy_hubIN4cuda3std3__45tupleIJblEEEjN6thrust24THRUST_300001_SM_1000_NS8cuda_cub9__find_if7functorIS9_EEE10Policy1000ENSB_12zip_iteratorINS8_IJNSD_26transform_input_iterator_tIbNSI_INS8_IJNSB_6detail15normal_iteratorINSB_10device_ptrIiEEEESO_EEEEENSK_22tuple_binary_predicateINS7_7greaterIiEEEEEENSB_17counting_iteratorIlNSB_11use_defaultESX_SX_EEEEEEEPS9_jSF_S9_S9_NS7_10__identityEEEvT0_T1_T2_T3_T4_T6_E12temp_storage+112];
	setp.eq.s16 	%p145, %rs215, 0;
	setp.eq.s16 	%p146, %rs216, 0;
	min.s64 	%rd291, %rd290, %rd289;
	selp.b16 	%rs217, %rs214, 1, %p146;
	selp.b16 	%rs218, %rs216, %rs217, %p145;
	and.b16  	%rs219, %rs218, 255;
	selp.b64 	%rd292, %rd289, %rd291, %p146;
	selp.b64 	%rd293, %rd290, %rd292, %p145;
	ld.shared.u8 	%rs220, [_ZZN3cub18CUB_300001_SM_10006detail6reduce28DeviceReduceSingleTileKernelINS2_10policy_hubIN4cuda3std3__45tupleIJblEEEjN6thrust24THRUST_300001_SM_1000_NS8cuda_cub9__find_if7functorIS9_EEE10Policy1000ENSB_12zip_iteratorINS8_IJNSD_26transform_input_iterator_tIbNSI_INS8_IJNSB_6detail15normal_iteratorINSB_10device_ptrIiEEEESO_EEEEENSK_22tuple_binary_predicateINS7_7greaterIiEEEEEENSB_17counting_iteratorIlNSB_11use_defaultESX_SX_EEEEEEEPS9_jSF_S9_S9_NS7_10__identityEEEvT0_T1_T2_T3_T4_T6_E12temp_storage+120];
	ld.shared.u64 	%rd294, [_ZZN3cub18CUB_300001_SM_10006detail6reduce28DeviceReduceSingleTileKernelINS2_10policy_hubIN4cuda3std3__45tupleIJblEEEjN6thrust24THRUST_300001_SM_1000_NS8cuda_cub9__find_if7functorIS9_EEE10Policy1000ENSB_12zip_iteratorINS8_IJNSD_26transform_input_iterator_tIbNSI_INS8_IJNSB_6detail15normal_iteratorINSB_10device_ptrIiEEEESO_EEEEENSK_22tuple_binary_predicateINS7_7greaterIiEEEEEENSB_17counting_iteratorIlNSB_11use_defaultESX_SX_EEEEEEEPS9_jSF_S9_S9_NS7_10__identityEEEvT0_T1_T2_T3_T4_T6_E12temp_storage+128];
	setp.eq.s16 	%p147, %rs219, 0;
	setp.eq.s16 	%p148, %rs220, 0;
	min.s64 	%rd295, %rd294, %rd293;
	selp.b16 	%rs221, %rs218, 1, %p148;
	selp.b16 	%rs383, %rs220, %rs221, %p147;
	selp.b64 	%rd296, %rd293, %rd295, %p148;
	selp.b64 	%rd441, %rd294, %rd296, %p147;
$L__BB16_121:
	mov.u32 	%r509, %tid.x;
	setp.ne.s32 	%p325, %r509, 0;
	@%p325 bra 	$L__BB16_123;
	setp.eq.s16 	%p326, %rs100, 0;
	and.b16  	%rs371, %rs383, 255;
	setp.eq.s16 	%p327, %rs371, 0;
	min.s64 	%rd429, %rd441, %rd117;
	selp.b16 	%rs372, %rs100, 1, %p327;
	selp.b16 	%rs373, %rs383, %rs372, %p326;
	selp.b64 	%rd430, %rd117, %rd429, %p327;
	selp.b64 	%rd431, %rd441, %rd430, %p326;
	st.global.u8 	[%rd1], %rs373;
	st.global.u64 	[%rd1+8], %rd431;
$L__BB16_123:
	ret;

}
	// .globl	_ZN3cub18CUB_300001_SM_10006detail6reduce18DeviceReduceKernelINS2_10policy_hubIN4cuda3std3__45tupleIJblEEEjN6thrust24THRUST_300001_SM_1000_NS8cuda_cub9__find_if7functorIS9_EEE10Policy1000ENSB_12zip_iteratorINS8_IJNSD_26transform_input_iterator_tIbNSI_INS8_IJNSB_6detail15normal_iteratorINSB_10device_ptrIiEEEESO_EEEEENSK_22tuple_binary_predicateINS7_7greaterIiEEEEEENSB_17counting_iteratorIlNSB_11use_defaultESX_SX_EEEEEEEjSF_S9_NS7_10__identityEEEvT0_PT3_T1_NS0_13GridEvenShareIS15_EET2_T4_
.visible .entry _ZN3cub18CUB_300001_SM_10006detail6reduce18DeviceReduceKernelINS2_10policy_hubIN4cuda3std3__45tupleIJblEEEjN6thrust24THRUST_300001_SM_1000_NS8cuda_cub9__find_if7functorIS9_EEE10Policy1000ENSB_12zip_iteratorINS8_IJNSD_26transform_input_iterator_tIbNSI_INS8_IJNSB_6detail15normal_iteratorINSB_10device_ptrIiEEEESO_EEEEENSK_22tuple_binary_predicateINS7_7greaterIiEEEEEENSB_17counting_iteratorIlNSB_11use_defaultESX_SX_EEEEEEEjSF_S9_NS7_10__identityEEEvT0_PT3_T1_NS0_13GridEvenShareIS15_EET2_T4_(
	.param .align 8 .b8 _ZN3cub18CUB_300001_SM_10006detail6reduce18DeviceReduceKernelINS2_10policy_hubIN4cuda3std3__45tupleIJblEEEjN6thrust24THRUST_300001_SM_1000_NS8cuda_cub9__find_if7functorIS9_EEE10Policy1000ENSB_12zip_iteratorINS8_IJNSD_26transform_input_iterator_tIbNSI_INS8_IJNSB_6detail15normal_iteratorINSB_10device_ptrIiEEEESO_EEEEENSK_22tuple_binary_predicateINS7_7greaterIiEEEEEENSB_17counting_iteratorIlNSB_11use_defaultESX_SX_EEEEEEEjSF_S9_NS7_10__identityEEEvT0_PT3_T1_NS0_13GridEvenShareIS15_EET2_T4__param_0[32],
	.param .u64 .ptr .align 1 _ZN3cub18CUB_300001_SM_10006detail6reduce18DeviceReduceKernelINS2_10policy_hubIN4cuda3std3__45tupleIJblEEEjN6thrust24THRUST_300001_SM_1000_NS8cuda_cub9__find_if7functorIS9_EEE10Policy1000ENSB_12zip_iteratorINS8_IJNSD_26transform_input_iterator_tIbNSI_INS8_IJNSB_6detail15normal_iteratorINSB_10device_ptrIiEEEESO_EEEEENSK_22tuple_binary_predicateINS7_7greaterIiEEEEEENSB_17counting_iteratorIlNSB_11use_defaultESX_SX_EEEEEEEjSF_S9_NS7_10__identityEEEvT0_PT3_T1_NS0_13GridEvenShareIS15_EET2_T4__param_1,
	.param .u32 _ZN3cub18CUB_300001_SM_10006detail6reduce18DeviceReduceKernelINS2_10policy_hubIN4cuda3std3__45tupleIJblEEEjN6thrust24THRUST_300001_SM_1000_NS8cuda_cub9__find_if7functorIS9_EEE10Policy1000ENSB_12zip_iteratorINS8_IJNSD_26transform_input_iterator_tIbNSI_INS8_IJNSB_6detail15normal_iteratorINSB_10device_ptrIiEEEESO_EEEEENSK_22tuple_binary_predicateINS7_7greaterIiEEEEEENSB_17counting_iteratorIlNSB_11use_defaultESX_SX_EEEEEEEjSF_S9_NS7_10__identityEEEvT0_PT3_T1_NS0_13GridEvenShareIS15_EET2_T4__param_2,
	.param .align 4 .b8 _ZN3cub18CUB_300001_SM_10006detail6reduce18DeviceReduceKernelINS2_10policy_hubIN4cuda3std3__45tupleIJblEEEjN6thrust24THRUST_300001_SM_1000_NS8cuda_cub9__find_if7functorIS9_EEE10Policy1000ENSB_12zip_iteratorINS8_IJNSD_26transform_input_iterator_tIbNSI_INS8_IJNSB_6detail15normal_iteratorINSB_10device_ptrIiEEEESO_EEEEENSK_22tuple_binary_predicateINS7_7greaterIiEEEEEENSB_17counting_iteratorIlNSB_11use_defaultESX_SX_EEEEEEEjSF_S9_NS7_10__identityEEEvT0_PT3_T1_NS0_13GridEvenShareIS15_EET2_T4__param_3[40],
	.param .align 1 .b8 _ZN3cub18CUB_300001_SM_10006detail6reduce18DeviceReduceKernelINS2_10policy_hubIN4cuda3std3__45tupleIJblEEEjN6thrust24THRUST_300001_SM_1000_NS8cuda_cub9__find_if7functorIS9_EEE10Policy1000ENSB_12zip_iteratorINS8_IJNSD_26transform_input_iterator_tIbNSI_INS8_IJNSB_6detail15normal_iteratorINSB_10device_ptrIiEEEESO_EEEEENSK_22tuple_binary_predicateINS7_7greaterIiEEEEEENSB_17counting_iteratorIlNSB_11use_defaultESX_SX_EEEEEEEjSF_S9_NS7_10__identityEEEvT0_PT3_T1_NS0_13GridEvenShareIS15_EET2_T4__param_4[1],
	.param .align 1 .b8 _ZN3cub18CUB_300001_SM_10006detail6reduce18DeviceReduceKernelINS2_10policy_hubIN4cuda3std3__45tupleIJblEEEjN6thrust24THRUST_300001_SM_1000_NS8cuda_cub9__find_if7functorIS9_EEE10Policy1000ENSB_12zip_iteratorINS8_IJNSD_26transform_input_iterator_tIbNSI_INS8_IJNSB_6detail15normal_iteratorINSB_10device_ptrIiEEEESO_EEEEENSK_22tuple_binary_predicateINS7_7greaterIiEEEEEENSB_17counting_iteratorIlNSB_11use_defaultESX_SX_EEEEEEEjSF_S9_NS7_10__identityEEEvT0_PT3_T1_NS0_13GridEvenShareIS15_EET2_T4__param_5[1]
)
.maxntid 256
{
	.reg .pred 	%p<325>;
	.reg .b16 	%rs<408>;
	.reg .b32 	%r<568>;
	.reg .b64 	%rd<513>;
	// demoted variable
	.shared .align 8 .b8 _ZZN3cub18CUB_300001_SM_10006detail6reduce18DeviceReduceKernelINS2_10policy_hubIN4cuda3std3__45tupleIJblEEEjN6thrust24THRUST_300001_SM_1000_NS8cuda_cub9__find_if7functorIS9_EEE10Policy1000ENSB_12zip_iteratorINS8_IJNSD_26transform_input_iterator_tIbNSI_INS8_IJNSB_6detail15normal_iteratorINSB_10device_ptrIiEEEESO_EEEEENSK_22tuple_binary_predicateINS7_7greaterIiEEEEEENSB_17counting_iteratorIlNSB_11use_defaultESX_SX_EEEEEEEjSF_S9_NS7_10__identityEEEvT0_PT3_T1_NS0_13GridEvenShareIS15_EET2_T4_E12temp_storage[152];
	ld.param.u64 	%rd112, [_ZN3cub18CUB_300001_SM_10006detail6reduce18DeviceReduceKernelINS2_10policy_hubIN4cuda3std3__45tupleIJblEEEjN6thrust24THRUST_300001_SM_1000_NS8cuda_cub9__find_if7functorIS9_EEE10Policy1000ENSB_12zip_iteratorINS8_IJNSD_26transform_input_iterator_tIbNSI_INS8_IJNSB_6detail15normal_iteratorINSB_10device_ptrIiEEEESO_EEEEENSK_22tuple_binary_predicateINS7_7greaterIiEEEEEENSB_17counting_iteratorIlNSB_11use_defaultESX_SX_EEEEEEEjSF_S9_NS7_10__identityEEEvT0_PT3_T1_NS0_13GridEvenShareIS15_EET2_T4__param_0+24];
	ld.param.u32 	%r2, [_ZN3cub18CUB_300001_SM_10006detail6reduce18DeviceReduceKernelINS2_10policy_hubIN4cuda3std3__45tupleIJblEEEjN6thrust24THRUST_300001_SM_1000_NS8cuda_cub9__find_if7functorIS9_EEE10Policy1000ENSB_12zip_iteratorINS8_IJNSD_26transform_input_iterator_tIbNSI_INS8_IJNSB_6detail15normal_iteratorINSB_10device_ptrIiEEEESO_EEEEENSK_22tuple_binary_predicateINS7_7greaterIiEEEEEENSB_17counting_iteratorIlNSB_11use_defaultESX_SX_EEEEEEEjSF_S9_NS7_10__identityEEEvT0_PT3_T1_NS0_13GridEvenShareIS15_EET2_T4__param_3+24];
	ld.param.u32 	%r1, [_ZN3cub18CUB_300001_SM_10006detail6reduce18DeviceReduceKernelINS2_10policy_hubIN4cuda3std3__45tupleIJblEEEjN6thrust24THRUST_300001_SM_1000_NS8cuda_cub9__find_if7functorIS9_EEE10Policy1000ENSB_12zip_iteratorINS8_IJNSD_26transform_input_iterator_tIbNSI_INS8_IJNSB_6detail15normal_iteratorINSB_10device_ptrIiEEEESO_EEEEENSK_22tuple_binary_predicateINS7_7greaterIiEEEEEENSB_17counting_iteratorIlNSB_11use_defaultESX_SX_EEEEEEEjSF_S9_NS7_10__identityEEEvT0_PT3_T1_NS0_13GridEvenShareIS15_EET2_T4__param_3+20];
	ld.param.u64 	%rd111, [_ZN3cub18CUB_300001_SM_10006detail6reduce18DeviceReduceKernelINS2_10policy_hubIN4cuda3std3__45tupleIJblEEEjN6thrust24THRUST_300001_SM_1000_NS8cuda_cub9__find_if7functorIS9_EEE10Policy1000ENSB_12zip_iteratorINS8_IJNSD_26transform_input_iterator_tIbNSI_INS8_IJNSB_6detail15normal_iteratorINSB_10device_ptrIiEEEESO_EEEEENSK_22tuple_binary_predicateINS7_7greaterIiEEEEEENSB_17counting_iteratorIlNSB_11use_defaultESX_SX_EEEEEEEjSF_S9_NS7_10__identityEEEvT0_PT3_T1_NS0_13GridEvenShareIS15_EET2_T4__param_0+8];
	ld.param.u64 	%rd110, [_ZN3cub18CUB_300001_SM_10006detail6reduce18DeviceReduceKernelINS2_10policy_hubIN4cuda3std3__45tupleIJblEEEjN6thrust24THRUST_300001_SM_1000_NS8cuda_cub9__find_if7functorIS9_EEE10Policy1000ENSB_12zip_iteratorINS8_IJNSD_26transform_input_iterator_tIbNSI_INS8_IJNSB_6detail15normal_iteratorINSB_10device_ptrIiEEEESO_EEEEENSK_22tuple_binary_predicateINS7_7greaterIiEEEEEENSB_17counting_iteratorIlNSB_11use_defaultESX_SX_EEEEEEEjSF_S9_NS7_10__identityEEEvT0_PT3_T1_NS0_13GridEvenShareIS15_EET2_T4__param_0];
	cvta.to.global.u64 	%rd1, %rd110;
	cvta.to.global.u64 	%rd2, %rd111;
	mov.u32 	%r3, %ctaid.x;
	shl.b32 	%r4, %r3, 10;
	sub.s32 	%r5, %r1, %r4;
	setp.gt.u32 	%p1, %r5, 1023;
	@%p1 bra 	$L__BB17_78;
	mov.u32 	%r6, %tid.x;
	setp.ge.u32 	%p148, %r6, %r5;
	mov.b16 	%rs377, 0;
	mov.b64 	%rd482, 0;
	mov.u32 	%r555, %r6;
	@%p148 bra 	$L__BB17_3;
	add.s32 	%r269, %r4, %r6;
	cvt.u64.u32 	%rd298, %r269;
	mul.wide.u32 	%rd299, %r269, 4;
	add.s64 	%rd300, %rd1, %rd299;
	add.s64 	%rd301, %rd2, %rd299;
	add.s64 	%rd482, %rd112, %rd298;
	ld.global.u32 	%r270, [%rd300];
	ld.global.u32 	%r271, [%rd301];
	setp.gt.s32 	%p149, %r270, %r271;
	selp.u16 	%rs377, 1, 0, %p149;
	add.s32 	%r555, %r6, 256;
$L__BB17_3:
	setp.ge.u32 	%p150, %r555, %r5;
	@%p150 bra 	$L__BB17_16;
	not.b32 	%r272, %r555;
	add.s32 	%r9, %r1, %r272;
	sub.s32 	%r273, %r9, %r4;
	shr.u32 	%r274, %r273, 8;
	add.s32 	%r10, %r274, 1;
	and.b32  	%r11, %r10, 7;
	setp.lt.u32 	%p151, %r273, 1792;
	@%p151 bra 	$L__BB17_8;
	add.s32 	%r554, %r555, 1024;
	add.s32 	%r553, %r555, %r4;
	and.b32  	%r275, %r10, 33554424;
	neg.s32 	%r552, %r275;
$L__BB17_6:
	.pragma "nounroll";
	cvt.u64.u32 	%rd303, %r553;
	mul.wide.u32 	%rd304, %r553, 4;
	add.s64 	%rd305, %rd1, %rd304;
	add.s64 	%rd306, %rd2, %rd304;
	add.s64 	%rd307, %rd112, %rd303;
	ld.global.u32 	%r276, [%rd305];
	ld.global.u32 	%r277, [%rd306];
	setp.gt.s32 	%p152, %r276, %r277;
	selp.u16 	%rs222, 1, 0, %p152;
	and.b16  	%rs223, %rs377, 255;
	setp.ne.s16 	%p154, %rs223, 0;
	and.pred  	%p155, %p154, %p152;
	min.s64 	%rd308, %rd307, %rd482;
	setp.eq.s16 	%p156, %rs223, 0;
	selp.b64 	%rd309, %rd307, %rd482, %p156;
	selp.b16 	%rs224, %rs222, %rs377, %p156;
	selp.b64 	%rd310, %rd308, %rd309, %p155;
	selp.b16 	%rs225, 1, %rs224, %p155;
	and.b16  	%rs226, %rs225, 255;
	add.s32 	%r278, %r553, 256;
	cvt.u64.u32 	%rd311, %r278;
	mul.wide.u32 	%rd312, %r278, 4;
	add.s64 	%rd313, %rd1, %rd312;
	add.s64 	%rd314, %rd2, %rd312;
	add.s64 	%rd315, %rd112, %rd311;
	ld.global.u32 	%r279, [%rd313];
	ld.global.u32 	%r280, [%rd314];
	setp.gt.s32 	%p157, %r279, %r280;
	selp.u16 	%rs227, 1, 0, %p157;
	setp.ne.s16 	%p159, %rs226, 0;
	and.pred  	%p160, %p159, %p157;
	min.s64 	%rd316, %rd315, %rd310;
	setp.eq.s16 	%p161, %rs226, 0;
	selp.b64 	%rd317, %rd315, %rd310, %p161;
	selp.b16 	%rs228, %rs227, %rs225, %p161;
	selp.b64 	%rd318, %rd316, %rd317, %p160;
	selp.b16 	%rs229, 1, %rs228, %p160;
	and.b16  	%rs230, %rs229, 255;
	add.s32 	%r281, %r553, 512;
	cvt.u64.u32 	%rd319, %r281;
	mul.wide.u32 	%rd320, %r281, 4;
	add.s64 	%rd321, %rd1, %rd320;
	add.s64 	%rd322, %rd2, %rd320;
	add.s64 	%rd323, %rd112, %rd319;
	ld.global.u32 	%r282, [%rd321];
	ld.global.u32 	%r283, [%rd322];
	setp.gt.s32 	%p162, %r282, %r283;
	selp.u16 	%rs231, 1, 0, %p162;
	setp.ne.s16 	%p164, %rs230, 0;
	and.pred  	%p165, %p164, %p162;
	min.s64 	%rd324, %rd323, %rd318;
	setp.eq.s16 	%p166, %rs230, 0;
	selp.b64 	%rd325, %rd323, %rd318, %p166;
	selp.b16 	%rs232, %rs231, %rs229, %p166;
	selp.b64 	%rd326, %rd324, %rd325, %p165;
	selp.b16 	%rs233, 1, %rs232, %p165;
	and.b16  	%rs234, %rs233, 255;
	add.s32 	%r284, %r553, 768;
	cvt.u64.u32 	%rd327, %r284;
	mul.wide.u32 	%rd328, %r284, 4;
	add.s64 	%rd329, %rd1, %rd328;
	add.s64 	%rd330, %rd2, %rd328;
	add.s64 	%rd331, %rd112, %rd327;
	ld.global.u32 	%r285, [%rd329];
	ld.global.u32 	%r286, [%rd330];
	setp.gt.s32 	%p167, %r285, %r286;
	selp.u16 	%rs235, 1, 0, %p167;
	setp.ne.s16 	%p169, %rs234, 0;
	and.pred  	%p170, %p169, %p167;
	min.s64 	%rd332, %rd331, %rd326;
	setp.eq.s16 	%p171, %rs234, 0;
	selp.b64 	%rd333, %rd331, %rd326, %p171;
	selp.b16 	%rs236, %rs235, %rs233, %p171;
	selp.b64 	%rd334, %rd332, %rd333, %p170;
	selp.b16 	%rs237, 1, %rs236, %p170;
	and.b16  	%rs238, %rs237, 255;
	add.s32 	%r287, %r553, 1024;
	cvt.u64.u32 	%rd335, %r287;
	mul.wide.u32 	%rd336, %r287, 4;
	add.s64 	%rd337, %rd1, %rd336;
	add.s64 	%rd338, %rd2, %rd336;
	add.s64 	%rd339, %rd112, %rd335;
	ld.global.u32 	%r288, [%rd337];
	ld.global.u32 	%r289, [%rd338];
	setp.gt.s32 	%p172, %r288, %r289;
	selp.u16 	%rs239, 1, 0, %p172;
	setp.ne.s16 	%p174, %rs238, 0;
	and.pred  	%p175, %p174, %p172;
	min.s64 	%rd340, %rd339, %rd334;
	setp.eq.s16 	%p176, %rs238, 0;
	selp.b64 	%rd341, %rd339, %rd334, %p176;
	selp.b16 	%rs240, %rs239, %rs237, %p176;
	selp.b64 	%rd342, %rd340, %rd341, %p175;
	selp.b16 	%rs241, 1, %rs240, %p175;
	and.b16  	%rs242, %rs241, 255;
	add.s32 	%r290, %r553, 1280;
	cvt.u64.u32 	%rd343, %r290;
	mul.wide.u32 	%rd344, %r290, 4;
	add.s64 	%rd345, %rd1, %rd344;
	add.s64 	%rd346, %rd2, %rd344;
	add.s64 	%rd347, %rd112, %rd343;
	ld.global.u32 	%r291, [%rd345];
	ld.global.u32 	%r292, [%rd346];
	setp.gt.s32 	%p177, %r291, %r292;
	selp.u16 	%rs243, 1, 0, %p177;
	setp.ne.s16 	%p179, %rs242, 0;
	and.pred  	%p180, %p179, %p177;
	min.s64 	%rd348, %rd347, %rd342;
	setp.eq.s16 	%p181, %rs242, 0;
	selp.b64 	%rd349, %rd347, %rd342, %p181;
	selp.b16 	%rs244, %rs243, %rs241, %p181;
	selp.b64 	%rd350, %rd348, %rd349, %p180;
	selp.b16 	%rs245, 1, %rs244, %p180;
	and.b16  	%rs246, %rs245, 255;
	add.s32 	%r293, %r553, 1536;
	cvt.u64.u32 	%rd351, %r293;
	mul.wide.u32 	%rd352, %r293, 4;
	add.s64 	%rd353, %rd1, %rd352;
	add.s64 	%rd354, %rd2, %rd352;
	add.s64 	%rd355, %rd112, %rd351;
	ld.global.u32 	%r294, [%rd353];
	ld.global.u32 	%r295, [%rd354];
	setp.gt.s32 	%p182, %r294, %r295;
	selp.u16 	%rs247, 1, 0, %p182;
	setp.ne.s16 	%p184, %rs246, 0;
	and.pred  	%p185, %p184, %p182;
	min.s64 	%rd356, %rd355, %rd350;
	setp.eq.s16 	%p186, %rs246, 0;
	selp.b64 	%rd357, %rd355, %rd350, %p186;
	selp.b16 	%rs248, %rs247, %rs245, %p186;
	selp.b64 	%rd358, %rd356, %rd357, %p185;
	selp.b16 	%rs249, 1, %rs248, %p185;
	and.b16  	%rs250, %rs249, 255;
	add.s32 	%r296, %r553, 1792;
	cvt.u64.u32 	%rd359, %r296;
	mul.wide.u32 	%rd360, %r296, 4;
	add.s64 	%rd361, %rd1, %rd360;
	add.s64 	%rd362, %rd2, %rd360;
	add.s64 	%rd363, %rd112, %rd359;
	ld.global.u32 	%r297, [%rd361];
	ld.global.u32 	%r298, [%rd362];
	setp.gt.s32 	%p187, %r297, %r298;
	selp.u16 	%rs251, 1, 0, %p187;
	setp.ne.s16 	%p189, %rs250, 0;
	and.pred  	%p190, %p189, %p187;
	min.s64 	%rd364, %rd363, %rd358;
	setp.eq.s16 	%p191, %rs250, 0;
	selp.b64 	%rd365, %rd363, %rd358, %p191;
	selp.b16 	%rs252, %rs251, %rs249, %p191;
	selp.b64 	%rd482, %rd364, %rd365, %p190;
	selp.b16 	%rs377, 1, %rs252, %p190;
	add.s32 	%r554, %r554, 2048;
	add.s32 	%r553, %r553, 2048;
	add.s32 	%r552, %r552, 8;
	setp.ne.s32 	%p192, %r552, 0;
	@%p192 bra 	$L__BB17_6;
	add.s32 	%r555, %r554, -1024;
$L__BB17_8:
	setp.eq.s32 	%p193, %r11, 0;
	@%p193 bra 	$L__BB17_16;
	setp.lt.u32 	%p194, %r11, 4;
	@%p194 bra 	$L__BB17_11;
	add.s32 	%r299, %r4, %r555;
	cvt.u64.u32 	%rd367, %r299;
	mul.wide.u32 	%rd368, %r299, 4;
	add.s64 	%rd369, %rd1, %rd368;
	add.s64 	%rd370, %rd2, %rd368;
	add.s64 	%rd371, %rd112, %rd367;
	ld.global.u32 	%r300, [%rd369];
	ld.global.u32 	%r301, [%rd370];
	setp.gt.s32 	%p195, %r300, %r301;
	selp.u16 	%rs254, 1, 0, %p195;
	and.b16  	%rs255, %rs377, 255;
	setp.ne.s16 	%p197, %rs255, 0;
	and.pred  	%p198, %p197, %p195;
	min.s64 	%rd372, %rd371, %rd482;
	setp.eq.s16 	%p199, %rs255, 0;
	selp.b64 	%rd373, %rd371, %rd482, %p199;
	selp.b16 	%rs256, %rs254, %rs377, %p199;
	selp.b64 	%rd374, %rd372, %rd373, %p198;
	selp.b16 	%rs257, 1, %rs256, %p198;
	and.b16  	%rs258, %rs257, 255;
	add.s32 	%r302, %r299, 256;
	cvt.u64.u32 	%rd375, %r302;
	mul.wide.u32 	%rd376, %r302, 4;
	add.s64 	%rd377, %rd1, %rd376;
	add.s64 	%rd378, %rd2, %rd376;
	add.s64 	%rd379, %rd112, %rd375;
	ld.global.u32 	%r303, [%rd377];
	ld.global.u32 	%r304, [%rd378];
	setp.gt.s32 	%p200, %r303, %r304;
	selp.u16 	%rs259, 1, 0, %p200;
	setp.ne.s16 	%p202, %rs258, 0;
	and.pred  	%p203, %p202, %p200;
	min.s64 	%rd380, %rd379, %rd374;
	setp.eq.s16 	%p204, %rs258, 0;
	selp.b64 	%rd381, %rd379, %rd374, %p204;
	selp.b16 	%rs260, %rs259, %rs257, %p204;
	selp.b64 	%rd382, %rd380, %rd381, %p203;
	selp.b16 	%rs261, 1, %rs260, %p203;
	and.b16  	%rs262, %rs261, 255;
	add.s32 	%r305, %r299, 512;
	cvt.u64.u32 	%rd383, %r305;
	mul.wide.u32 	%rd384, %r305, 4;
	add.s64 	%rd385, %rd1, %rd384;
	add.s64 	%rd386, %rd2, %rd384;
	add.s64 	%rd387, %rd112, %rd383;
	ld.global.u32 	%r306, [%rd385];
	ld.global.u32 	%r307, [%rd386];
	setp.gt.s32 	%p205, %r306, %r307;
	selp.u16 	%rs263, 1, 0, %p205;
	setp.ne.s16 	%p207, %rs262, 0;
	and.pred  	%p208, %p207, %p205;
	min.s64 	%rd388, %rd387, %rd382;
	setp.eq.s16 	%p209, %rs262, 0;
	selp.b64 	%rd389, %rd387, %rd382, %p209;
	selp.b16 	%rs264, %rs263, %rs261, %p209;
	selp.b64 	%rd390, %rd388, %rd389, %p208;
	selp.b16 	%rs265, 1, %rs264, %p208;
	and.b16  	%rs266, %rs265, 255;
	add.s32 	%r308, %r299, 768;
	cvt.u64.u32 	%rd391, %r308;
	mul.wide.u32 	%rd392, %r308, 4;
	add.s64 	%rd393, %rd1, %rd392;
	add.s64 	%rd394, %rd2, %rd392;
	add.s64 	%rd395, %rd112, %rd391;
	ld.global.u32 	%r309, [%rd393];
	ld.global.u32 	%r310, [%rd394];
	setp.gt.s32 	%p210, %r309, %r310;
	selp.u16 	%rs267, 1, 0, %p210;
	setp.ne.s16 	%p212, %rs266, 0;
	and.pred  	%p213, %p212, %p210;
	min.s64 	%rd396, %rd395, %rd390;
	setp.eq.s16 	%p214, %rs266, 0;
	selp.b64 	%rd397, %rd395, %rd390, %p214;
	selp.b16 	%rs268, %rs267, %rs265, %p214;
	selp.b64 	%rd482, %rd396, %rd397, %p213;
	selp.b16 	%rs377, 1, %rs268, %p213;
	add.s32 	%r555, %r555, 1024;
$L__BB17_11:
	and.b32  	%r311, %r10, 3;
	setp.eq.s32 	%p215, %r311, 0;
	@%p215 bra 	$L__BB17_16;
	setp.eq.s32 	%p216, %r311, 1;
	@%p216 bra 	$L__BB17_14;
	add.s32 	%r312, %r4, %r555;
	cvt.u64.u32 	%rd399, %r312;
	mul.wide.u32 	%rd400, %r312, 4;
	add.s64 	%rd401, %rd1, %rd400;
	add.s64 	%rd402, %rd2, %rd400;
	add.s64 	%rd403, %rd112, %rd399;
	ld.global.u32 	%r313, [%rd401];
	ld.global.u32 	%r314, [%rd402];
	setp.gt.s32 	%p217, %r313, %r314;
	selp.u16 	%rs270, 1, 0, %p217;
	and.b16  	%rs271, %rs377, 255;
	setp.ne.s16 	%p219, %rs271, 0;
	and.pred  	%p220, %p219, %p217;
	min.s64 	%rd404, %rd403, %rd482;
	setp.eq.s16 	%p221, %rs271, 0;
	selp.b64 	%rd405, %rd403, %rd482, %p221;
	selp.b16 	%rs272, %rs270, %rs377, %p221;
	selp.b64 	%rd406, %rd404, %rd405, %p220;
	selp.b16 	%rs273, 1, %rs272, %p220;
	and.b16  	%rs274, %rs273, 255;
	add.s32 	%r315, %r312, 256;
	cvt.u64.u32 	%rd407, %r315;
	mul.wide.u32 	%rd408, %r315, 4;
	add.s64 	%rd409, %rd1, %rd408;
	add.s64 	%rd410, %rd2, %rd408;
	add.s64 	%rd411, %rd112, %rd407;
	ld.global.u32 	%r316, [%rd409];
	ld.global.u32 	%r317, [%rd410];
	setp.gt.s32 	%p222, %r316, %r317;
	selp.u16 	%rs275, 1, 0, %p222;
	setp.ne.s16 	%p224, %rs274, 0;
	and.pred  	%p225, %p224, %p222;
	min.s64 	%rd412, %rd411, %rd406;
	setp.eq.s16 	%p226, %rs274, 0;
	selp.b64 	%rd413, %rd411, %rd406, %p226;
	selp.b16 	%rs276, %rs275, %rs273, %p226;
	selp.b64 	%rd482, %rd412, %rd413, %p225;
	selp.b16 	%rs377, 1, %rs276, %p225;
	add.s32 	%r555, %r555, 512;
$L__BB17_14:
	and.b32  	%r318, %r9, 256;
	setp.ne.s32 	%p227, %r318, 0;
	@%p227 bra 	$L__BB17_16;
	add.s32 	%r319, %r4, %r555;
	cvt.u64.u32 	%rd414, %r319;
	mul.wide.u32 	%rd415, %r319, 4;
	add.s64 	%rd416, %rd1, %rd415;
	add.s64 	%rd417, %rd2, %rd415;
	add.s64 	%rd418, %rd112, %rd414;
	ld.global.u32 	%r320, [%rd416];
	ld.global.u32 	%r321, [%rd417];
	setp.gt.s32 	%p228, %r320, %r321;
	selp.u16 	%rs277, 1, 0, %p228;
	and.b16  	%rs278, %rs377, 255;
	setp.ne.s16 	%p230, %rs278, 0;
	and.pred  	%p231, %p230, %p228;
	min.s64 	%rd419, %rd418, %rd482;
	setp.eq.s16 	%p232, %rs278, 0;
	selp.b64 	%rd420, %rd418, %rd482, %p232;
	selp.b16 	%rs279, %rs277, %rs377, %p232;
	selp.b64 	%rd482, %rd419, %rd420, %p231;
	selp.b16 	%rs377, 1, %rs279, %p231;
$L__BB17_16:
	setp.lt.u32 	%p233, %r5, 256;
	@%p233 bra 	$L__BB17_41;
	// begin inline asm
	mov.u32 %r440, %laneid;
	// end inline asm
	cvt.u32.u16 	%r461, %rs377;
	and.b32  	%r442, %r461, 255;
	mov.b32 	%r458, 1;
	mov.b32 	%r459, 31;
	mov.b32 	%r460, -1;
	// begin inline asm
	shfl.sync.down.b32 %r441, %r442, %r458, %r459, %r460;
	// end inline asm
	// begin inline asm
	shfl.sync.down.b32 %r446, %r447, %r458, %r459, %r460;
	// end inline asm
	mov.b64 	{%r452, %r457}, %rd482;
	// begin inline asm
	shfl.sync.down.b32 %r451, %r452, %r458, %r459, %r460;
	// end inline asm
	// begin inline asm
	shfl.sync.down.b32 %r456, %r457, %r458, %r459, %r460;
	// end inline asm
	mov.b64 	%rd18, {%r451, %r456};
	cvt.u16.u32 	%rs15, %r441;
	setp.gt.s32 	%p283, %r440, 30;
	@%p283 bra 	$L__BB17_21;
	and.b16  	%rs321, %rs377, 255;
	setp.eq.s16 	%p284, %rs321, 0;
	and.b16  	%rs322, %rs15, 255;
	setp.eq.s16 	%p285, %rs322, 0;
	or.pred  	%p286, %p284, %p285;
	@%p286 bra 	$L__BB17_20;
	min.s64 	%rd482, %rd18, %rd482;
	mov.b16 	%rs377, 1;
	bra.uni 	$L__BB17_21;
$L__BB17_20:
	setp.eq.s16 	%p287, %rs321, 0;
	selp.b64 	%rd482, %rd18, %rd482, %p287;
	selp.b16 	%rs377, %rs15, %rs377, %p287;
$L__BB17_21:
	cvt.u32.u16 	%r482, %rs377;
	and.b32  	%r463, %r482, 255;
	mov.b32 	%r479, 2;
	mov.b32 	%r480, 31;
	mov.b32 	%r481, -1;
	// begin inline asm
	shfl.sync.down.b32 %r462, %r463, %r479, %r480, %r481;
	// end inline asm
	// begin inline asm
	shfl.sync.down.b32 %r467, %r468, %r479, %r480, %r481;
	// end inline asm
	mov.b64 	{%r473, %r478}, %rd482;
	// begin inline asm
	shfl.sync.down.b32 %r472, %r473, %r479, %r480, %r481;
	// end inline asm
	// begin inline asm
	shfl.sync.down.b32 %r477, %r478, %r479, %r480, %r481;
	// end inline asm
	mov.b64 	%rd22, {%r472, %r477};
	cvt.u16.u32 	%rs18, %r462;
	setp.gt.s32 	%p288, %r440, 29;
	@%p288 bra 	$L__BB17_25;
	and.b16  	%rs325, %rs377, 255;
	setp.eq.s16 	%p289, %rs325, 0;
	and.b16  	%rs326, %rs18, 255;
	setp.eq.s16 	%p290, %rs326, 0;
	or.pred  	%p291, %p289, %p290;
	@%p291 bra 	$L__BB17_24;
	min.s64 	%rd482, %rd22, %rd482;
	mov.b16 	%rs377, 1;
	bra.uni 	$L__BB17_25;
$L__BB17_24:
	setp.eq.s16 	%p292, %rs325, 0;
	selp.b64 	%rd482, %rd22, %rd482, %p292;
	selp.b16 	%rs377, %rs18, %rs377, %p292;
$L__BB17_25:
	cvt.u32.u16 	%r503, %rs377;
	and.b32  	%r484, %r503, 255;
	mov.b32 	%r500, 4;
	mov.b32 	%r501, 31;
	mov.b32 	%r502, -1;
	// begin inline asm
	shfl.sync.down.b32 %r483, %r484, %r500, %r501, %r502;
	// end inline asm
	// begin inline asm
	shfl.sync.down.b32 %r488, %r489, %r500, %r501, %r502;
	// end inline asm
	mov.b64 	{%r494, %r499}, %rd482;
	// begin inline asm
	shfl.sync.down.b32 %r493, %r494, %r500, %r501, %r502;
	// end inline asm
	// begin inline asm
	shfl.sync.down.b32 %r498, %r499, %r500, %r501, %r502;
	// end inline asm
	mov.b64 	%rd26, {%r493, %r498};
	cvt.u16.u32 	%rs21, %r483;
	setp.gt.s32 	%p293, %r440, 27;
	@%p293 bra 	$L__BB17_29;
	and.b16  	%rs329, %rs377, 255;
	setp.eq.s16 	%p294, %rs329, 0;
	and.b16  	%rs330, %rs21, 255;
	setp.eq.s16 	%p295, %rs330, 0;
	or.pred  	%p296, %p294, %p295;
	@%p296 bra 	$L__BB17_28;
	min.s64 	%rd482, %rd26, %rd482;
	mov.b16 	%rs377, 1;
	bra.uni 	$L__BB17_29;
$L__BB17_28:
	setp.eq.s16 	%p297, %rs329, 0;
	selp.b64 	%rd482, %rd26, %rd482, %p297;
	selp.b16 	%rs377, %rs21, %rs377, %p297;
$L__BB17_29:
	cvt.u32.u16 	%r524, %rs377;
	and.b32  	%r505, %r524, 255;
	mov.b32 	%r521, 8;
	mov.b32 	%r522, 31;
	mov.b32 	%r523, -1;
	// begin inline asm
	shfl.sync.down.b32 %r504, %r505, %r521, %r522, %r523;
	// end inline asm
	// begin inline asm
	shfl.sync.down.b32 %r509, %r510, %r521, %r522, %r523;
	// end inline asm
	mov.b64 	{%r515, %r520}, %rd482;
	// begin inline asm
	shfl.sync.down.b32 %r514, %r515, %r521, %r522, %r523;
	// end inline asm
	// begin inline asm
	shfl.sync.down.b32 %r519, %r520, %r521, %r522, %r523;
	// end inline asm
	mov.b64 	%rd30, {%r514, %r519};
	cvt.u16.u32 	%rs24, %r504;
	setp.gt.s32 	%p298, %r440, 23;
	@%p298 bra 	$L__BB17_33;
	and.b16  	%rs333, %rs377, 255;
	setp.eq.s16 	%p299, %rs333, 0;
	and.b16  	%rs334, %rs24, 255;
	setp.eq.s16 	%p300, %rs334, 0;
	or.pred  	%p301, %p299, %p300;
	@%p301 bra 	$L__BB17_32;
	min.s64 	%rd482, %rd30, %rd482;
	mov.b16 	%rs377, 1;
	bra.uni 	$L__BB17_33;
$L__BB17_32:
	setp.eq.s16 	%p302, %rs333, 0;
	selp.b16 	%rs377, %rs24, %rs377, %p302;
	selp.b64 	%rd482, %rd30, %rd482, %p302;
$L__BB17_33:
	cvt.u32.u16 	%r545, %rs377;
	and.b32  	%r526, %r545, 255;
	mov.b32 	%r542, 16;
	mov.b32 	%r543, 31;
	mov.b32 	%r544, -1;
	// begin inline asm
	shfl.sync.down.b32 %r525, %r526, %r542, %r543, %r544;
	// end inline asm
	// begin inline asm
	shfl.sync.down.b32 %r530, %r531, %r542, %r543, %r544;
	// end inline asm
	mov.b64 	{%r536, %r541}, %rd482;
	// begin inline asm
	shfl.sync.down.b32 %r535, %r536, %r542, %r543, %r544;
	// end inline asm
	// begin inline asm
	shfl.sync.down.b32 %r540, %r541, %r542, %r543, %r544;
	// end inline asm
	mov.b64 	%rd34, {%r535, %r540};
	cvt.u16.u32 	%rs27, %r525;
	setp.gt.s32 	%p303, %r440, 15;
	@%p303 bra 	$L__BB17_37;
	and.b16  	%rs337, %rs377, 255;
	setp.eq.s16 	%p304, %rs337, 0;
	and.b16  	%rs338, %rs27, 255;
	setp.eq.s16 	%p305, %rs338, 0;
	or.pred  	%p306, %p304, %p305;
	@%p306 bra 	$L__BB17_36;
	min.s64 	%rd482, %rd34, %rd482;
	mov.b16 	%rs377, 1;
	bra.uni 	$L__BB17_37;
$L__BB17_36:
	setp.eq.s16 	%p307, %rs337, 0;
	selp.b16 	%rs377, %rs27, %rs377, %p307;
	selp.b64 	%rd482, %rd34, %rd482, %p307;
$L__BB17_37:
	setp.ne.s32 	%p308, %r440, 0;
	@%p308 bra 	$L__BB17_39;
	shr.u32 	%r546, %r6, 1;
	and.b32  	%r547, %r546, 496;
	mov.u32 	%r548, _ZZN3cub18CUB_300001_SM_10006detail6reduce18DeviceReduceKernelINS2_10policy_hubIN4cuda3std3__45tupleIJblEEEjN6thrust24THRUST_300001_SM_1000_NS8cuda_cub9__find_if7functorIS9_EEE10Policy1000ENSB_12zip_iteratorINS8_IJNSD_26transform_input_iterator_tIbNSI_INS8_IJNSB_6detail15normal_iteratorINSB_10device_ptrIiEEEESO_EEEEENSK_22tuple_binary_predicateINS7_7greaterIiEEEEEENSB_17counting_iteratorIlNSB_11use_defaultESX_SX_EEEEEEEjSF_S9_NS7_10__identityEEEvT0_PT3_T1_NS0_13GridEvenShareIS15_EET2_T4_E12temp_storage;
	add.s32 	%r549, %r548, %r547;
	st.shared.u8 	[%r549+8], %rs377;
	st.shared.u64 	[%r549+16], %rd482;
$L__BB17_39:
	bar.sync 	0;
	setp.ne.s32 	%p309, %r6, 0;
	@%p309 bra 	$L__BB17_119;
	ld.shared.u8 	%rs341, [_ZZN3cub18CUB_300001_SM_10006detail6reduce18DeviceReduceKernelINS2_10policy_hubIN4cuda3std3__45tupleIJblEEEjN6thrust24THRUST_300001_SM_1000_NS8cuda_cub9__find_if7functorIS9_EEE10Policy1000ENSB_12zip_iteratorINS8_IJNSD_26transform_input_iterator_tIbNSI_INS8_IJNSB_6detail15normal_iteratorINSB_10device_ptrIiEEEESO_EEEEENSK_22tuple_binary_predicateINS7_7greaterIiEEEEEENSB_17counting_iteratorIlNSB_11use_defaultESX_SX_EEEEEEEjSF_S9_NS7_10__identityEEEvT0_PT3_T1_NS0_13GridEvenShareIS15_EET2_T4_E12temp_storage+24];
	ld.shared.u64 	%rd442, [_ZZN3cub18CUB_300001_SM_10006detail6reduce18DeviceReduceKernelINS2_10policy_hubIN4cuda3std3__45tupleIJblEEEjN6thrust24THRUST_300001_SM_1000_NS8cuda_cub9__find_if7functorIS9_EEE10Policy1000ENSB_12zip_iteratorINS8_IJNSD_26transform_input_iterator_tIbNSI_INS8_IJNSB_6detail15normal_iteratorINSB_10device_ptrIiEEEESO_EEEEENSK_22tuple_binary_predicateINS7_7greaterIiEEEEEENSB_17counting_iteratorIlNSB_11use_defaultESX_SX_EEEEEEEjSF_S9_NS7_10__identityEEEvT0_PT3_T1_NS0_13GridEvenShareIS15_EET2_T4_E12temp_storage+32];
	and.b16  	%rs342, %rs377, 255;
	setp.eq.s16 	%p310, %rs342, 0;
	setp.eq.s16 	%p311, %rs341, 0;
	min.s64 	%rd443, %rd442, %rd482;
	selp.b16 	%rs343, %rs377, 1, %p311;
	selp.b16 	%rs344, %rs341, %rs343, %p310;
	and.b16  	%rs345, %rs344, 255;
	selp.b64 	%rd444, %rd482, %rd443, %p311;
	selp.b64 	%rd445, %rd442, %rd444, %p310;
	ld.shared.u8 	%rs346, [_ZZN3cub18CUB_300001_SM_10006detail6reduce18DeviceReduceKernelINS2_10policy_hubIN4cuda3std3__45tupleIJblEEEjN6thrust24THRUST_300001_SM_1000_NS8cuda_cub9__find_if7functorIS9_EEE10Policy1000ENSB_12zip_iteratorINS8_IJNSD_26transform_input_iterator_tIbNSI_INS8_IJNSB_6detail15normal_iteratorINSB_10device_ptrIiEEEESO_EEEEENSK_22tuple_binary_predicateINS7_7greaterIiEEEEEENSB_17counting_iteratorIlNSB_11use_defaultESX_SX_EEEEEEEjSF_S9_NS7_10__identityEEEvT0_PT3_T1_NS0_13GridEvenShareIS15_EET2_T4_E12temp_storage+40];
	ld.shared.u64 	%rd446, [_ZZN3cub18CUB_300001_SM_10006detail6reduce18DeviceReduceKernelINS2_10policy_hubIN4cuda3std3__45tupleIJblEEEjN6thrust24THRUST_300001_SM_1000_NS8cuda_cub9__find_if7functorIS9_EEE10Policy1000ENSB_12zip_iteratorINS8_IJNSD_26transform_input_iterator_tIbNSI_INS8_IJNSB_6detail15normal_iteratorINSB_10device_ptrIiEEEESO_EEEEENSK_22tuple_binary_predicateINS7_7greaterIiEEEEEENSB_17counting_iteratorIlNSB_11use_defaultESX_SX_EEEEEEEjSF_S9_NS7_10__identityEEEvT0_PT3_T1_NS0_13GridEvenShareIS15_EET2_T4_E12temp_storage+48];
	setp.eq.s16 	%p312, %rs345, 0;
	setp.eq.s16 	%p313, %rs346, 0;
	min.s64 	%rd447, %rd446, %rd445;
	selp.b16 	%rs347, %rs344, 1, %p313;
	selp.b16 	%rs348, %rs346, %rs347, %p312;
	and.b16  	%rs349, %rs348, 255;
	selp.b64 	%rd448, %rd445, %rd447, %p313;
	selp.b64 	%rd449, %rd446, %rd448, %p312;
	ld.shared.u8 	%rs350, [_ZZN3cub18CUB_300001_SM_10006detail6reduce18DeviceReduceKernelINS2_10policy_hubIN4cuda3std3__45tupleIJblEEEjN6thrust24THRUST_300001_SM_1000_NS8cuda_cub9__find_if7functorIS9_EEE10Policy1000ENSB_12zip_iteratorINS8_IJNSD_26transform_input_iterator_tIbNSI_INS8_IJNSB_6detail15normal_iteratorINSB_10device_ptrIiEEEESO_EEEEENSK_22tuple_binary_predicateINS7_7greaterIiEEEEEENSB_17counting_iteratorIlNSB_11use_defaultESX_SX_EEEEEEEjSF_S9_NS7_10__identityEEEvT0_PT3_T1_NS0_13GridEvenShareIS15_EET2_T4_E12temp_storage+56];
	ld.shared.u64 	%rd450, [_ZZN3cub18CUB_300001_SM_10006detail6reduce18DeviceReduceKernelINS2_10policy_hubIN4cuda3std3__45tupleIJblEEEjN6thrust24THRUST_300001_SM_1000_NS8cuda_cub9__find_if7functorIS9_EEE10Policy1000ENSB_12zip_iteratorINS8_IJNSD_26transform_input_iterator_tIbNSI_INS8_IJNSB_6detail15normal_iteratorINSB_10device_ptrIiEEEESO_EEEEENSK_22tuple_binary_predicateINS7_7greaterIiEEEEEENSB_17counting_iteratorIlNSB_11use_defaultESX_SX_EEEEEEEjSF_S9_NS7_10__identityEEEvT0_PT3_T1_NS0_13GridEvenShareIS15_EET2_T4_E12temp_storage+64];
	setp.eq.s16 	%p314, %rs349, 0;
	setp.eq.s16 	%p315, %rs350, 0;
	min.s64 	%rd451, %rd450, %rd449;
	selp.b16 	%rs351, %rs348, 1, %p315;
	selp.b16 	%rs352, %rs350, %rs351, %p314;
	and.b16  	%rs353, %rs352, 255;
	selp.b64 	%rd452, %rd449, %rd451, %p315;
	selp.b64 	%rd453, %rd450, %rd452, %p314;
	ld.shared.u8 	%rs354, [_ZZN3cub18CUB_300001_SM_10006detail6reduce18DeviceReduceKernelINS2_10policy_hubIN4cuda3std3__45tupleIJblEEEjN6thrust24THRUST_300001_SM_1000_NS8cuda_cub9__find_if7functorIS9_EEE10Policy1000ENSB_12zip_iteratorINS8_IJNSD_26transform_input_iterator_tIbNSI_INS8_IJNSB_6detail15normal_iteratorINSB_10device_ptrIiEEEESO_EEEEENSK_22tuple_binary_predicateINS7_7greaterIiEEEEEENSB_17counting_iteratorIlNSB_11use_defaultESX_SX_EEEEEEEjSF_S9_NS7_10__identityEEEvT0_PT3_T1_NS0_13GridEvenShareIS15_EET2_T4_E12temp_storage+72];
	ld.shared.u64 	%rd454, [_ZZN3cub18CUB_300001_SM_10006detail6reduce18DeviceReduceKernelINS2_10policy_hubIN4cuda3std3__45tupleIJblEEEjN6thrust24THRUST_300001_SM_1000_NS8cuda_cub9__find_if7functorIS9_EEE10Policy1000ENSB_12zip_iteratorINS8_IJNSD_26transform_input_iterator_tIbNSI_INS8_IJNSB_6detail15normal_iteratorINSB_10device_ptrIiEEEESO_EEEEENSK_22tuple_binary_predicateINS7_7greaterIiEEEEEENSB_17counting_iteratorIlNSB_11use_defaultESX_SX_EEEEEEEjSF_S9_NS7_10__identityEEEvT0_PT3_T1_NS0_13GridEvenShareIS15_EET2_T4_E12temp_storage+80];
	setp.eq.s16 	%p316, %rs353, 0;
	setp.eq.s16 	%p317, %rs354, 0;
	min.s64 	%rd455, %rd454, %rd453;
	selp.b16 	%rs355, %rs352, 1, %p317;
	selp.b16 	%rs356, %rs354, %rs355, %p316;
	and.b16  	%rs357, %rs356, 255;
	selp.b64 	%rd456, %rd453, %rd455, %p317;
	selp.b64 	%rd457, %rd454, %rd456, %p316;
	ld.shared.u8 	%rs358, [_ZZN3cub18CUB_300001_SM_10006detail6reduce18DeviceReduceKernelINS2_10policy_hubIN4cuda3std3__45tupleIJblEEEjN6thrust24THRUST_300001_SM_1000_NS8cuda_cub9__find_if7functorIS9_EEE10Policy1000ENSB_12zip_iteratorINS8_IJNSD_26transform_input_iterator_tIbNSI_INS8_IJNSB_6detail15normal_iteratorINSB_10device_ptrIiEEEESO_EEEEENSK_22tuple_binary_predicateINS7_7greaterIiEEEEEENSB_17counting_iteratorIlNSB_11use_defaultESX_SX_EEEEEEEjSF_S9_NS7_10__identityEEEvT0_PT3_T1_NS0_13GridEvenShareIS15_EET2_T4_E12temp_storage+88];
	ld.shared.u64 	%rd458, [_ZZN3cub18CUB_300001_SM_10006detail6reduce18DeviceReduceKernelINS2_10policy_hubIN4cuda3std3__45tupleIJblEEEjN6thrust24THRUST_300001_SM_1000_NS8cuda_cub9__find_if7functorIS9_EEE10Policy1000ENSB_12zip_iteratorINS8_IJNSD_26transform_input_iterator_tIbNSI_INS8_IJNSB_6detail15normal_iteratorINSB_10device_ptrIiEEEESO_EEEEENSK_22tuple_binary_predicateINS7_7greaterIiEEEEEENSB_17counting_iteratorIlNSB_11use_defaultESX_SX_EEEEEEEjSF_S9_NS7_10__identityEEEvT0_PT3_T1_NS0_13GridEvenShareIS15_EET2_T4_E12temp_storage+96];
	setp.eq.s16 	%p318, %rs357, 0;
	setp.eq.s16 	%p319, %rs358, 0;
	min.s64 	%rd459, %rd458, %rd457;
	selp.b16 	%rs359, %rs356, 1, %p319;
	selp.b16 	%rs360, %rs358, %rs359, %p318;
	and.b16  	%rs361, %rs360, 255;
	selp.b64 	%rd460, %rd457, %rd459, %p319;
	selp.b64 	%rd461, %rd458, %rd460, %p318;
	ld.shared.u8 	%rs362, [_ZZN3cub18CUB_300001_SM_10006detail6reduce18DeviceReduceKernelINS2_10policy_hubIN4cuda3std3__45tupleIJblEEEjN6thrust24THRUST_300001_SM_1000_NS8cuda_cub9__find_if7functorIS9_EEE10Policy1000ENSB_12zip_iteratorINS8_IJNSD_26transform_input_iterator_tIbNSI_INS8_IJNSB_6detail15normal_iteratorINSB_10device_ptrIiEEEESO_EEEEENSK_22tuple_binary_predicateINS7_7greaterIiEEEEEENSB_17counting_iteratorIlNSB_11use_defaultESX_SX_EEEEEEEjSF_S9_NS7_10__identityEEEvT0_PT3_T1_NS0_13GridEvenShareIS15_EET2_T4_E12temp_storage+104];
	ld.shared.u64 	%rd462, [_ZZN3cub18CUB_300001_SM_10006detail6reduce18DeviceReduceKernelINS2_10policy_hubIN4cuda3std3__45tupleIJblEEEjN6thrust24THRUST_300001_SM_1000_NS8cuda_cub9__find_if7functorIS9_EEE10Policy1000ENSB_12zip_iteratorINS8_IJNSD_26transform_input_iterator_tIbNSI_INS8_IJNSB_6detail15normal_iteratorINSB_10device_ptrIiEEEESO_EEEEENSK_22tuple_binary_predicateINS7_7greaterIiEEEEEENSB_17counting_iteratorIlNSB_11use_defaultESX_SX_EEEEEEEjSF_S9_NS7_10__identityEEEvT0_PT3_T1_NS0_13GridEvenShareIS15_EET2_T4_E12temp_storage+112];
	setp.eq.s16 	%p320, %rs361, 0;
	setp.eq.s16 	%p321, %rs362, 0;
	min.s64 	%rd463, %rd462, %rd461;
	selp.b16 	%rs363, %rs360, 1, %p321;
	selp.b16 	%rs364, %rs362, %rs363, %p320;
	and.b16  	%rs365, %rs364, 255;
	selp.b64 	%rd464, %rd461, %rd463, %p321;
	selp.b64 	%rd465, %rd462, %rd464, %p320;
	ld.shared.u8 	%rs366, [_ZZN3cub18CUB_300001_SM_10006detail6reduce18DeviceReduceKernelINS2_10policy_hubIN4cuda3std3__45tupleIJblEEEjN6thrust24THRUST_300001_SM_1000_NS8cuda_cub9__find_if7functorIS9_EEE10Policy1000ENSB_12zip_iteratorINS8_IJNSD_26transform_input_iterator_tIbNSI_INS8_IJNSB_6detail15normal_iteratorINSB_10device_ptrIiEEEESO_EEEEENSK_22tuple_binary_predicateINS7_7greaterIiEEEEEENSB_17counting_iteratorIlNSB_11use_defaultESX_SX_EEEEEEEjSF_S9_NS7_10__identityEEEvT0_PT3_T1_NS0_13GridEvenShareIS15_EET2_T4_E12temp_storage+120];
	ld.shared.u64 	%rd466, [_ZZN3cub18CUB_300001_SM_10006detail6reduce18DeviceReduceKernelINS2_10policy_hubIN4cuda3std3__45tupleIJblEEEjN6thrust24THRUST_300001_SM_1000_NS8cuda_cub9__find_if7functorIS9_EEE10Policy1000ENSB_12zip_iteratorINS8_IJNSD_26transform_input_iterator_tIbNSI_INS8_IJNSB_6detail15normal_iteratorINSB_10device_ptrIiEEEESO_EEEEENSK_22tuple_binary_predicateINS7_7greaterIiEEEEEENSB_17counting_iteratorIlNSB_11use_defaultESX_SX_EEEEEEEjSF_S9_NS7_10__identityEEEvT0_PT3_T1_NS0_13GridEvenShareIS15_EET2_T4_E12temp_storage+128];
	setp.eq.s16 	%p322, %rs365, 0;
	setp.eq.s16 	%p323, %rs366, 0;
	min.s64 	%rd467, %rd466, %rd465;
	selp.b16 	%rs367, %rs364, 1, %p323;
	selp.b16 	%rs377, %rs366, %rs367, %p322;
	selp.b64 	%rd468, %rd465, %rd467, %p323;
	selp.b64 	%rd482, %rd466, %rd468, %p322;
	bra.uni 	$L__BB17_119;
$L__BB17_41:
	// begin inline asm
	mov.u32 %r322, %laneid;
	// end inline asm
	and.b32  	%r343, %r6, 992;
	add.s32 	%r344, %r343, 32;
	setp.gt.u32 	%p234, %r344, %r5;
	not.b32 	%r345, %r343;
	add.s32 	%r346, %r5, %r345;
	selp.b32 	%r341, %r346, 31, %p234;
	cvt.u32.u16 	%r347, %rs377;
	and.b32  	%r324, %r347, 255;
	mov.b32 	%r340, 1;
	mov.b32 	%r342, -1;
	// begin inline asm
	shfl.sync.down.b32 %r323, %r324, %r340, %r341, %r342;
	// end inline asm
	// begin inline asm
	shfl.sync.down.b32 %r328, %r329, %r340, %r341, %r342;
	// end inline asm
	mov.b64 	{%r334, %r339}, %rd482;
	// begin inline asm
	shfl.sync.down.b32 %r333, %r334, %r340, %r341, %r342;
	// end inline asm
	// begin inline asm
	shfl.sync.down.b32 %r338, %r339, %r340, %r341, %r342;
	// end inline asm
	mov.b64 	%rd39, {%r333, %r338};
	cvt.u16.u32 	%rs31, %r323;
	setp.ge.s32 	%p235, %r322, %r341;
	@%p235 bra 	$L__BB17_45;
	and.b16  	%rs280, %rs377, 255;
	setp.eq.s16 	%p236, %rs280, 0;
	and.b16  	%rs281, %rs31, 255;
	setp.eq.s16 	%p237, %rs281, 0;
	or.pred  	%p238, %p236, %p237;
	@%p238 bra 	$L__BB17_44;
	min.s64 	%rd482, %rd39, %rd482;
	mov.b16 	%rs377, 1;
	bra.uni 	$L__BB17_45;
$L__BB17_44:
	setp.eq.s16 	%p239, %rs280, 0;
	selp.b16 	%rs377, %rs31, %rs377, %p239;
	selp.b64 	%rd482, %rd39, %rd482, %p239;
$L__BB17_45:
	cvt.u32.u16 	%r368, %rs377;
	and.b32  	%r349, %r368, 255;
	mov.b32 	%r365, 2;
	mov.b32 	%r367, -1;
	// begin inline asm
	shfl.sync.down.b32 %r348, %r349, %r365, %r341, %r367;
	// end inline asm
	// begin inline asm
	shfl.sync.down.b32 %r353, %r354, %r365, %r341, %r367;
	// end inline asm
	mov.b64 	{%r359, %r364}, %rd482;
	// begin inline asm
	shfl.sync.down.b32 %r358, %r359, %r365, %r341, %r367;
	// end inline asm
	// begin inline asm
	shfl.sync.down.b32 %r363, %r364, %r365, %r341, %r367;
	// end inline asm
	mov.b64 	%rd43, {%r358, %r363};
	cvt.u16.u32 	%rs34, %r348;
	add.s32 	%r369, %r322, 2;
	setp.gt.s32 	%p240, %r369, %r341;
	@%p240 bra 	$L__BB17_49;
	and.b16  	%rs284, %rs377, 255;
	setp.eq.s16 	%p241, %rs284, 0;
	and.b16  	%rs285, %rs34, 255;
	setp.eq.s16 	%p242, %rs285, 0;
	or.pred  	%p243, %p241, %p242;
	@%p243 bra 	$L__BB17_48;
	min.s64 	%rd482, %rd43, %rd482;
	mov.b16 	%rs377, 1;
	bra.uni 	$L__BB17_49;
$L__BB17_48:
	setp.eq.s16 	%p244, %rs284, 0;
	selp.b16 	%rs377, %rs34, %rs377, %p244;
	selp.b64 	%rd482, %rd43, %rd482, %p244;
$L__BB17_49:
	cvt.u32.u16 	%r390, %rs377;
	and.b32  	%r371, %r390, 255;
	mov.b32 	%r387, 4;
	mov.b32 	%r389, -1;
	// begin inline asm
	shfl.sync.down.b32 %r370, %r371, %r387, %r341, %r389;
	// end inline asm
	// begin inline asm
	shfl.sync.down.b32 %r375, %r376, %r387, %r341, %r389;
	// end inline asm
	mov.b64 	{%r381, %r386}, %rd482;
	// begin inline asm
	shfl.sync.down.b32 %r380, %r381, %r387, %r341, %r389;
	// end inline asm
	// begin inline asm
	shfl.sync.down.b32 %r385, %r386, %r387, %r341, %r389;
	// end inline asm
	mov.b64 	%rd47, {%r380, %r385};
	cvt.u16.u32 	%rs37, %r370;
	add.s32 	%r391, %r322, 4;
	setp.gt.s32 	%p245, %r391, %r341;
	@%p245 bra 	$L__BB17_53;
	and.b16  	%rs288, %rs377, 255;
	setp.eq.s16 	%p246, %rs288, 0;
	and.b16  	%rs289, %rs37, 255;
	setp.eq.s16 	%p247, %rs289, 0;
	or.pred  	%p248, %p246, %p247;
	@%p248 bra 	$L__BB17_52;
	min.s64 	%rd482, %rd47, %rd482;
	mov.b16 	%rs377, 1;
	bra.uni 	$L__BB17_53;
$L__BB17_52:
	setp.eq.s16 	%p249, %rs288, 0;
	selp.b16 	%rs377, %rs37, %rs377, %p249;
	selp.b64 	%rd482, %rd47, %rd482, %p249;
$L__BB17_53:
	cvt.u32.u16 	%r412, %rs377;
	and.b32  	%r393, %r412, 255;
	mov.b32 	%r409, 8;
	mov.b32 	%r411, -1;
	// begin inline asm
	shfl.sync.down.b32 %r392, %r393, %r409, %r341, %r411;
	// end inline asm
	// begin inline asm
	shfl.sync.down.b32 %r397, %r398, %r409, %r341, %r411;
	// end inline asm
	mov.b64 	{%r403, %r408}, %rd482;
	// begin inline asm
	shfl.sync.down.b32 %r402, %r403, %r409, %r341, %r411;
	// end inline asm
	// begin inline asm
	shfl.sync.down.b32 %r407, %r408, %r409, %r341, %r411;
	// end inline asm
	mov.b64 	%rd51, {%r402, %r407};
	cvt.u16.u32 	%rs40, %r392;
	add.s32 	%r413, %r322, 8;
	setp.gt.s32 	%p250, %r413, %r341;
	@%p250 bra 	$L__BB17_57;
	and.b16  	%rs292, %rs377, 255;
	setp.eq.s16 	%p251, %rs292, 0;
	and.b16  	%rs293, %rs40, 255;
	setp.eq.s16 	%p252, %rs293, 0;
	or.pred  	%p253, %p251, %p252;
	@%p253 bra 	$L__BB17_56;
	min.s64 	%rd482, %rd51, %rd482;
	mov.b16 	%rs377, 1;
	bra.uni 	$L__BB17_57;
$L__BB17_56:
	setp.eq.s16 	%p254, %rs292, 0;
	selp.b16 	%rs377, %rs40, %rs377, %p254;
	selp.b64 	%rd482, %rd51, %rd482, %p254;
$L__BB17_57:
	cvt.u32.u16 	%r434, %rs377;
	and.b32  	%r415, %r434, 255;
	mov.b32 	%r431, 16;
	mov.b32 	%r433, -1;
	// begin inline asm
	shfl.sync.down.b32 %r414, %r415, %r431, %r341, %r433;
	// end inline asm
	// begin inline asm
	shfl.sync.down.b32 %r419, %r420, %r431, %r341, %r433;
	// end inline asm
	mov.b64 	{%r425, %r430}, %rd482;
	// begin inline asm
	shfl.sync.down.b32 %r424, %r425, %r431, %r341, %r433;
	// end inline asm
	// begin inline asm
	shfl.sync.down.b32 %r429, %r430, %r431, %r341, %r433;
	// end inline asm
	mov.b64 	%rd55, {%r424, %r429};
	cvt.u16.u32 	%rs43, %r414;
	add.s32 	%r435, %r322, 16;
	setp.gt.s32 	%p255, %r435, %r341;
	@%p255 bra 	$L__BB17_61;
	and.b16  	%rs296, %rs377, 255;
	setp.eq.s16 	%p256, %rs296, 0;
	and.b16  	%rs297, %rs43, 255;
	setp.eq.s16 	%p257, %rs297, 0;
	or.pred  	%p258, %p256, %p257;
	@%p258 bra 	$L__BB17_60;
	min.s64 	%rd482, %rd55, %rd482;
	mov.b16 	%rs377, 1;
	bra.uni 	$L__BB17_61;
$L__BB17_60:
	setp.eq.s16 	%p259, %rs296, 0;
	selp.b16 	%rs377, %rs43, %rs377, %p259;
	selp.b64 	%rd482, %rd55, %rd482, %p259;
$L__BB17_61:
	setp.ne.s32 	%p260, %r322, 0;
	@%p260 bra 	$L__BB17_63;
	shr.u32 	%r436, %r6, 1;
	and.b32  	%r437, %r436, 496;
	mov.u32 	%r438, _ZZN3cub18CUB_300001_SM_10006detail6reduce18DeviceReduceKernelINS2_10policy_hubIN4cuda3std3__45tupleIJblEEEjN6thrust24THRUST_300001_SM_1000_NS8cuda_cub9__find_if7functorIS9_EEE10Policy1000ENSB_12zip_iteratorINS8_IJNSD_26transform_input_iterator_tIbNSI_INS8_IJNSB_6detail15normal_iteratorINSB_10device_ptrIiEEEESO_EEEEENSK_22tuple_binary_predicateINS7_7greaterIiEEEEEENSB_17counting_iteratorIlNSB_11use_defaultESX_SX_EEEEEEEjSF_S9_NS7_10__identityEEEvT0_PT3_T1_NS0_13GridEvenShareIS15_EET2_T4_E12temp_storage;
	add.s32 	%r439, %r438, %r437;
	st.shared.u8 	[%r439+8], %rs377;
	st.shared.u64 	[%r439+16], %rd482;
$L__BB17_63:
	bar.sync 	0;
	setp.ne.s32 	%p261, %r6, 0;
	@%p261 bra 	$L__BB17_119;
	setp.lt.u32 	%p262, %r5, 33;
	@%p262 bra 	$L__BB17_66;
	ld.shared.u8 	%rs300, [_ZZN3cub18CUB_300001_SM_10006detail6reduce18DeviceReduceKernelINS2_10policy_hubIN4cuda3std3__45tupleIJblEEEjN6thrust24THRUST_300001_SM_1000_NS8cuda_cub9__find_if7functorIS9_EEE10Policy1000ENSB_12zip_iteratorINS8_IJNSD_26transform_input_iterator_tIbNSI_INS8_IJNSB_6detail15normal_iteratorINSB_10device_ptrIiEEEESO_EEEEENSK_22tuple_binary_predicateINS7_7greaterIiEEEEEENSB_17counting_iteratorIlNSB_11use_defaultESX_SX_EEEEEEEjSF_S9_NS7_10__identityEEEvT0_PT3_T1_NS0_13GridEvenShareIS15_EET2_T4_E12temp_storage+24];
	ld.shared.u64 	%rd421, [_ZZN3cub18CUB_300001_SM_10006detail6reduce18DeviceReduceKernelINS2_10policy_hubIN4cuda3std3__45tupleIJblEEEjN6thrust24THRUST_300001_SM_1000_NS8cuda_cub9__find_if7functorIS9_EEE10Policy1000ENSB_12zip_iteratorINS8_IJNSD_26transform_input_iterator_tIbNSI_INS8_IJNSB_6detail15normal_iteratorINSB_10device_ptrIiEEEESO_EEEEENSK_22tuple_binary_predicateINS7_7greaterIiEEEEEENSB_17counting_iteratorIlNSB_11use_defaultESX_SX_EEEEEEEjSF_S9_NS7_10__identityEEEvT0_PT3_T1_NS0_13GridEvenShareIS15_EET2_T4_E12temp_storage+32];
	and.b16  	%rs301, %rs377, 255;
	setp.eq.s16 	%p263, %rs301, 0;
	setp.eq.s16 	%p264, %rs300, 0;
	min.s64 	%rd422, %rd421, %rd482;
	selp.b16 	%rs302, %rs377, 1, %p264;
	selp.b16 	%rs377, %rs300, %rs302, %p263;
	selp.b64 	%rd423, %rd482, %rd422, %p264;
	selp.b64 	%rd482, %rd421, %rd423, %p263;
$L__BB17_66:
	setp.lt.u32 	%p265, %r5, 65;
	@%p265 bra 	$L__BB17_68;
	ld.shared.u8 	%rs303, [_ZZN3cub18CUB_300001_SM_10006detail6reduce18DeviceReduceKernelINS2_10policy_hubIN4cuda3std3__45tupleIJblEEEjN6thrust24THRUST_300001_SM_1000_NS8cuda_cub9__find_if7functorIS9_EEE10Policy1000ENSB_12zip_iteratorINS8_IJNSD_26transform_input_iterator_tIbNSI_INS8_IJNSB_6detail15normal_iteratorINSB_10device_ptrIiEEEESO_EEEEENSK_22tuple_binary_predicateINS7_7greaterIiEEEEEENSB_17counting_iteratorIlNSB_11use_defaultESX_SX_EEEEEEEjSF_S9_NS7_10__identityEEEvT0_PT3_T1_NS0_13GridEvenShareIS15_EET2_T4_E12temp_storage+40];
	ld.shared.u64 	%rd424, [_ZZN3cub18CUB_300001_SM_10006detail6reduce18DeviceReduceKernelINS2_10policy_hubIN4cuda3std3__45tupleIJblEEEjN6thrust24THRUST_300001_SM_1000_NS8cuda_cub9__find_if7functorIS9_EEE10Policy1000ENSB_12zip_iteratorINS8_IJNSD_26transform_input_iterator_tIbNSI_INS8_IJNSB_6detail15normal_iteratorINSB_10device_ptrIiEEEESO_EEEEENSK_22tuple_binary_predicateINS7_7greaterIiEEEEEENSB_17counting_iteratorIlNSB_11use_defaultESX_SX_EEEEEEEjSF_S9_NS7_10__identityEEEvT0_PT3_T1_NS0_13GridEvenShareIS15_EET2_T4_E12temp_storage+48];
	and.b16  	%rs304, %rs377, 255;
	setp.eq.s16 	%p266, %rs304, 0;
	setp.eq.s16 	%p267, %rs303, 0;
	min.s64 	%rd425, %rd424, %rd482;
	selp.b16 	%rs305, %rs377, 1, %p267;
	selp.b16 	%rs377, %rs303, %rs305, %p266;
	selp.b64 	%rd426, %rd482, %rd425, %p267;
	selp.b64 	%rd482, %rd424, %rd426, %p266;
$L__BB17_68:
	setp.lt.u32 	%p268, %r5, 97;
	@%p268 bra 	$L__BB17_70;
	ld.shared.u8 	%rs306, [_ZZN3cub18CUB_300001_SM_10006detail6reduce18DeviceReduceKernelINS2_10policy_hubIN4cuda3std3__45tupleIJblEEEjN6thrust24THRUST_300001_SM_1000_NS8cuda_cub9__find_if7functorIS9_EEE10Policy1000ENSB_12zip_iteratorINS8_IJNSD_26transform_input_iterator_tIbNSI_INS8_IJNSB_6detail15normal_iteratorINSB_10device_ptrIiEEEESO_EEEEENSK_22tuple_binary_predicateINS7_7greaterIiEEEEEENSB_17counting_iteratorIlNSB_11use_defaultESX_SX_EEEEEEEjSF_S9_NS7_10__identityEEEvT0_PT3_T1_NS0_13GridEvenShareIS15_EET2_T4_E12temp_storage+56];
	ld.shared.u64 	%rd427, [_ZZN3cub18CUB_300001_SM_10006detail6reduce18DeviceReduceKernelINS2_10policy_hubIN4cuda3std3__45tupleIJblEEEjN6thrust24THRUST_300001_SM_1000_NS8cuda_cub9__find_if7functorIS9_EEE10Policy1000ENSB_12zip_iteratorINS8_IJNSD_26transform_input_iterator_tIbNSI_INS8_IJNSB_6detail15normal_iteratorINSB_10device_ptrIiEEEESO_EEEEENSK_22tuple_binary_predicateINS7_7greaterIiEEEEEENSB_17counting_iteratorIlNSB_11use_defaultESX_SX_EEEEEEEjSF_S9_NS7_10__identityEEEvT0_PT3_T1_NS0_13GridEvenShareIS15_EET2_T4_E12temp_storage+64];
	and.b16  	%rs307, %rs377, 255;
	setp.eq.s16 	%p269, %rs307, 0;
	setp.eq.s16 	%p270, %rs306, 0;
	min.s64 	%rd428, %rd427, %rd482;
	selp.b16 	%rs308, %rs377, 1, %p270;
	selp.b16 	%rs377, %rs306, %rs308, %p269;
	selp.b64 	%rd429, %rd482, %rd428, %p270;
	selp.b64 	%rd482, %rd427, %rd429, %p269;
$L__BB17_70:
	setp.lt.u32 	%p271, %r5, 129;
	@%p271 bra 	$L__BB17_72;
	ld.shared.u8 	%rs309, [_ZZN3cub18CUB_300001_SM_10006detail6reduce18DeviceReduceKernelINS2_10policy_hubIN4cuda3std3__45tupleIJblEEEjN6thrust24THRUST_300001_SM_1000_NS8cuda_cub9__find_if7functorIS9_EEE10Policy1000ENSB_12zip_iteratorINS8_IJNSD_26transform_input_iterator_tIbNSI_INS8_IJNSB_6detail15normal_iteratorINSB_10device_ptrIiEEEESO_EEEEENSK_22tuple_binary_predicateINS7_7greaterIiEEEEEENSB_17counting_iteratorIlNSB_11use_defaultESX_SX_EEEEEEEjSF_S9_NS7_10__identityEEEvT0_PT3_T1_NS0_13GridEvenShareIS15_EET2_T4_E12temp_storage+72];
	ld.shared.u64 	%rd430, [_ZZN3cub18CUB_300001_SM_10006detail6reduce18DeviceReduceKernelINS2_10policy_hubIN4cuda3std3__45tupleIJblEEEjN6thrust24THRUST_300001_SM_1000_NS8cuda_cub9__find_if7functorIS9_EEE10Policy1000ENSB_12zip_iteratorINS8_IJNSD_26transform_input_iterator_tIbNSI_INS8_IJNSB_6detail15normal_iteratorINSB_10device_ptrIiEEEESO_EEEEENSK_22tuple_binary_predicateINS7_7greaterIiEEEEEENSB_17counting_iteratorIlNSB_11use_defaultESX_SX_EEEEEEEjSF_S9_NS7_10__identityEEEvT0_PT3_T1_NS0_13GridEvenShareIS15_EET2_T4_E12temp_storage+80];
	and.b16  	%rs310, %rs377, 255;
	setp.eq.s16 	%p272, %rs310, 0;
	setp.eq.s16 	%p273, %rs309, 0;
	min.s64 	%rd431, %rd430, %rd482;
	selp.b16 	%rs311, %rs377, 1, %p273;
	selp.b16 	%rs377, %rs309, %rs311, %p272;
	selp.b64 	%rd432, %rd482, %rd431, %p273;
	selp.b64 	%rd482, %rd430, %rd432, %p272;
$L__BB17_72:
	setp.lt.u32 	%p274, %r5, 161;
	@%p274 bra 	$L__BB17_74;
	ld.shared.u8 	%rs312, [_ZZN3cub18CUB_300001_SM_10006detail6reduce18DeviceReduceKernelINS2_10policy_hubIN4cuda3std3__45tupleIJblEEEjN6thrust24THRUST_300001_SM_1000_NS8cuda_cub9__find_if7functorIS9_EEE10Policy1000ENSB_12zip_iteratorINS8_IJNSD_26transform_input_iterator_tIbNSI_INS8_IJNSB_6detail15normal_iteratorINSB_10device_ptrIiEEEESO_EEEEENSK_22tuple_binary_predicateINS7_7greaterIiEEEEEENSB_17counting_iteratorIlNSB_11use_defaultESX_SX_EEEEEEEjSF_S9_NS7_10__identityEEEvT0_PT3_T1_NS0_13GridEvenShareIS15_EET2_T4_E12temp_storage+88];
	ld.shared.u64 	%rd433, [_ZZN3cub18CUB_300001_SM_10006detail6reduce18DeviceReduceKernelINS2_10policy_hubIN4cuda3std3__45tupleIJblEEEjN6thrust24THRUST_300001_SM_1000_NS8cuda_cub9__find_if7functorIS9_EEE10Policy1000ENSB_12zip_iteratorINS8_IJNSD_26transform_input_iterator_tIbNSI_INS8_IJNSB_6detail15normal_iteratorINSB_10device_ptrIiEEEESO_EEEEENSK_22tuple_binary_predicateINS7_7greaterIiEEEEEENSB_17counting_iteratorIlNSB_11use_defaultESX_SX_EEEEEEEjSF_S9_NS7_10__identityEEEvT0_PT3_T1_NS0_13GridEvenShareIS15_EET2_T4_E12temp_storage+96];
	and.b16  	%rs313, %rs377, 255;
	setp.eq.s16 	%p275, %rs313, 0;
	setp.eq.s16 	%p276, %rs312, 0;
	min.s64 	%rd434, %rd433, %rd482;
	selp.b16 	%rs314, %rs377, 1, %p276;
	selp.b16 	%rs377, %rs312, %rs314, %p275;
	selp.b64 	%rd435, %rd482, %rd434, %p276;
	selp.b64 	%rd482, %rd433, %rd435, %p275;
$L__BB17_74:
	setp.lt.u32 	%p277, %r5, 193;
	@%p277 bra 	$L__BB17_76;
	ld.shared.u8 	%rs315, [_ZZN3cub18CUB_300001_SM_10006detail6reduce18DeviceReduceKernelINS2_10policy_hubIN4cuda3std3__45tupleIJblEEEjN6thrust24THRUST_300001_SM_1000_NS8cuda_cub9__find_if7functorIS9_EEE10Policy1000ENSB_12zip_iteratorINS8_IJNSD_26transform_input_iterator_tIbNSI_INS8_IJNSB_6detail15normal_iteratorINSB_10device_ptrIiEEEESO_EEEEENSK_22tuple_binary_predicateINS7_7greaterIiEEEEEENSB_17counting_iteratorIlNSB_11use_defaultESX_SX_EEEEEEEjSF_S9_NS7_10__identityEEEvT0_PT3_T1_NS0_13GridEvenShareIS15_EET2_T4_E12temp_storage+104];
	ld.shared.u64 	%rd436, [_ZZN3cub18CUB_300001_SM_10006detail6reduce18DeviceReduceKernelINS2_10policy_hubIN4cuda3std3__45tupleIJblEEEjN6thrust24THRUST_300001_SM_1000_NS8cuda_cub9__find_if7functorIS9_EEE10Policy1000ENSB_12zip_iteratorINS8_IJNSD_26transform_input_iterator_tIbNSI_INS8_IJNSB_6detail15normal_iteratorINSB_10device_ptrIiEEEESO_EEEEENSK_22tuple_binary_predicateINS7_7greaterIiEEEEEENSB_17counting_iteratorIlNSB_11use_defaultESX_SX_EEEEEEEjSF_S9_NS7_10__identityEEEvT0_PT3_T1_NS0_13GridEvenShareIS15_EET2_T4_E12temp_storage+112];
	and.b16  	%rs316, %rs377, 255;
	setp.eq.s16 	%p278, %rs316, 0;
	setp.eq.s16 	%p279, %rs315, 0;
	min.s64 	%rd437, %rd436, %rd482;
	selp.b16 	%rs317, %rs377, 1, %p279;
	selp.b16 	%rs377, %rs315, %rs317, %p278;
	selp.b64 	%rd438, %rd482, %rd437, %p279;
	selp.b64 	%rd482, %rd436, %rd438, %p278;
$L__BB17_76:
	setp.lt.u32 	%p280, %r5, 225;
	@%p280 bra 	$L__BB17_119;
	ld.shared.u8 	%rs318, [_ZZN3cub18CUB_300001_SM_10006detail6reduce18DeviceReduceKernelINS2_10policy_hubIN4cuda3std3__45tupleIJblEEEjN6thrust24THRUST_300001_SM_1000_NS8cuda_cub9__find_if7functorIS9_EEE10Policy1000ENSB_12zip_iteratorINS8_IJNSD_26transform_input_iterator_tIbNSI_INS8_IJNSB_6detail15normal_iteratorINSB_10device_ptrIiEEEESO_EEEEENSK_22tuple_binary_predicateINS7_7greaterIiEEEEEENSB_17counting_iteratorIlNSB_11use_defaultESX_SX_EEEEEEEjSF_S9_NS7_10__identityEEEvT0_PT3_T1_NS0_13GridEvenShareIS15_EET2_T4_E12temp_storage+120];
	ld.shared.u64 	%rd439, [_ZZN3cub18CUB_300001_SM_10006detail6reduce18DeviceReduceKernelINS2_10policy_hubIN4cuda3std3__45tupleIJblEEEjN6thrust24THRUST_300001_SM_1000_NS8cuda_cub9__find_if7functorIS9_EEE10Policy1000ENSB_12zip_iteratorINS8_IJNSD_26transform_input_iterator_tIbNSI_INS8_IJNSB_6detail15normal_iteratorINSB_10device_ptrIiEEEESO_EEEEENSK_22tuple_binary_predicateINS7_7greaterIiEEEEEENSB_17counting_iteratorIlNSB_11use_defaultESX_SX_EEEEEEEjSF_S9_NS7_10__identityEEEvT0_PT3_T1_NS0_13GridEvenShareIS15_EET2_T4_E12temp_storage+128];
	and.b16  	%rs319, %rs377, 255;
	setp.eq.s16 	%p281, %rs319, 0;
	setp.eq.s16 	%p282, %rs318, 0;
	min.s64 	%rd440, %rd439, %rd482;
	selp.b16 	%rs320, %rs377, 1, %p282;
	selp.b16 	%rs377, %rs318, %rs320, %p281;
	selp.b64 	%rd441, %rd482, %rd440, %p282;
	selp.b64 	%rd482, %rd439, %rd441, %p281;
	bra.uni 	$L__BB17_119;
$L__BB17_78:
	mov.u32 	%r30, %tid.x;
	cvt.u64.u32 	%rd114, %r4;
	add.s64 	%rd115, %rd112, %rd114;
	cvt.u64.u32 	%rd116, %r30;
	add.s64 	%rd117, %rd116, %rd114;
	shl.b64 	%rd118, %rd117, 2;
	add.s64 	%rd119, %rd1, %rd118;
	add.s64 	%rd120, %rd2, %rd118;
	ld.global.u32 	%r71, [%rd119];
	ld.global.u32 	%r72, [%rd120];
	setp.gt.s32 	%p2, %r71, %r72;
	add.s32 	%r73, %r30, 256;
	cvt.u64.u32 	%rd121, %r73;
	ld.global.u32 	%r74, [%rd119+1024];
	ld.global.u32 	%r76, [%rd120+1024];
	setp.gt.s32 	%p3, %r74, %r76;
	add.s32 	%r78, %r30, 512;
	cvt.u64.u32 	%rd122, %r78;
	add.s64 	%rd123, %rd115, %rd122;
	ld.global.u32 	%r79, [%rd119+2048];
	ld.global.u32 	%r80, [%rd120+2048];
	setp.gt.s32 	%p4, %r79, %r80;
	add.s64 	%rd124, %rd123, 256;
	ld.global.u32 	%r81, [%rd119+3072];
	ld.global.u32 	%r82, [%rd120+3072];
	setp.gt.s32 	%p6, %r81, %r82;
	or.pred  	%p8, %p2, %p3;
	selp.b64 	%rd125, %rd116, %rd121, %p2;
	add.s64 	%rd126, %rd115, %rd125;
	min.s64 	%rd127, %rd123, %rd126;
	selp.b64 	%rd128, %rd127, %rd126, %p4;
	or.pred  	%p9, %p8, %p4;
	selp.b64 	%rd129, %rd128, %rd123, %p8;
	min.s64 	%rd130, %rd124, %rd129;
	selp.b64 	%rd131, %rd130, %rd129, %p6;
	or.pred  	%p10, %p9, %p6;
	selp.u16 	%rs377, 1, 0, %p10;
	selp.b64 	%rd482, %rd131, %rd124, %p9;
	shl.b32 	%r31, %r2, 10;
	setp.lt.u32 	%p11, %r5, %r31;
	@%p11 bra 	$L__BB17_95;
	add.s32 	%r84, %r30, %r31;
	add.s32 	%r85, %r84, %r4;
	add.s32 	%r559, %r85, 1024;
	not.b32 	%r86, %r30;
	add.s32 	%r87, %r86, %r1;
	sub.s32 	%r88, %r87, %r31;
	sub.s32 	%r558, %r88, %r4;
	mov.b32 	%r560, 0;
	mov.u32 	%r561, %r4;
$L__BB17_80:
	shl.b32 	%r38, %r2, 10;
	add.s32 	%r561, %r561, %r38;
	add.s32 	%r89, %r1, -1024;
	setp.gt.u32 	%p12, %r561, %r89;
	@%p12 bra 	$L__BB17_82;
	add.s32 	%r90, %r30, %r561;
	cvt.u64.u32 	%rd132, %r90;
	mul.wide.u32 	%rd133, %r90, 4;
	add.s64 	%rd134, %rd1, %rd133;
	add.s64 	%rd135, %rd2, %rd133;
	add.s64 	%rd136, %rd112, %rd132;
	ld.global.u32 	%r91, [%rd134];
	ld.global.u32 	%r92, [%rd135];
	setp.gt.s32 	%p13, %r91, %r92;
	add.s64 	%rd137, %rd136, 256;
	ld.global.u32 	%r93, [%rd134+1024];
	ld.global.u32 	%r94, [%rd135+1024];
	setp.gt.s32 	%p14, %r93, %r94;
	selp.u16 	%rs99, 1, 0, %p14;
	add.s64 	%rd138, %rd136, 512;
	ld.global.u32 	%r95, [%rd134+2048];
	ld.global.u32 	%r96, [%rd135+2048];
	setp.gt.s32 	%p15, %r95, %r96;
	selp.u16 	%rs100, 1, 0, %p15;
	add.s64 	%rd139, %rd136, 768;
	ld.global.u32 	%r97, [%rd134+3072];
	ld.global.u32 	%r98, [%rd135+3072];
	setp.gt.s32 	%p16, %r97, %r98;
	selp.u16 	%rs101, 1, 0, %p16;
	and.b16  	%rs102, %rs377, 255;
	setp.eq.s16 	%p17, %rs102, 0;
	selp.u16 	%rs103, 1, 0, %p13;
	min.s64 	%rd140, %rd136, %rd482;
	selp.b16 	%rs104, 1, %rs377, %p13;
	selp.b64 	%rd141, %rd140, %rd482, %p13;
	selp.b16 	%rs105, %rs103, %rs104, %p17;
	and.b16  	%rs106, %rs105, 255;
	selp.b64 	%rd142, %rd136, %rd141, %p17;
	setp.eq.s16 	%p18, %rs106, 0;
	min.s64 	%rd143, %rd137, %rd142;
	selp.b16 	%rs107, 1, %rs105, %p14;
	selp.b64 	%rd144, %rd143, %rd142, %p14;
	selp.b16 	%rs108, %rs99, %rs107, %p18;
	and.b16  	%rs109, %rs108, 255;
	selp.b64 	%rd145, %rd137, %rd144, %p18;
	setp.eq.s16 	%p19, %rs109, 0;
	min.s64 	%rd146, %rd138, %rd145;
	selp.b16 	%rs110, 1, %rs108, %p15;
	selp.b64 	%rd147, %rd146, %rd145, %p15;
	selp.b16 	%rs111, %rs100, %rs110, %p19;
	and.b16  	%rs112, %rs111, 255;
	selp.b64 	%rd148, %rd138, %rd147, %p19;
	setp.eq.s16 	%p20, %rs112, 0;
	min.s64 	%rd149, %rd139, %rd148;
	selp.b16 	%rs113, 1, %rs111, %p16;
	selp.b64 	%rd150, %rd149, %rd148, %p16;
	selp.b16 	%rs377, %rs101, %rs113, %p20;
	selp.b64 	%rd482, %rd139, %rd150, %p20;
	sub.s32 	%r99, %r1, %r561;
	shl.b32 	%r100, %r2, 10;
	setp.lt.u32 	%p21, %r99, %r100;
	add.s32 	%r560, %r560, 1;
	add.s32 	%r559, %r559, %r100;
	sub.s32 	%r558, %r558, %r100;
	@%p21 bra 	$L__BB17_95;
	bra.uni 	$L__BB17_80;
$L__BB17_82:
	setp.le.u32 	%p22, %r1, %r561;
	sub.s32 	%r101, %r1, %r561;
	setp.ge.s32 	%p23, %r30, %r101;
	or.pred  	%p24, %p22, %p23;
	@%p24 bra 	$L__BB17_95;
	not.b32 	%r103, %r30;
	add.s32 	%r43, %r1, %r103;
	add.s32 	%r104, %r38, %r4;
	sub.s32 	%r105, %r43, %r104;
	mul.lo.s32 	%r106, %r2, %r560;
	shl.b32 	%r107, %r106, 10;
	sub.s32 	%r108, %r105, %r107;
	shr.u32 	%r109, %r108, 8;
	add.s32 	%r44, %r109, 1;
	and.b32  	%r45, %r44, 7;
	setp.lt.u32 	%p25, %r108, 1792;
	mov.u32 	%r566, %r30;
	@%p25 bra 	$L__BB17_87;
	or.b32  	%r564, %r30, 1024;
	shr.u32 	%r110, %r558, 8;
	add.s32 	%r111, %r110, 1;
	and.b32  	%r112, %r111, 33554424;
	neg.s32 	%r562, %r112;
$L__BB17_85:
	.pragma "nounroll";
	add.s32 	%r113, %r559, -1024;
	cvt.u64.u32 	%rd152, %r113;
	mul.wide.u32 	%rd153, %r113, 4;
	add.s64 	%rd154, %rd1, %rd153;
	add.s64 	%rd155, %rd2, %rd153;
	add.s64 	%rd156, %rd112, %rd152;
	ld.global.u32 	%r114, [%rd154];
	ld.global.u32 	%r115, [%rd155];
	setp.gt.s32 	%p26, %r114, %r115;
	selp.u16 	%rs115, 1, 0, %p26;
	and.b16  	%rs116, %rs377, 255;
	setp.ne.s16 	%p28, %rs116, 0;
	and.pred  	%p29, %p28, %p26;
	min.s64 	%rd157, %rd156, %rd482;
	setp.eq.s16 	%p30, %rs116, 0;
	selp.b16 	%rs117, %rs115, %rs377, %p30;
	selp.b64 	%rd158, %rd156, %rd482, %p30;
	selp.b16 	%rs118, 1, %rs117, %p29;
	and.b16  	%rs119, %rs118, 255;
	selp.b64 	%rd159, %rd157, %rd158, %p29;
	add.s32 	%r116, %r559, -768;
	cvt.u64.u32 	%rd160, %r116;
	mul.wide.u32 	%rd161, %r116, 4;
	add.s64 	%rd162, %rd1, %rd161;
	add.s64 	%rd163, %rd2, %rd161;
	add.s64 	%rd164, %rd112, %rd160;
	ld.global.u32 	%r117, [%rd162];
	ld.global.u32 	%r118, [%rd163];
	setp.gt.s32 	%p31, %r117, %r118;
	selp.u16 	%rs120, 1, 0, %p31;
	setp.ne.s16 	%p33, %rs119, 0;
	and.pred  	%p34, %p33, %p31;
	min.s64 	%rd165, %rd164, %rd159;
	setp.eq.s16 	%p35, %rs119, 0;
	selp.b16 	%rs121, %rs120, %rs118, %p35;
	selp.b64 	%rd166, %rd164, %rd159, %p35;
	selp.b16 	%rs122, 1, %rs121, %p34;
	and.b16  	%rs123, %rs122, 255;
	selp.b64 	%rd167, %rd165, %rd166, %p34;
	add.s32 	%r119, %r559, -512;
	cvt.u64.u32 	%rd168, %r119;
	mul.wide.u32 	%rd169, %r119, 4;
	add.s64 	%rd170, %rd1, %rd169;
	add.s64 	%rd171, %rd2, %rd169;
	add.s64 	%rd172, %rd112, %rd168;
	ld.global.u32 	%r120, [%rd170];
	ld.global.u32 	%r121, [%rd171];
	setp.gt.s32 	%p36, %r120, %r121;
	selp.u16 	%rs124, 1, 0, %p36;
	setp.ne.s16 	%p38, %rs123, 0;
	and.pred  	%p39, %p38, %p36;
	min.s64 	%rd173, %rd172, %rd167;
	setp.eq.s16 	%p40, %rs123, 0;
	selp.b16 	%rs125, %rs124, %rs122, %p40;
	selp.b64 	%rd174, %rd172, %rd167, %p40;
	selp.b16 	%rs126, 1, %rs125, %p39;
	and.b16  	%rs127, %rs126, 255;
	selp.b64 	%rd175, %rd173, %rd174, %p39;
	add.s32 	%r122, %r559, 768;
	add.s32 	%r123, %r559, -256;
	cvt.u64.u32 	%rd176, %r123;
	mul.wide.u32 	%rd177, %r123, 4;
	add.s64 	%rd178, %rd1, %rd177;
	add.s64 	%rd179, %rd2, %rd177;
	add.s64 	%rd180, %rd112, %rd176;
	ld.global.u32 	%r124, [%rd178];
	ld.global.u32 	%r125, [%rd179];
	setp.gt.s32 	%p41, %r124, %r125;
	selp.u16 	%rs128, 1, 0, %p41;
	setp.ne.s16 	%p43, %rs127, 0;
	and.pred  	%p44, %p43, %p41;
	min.s64 	%rd181, %rd180, %rd175;
	setp.eq.s16 	%p45, %rs127, 0;
	selp.b16 	%rs129, %rs128, %rs126, %p45;
	selp.b64 	%rd182, %rd180, %rd175, %p45;
	selp.b16 	%rs130, 1, %rs129, %p44;
	and.b16  	%rs131, %rs130, 255;
	selp.b64 	%rd183, %rd181, %rd182, %p44;
	cvt.u64.u32 	%rd184, %r559;
	mul.wide.u32 	%rd185, %r559, 4;
	add.s64 	%rd186, %rd1, %rd185;
	add.s64 	%rd187, %rd2, %rd185;
	add.s64 	%rd188, %rd112, %rd184;
	ld.global.u32 	%r126, [%rd186];
	ld.global.u32 	%r127, [%rd187];
	setp.gt.s32 	%p46, %r126, %r127;
	selp.u16 	%rs132, 1, 0, %p46;
	setp.ne.s16 	%p48, %rs131, 0;
	and.pred  	%p49, %p48, %p46;
	min.s64 	%rd189, %rd188, %rd183;
	setp.eq.s16 	%p50, %rs131, 0;
	selp.b16 	%rs133, %rs132, %rs130, %p50;
	selp.b64 	%rd190, %rd188, %rd183, %p50;
	selp.b16 	%rs134, 1, %rs133, %p49;
	and.b16  	%rs135, %rs134, 255;
	selp.b64 	%rd191, %rd189, %rd190, %p49;
	add.s32 	%r128, %r559, 256;
	cvt.u64.u32 	%rd192, %r128;
	mul.wide.u32 	%rd193, %r128, 4;
	add.s64 	%rd194, %rd1, %rd193;
	add.s64 	%rd195, %rd2, %rd193;
	add.s64 	%rd196, %rd112, %rd192;
	ld.global.u32 	%r129, [%rd194];
	ld.global.u32 	%r130, [%rd195];
	setp.gt.s32 	%p51, %r129, %r130;
	selp.u16 	%rs136, 1, 0, %p51;
	setp.ne.s16 	%p53, %rs135, 0;
	and.pred  	%p54, %p53, %p51;
	min.s64 	%rd197, %rd196, %rd191;
	setp.eq.s16 	%p55, %rs135, 0;
	selp.b16 	%rs137, %rs136, %rs134, %p55;
	selp.b64 	%rd198, %rd196, %rd191, %p55;
	selp.b16 	%rs138, 1, %rs137, %p54;
	and.b16  	%rs139, %rs138, 255;
	selp.b64 	%rd199, %rd197, %rd198, %p54;
	add.s32 	%r131, %r559, 512;
	cvt.u64.u32 	%rd200, %r131;
	mul.wide.u32 	%rd201, %r131, 4;
	add.s64 	%rd202, %rd1, %rd201;
	add.s64 	%rd203, %rd2, %rd201;
	add.s64 	%rd204, %rd112, %rd200;
	ld.global.u32 	%r132, [%rd202];
	ld.global.u32 	%r133, [%rd203];
	setp.gt.s32 	%p56, %r132, %r133;
	selp.u16 	%rs140, 1, 0, %p56;
	setp.ne.s16 	%p58, %rs139, 0;
	and.pred  	%p59, %p58, %p56;
	min.s64 	%rd205, %rd204, %rd199;
	setp.eq.s16 	%p60, %rs139, 0;
	selp.b16 	%rs141, %rs140, %rs138, %p60;
	selp.b64 	%rd206, %rd204, %rd199, %p60;
	selp.b16 	%rs142, 1, %rs141, %p59;
	and.b16  	%rs143, %rs142, 255;
	selp.b64 	%rd207, %rd205, %rd206, %p59;
	cvt.u64.u32 	%rd208, %r122;
	mul.wide.u32 	%rd209, %r122, 4;
	add.s64 	%rd210, %rd1, %rd209;
	add.s64 	%rd211, %rd2, %rd209;
	add.s64 	%rd212, %rd112, %rd208;
	ld.global.u32 	%r134, [%rd210];
	ld.global.u32 	%r135, [%rd211];
	setp.gt.s32 	%p61, %r134, %r135;
	selp.u16 	%rs144, 1, 0, %p61;
	setp.ne.s16 	%p63, %rs143, 0;
	and.pred  	%p64, %p63, %p61;
	min.s64 	%rd213, %rd212, %rd207;
	setp.eq.s16 	%p65, %rs143, 0;
	selp.b16 	%rs145, %rs144, %rs142, %p65;
	selp.b64 	%rd214, %rd212, %rd207, %p65;
	selp.b16 	%rs377, 1, %rs145, %p64;
	selp.b64 	%rd482, %rd213, %rd214, %p64;
	add.s32 	%r564, %r564, 2048;
	add.s32 	%r559, %r559, 2048;
	add.s32 	%r562, %r562, 8;
	setp.ne.s32 	%p66, %r562, 0;
	@%p66 bra 	$L__BB17_85;
	add.s32 	%r566, %r564, -1024;
$L__BB17_87:
	setp.eq.s32 	%p67, %r45, 0;
	@%p67 bra 	$L__BB17_95;
	setp.lt.u32 	%p68, %r45, 4;
	@%p68 bra 	$L__BB17_90;
	add.s32 	%r136, %r566, %r561;
	cvt.u64.u32 	%rd216, %r136;
	mul.wide.u32 	%rd217, %r136, 4;
	add.s64 	%rd218, %rd1, %rd217;
	add.s64 	%rd219, %rd2, %rd217;
	add.s64 	%rd220, %rd112, %rd216;
	ld.global.u32 	%r137, [%rd218];
	ld.global.u32 	%r138, [%rd219];
	setp.gt.s32 	%p69, %r137, %r138;
	selp.u16 	%rs147, 1, 0, %p69;
	and.b16  	%rs148, %rs377, 255;
	setp.ne.s16 	%p71, %rs148, 0;
	and.pred  	%p72, %p71, %p69;
	min.s64 	%rd221, %rd220, %rd482;
	setp.eq.s16 	%p73, %rs148, 0;
	selp.b16 	%rs149, %rs147, %rs377, %p73;
	selp.b64 	%rd222, %rd220, %rd482, %p73;
	selp.b16 	%rs150, 1, %rs149, %p72;
	and.b16  	%rs151, %rs150, 255;
	selp.b64 	%rd223, %rd221, %rd222, %p72;
	add.s32 	%r139, %r136, 256;
	cvt.u64.u32 	%rd224, %r139;
	mul.wide.u32 	%rd225, %r139, 4;
	add.s64 	%rd226, %rd1, %rd225;
	add.s64 	%rd227, %rd2, %rd225;
	add.s64 	%rd228, %rd112, %rd224;
	ld.global.u32 	%r140, [%rd226];
	ld.global.u32 	%r141, [%rd227];
	setp.gt.s32 	%p74, %r140, %r141;
	selp.u16 	%rs152, 1, 0, %p74;
	setp.ne.s16 	%p76, %rs151, 0;
	and.pred  	%p77, %p76, %p74;
	min.s64 	%rd229, %rd228, %rd223;
	setp.eq.s16 	%p78, %rs151, 0;
	selp.b16 	%rs153, %rs152, %rs150, %p78;
	selp.b64 	%rd230, %rd228, %rd223, %p78;
	selp.b16 	%rs154, 1, %rs153, %p77;
	and.b16  	%rs155, %rs154, 255;
	selp.b64 	%rd231, %rd229, %rd230, %p77;
	add.s32 	%r142, %r136, 512;
	cvt.u64.u32 	%rd232, %r142;
	mul.wide.u32 	%rd233, %r142, 4;
	add.s64 	%rd234, %rd1, %rd233;
	add.s64 	%rd235, %rd2, %rd233;
	add.s64 	%rd236, %rd112, %rd232;
	ld.global.u32 	%r143, [%rd234];
	ld.global.u32 	%r144, [%rd235];
	setp.gt.s32 	%p79, %r143, %r144;
	selp.u16 	%rs156, 1, 0, %p79;
	setp.ne.s16 	%p81, %rs155, 0;
	and.pred  	%p82, %p81, %p79;
	min.s64 	%rd237, %rd236, %rd231;
	setp.eq.s16 	%p83, %rs155, 0;
	selp.b16 	%rs157, %rs156, %rs154, %p83;
	selp.b64 	%rd238, %rd236, %rd231, %p83;
	selp.b16 	%rs158, 1, %rs157, %p82;
	and.b16  	%rs159, %rs158, 255;
	selp.b64 	%rd239, %rd237, %rd238, %p82;
	add.s32 	%r145, %r136, 768;
	cvt.u64.u32 	%rd240, %r145;
	mul.wide.u32 	%rd241, %r145, 4;
	add.s64 	%rd242, %rd1, %rd241;
	add.s64 	%rd243, %rd2, %rd241;
	add.s64 	%rd244, %rd112, %rd240;
	ld.global.u32 	%r146, [%rd242];
	ld.global.u32 	%r147, [%rd243];
	setp.gt.s32 	%p84, %r146, %r147;
	selp.u16 	%rs160, 1, 0, %p84;
	setp.ne.s16 	%p86, %rs159, 0;
	and.pred  	%p87, %p86, %p84;
	min.s64 	%rd245, %rd244, %rd239;
	setp.eq.s16 	%p88, %rs159, 0;
	selp.b16 	%rs161, %rs160, %rs158, %p88;
	selp.b64 	%rd246, %rd244, %rd239, %p88;
	selp.b16 	%rs377, 1, %rs161, %p87;
	selp.b64 	%rd482, %rd245, %rd246, %p87;
	add.s32 	%r566, %r566, 1024;
$L__BB17_90:
	and.b32  	%r148, %r44, 3;
	setp.eq.s32 	%p89, %r148, 0;
	@%p89 bra 	$L__BB17_95;
	setp.eq.s32 	%p90, %r148, 1;
	@%p90 bra 	$L__BB17_93;
	add.s32 	%r149, %r566, %r561;
	cvt.u64.u32 	%rd248, %r149;
	mul.wide.u32 	%rd249, %r149, 4;
	add.s64 	%rd250, %rd1, %rd249;
	add.s64 	%rd251, %rd2, %rd249;
	add.s64 	%rd252, %rd112, %rd248;
	ld.global.u32 	%r150, [%rd250];
	ld.global.u32 	%r151, [%rd251];
	setp.gt.s32 	%p91, %r150, %r151;
	selp.u16 	%rs163, 1, 0, %p91;
	and.b16  	%rs164, %rs377, 255;
	setp.ne.s16 	%p93, %rs164, 0;
	and.pred  	%p94, %p93, %p91;
	min.s64 	%rd253, %rd252, %rd482;
	setp.eq.s16 	%p95, %rs164, 0;
	selp.b16 	%rs165, %rs163, %rs377, %p95;
	selp.b64 	%rd254, %rd252, %rd482, %p95;
	selp.b16 	%rs166, 1, %rs165, %p94;
	and.b16  	%rs167, %rs166, 255;
	selp.b64 	%rd255, %rd253, %rd254, %p94;
	add.s32 	%r152, %r149, 256;
	cvt.u64.u32 	%rd256, %r152;
	mul.wide.u32 	%rd257, %r152, 4;
	add.s64 	%rd258, %rd1, %rd257;
	add.s64 	%rd259, %rd2, %rd257;
	add.s64 	%rd260, %rd112, %rd256;
	ld.global.u32 	%r153, [%rd258];
	ld.global.u32 	%r154, [%rd259];
	setp.gt.s32 	%p96, %r153, %r154;
	selp.u16 	%rs168, 1, 0, %p96;
	setp.ne.s16 	%p98, %rs167, 0;
	and.pred  	%p99, %p98, %p96;
	min.s64 	%rd261, %rd260, %rd255;
	setp.eq.s16 	%p100, %rs167, 0;
	selp.b16 	%rs169, %rs168, %rs166, %p100;
	selp.b64 	%rd262, %rd260, %rd255, %p100;
	selp.b16 	%rs377, 1, %rs169, %p99;
	selp.b64 	%rd482, %rd261, %rd262, %p99;
	add.s32 	%r566, %r566, 512;
$L__BB17_93:
	and.b32  	%r155, %r43, 256;
	setp.ne.s32 	%p101, %r155, 0;
	@%p101 bra 	$L__BB17_95;
	add.s32 	%r156, %r566, %r561;
	cvt.u64.u32 	%rd263, %r156;
	mul.wide.u32 	%rd264, %r156, 4;
	add.s64 	%rd265, %rd1, %rd264;
	add.s64 	%rd266, %rd2, %rd264;
	add.s64 	%rd267, %rd112, %rd263;
	ld.global.u32 	%r157, [%rd265];
	ld.global.u32 	%r158, [%rd266];
	setp.gt.s32 	%p102, %r157, %r158;
	selp.u16 	%rs170, 1, 0, %p102;
	and.b16  	%rs171, %rs377, 255;
	setp.ne.s16 	%p104, %rs171, 0;
	and.pred  	%p105, %p104, %p102;
	min.s64 	%rd268, %rd267, %rd482;
	setp.eq.s16 	%p106, %rs171, 0;
	selp.b16 	%rs172, %rs170, %rs377, %p106;
	selp.b64 	%rd269, %rd267, %rd482, %p106;
	selp.b16 	%rs377, 1, %rs172, %p105;
	selp.b64 	%rd482, %rd268, %rd269, %p105;
$L__BB17_95:
	// begin inline asm
	mov.u32 %r159, %laneid;
	// end inline asm
	cvt.u32.u16 	%r180, %rs377;
	and.b32  	%r161, %r180, 255;
	mov.b32 	%r177, 1;
	mov.b32 	%r178, 31;
	mov.b32 	%r179, -1;
	// begin inline asm
	shfl.sync.down.b32 %r160, %r161, %r177, %r178, %r179;
	// end inline asm
	// begin inline asm
	shfl.sync.down.b32 %r165, %r166, %r177, %r178, %r179;
	// end inline asm
	mov.b64 	{%r171, %r176}, %rd482;
	// begin inline asm
	shfl.sync.down.b32 %r170, %r171, %r177, %r178, %r179;
	// end inline asm
	// begin inline asm
	shfl.sync.down.b32 %r175, %r176, %r177, %r178, %r179;
	// end inline asm
	mov.b64 	%rd88, {%r170, %r175};
	cvt.u16.u32 	%rs74, %r160;
	setp.gt.s32 	%p107, %r159, 30;
	@%p107 bra 	$L__BB17_99;
	and.b16  	%rs173, %rs377, 255;
	setp.eq.s16 	%p108, %rs173, 0;
	and.b16  	%rs174, %rs74, 255;
	setp.eq.s16 	%p109, %rs174, 0;
	or.pred  	%p110, %p108, %p109;
	@%p110 bra 	$L__BB17_98;
	min.s64 	%rd482, %rd88, %rd482;
	mov.b16 	%rs377, 1;
	bra.uni 	$L__BB17_99;
$L__BB17_98:
	setp.eq.s16 	%p111, %rs173, 0;
	selp.b16 	%rs377, %rs74, %rs377, %p111;
	selp.b64 	%rd482, %rd88, %rd482, %p111;
$L__BB17_99:
	cvt.u32.u16 	%r201, %rs377;
	and.b32  	%r182, %r201, 255;
	mov.b32 	%r198, 2;
	mov.b32 	%r199, 31;
	mov.b32 	%r200, -1;
	// begin inline asm
	shfl.sync.down.b32 %r181, %r182, %r198, %r199, %r200;
	// end inline asm
	// begin inline asm
	shfl.sync.down.b32 %r186, %r187, %r198, %r199, %r200;
	// end inline asm
	mov.b64 	{%r192, %r197}, %rd482;
	// begin inline asm
	shfl.sync.down.b32 %r191, %r192, %r198, %r199, %r200;
	// end inline asm
	// begin inline asm
	shfl.sync.down.b32 %r196, %r197, %r198, %r199, %r200;
	// end inline asm
	mov.b64 	%rd92, {%r191, %r196};
	cvt.u16.u32 	%rs77, %r181;
	setp.gt.s32 	%p112, %r159, 29;
	@%p112 bra 	$L__BB17_103;
	and.b16  	%rs177, %rs377, 255;
	setp.eq.s16 	%p113, %rs177, 0;
	and.b16  	%rs178, %rs77, 255;
	setp.eq.s16 	%p114, %rs178, 0;
	or.pred  	%p115, %p113, %p114;
	@%p115 bra 	$L__BB17_102;
	min.s64 	%rd482, %rd92, %rd482;
	mov.b16 	%rs377, 1;
	bra.uni 	$L__BB17_103;
$L__BB17_102:
	setp.eq.s16 	%p116, %rs177, 0;
	selp.b16 	%rs377, %rs77, %rs377, %p116;
	selp.b64 	%rd482, %rd92, %rd482, %p116;
$L__BB17_103:
	cvt.u32.u16 	%r222, %rs377;
	and.b32  	%r203, %r222, 255;
	mov.b32 	%r219, 4;
	mov.b32 	%r220, 31;
	mov.b32 	%r221, -1;
	// begin inline asm
	shfl.sync.down.b32 %r202, %r203, %r219, %r220, %r221;
	// end inline asm
	// begin inline asm
	shfl.sync.down.b32 %r207, %r208, %r219, %r220, %r221;
	// end inline asm
	mov.b64 	{%r213, %r218}, %rd482;
	// begin inline asm
	shfl.sync.down.b32 %r212, %r213, %r219, %r220, %r221;
	// end inline asm
	// begin inline asm
	shfl.sync.down.b32 %r217, %r218, %r219, %r220, %r221;
	// end inline asm
	mov.b64 	%rd96, {%r212, %r217};
	cvt.u16.u32 	%rs80, %r202;
	setp.gt.s32 	%p117, %r159, 27;
	@%p117 bra 	$L__BB17_107;
	and.b16  	%rs181, %rs377, 255;
	setp.eq.s16 	%p118, %rs181, 0;
	and.b16  	%rs182, %rs80, 255;
	setp.eq.s16 	%p119, %rs182, 0;
	or.pred  	%p120, %p118, %p119;
	@%p120 bra 	$L__BB17_106;
	min.s64 	%rd482, %rd96, %rd482;
	mov.b16 	%rs377, 1;
	bra.uni 	$L__BB17_107;
$L__BB17_106:
	setp.eq.s16 	%p121, %rs181, 0;
	selp.b16 	%rs377, %rs80, %rs377, %p121;
	selp.b64 	%rd482, %rd96, %rd482, %p121;
$L__BB17_107:
	cvt.u32.u16 	%r243, %rs377;
	and.b32  	%r224, %r243, 255;
	mov.b32 	%r240, 8;
	mov.b32 	%r241, 31;
	mov.b32 	%r242, -1;
	// begin inline asm
	shfl.sync.down.b32 %r223, %r224, %r240, %r241, %r242;
	// end inline asm
	// begin inline asm
	shfl.sync.down.b32 %r228, %r229, %r240, %r241, %r242;
	// end inline asm
	mov.b64 	{%r234, %r239}, %rd482;
	// begin inline asm
	shfl.sync.down.b32 %r233, %r234, %r240, %r241, %r242;
	// end inline asm
	// begin inline asm
	shfl.sync.down.b32 %r238, %r239, %r240, %r241, %r242;
	// end inline asm
	mov.b64 	%rd100, {%r233, %r238};
	cvt.u16.u32 	%rs83, %r223;
	setp.gt.s32 	%p122, %r159, 23;
	@%p122 bra 	$L__BB17_111;
	and.b16  	%rs185, %rs377, 255;
	setp.eq.s16 	%p123, %rs185, 0;
	and.b16  	%rs186, %rs83, 255;
	setp.eq.s16 	%p124, %rs186, 0;
	or.pred  	%p125, %p123, %p124;
	@%p125 bra 	$L__BB17_110;
	min.s64 	%rd482, %rd100, %rd482;
	mov.b16 	%rs377, 1;
	bra.uni 	$L__BB17_111;
$L__BB17_110:
	setp.eq.s16 	%p126, %rs185, 0;
	selp.b16 	%rs377, %rs83, %rs377, %p126;
	selp.b64 	%rd482, %rd100, %rd482, %p126;
$L__BB17_111:
	cvt.u32.u16 	%r264, %rs377;
	and.b32  	%r245, %r264, 255;
	mov.b32 	%r261, 16;
	mov.b32 	%r262, 31;
	mov.b32 	%r263, -1;
	// begin inline asm
	shfl.sync.down.b32 %r244, %r245, %r261, %r262, %r263;
	// end inline asm
	// begin inline asm
	shfl.sync.down.b32 %r249, %r250, %r261, %r262, %r263;
	// end inline asm
	mov.b64 	{%r255, %r260}, %rd482;
	// begin inline asm
	shfl.sync.down.b32 %r254, %r255, %r261, %r262, %r263;
	// end inline asm
	// begin inline asm
	shfl.sync.down.b32 %r259, %r260, %r261, %r262, %r263;
	// end inline asm
	mov.b64 	%rd104, {%r254, %r259};
	cvt.u16.u32 	%rs86, %r244;
	setp.gt.s32 	%p127, %r159, 15;
	@%p127 bra 	$L__BB17_115;
	and.b16  	%rs189, %rs377, 255;
	setp.eq.s16 	%p128, %rs189, 0;
	and.b16  	%rs190, %rs86, 255;
	setp.eq.s16 	%p129, %rs190, 0;
	or.pred  	%p130, %p128, %p129;
	@%p130 bra 	$L__BB17_114;
	min.s64 	%rd482, %rd104, %rd482;
	mov.b16 	%rs377, 1;
	bra.uni 	$L__BB17_115;
$L__BB17_114:
	setp.eq.s16 	%p131, %rs189, 0;
	selp.b16 	%rs377, %rs86, %rs377, %p131;
	selp.b64 	%rd482, %rd104, %rd482, %p131;
$L__BB17_115:
	setp.ne.s32 	%p132, %r159, 0;
	@%p132 bra 	$L__BB17_117;
	shr.u32 	%r265, %r30, 1;
	and.b32  	%r266, %r265, 496;
	mov.u32 	%r267, _ZZN3cub18CUB_300001_SM_10006detail6reduce18DeviceReduceKernelINS2_10policy_hubIN4cuda3std3__45tupleIJblEEEjN6thrust24THRUST_300001_SM_1000_NS8cuda_cub9__find_if7functorIS9_EEE10Policy1000ENSB_12zip_iteratorINS8_IJNSD_26transform_input_iterator_tIbNSI_INS8_IJNSB_6detail15normal_iteratorINSB_10device_ptrIiEEEESO_EEEEENSK_22tuple_binary_predicateINS7_7greaterIiEEEEEENSB_17counting_iteratorIlNSB_11use_defaultESX_SX_EEEEEEEjSF_S9_NS7_10__identityEEEvT0_PT3_T1_NS0_13GridEvenShareIS15_EET2_T4_E12temp_storage;
	add.s32 	%r268, %r267, %r266;
	st.shared.u8 	[%r268+8], %rs377;
	st.shared.u64 	[%r268+16], %rd482;
$L__BB17_117:
	bar.sync 	0;
	setp.ne.s32 	%p133, %r30, 0;
	@%p133 bra 	$L__BB17_119;
	ld.shared.u8 	%rs193, [_ZZN3cub18CUB_300001_SM_10006detail6reduce18DeviceReduceKernelINS2_10policy_hubIN4cuda3std3__45tupleIJblEEEjN6thrust24THRUST_300001_SM_1000_NS8cuda_cub9__find_if7functorIS9_EEE10Policy1000ENSB_12zip_iteratorINS8_IJNSD_26transform_input_iterator_tIbNSI_INS8_IJNSB_6detail15normal_iteratorINSB_10device_ptrIiEEEESO_EEEEENSK_22tuple_binary_predicateINS7_7greaterIiEEEEEENSB_17counting_iteratorIlNSB_11use_defaultESX_SX_EEEEEEEjSF_S9_NS7_10__identityEEEvT0_PT3_T1_NS0_13GridEvenShareIS15_EET2_T4_E12temp_storage+24];
	ld.shared.u64 	%rd270, [_ZZN3cub18CUB_300001_SM_10006detail6reduce18DeviceReduceKernelINS2_10policy_hubIN4cuda3std3__45tupleIJblEEEjN6thrust24THRUST_300001_SM_1000_NS8cuda_cub9__find_if7functorIS9_EEE10Policy1000ENSB_12zip_iteratorINS8_IJNSD_26transform_input_iterator_tIbNSI_INS8_IJNSB_6detail15normal_iteratorINSB_10device_ptrIiEEEESO_EEEEENSK_22tuple_binary_predicateINS7_7greaterIiEEEEEENSB_17counting_iteratorIlNSB_11use_defaultESX_SX_EEEEEEEjSF_S9_NS7_10__identityEEEvT0_PT3_T1_NS0_13GridEvenShareIS15_EET2_T4_E12temp_storage+32];
	and.b16  	%rs194, %rs377, 255;
	setp.eq.s16 	%p134, %rs194, 0;
	setp.eq.s16 	%p135, %rs193, 0;
	min.s64 	%rd271, %rd270, %rd482;
	selp.b16 	%rs195, %rs377, 1, %p135;
	selp.b16 	%rs196, %rs193, %rs195, %p134;
	and.b16  	%rs197, %rs196, 255;
	selp.b64 	%rd272, %rd482, %rd271, %p135;
	selp.b64 	%rd273, %rd270, %rd272, %p134;
	ld.shared.u8 	%rs198, [_ZZN3cub18CUB_300001_SM_10006detail6reduce18DeviceReduceKernelINS2_10policy_hubIN4cuda3std3__45tupleIJblEEEjN6thrust24THRUST_300001_SM_1000_NS8cuda_cub9__find_if7functorIS9_EEE10Policy1000ENSB_12zip_iteratorINS8_IJNSD_26transform_input_iterator_tIbNSI_INS8_IJNSB_6detail15normal_iteratorINSB_10device_ptrIiEEEESO_EEEEENSK_22tuple_binary_predicateINS7_7greaterIiEEEEEENSB_17counting_iteratorIlNSB_11use_defaultESX_SX_EEEEEEEjSF_S9_NS7_10__identityEEEvT0_PT3_T1_NS0_13GridEvenShareIS15_EET2_T4_E12temp_storage+40];
	ld.shared.u64 	%rd274, [_ZZN3cub18CUB_300001_SM_10006detail6reduce18DeviceReduceKernelINS2_10policy_hubIN4cuda3std3__45tupleIJblEEEjN6thrust24THRUST_300001_SM_1000_NS8cuda_cub9__find_if7functorIS9_EEE10Policy1000ENSB_12zip_iteratorINS8_IJNSD_26transform_input_iterator_tIbNSI_INS8_IJNSB_6detail15normal_iteratorINSB_10device_ptrIiEEEESO_EEEEENSK_22tuple_binary_predicateINS7_7greaterIiEEEEEENSB_17counting_iteratorIlNSB_11use_defaultESX_SX_EEEEEEEjSF_S9_NS7_10__identityEEEvT0_PT3_T1_NS0_13GridEvenShareIS15_EET2_T4_E12temp_storage+48];
	setp.eq.s16 	%p136, %rs197, 0;
	setp.eq.s16 	%p137, %rs198, 0;
	min.s64 	%rd275, %rd274, %rd273;
	selp.b16 	%rs199, %rs196, 1, %p137;
	selp.b16 	%rs200, %rs198, %rs199, %p136;
	and.b16  	%rs201, %rs200, 255;
	selp.b64 	%rd276, %rd273, %rd275, %p137;
	selp.b64 	%rd277, %rd274, %rd276, %p136;
	ld.shared.u8 	%rs202, [_ZZN3cub18CUB_300001_SM_10006detail6reduce18DeviceReduceKernelINS2_10policy_hubIN4cuda3std3__45tupleIJblEEEjN6thrust24THRUST_300001_SM_1000_NS8cuda_cub9__find_if7functorIS9_EEE10Policy1000ENSB_12zip_iteratorINS8_IJNSD_26transform_input_iterator_tIbNSI_INS8_IJNSB_6detail15normal_iteratorINSB_10device_ptrIiEEEESO_EEEEENSK_22tuple_binary_predicateINS7_7greaterIiEEEEEENSB_17counting_iteratorIlNSB_11use_defaultESX_SX_EEEEEEEjSF_S9_NS7_10__identityEEEvT0_PT3_T1_NS0_13GridEvenShareIS15_EET2_T4_E12temp_storage+56];
	ld.shared.u64 	%rd278, [_ZZN3cub18CUB_300001_SM_10006detail6reduce18DeviceReduceKernelINS2_10policy_hubIN4cuda3std3__45tupleIJblEEEjN6thrust24THRUST_300001_SM_1000_NS8cuda_cub9__find_if7functorIS9_EEE10Policy1000ENSB_12zip_iteratorINS8_IJNSD_26transform_input_iterator_tIbNSI_INS8_IJNSB_6detail15normal_iteratorINSB_10device_ptrIiEEEESO_EEEEENSK_22tuple_binary_predicateINS7_7greaterIiEEEEEENSB_17counting_iteratorIlNSB_11use_defaultESX_SX_EEEEEEEjSF_S9_NS7_10__identityEEEvT0_PT3_T1_NS0_13GridEvenShareIS15_EET2_T4_E12temp_storage+64];
	setp.eq.s16 	%p138, %rs201, 0;
	setp.eq.s16 	%p139, %rs202, 0;
	min.s64 	%rd279, %rd278, %rd277;
	selp.b16 	%rs203, %rs200, 1, %p139;
	selp.b16 	%rs204, %rs202, %rs203, %p138;
	and.b16  	%rs205, %rs204, 255;
	selp.b64 	%rd280, %rd277, %rd279, %p139;
	selp.b64 	%rd281, %rd278, %rd280, %p138;
	ld.shared.u8 	%rs206, [_ZZN3cub18CUB_300001_SM_10006detail6reduce18DeviceReduceKernelINS2_10policy_hubIN4cuda3std3__45tupleIJblEEEjN6thrust24THRUST_300001_SM_1000_NS8cuda_cub9__find_if7functorIS9_EEE10Policy1000ENSB_12zip_iteratorINS8_IJNSD_26transform_input_iterator_tIbNSI_INS8_IJNSB_6detail15normal_iteratorINSB_10device_ptrIiEEEESO_EEEEENSK_22tuple_binary_predicateINS7_7greaterIiEEEEEENSB_17counting_iteratorIlNSB_11use_defaultESX_SX_EEEEEEEjSF_S9_NS7_10__identityEEEvT0_PT3_T1_NS0_13GridEvenShareIS15_EET2_T4_E12temp_storage+72];
	ld.shared.u64 	%rd282, [_ZZN3cub18CUB_300001_SM_10006detail6reduce18DeviceReduceKernelINS2_10policy_hubIN4cuda3std3__45tupleIJblEEEjN6thrust24THRUST_300001_SM_1000_NS8cuda_cub9__find_if7functorIS9_EEE10Policy1000ENSB_12zip_iteratorINS8_IJNSD_26transform_input_iterator_tIbNSI_INS8_IJNSB_6detail15normal_iteratorINSB_10device_ptrIiEEEESO_EEEEENSK_22tuple_binary_predicateINS7_7greaterIiEEEEEENSB_17counting_iteratorIlNSB_11use_defaultESX_SX_EEEEEEEjSF_S9_NS7_10__identityEEEvT0_PT3_T1_NS0_13GridEvenShareIS15_EET2_T4_E12temp_storage+80];
	setp.eq.s16 	%p140, %rs205, 0;
	setp.eq.s16 	%p141, %rs206, 0;
	min.s64 	%rd283, %rd282, %rd281;
	selp.b16 	%rs207, %rs204, 1, %p141;
	selp.b16 	%rs208, %rs206, %rs207, %p140;
	and.b16  	%rs209, %rs208, 255;
	selp.b64 	%rd284, %rd281, %rd283, %p141;
	selp.b64 	%rd285, %rd282, %rd284, %p140;
	ld.shared.u8 	%rs210, [_ZZN3cub18CUB_300001_SM_10006detail6reduce18DeviceReduceKernelINS2_10policy_hubIN4cuda3std3__45tupleIJblEEEjN6thrust24THRUST_300001_SM_1000_NS8cuda_cub9__find_if7functorIS9_EEE10Policy1000ENSB_12zip_iteratorINS8_IJNSD_26transform_input_iterator_tIbNSI_INS8_IJNSB_6detail15normal_iteratorINSB_10device_ptrIiEEEESO_EEEEENSK_22tuple_binary_predicateINS7_7greaterIiEEEEEENSB_17counting_iteratorIlNSB_11use_defaultESX_SX_EEEEEEEjSF_S9_NS7_10__identityEEEvT0_PT3_T1_NS0_13GridEvenShareIS15_EET2_T4_E12temp_storage+88];
	ld.shared.u64 	%rd286, [_ZZN3cub18CUB_300001_SM_10006detail6reduce18DeviceReduceKernelINS2_10policy_hubIN4cuda3std3__45tupleIJblEEEjN6thrust24THRUST_300001_SM_1000_NS8cuda_cub9__find_if7functorIS9_EEE10Policy1000ENSB_12zip_iteratorINS8_IJNSD_26transform_input_iterator_tIbNSI_INS8_IJNSB_6detail15normal_iteratorINSB_10device_ptrIiEEEESO_EEEEENSK_22tuple_binary_predicateINS7_7greaterIiEEEEEENSB_17counting_iteratorIlNSB_11use_defaultESX_SX_EEEEEEEjSF_S9_NS7_10__identityEEEvT0_PT3_T1_NS0_13GridEvenShareIS15_EET2_T4_E12temp_storage+96];
	setp.eq.s16 	%p142, %rs209, 0;
	setp.eq.s16 	%p143, %rs210, 0;
	min.s64 	%rd287, %rd286, %rd285;
	selp.b16 	%rs211, %rs208, 1, %p143;
	selp.b16 	%rs212, %rs210, %rs211, %p142;
	and.b16  	%rs213, %rs212, 255;
	selp.b64 	%rd288, %rd285, %rd287, %p143;
	selp.b64 	%rd289, %rd286, %rd288, %p142;
	ld.shared.u8 	%rs214, [_ZZN3cub18CUB_300001_SM_10006detail6reduce18DeviceReduceKernelINS2_10policy_hubIN4cuda3std3__45tupleIJblEEEjN6thrust24THRUST_300001_SM_1000_NS8cuda_cub9__find_if7functorIS9_EEE10Policy1000ENSB_12zip_iteratorINS8_IJNSD_26transform_input_iterator_tIbNSI_INS8_IJNSB_6detail15normal_iteratorINSB_10device_ptrIiEEEESO_EEEEENSK_22tuple_binary_predicateINS7_7greaterIiEEEEEENSB_17counting_iteratorIlNSB_11use_defaultESX_SX_EEEEEEEjSF_S9_NS7_10__identityEEEvT0_PT3_T1_NS0_13GridEvenShareIS15_EET2_T4_E12temp_storage+104];
	ld.shared.u64 	%rd290, [_ZZN3cub18CUB_300001_SM_10006detail6reduce18DeviceReduceKernelINS2_10policy_hubIN4cuda3std3__45tupleIJblEEEjN6thrust24THRUST_300001_SM_1000_NS8cuda_cub9__find_if7functorIS9_EEE10Policy1000ENSB_12zip_iteratorINS8_IJNSD_26transform_input_iterator_tIbNSI_INS8_IJNSB_6detail15normal_iteratorINSB_10device_ptrIiEEEESO_EEEEENSK_22tuple_binary_predicateINS7_7greaterIiEEEEEENSB_17counting_iteratorIlNSB_11use_defaultESX_SX_EEEEEEEjSF_S9_NS7_10__identityEEEvT0_PT3_T1_NS0_13GridEvenShareIS15_EET2_T4_E12temp_storage+112];
	setp.eq.s16 	%p144, %rs213, 0;
	setp.eq.s16 	%p145, %rs214, 0;
	min.s64 	%rd291, %rd290, %rd289;
	selp.b16 	%rs215, %rs212, 1, %p145;
	selp.b16 	%rs216, %rs214, %rs215, %p144;
	and.b16  	%rs217, %rs216, 255;
	selp.b64 	%rd292, %rd289, %rd291, %p145;
	selp.b64 	%rd293, %rd290, %rd292, %p144;
	ld.shared.u8 	%rs218, [_ZZN3cub18CUB_300001_SM_10006detail6reduce18DeviceReduceKernelINS2_10policy_hubIN4cuda3std3__45tupleIJblEEEjN6thrust24THRUST_300001_SM_1000_NS8cuda_cub9__find_if7functorIS9_EEE10Policy1000ENSB_12zip_iteratorINS8_IJNSD_26transform_input_iterator_tIbNSI_INS8_IJNSB_6detail15normal_iteratorINSB_10device_ptrIiEEEESO_EEEEENSK_22tuple_binary_predicateINS7_7greaterIiEEEEEENSB_17counting_iteratorIlNSB_11use_defaultESX_SX_EEEEEEEjSF_S9_NS7_10__identityEEEvT0_PT3_T1_NS0_13GridEvenShareIS15_EET2_T4_E12temp_storage+120];
	ld.shared.u64 	%rd294, [_ZZN3cub18CUB_300001_SM_10006detail6reduce18DeviceReduceKernelINS2_10policy_hubIN4cuda3std3__45tupleIJblEEEjN6thrust24THRUST_300001_SM_1000_NS8cuda_cub9__find_if7functorIS9_EEE10Policy1000ENSB_12zip_iteratorINS8_IJNSD_26transform_input_iterator_tIbNSI_INS8_IJNSB_6detail15normal_iteratorINSB_10device_ptrIiEEEESO_EEEEENSK_22tuple_binary_predicateINS7_7greaterIiEEEEEENSB_17counting_iteratorIlNSB_11use_defaultESX_SX_EEEEEEEjSF_S9_NS7_10__identityEEEvT0_PT3_T1_NS0_13GridEvenShareIS15_EET2_T4_E12temp_storage+128];
	setp.eq.s16 	%p146, %rs217, 0;
	setp.eq.s16 	%p147, %rs218, 0;
	min.s64 	%rd295, %rd294, %rd293;
	selp.b16 	%rs219, %rs216, 1, %p147;
	selp.b16 	%rs377, %rs218, %rs219, %p146;
	selp.b64 	%rd296, %rd293, %rd295, %p147;
	selp.b64 	%rd482, %rd294, %rd296, %p146;
$L__BB17_119:
	mov.u32 	%r550, %tid.x;
	setp.ne.s32 	%p324, %r550, 0;
	@%p324 bra 	$L__BB17_121;
	ld.param.u64 	%rd472, [_ZN3cub18CUB_300001_SM_10006detail6reduce18DeviceReduceKernelINS2_10policy_hubIN4cuda3std3__45tupleIJblEEEjN6thrust24THRUST_300001_SM_1000_NS8cuda_cub9__find_if7functorIS9_EEE10Policy1000ENSB_12zip_iteratorINS8_IJNSD_26transform_input_iterator_tIbNSI_INS8_IJNSB_6detail15normal_iteratorINSB_10device_ptrIiEEEESO_EEEEENSK_22tuple_binary_predicateINS7_7greaterIiEEEEEENSB_17counting_iteratorIlNSB_11use_defaultESX_SX_EEEEEEEjSF_S9_NS7_10__identityEEEvT0_PT3_T1_NS0_13GridEvenShareIS15_EET2_T4__param_1];
	cvta.to.global.u64 	%rd469, %rd472;
	mul.wide.u32 	%rd470, %r3, 16;
	add.s64 	%rd471, %rd469, %rd470;
	st.global.u8 	[%rd471], %rs377;
	st.global.u64 	[%rd471+8], %rd482;
$L__BB17_121:
	ret;

}
	// .globl	_ZN3cub18CUB_300001_SM_10006detail6reduce28DeviceReduceSingleTileKernelINS2_10policy_hubIN4cuda3std3__45tupleIJblEEEyN6thrust24THRUST_300001_SM_1000_NS8cuda_cub9__find_if7functorIS9_EEE10Policy1000ENSB_12zip_iteratorINS8_IJNSD_26transform_input_iterator_tIbNSI_INS8_IJNSB_6detail15normal_iteratorINSB_10device_ptrIiEEEESO_EEEEENSK_22tuple_binary_predicateINS7_7greaterIiEEEEEENSB_17counting_iteratorIlNSB_11use_defaultESX_SX_EEEEEEEPS9_ySF_S9_S9_NS7_10__identityEEEvT0_T1_T2_T3_T4_T6_
.visible .entry _ZN3cub18CUB_300001_SM_10006detail6reduce28DeviceReduceSingleTileKernelINS2_10policy_hubIN4cuda3std3__45tupleIJblEEEyN6thrust24THRUST_300001_SM_1000_NS8cuda_cub9__find_if7functorIS9_EEE10Policy1000ENSB_12zip_iteratorINS8_IJNSD_26transform_input_iterator_tIbNSI_INS8_IJNSB_6detail15normal_iteratorINSB_10device_ptrIiEEEESO_EEEEENSK_22tuple_binary_predicateINS7_7greaterIiEEEEEENSB_17counting_iteratorIlNSB_11use_defaultESX_SX_EEEEEEEPS9_ySF_S9_S9_NS7_10__identityEEEvT0_T1_T2_T3_T4_T6_(
	.param .align 8 .b8 _ZN3cub18CUB_300001_SM_10006detail6reduce28DeviceReduceSingleTileKernelINS2_10policy_hubIN4cuda3std3__45tupleIJblEEEyN6thrust24THRUST_300001_SM_1000_NS8cuda_cub9__find_if7functorIS9_EEE10Policy1000ENSB_12zip_iteratorINS8_IJNSD_26transform_input_iterator_tIbNSI_INS8_IJNSB_6detail15normal_iteratorINSB_10device_ptrIiEEEESO_EEEEENSK_22tuple_binary_predicateINS7_7greaterIiEEEEEENSB_17counting_iteratorIlNSB_11use_defaultESX_SX_EEEEEEEPS9_ySF_S9_S9_NS7_10__identityEEEvT0_T1_T2_T3_T4_T6__param_0[32],
	.param .u64 .ptr .align 1 _ZN3cub18CUB_300001_SM_10006detail6reduce28DeviceReduceSingleTileKernelINS2_10policy_hubIN4cuda3std3__45tupleIJblEEEyN6thrust24THRUST_300001_SM_1000_NS8cuda_cub9__find_if7functorIS9_EEE10Policy1000ENSB_12zip_iteratorINS8_IJNSD_26transform_input_iterator_tIbNSI_INS8_IJNSB_6detail15normal_iteratorINSB_10device_ptrIiEEEESO_EEEEENSK_22tuple_binary_predicateINS7_7greaterIiEEEEEENSB_17counting_iteratorIlNSB_11use_defaultESX_SX_EEEEEEEPS9_ySF_S9_S9_NS7_10__identityEEEvT0_T1_T2_T3_T4_T6__param_1,
	.param .u64 _ZN3cub18CUB_300001_SM_10006detail6reduce28DeviceReduceSingleTileKernelINS2_10policy_hubIN4cuda3std3__45tupleIJblEEEyN6thrust24THRUST_300001_SM_1000_NS8cuda_cub9__find_if7functorIS9_EEE10Policy1000ENSB_12zip_iteratorINS8_IJNSD_26transform_input_iterator_tIbNSI_INS8_IJNSB_6detail15normal_iteratorINSB_10device_ptrIiEEEESO_EEEEENSK_22tuple_binary_predicateINS7_7greaterIiEEEEEENSB_17counting_iteratorIlNSB_11use_defaultESX_SX_EEEEEEEPS9_ySF_S9_S9_NS7_10__identityEEEvT0_T1_T2_T3_T4_T6__param_2,
	.param .align 1 .b8 _ZN3cub18CUB_300001_SM_10006detail6reduce28DeviceReduceSingleTileKernelINS2_10policy_hubIN4cuda3std3__45tupleIJblEEEyN6thrust24THRUST_300001_SM_1000_NS8cuda_cub9__find_if7functorIS9_EEE10Policy1000ENSB_12zip_iteratorINS8_IJNSD_26transform_input_iterator_tIbNSI_INS8_IJNSB_6detail15normal_iteratorINSB_10device_ptrIiEEEESO_EEEEENSK_22tuple_binary_predicateINS7_7greaterIiEEEEEENSB_17counting_iteratorIlNSB_11use_defaultESX_SX_EEEEEEEPS9_ySF_S9_S9_NS7_10__identityEEEvT0_T1_T2_T3_T4_T6__param_3[1],
	.param .align 8 .b8 _ZN3cub18CUB_300001_SM_10006detail6reduce28DeviceReduceSingleTileKernelINS2_10policy_hubIN4cuda3std3__45tupleIJblEEEyN6thrust24THRUST_300001_SM_1000_NS8cuda_cub9__find_if7functorIS9_EEE10Policy1000ENSB_12zip_iteratorINS8_IJNSD_26transform_input_iterator_tIbNSI_INS8_IJNSB_6detail15normal_iteratorINSB_10device_ptrIiEEEESO_EEEEENSK_22tuple_binary_predicateINS7_7greaterIiEEEEEENSB_17counting_iteratorIlNSB_11use_defaultESX_SX_EEEEEEEPS9_ySF_S9_S9_NS7_10__identityEEEvT0_T1_T2_T3_T4_T6__param_4[16],
	.param .align 1 .b8 _ZN3cub18CUB_300001_SM_10006detail6reduce28DeviceReduceSingleTileKernelINS2_10policy_hubIN4cuda3std3__45tupleIJblEEEyN6thrust24THRUST_300001_SM_1000_NS8cuda_cub9__find_if7functorIS9_EEE10Policy1000ENSB_12zip_iteratorINS8_IJNSD_26transform_input_iterator_tIbNSI_INS8_IJNSB_6detail15normal_iteratorINSB_10device_ptrIiEEEESO_EEEEENSK_22tuple_binary_predicateINS7_7greaterIiEEEEEENSB_17counting_iteratorIlNSB_11use_defaultESX_SX_EEEEEEEPS9_ySF_S9_S9_NS7_10__identityEEEvT0_T1_T2_T3_T4_T6__param_5[1]
)
.maxntid 256
.minnctapersm 1
{
	.reg .pred 	%p<329>;
	.reg .b16 	%rs<415>;
	.reg .b32 	%r<504>;
	.reg .b64 	%rd<450>;
	// demoted variable
	.shared .align 8 .b8 _ZZN3cub18CUB_300001_SM_10006detail6reduce28DeviceReduceSingleTileKernelINS2_10policy_hubIN4cuda3std3__45tupleIJblEEEyN6thrust24THRUST_300001_SM_1000_NS8cuda_cub9__find_if7functorIS9_EEE10Policy1000ENSB_12zip_iteratorINS8_IJNSD_26transform_input_iterator_tIbNSI_INS8_IJNSB_6detail15normal_iteratorINSB_10device_ptrIiEEEESO_EEEEENSK_22tuple_binary_predicateINS7_7greaterIiEEEEEENSB_17counting_iteratorIlNSB_11use_defaultESX_SX_EEEEEEEPS9_ySF_S9_S9_NS7_10__identityEEEvT0_T1_T2_T3_T4_T6_E12temp_storage[152];
	ld.param.u64 	%rd122, [_ZN3cub18CUB_300001_SM_10006detail6reduce28DeviceReduceSingleTileKernelINS2_10policy_hubIN4cuda3std3__45tupleIJblEEEyN6thrust24THRUST_300001_SM_1000_NS8cuda_cub9__find_if7functorIS9_EEE10Policy1000ENSB_12zip_iteratorINS8_IJNSD_26transform_input_iterator_tIbNSI_INS8_IJNSB_6detail15normal_iteratorINSB_10device_ptrIiEEEESO_EEEEENSK_22tuple_binary_predicateINS7_7greaterIiEEEEEENSB_17counting_iteratorIlNSB_11use_defaultESX_SX_EEEEEEEPS9_ySF_S9_S9_NS7_10__identityEEEvT0_T1_T2_T3_T4_T6__param_4+8];
	ld.param.u64 	%rd120, [_ZN3cub18CUB_300001_SM_10006detail6reduce28DeviceReduceSingleTileKernelINS2_10policy_hubIN4cuda3std3__45tupleIJblEEEyN6thrust24THRUST_300001_SM_1000_NS8cuda_cub9__find_if7functorIS9_EEE10Policy1000ENSB_12zip_iteratorINS8_IJNSD_26transform_input_iterator_tIbNSI_INS8_IJNSB_6detail15normal_iteratorINSB_10device_ptrIiEEEESO_EEEEENSK_22tuple_binary_predicateINS7_7greaterIiEEEEEENSB_17counting_iteratorIlNSB_11use_defaultESX_SX_EEEEEEEPS9_ySF_S9_S9_NS7_10__identityEEEvT0_T1_T2_T3_T4_T6__param_0+24];
	ld.param.u64 	%rd119, [_ZN3cub18CUB_300001_SM_10006detail6reduce28DeviceReduceSingleTileKernelINS2_10policy_hubIN4cuda3std3__45tupleIJblEEEyN6thrust24THRUST_300001_SM_1000_NS8cuda_cub9__find_if7functorIS9_EEE10Policy1000ENSB_12zip_iteratorINS8_IJNSD_26transform_input_iterator_tIbNSI_INS8_IJNSB_6detail15normal_iteratorINSB_10device_ptrIiEEEESO_EEEEENSK_22tuple_binary_predicateINS7_7greaterIiEEEEEENSB_17counting_iteratorIlNSB_11use_defaultESX_SX_EEEEEEEPS9_ySF_S9_S9_NS7_10__identityEEEvT0_T1_T2_T3_T4_T6__param_0+8];
	ld.param.u64 	%rd118, [_ZN3cub18CUB_300001_SM_10006detail6reduce28DeviceReduceSingleTileKernelINS2_10policy_hubIN4cuda3std3__45tupleIJblEEEyN6thrust24THRUST_300001_SM_1000_NS8cuda_cub9__find_if7functorIS9_EEE10Policy1000ENSB_12zip_iteratorINS8_IJNSD_26transform_input_iterator_tIbNSI_INS8_IJNSB_6detail15normal_iteratorINSB_10device_ptrIiEEEESO_EEEEENSK_22tuple_binary_predicateINS7_7greaterIiEEEEEENSB_17counting_iteratorIlNSB_11use_defaultESX_SX_EEEEEEEPS9_ySF_S9_S9_NS7_10__identityEEEvT0_T1_T2_T3_T4_T6__param_0];
	ld.param.u64 	%rd123, [_ZN3cub18CUB_300001_SM_10006detail6reduce28DeviceReduceSingleTileKernelINS2_10policy_hubIN4cuda3std3__45tupleIJblEEEyN6thrust24THRUST_300001_SM_1000_NS8cuda_cub9__find_if7functorIS9_EEE10Policy1000ENSB_12zip_iteratorINS8_IJNSD_26transform_input_iterator_tIbNSI_INS8_IJNSB_6detail15normal_iteratorINSB_10device_ptrIiEEEESO_EEEEENSK_22tuple_binary_predicateINS7_7greaterIiEEEEEENSB_17counting_iteratorIlNSB_11use_defaultESX_SX_EEEEEEEPS9_ySF_S9_S9_NS7_10__identityEEEvT0_T1_T2_T3_T4_T6__param_1];
	ld.param.u64 	%rd121, [_ZN3cub18CUB_300001_SM_10006detail6reduce28DeviceReduceSingleTileKernelINS2_10policy_hubIN4cuda3std3__45tupleIJblEEEyN6thrust24THRUST_300001_SM_1000_NS8cuda_cub9__find_if7functorIS9_EEE10Policy1000ENSB_12zip_iteratorINS8_IJNSD_26transform_input_iterator_tIbNSI_INS8_IJNSB_6detail15normal_iteratorINSB_10device_ptrIiEEEESO_EEEEENSK_22tuple_binary_predicateINS7_7greaterIiEEEEEENSB_17counting_iteratorIlNSB_11use_defaultESX_SX_EEEEEEEPS9_ySF_S9_S9_NS7_10__identityEEEvT0_T1_T2_T3_T4_T6__param_2];
	ld.param.u8 	%rs100, [_ZN3cub18CUB_300001_SM_10006detail6reduce28DeviceReduceSingleTileKernelINS2_10policy_hubIN4cuda3std3__45tupleIJblEEEyN6thrust24THRUST_300001_SM_1000_NS8cuda_cub9__find_if7functorIS9_EEE10Policy1000ENSB_12zip_iteratorINS8_IJNSD_26transform_input_iterator_tIbNSI_INS8_IJNSB_6detail15normal_iteratorINSB_10device_ptrIiEEEESO_EEEEENSK_22tuple_binary_predicateINS7_7greaterIiEEEEEENSB_17counting_iteratorIlNSB_11use_defaultESX_SX_EEEEEEEPS9_ySF_S9_S9_NS7_10__identityEEEvT0_T1_T2_T3_T4_T6__param_4];
	cvta.to.global.u64 	%rd1, %rd123;
	setp.ne.s64 	%p1, %rd121, 0;
	@%p1 bra 	$L__BB18_3;
	mov.u32 	%r492, %tid.x;
	setp.ne.s32 	%p328, %r492, 0;
	@%p328 bra 	$L__BB18_122;
	st.global.u8 	[%rd1], %rs100;
	st.global.u64 	[%rd1+8], %rd122;
	bra.uni 	$L__BB18_122;
$L__BB18_3:
	cvta.to.global.u64 	%rd2, %rd118;
	cvta.to.global.u64 	%rd3, %rd119;
	setp.gt.u64 	%p2, %rd121, 1023;
	@%p2 bra 	$L__BB18_80;
	cvt.u32.u64 	%r1, %rd121;
	mov.u32 	%r2, %tid.x;
	setp.ge.u32 	%p149, %r2, %r1;
	mov.b16 	%rs383, 0;
	mov.b64 	%rd416, 0;
	mov.u32 	%r496, %r2;
	@%p149 bra 	$L__BB18_6;
	cvt.u64.u32 	%rd273, %r2;
	mul.wide.u32 	%rd274, %r2, 4;
	add.s64 	%rd275, %rd2, %rd274;
	add.s64 	%rd276, %rd3, %rd274;
	add.s64 	%rd416, %rd120, %rd273;
	ld.global.u32 	%r222, [%rd275];
	ld.global.u32 	%r223, [%rd276];
	setp.gt.s32 	%p150, %r222, %r223;
	selp.u16 	%rs383, 1, 0, %p150;
	add.s32 	%r496, %r2, 256;
$L__BB18_6:
	setp.ge.u32 	%p151, %r496, %r1;
	@%p151 bra 	$L__BB18_18;
	not.b32 	%r224, %r496;
	add.s32 	%r5, %r224, %r1;
	shr.u32 	%r225, %r5, 8;
	add.s32 	%r6, %r225, 1;
	and.b32  	%r7, %r6, 7;
	setp.lt.u32 	%p152, %r5, 1792;
	@%p152 bra 	$L__BB18_10;
	and.b32  	%r226, %r6, 33554424;
	neg.s32 	%r494, %r226;
$L__BB18_9:
	.pragma "nounroll";
	cvt.u64.u32 	%rd278, %r496;
	mul.wide.u32 	%rd279, %r496, 4;
	add.s64 	%rd280, %rd2, %rd279;
	add.s64 	%rd281, %rd3, %rd279;
	add.s64 	%rd282, %rd120, %rd278;
	ld.global.u32 	%r227, [%rd280];
	ld.global.u32 	%r228, [%rd281];
	setp.gt.s32 	%p153, %r227, %r228;
	selp.u16 	%rs224, 1, 0, %p153;
	and.b16  	%rs225, %rs383, 255;
	setp.ne.s16 	%p155, %rs225, 0;
	and.pred  	%p156, %p155, %p153;
	min.s64 	%rd283, %rd282, %rd416;
	setp.eq.s16 	%p157, %rs225, 0;
	selp.b64 	%rd284, %rd282, %rd416, %p157;
	selp.b16 	%rs226, %rs224, %rs383, %p157;
	selp.b64 	%rd285, %rd283, %rd284, %p156;
	selp.b16 	%rs227, 1, %rs226, %p156;
	and.b16  	%rs228, %rs227, 255;
	add.s64 	%rd286, %rd282, 256;
	ld.global.u32 	%r229, [%rd280+1024];
	ld.global.u32 	%r230, [%rd281+1024];
	setp.gt.s32 	%p158, %r229, %r230;
	selp.u16 	%rs229, 1, 0, %p158;
	setp.ne.s16 	%p160, %rs228, 0;
	and.pred  	%p161, %p160, %p158;
	min.s64 	%rd287, %rd286, %rd285;
	setp.eq.s16 	%p162, %rs228, 0;
	selp.b64 	%rd288, %rd286, %rd285, %p162;
	selp.b16 	%rs230, %rs229, %rs227, %p162;
	selp.b64 	%rd289, %rd287, %rd288, %p161;
	selp.b16 	%rs231, 1, %rs230, %p161;
	and.b16  	%rs232, %rs231, 255;
	add.s64 	%rd290, %rd282, 512;
	ld.global.u32 	%r231, [%rd280+2048];
	ld.global.u32 	%r232, [%rd281+2048];
	setp.gt.s32 	%p163, %r231, %r232;
	selp.u16 	%rs233, 1, 0, %p163;
	setp.ne.s16 	%p165, %rs232, 0;
	and.pred  	%p166, %p165, %p163;
	min.s64 	%rd291, %rd290, %rd289;
	setp.eq.s16 	%p167, %rs232, 0;
	selp.b64 	%rd292, %rd290, %rd289, %p167;
	selp.b16 	%rs234, %rs233, %rs231, %p167;
	selp.b64 	%rd293, %rd291, %rd292, %p166;
	selp.b16 	%rs235, 1, %rs234, %p166;
	and.b16  	%rs236, %rs235, 255;
	add.s64 	%rd294, %rd282, 768;
	ld.global.u32 	%r233, [%rd280+3072];
	ld.global.u32 	%r234, [%rd281+3072];
	setp.gt.s32 	%p168, %r233, %r234;
	selp.u16 	%rs237, 1, 0, %p168;
	setp.ne.s16 	%p170, %rs236, 0;
	and.pred  	%p171, %p170, %p168;
	min.s64 	%rd295, %rd294, %rd293;
	setp.eq.s16 	%p172, %rs236, 0;
	selp.b64 	%rd296, %rd294, %rd293, %p172;
	selp.b16 	%rs238, %rs237, %rs235, %p172;
	selp.b64 	%rd297, %rd295, %rd296, %p171;
	selp.b16 	%rs239, 1, %rs238, %p171;
	and.b16  	%rs240, %rs239, 255;
	add.s64 	%rd298, %rd282, 1024;
	ld.global.u32 	%r235, [%rd280+4096];
	ld.global.u32 	%r236, [%rd281+4096];
	setp.gt.s32 	%p173, %r235, %r236;
	selp.u16 	%rs241, 1, 0, %p173;
	setp.ne.s16 	%p175, %rs240, 0;
	and.pred  	%p176, %p175, %p173;
	min.s64 	%rd299, %rd298, %rd297;
	setp.eq.s16 	%p177, %rs240, 0;
	selp.b64 	%rd300, %rd298, %rd297, %p177;
	selp.b16 	%rs242, %rs241, %rs239, %p177;
	selp.b64 	%rd301, %rd299, %rd300, %p176;
	selp.b16 	%rs243, 1, %rs242, %p176;
	and.b16  	%rs244, %rs243, 255;
	add.s64 	%rd302, %rd282, 1280;
	ld.global.u32 	%r237, [%rd280+5120];
	ld.global.u32 	%r238, [%rd281+5120];
	setp.gt.s32 	%p178, %r237, %r238;
	selp.u16 	%rs245, 1, 0, %p178;
	setp.ne.s16 	%p180, %rs244, 0;
	and.pred  	%p181, %p180, %p178;
	min.s64 	%rd303, %rd302, %rd301;
	setp.eq.s16 	%p182, %rs244, 0;
	selp.b64 	%rd304, %rd302, %rd301, %p182;
	selp.b16 	%rs246, %rs245, %rs243, %p182;
	selp.b64 	%rd305, %rd303, %rd304, %p181;
	selp.b16 	%rs247, 1, %rs246, %p181;
	and.b16  	%rs248, %rs247, 255;
	add.s64 	%rd306, %rd282, 1536;
	ld.global.u32 	%r239, [%rd280+6144];
	ld.global.u32 	%r240, [%rd281+6144];
	setp.gt.s32 	%p183, %r239, %r240;
	selp.u16 	%rs249, 1, 0, %p183;
	setp.ne.s16 	%p185, %rs248, 0;
	and.pred  	%p186, %p185, %p183;
	min.s64 	%rd307, %rd306, %rd305;
	setp.eq.s16 	%p187, %rs248, 0;
	selp.b64 	%rd308, %rd306, %rd305, %p187;
	selp.b16 	%rs250, %rs249, %rs247, %p187;
	selp.b64 	%rd309, %rd307, %rd308, %p186;
	selp.b16 	%rs251, 1, %rs250, %p186;
	and.b16  	%rs252, %rs251, 255;
	add.s64 	%rd310, %rd282, 1792;
	ld.global.u32 	%r241, [%rd280+7168];
	ld.global.u32 	%r242, [%rd281+7168];
	setp.gt.s32 	%p188, %r241, %r242;
	selp.u16 	%rs253, 1, 0, %p188;
	setp.ne.s16 	%p190, %rs252, 0;
	and.pred  	%p191, %p190, %p188;
	min.s64 	%rd311, %rd310, %rd309;
	setp.eq.s16 	%p192, %rs252, 0;
	selp.b64 	%rd312, %rd310, %rd309, %p192;
	selp.b16 	%rs254, %rs253, %rs251, %p192;
	selp.b64 	%rd416, %rd311, %rd312, %p191;
	selp.b16 	%rs383, 1, %rs254, %p191;
	add.s32 	%r496, %r496, 2048;
	add.s32 	%r494, %r494, 8;
	setp.ne.s32 	%p193, %r494, 0;
	@%p193 bra 	$L__BB18_9;
$L__BB18_10:
	setp.eq.s32 	%p194, %r7, 0;
	@%p194 bra 	$L__BB18_18;
	setp.lt.u32 	%p195, %r7, 4;
	@%p195 bra 	$L__BB18_13;
	cvt.u64.u32 	%rd314, %r496;
	mul.wide.u32 	%rd315, %r496, 4;
	add.s64 	%rd316, %rd2, %rd315;
	add.s64 	%rd317, %rd3, %rd315;
	add.s64 	%rd318, %rd120, %rd314;
	ld.global.u32 	%r243, [%rd316];
	ld.global.u32 	%r244, [%rd317];
	setp.gt.s32 	%p196, %r243, %r244;
	selp.u16 	%rs256, 1, 0, %p196;
	and.b16  	%rs257, %rs383, 255;
	setp.ne.s16 	%p198, %rs257, 0;
	and.pred  	%p199, %p198, %p196;
	min.s64 	%rd319, %rd318, %rd416;
	setp.eq.s16 	%p200, %rs257, 0;
	selp.b64 	%rd320, %rd318, %rd416, %p200;
	selp.b16 	%rs258, %rs256, %rs383, %p200;
	selp.b64 	%rd321, %rd319, %rd320, %p199;
	selp.b16 	%rs259, 1, %rs258, %p199;
	and.b16  	%rs260, %rs259, 255;
	add.s32 	%r245, %r496, 256;
	cvt.u64.u32 	%rd322, %r245;
	add.s64 	%rd323, %rd120, %rd322;
	ld.global.u32 	%r246, [%rd316+1024];
	ld.global.u32 	%r247, [%rd317+1024];
	setp.gt.s32 	%p201, %r246, %r247;
	selp.u16 	%rs261, 1, 0, %p201;
	setp.ne.s16 	%p203, %rs260, 0;
	and.pred  	%p204, %p203, %p201;
	min.s64 	%rd324, %rd323, %rd321;
	setp.eq.s16 	%p205, %rs260, 0;
	selp.b64 	%rd325, %rd323, %rd321, %p205;
	selp.b16 	%rs262, %rs261, %rs259, %p205;
	selp.b64 	%rd326, %rd324, %rd325, %p204;
	selp.b16 	%rs263, 1, %rs262, %p204;
	and.b16  	%rs264, %rs263, 255;
	add.s32 	%r248, %r496, 512;
	cvt.u64.u32 	%rd327, %r248;
	add.s64 	%rd328, %rd120, %rd327;
	ld.global.u32 	%r249, [%rd316+2048];
	ld.global.u32 	%r250, [%rd317+2048];
	setp.gt.s32 	%p206, %r249, %r250;
	selp.u16 	%rs265, 1, 0, %p206;
	setp.ne.s16 	%p208, %rs264, 0;
	and.pred  	%p209, %p208, %p206;
	min.s64 	%rd329, %rd328, %rd326;
	setp.eq.s16 	%p210, %rs264, 0;
	selp.b64 	%rd330, %rd328, %rd326, %p210;
	selp.b16 	%rs266, %rs265, %rs263, %p210;
	selp.b64 	%rd331, %rd329, %rd330, %p209;
	selp.b16 	%rs267, 1, %rs266, %p209;
	and.b16  	%rs268, %rs267, 255;
	add.s32 	%r251, %r496, 768;
	cvt.u64.u32 	%rd332, %r251;
	add.s64 	%rd333, %rd120, %rd332;
	ld.global.u32 	%r252, [%rd316+3072];
	ld.global.u32 	%r253, [%rd317+3072];
	setp.gt.s32 	%p211, %r252, %r253;
	selp.u16 	%rs269, 1, 0, %p211;
	setp.ne.s16 	%p213, %rs268, 0;
	and.pred  	%p214, %p213, %p211;
	min.s64 	%rd334, %rd333, %rd331;
	setp.eq.s16 	%p215, %rs268, 0;
	selp.b64 	%rd335, %rd333, %rd331, %p215;
	selp.b16 	%rs270, %rs269, %rs267, %p215;
	selp.b64 	%rd416, %rd334, %rd335, %p214;
	selp.b16 	%rs383, 1, %rs270, %p214;
	add.s32 	%r496, %r496, 1024;
$L__BB18_13:
	and.b32  	%r254, %r6, 3;
	setp.eq.s32 	%p216, %r254, 0;
	@%p216 bra 	$L__BB18_18;
	setp.eq.s32 	%p217, %r254, 1;
	@%p217 bra 	$L__BB18_16;
	cvt.u64.u32 	%rd337, %r496;
	mul.wide.u32 	%rd338, %r496, 4;
	add.s64 	%rd339, %rd2, %rd338;
	add.s64 	%rd340, %rd3, %rd338;
	add.s64 	%rd341, %rd120, %rd337;
	ld.global.u32 	%r255, [%rd339];
	ld.global.u32 	%r256, [%rd340];
	setp.gt.s32 	%p218, %r255, %r256;
	selp.u16 	%rs272, 1, 0, %p218;
	and.b16  	%rs273, %rs383, 255;
	setp.ne.s16 	%p220, %rs273, 0;
	and.pred  	%p221, %p220, %p218;
	min.s64 	%rd342, %rd341, %rd416;
	setp.eq.s16 	%p222, %rs273, 0;
	selp.b64 	%rd343, %rd341, %rd416, %p222;
	selp.b16 	%rs274, %rs272, %rs383, %p222;
	selp.b64 	%rd344, %rd342, %rd343, %p221;
	selp.b16 	%rs275, 1, %rs274, %p221;
	and.b16  	%rs276, %rs275, 255;
	add.s32 	%r257, %r496, 256;
	cvt.u64.u32 	%rd345, %r257;
	add.s64 	%rd346, %rd120, %rd345;
	ld.global.u32 	%r258, [%rd339+1024];
	ld.global.u32 	%r259, [%rd340+1024];
	setp.gt.s32 	%p223, %r258, %r259;
	selp.u16 	%rs277, 1, 0, %p223;
	setp.ne.s16 	%p225, %rs276, 0;
	and.pred  	%p226, %p225, %p223;
	min.s64 	%rd347, %rd346, %rd344;
	setp.eq.s16 	%p227, %rs276, 0;
	selp.b64 	%rd348, %rd346, %rd344, %p227;
	selp.b16 	%rs278, %rs277, %rs275, %p227;
	selp.b64 	%rd416, %rd347, %rd348, %p226;
	selp.b16 	%rs383, 1, %rs278, %p226;
	add.s32 	%r496, %r496, 512;
$L__BB18_16:
	and.b32  	%r260, %r5, 256;
	setp.ne.s32 	%p228, %r260, 0;
	@%p228 bra 	$L__BB18_18;
	cvt.u64.u32 	%rd349, %r496;
	mul.wide.u32 	%rd350, %r496, 4;
	add.s64 	%rd351, %rd2, %rd350;
	add.s64 	%rd352, %rd3, %rd350;
	add.s64 	%rd353, %rd120, %rd349;
	ld.global.u32 	%r261, [%rd351];
	ld.global.u32 	%r262, [%rd352];
	setp.gt.s32 	%p229, %r261, %r262;
	selp.u16 	%rs279, 1, 0, %p229;
	and.b16  	%rs280, %rs383, 255;
	setp.ne.s16 	%p231, %rs280, 0;
	and.pred  	%p232, %p231, %p229;
	min.s64 	%rd354, %rd353, %rd416;
	setp.eq.s16 	%p233, %rs280, 0;
	selp.b64 	%rd355, %rd353, %rd416, %p233;
	selp.b16 	%rs281, %rs279, %rs383, %p233;
	selp.b64 	%rd416, %rd354, %rd355, %p232;
	selp.b16 	%rs383, 1, %rs281, %p232;
$L__BB18_18:
	setp.lt.u64 	%p234, %rd121, 256;
	@%p234 bra 	$L__BB18_43;
	// begin inline asm
	mov.u32 %r381, %laneid;
	// end inline asm
	cvt.u32.u16 	%r402, %rs383;
	and.b32  	%r383, %r402, 255;
	mov.b32 	%r399, 1;
	mov.b32 	%r400, 31;
	mov.b32 	%r401, -1;
	// begin inline asm
	shfl.sync.down.b32 %r382, %r383, %r399, %r400, %r401;
	// end inline asm
	// begin inline asm
	shfl.sync.down.b32 %r387, %r388, %r399, %r400, %r401;
	// end inline asm
	mov.b64 	{%r393, %r398}, %rd416;
	// begin inline asm
	shfl.sync.down.b32 %r392, %r393, %r399, %r400, %r401;
	// end inline asm
	// begin inline asm
	shfl.sync.down.b32 %r397, %r398, %r399, %r400, %r401;
	// end inline asm
	mov.b64 	%rd19, {%r392, %r397};
	cvt.u16.u32 	%rs15, %r382;
	setp.gt.s32 	%p284, %r381, 30;
	@%p284 bra 	$L__BB18_23;
	and.b16  	%rs323, %rs383, 255;
	setp.eq.s16 	%p285, %rs323, 0;
	and.b16  	%rs324, %rs15, 255;
	setp.eq.s16 	%p286, %rs324, 0;
	or.pred  	%p287, %p285, %p286;
	@%p287 bra 	$L__BB18_22;
	min.s64 	%rd416, %rd19, %rd416;
	mov.b16 	%rs383, 1;
	bra.uni 	$L__BB18_23;
$L__BB18_22:
	setp.eq.s16 	%p288, %rs323, 0;
	selp.b64 	%rd416, %rd19, %rd416, %p288;
	selp.b16 	%rs383, %rs15, %rs383, %p288;
$L__BB18_23:
	cvt.u32.u16 	%r423, %rs383;
	and.b32  	%r404, %r423, 255;
	mov.b32 	%r420, 2;
	mov.b32 	%r421, 31;
	mov.b32 	%r422, -1;
	// begin inline asm
	shfl.sync.down.b32 %r403, %r404, %r420, %r421, %r422;
	// end inline asm
	// begin inline asm
	shfl.sync.down.b32 %r408, %r409, %r420, %r421, %r422;
	// end inline asm
	mov.b64 	{%r414, %r419}, %rd416;
	// begin inline asm
	shfl.sync.down.b32 %r413, %r414, %r420, %r421, %r422;
	// end inline asm
	// begin inline asm
	shfl.sync.down.b32 %r418, %r419, %r420, %r421, %r422;
	// end inline asm
	mov.b64 	%rd23, {%r413, %r418};
	cvt.u16.u32 	%rs18, %r403;
	setp.gt.s32 	%p289, %r381, 29;
	@%p289 bra 	$L__BB18_27;
	and.b16  	%rs327, %rs383, 255;
	setp.eq.s16 	%p290, %rs327, 0;
	and.b16  	%rs328, %rs18, 255;
	setp.eq.s16 	%p291, %rs328, 0;
	or.pred  	%p292, %p290, %p291;
	@%p292 bra 	$L__BB18_26;
	min.s64 	%rd416, %rd23, %rd416;
	mov.b16 	%rs383, 1;
	bra.uni 	$L__BB18_27;
$L__BB18_26:
	setp.eq.s16 	%p293, %rs327, 0;
	selp.b64 	%rd416, %rd23, %rd416, %p293;
	selp.b16 	%rs383, %rs18, %rs383, %p293;
$L__BB18_27:
	cvt.u32.u16 	%r444, %rs383;
	and.b32  	%r425, %r444, 255;
	mov.b32 	%r441, 4;
	mov.b32 	%r442, 31;
	mov.b32 	%r443, -1;
	// begin inline asm
	shfl.sync.down.b32 %r424, %r425, %r441, %r442, %r443;
	// end inline asm
	// begin inline asm
	shfl.sync.down.b32 %r429, %r430, %r441, %r442, %r443;
	// end inline asm
	mov.b64 	{%r435, %r440}, %rd416;
	// begin inline asm
	shfl.sync.down.b32 %r434, %r435, %r441, %r442, %r443;
	// end inline asm
	// begin inline asm
	shfl.sync.down.b32 %r439, %r440, %r441, %r442, %r443;
	// end inline asm
	mov.b64 	%rd27, {%r434, %r439};
	cvt.u16.u32 	%rs21, %r424;
	setp.gt.s32 	%p294, %r381, 27;
	@%p294 bra 	$L__BB18_31;
	and.b16  	%rs331, %rs383, 255;
	setp.eq.s16 	%p295, %rs331, 0;
	and.b16  	%rs332, %rs21, 255;
	setp.eq.s16 	%p296, %rs332, 0;
	or.pred  	%p297, %p295, %p296;
	@%p297 bra 	$L__BB18_30;
	min.s64 	%rd416, %rd27, %rd416;
	mov.b16 	%rs383, 1;
	bra.uni 	$L__BB18_31;
$L__BB18_30:
	setp.eq.s16 	%p298, %rs331, 0;
	selp.b64 	%rd416, %rd27, %rd416, %p298;
	selp.b16 	%rs383, %rs21, %rs383, %p298;
$L__BB18_31:
	cvt.u32.u16 	%r465, %rs383;
	and.b32  	%r446, %r465, 255;
	mov.b32 	%r462, 8;
	mov.b32 	%r463, 31;
	mov.b32 	%r464, -1;
	// begin inline asm
	shfl.sync.down.b32 %r445, %r446, %r462, %r463, %r464;
	// end inline asm
	// begin inline asm
	shfl.sync.down.b32 %r450, %r451, %r462, %r463, %r464;
	// end inline asm
	mov.b64 	{%r456, %r461}, %rd416;
	// begin inline asm
	shfl.sync.down.b32 %r455, %r456, %r462, %r463, %r464;
	// end inline asm
	// begin inline asm
	shfl.sync.down.b32 %r460, %r461, %r462, %r463, %r464;
	// end inline asm
	mov.b64 	%rd31, {%r455, %r460};
	cvt.u16.u32 	%rs24, %r445;
	setp.gt.s32 	%p299, %r381, 23;
	@%p299 bra 	$L__BB18_35;
	and.b16  	%rs335, %rs383, 255;
	setp.eq.s16 	%p300, %rs335, 0;
	and.b16  	%rs336, %rs24, 255;
	setp.eq.s16 	%p301, %rs336, 0;
	or.pred  	%p302, %p300, %p301;
	@%p302 bra 	$L__BB18_34;
	min.s64 	%rd416, %rd31, %rd416;
	mov.b16 	%rs383, 1;
	bra.uni 	$L__BB18_35;
$L__BB18_34:
	setp.eq.s16 	%p303, %rs335, 0;
	selp.b16 	%rs383, %rs24, %rs383, %p303;
	selp.b64 	%rd416, %rd31, %rd416, %p303;
$L__BB18_35:
	cvt.u32.u16 	%r486, %rs383;
	and.b32  	%r467, %r486, 255;
	mov.b32 	%r483, 16;
	mov.b32 	%r484, 31;
	mov.b32 	%r485, -1;
	// begin inline asm
	shfl.sync.down.b32 %r466, %r467, %r483, %r484, %r485;
	// end inline asm
	// begin inline asm
	shfl.sync.down.b32 %r471, %r472, %r483, %r484, %r485;
	// end inline asm
	mov.b64 	{%r477, %r482}, %rd416;
	// begin inline asm
	shfl.sync.down.b32 %r476, %r477, %r483, %r484, %r485;
	// end inline asm
	// begin inline asm
	shfl.sync.down.b32 %r481, %r482, %r483, %r484, %r485;
	// end inline asm
	mov.b64 	%rd35, {%r476, %r481};
	cvt.u16.u32 	%rs27, %r466;
	setp.gt.s32 	%p304, %r381, 15;
	@%p304 bra 	$L__BB18_39;
	and.b16  	%rs339, %rs383, 255;
	setp.eq.s16 	%p305, %rs339, 0;
	and.b16  	%rs340, %rs27, 255;
	setp.eq.s16 	%p306, %rs340, 0;
	or.pred  	%p307, %p305, %p306;
	@%p307 bra 	$L__BB18_38;
	min.s64 	%rd416, %rd35, %rd416;
	mov.b16 	%rs383, 1;
	bra.uni 	$L__BB18_39;
$L__BB18_38:
	setp.eq.s16 	%p308, %rs339, 0;
	selp.b16 	%rs383, %rs27, %rs383, %p308;
	selp.b64 	%rd416, %rd35, %rd416, %p308;
$L__BB18_39:
	setp.ne.s32 	%p309, %r381, 0;
	@%p309 bra 	$L__BB18_41;
	shr.u32 	%r487, %r2, 1;
	and.b32  	%r488, %r487, 496;
	mov.u32 	%r489, _ZZN3cub18CUB_300001_SM_10006detail6reduce28DeviceReduceSingleTileKernelINS2_10policy_hubIN4cuda3std3__45tupleIJblEEEyN6thrust24THRUST_300001_SM_1000_NS8cuda_cub9__find_if7functorIS9_EEE10Policy1000ENSB_12zip_iteratorINS8_IJNSD_26transform_input_iterator_tIbNSI_INS8_IJNSB_6detail15normal_iteratorINSB_10device_ptrIiEEEESO_EEEEENSK_22tuple_binary_predicateINS7_7greaterIiEEEEEENSB_17counting_iteratorIlNSB_11use_defaultESX_SX_EEEEEEEPS9_ySF_S9_S9_NS7_10__identityEEEvT0_T1_T2_T3_T4_T6_E12temp_storage;
	add.s32 	%r490, %r489, %r488;
	st.shared.u8 	[%r490+8], %rs383;
	st.shared.u64 	[%r490+16], %rd416;
$L__BB18_41:
	bar.sync 	0;
	setp.ne.s32 	%p310, %r2, 0;
	@%p310 bra 	$L__BB18_120;
	ld.shared.u8 	%rs343, [_ZZN3cub18CUB_300001_SM_10006detail6reduce28DeviceReduceSingleTileKernelINS2_10policy_hubIN4cuda3std3__45tupleIJblEEEyN6thrust24THRUST_300001_SM_1000_NS8cuda_cub9__find_if7functorIS9_EEE10Policy1000ENSB_12zip_iteratorINS8_IJNSD_26transform_input_iterator_tIbNSI_INS8_IJNSB_6detail15normal_iteratorINSB_10device_ptrIiEEEESO_EEEEENSK_22tuple_binary_predicateINS7_7greaterIiEEEEEENSB_17counting_iteratorIlNSB_11use_defaultESX_SX_EEEEEEEPS9_ySF_S9_S9_NS7_10__identityEEEvT0_T1_T2_T3_T4_T6_E12temp_storage+24];
	ld.shared.u64 	%rd377, [_ZZN3cub18CUB_300001_SM_10006detail6reduce28DeviceReduceSingleTileKernelINS2_10policy_hubIN4cuda3std3__45tupleIJblEEEyN6thrust24THRUST_300001_SM_1000_NS8cuda_cub9__find_if7functorIS9_EEE10Policy1000ENSB_12zip_iteratorINS8_IJNSD_26transform_input_iterator_tIbNSI_INS8_IJNSB_6detail15normal_iteratorINSB_10device_ptrIiEEEESO_EEEEENSK_22tuple_binary_predicateINS7_7greaterIiEEEEEENSB_17counting_iteratorIlNSB_11use_defaultESX_SX_EEEEEEEPS9_ySF_S9_S9_NS7_10__identityEEEvT0_T1_T2_T3_T4_T6_E12temp_storage+32];
	and.b16  	%rs344, %rs383, 255;
	setp.eq.s16 	%p311, %rs344, 0;
	setp.eq.s16 	%p312, %rs343, 0;
	min.s64 	%rd378, %rd377, %rd416;
	selp.b16 	%rs345, %rs383, 1, %p312;
	selp.b16 	%rs346, %rs343, %rs345, %p311;
	and.b16  	%rs347, %rs346, 255;
	selp.b64 	%rd379, %rd416, %rd378, %p312;
	selp.b64 	%rd380, %rd377, %rd379, %p311;
	ld.shared.u8 	%rs348, [_ZZN3cub18CUB_300001_SM_10006detail6reduce28DeviceReduceSingleTileKernelINS2_10policy_hubIN4cuda3std3__45tupleIJblEEEyN6thrust24THRUST_300001_SM_1000_NS8cuda_cub9__find_if7functorIS9_EEE10Policy1000ENSB_12zip_iteratorINS8_IJNSD_26transform_input_iterator_tIbNSI_INS8_IJNSB_6detail15normal_iteratorINSB_10device_ptrIiEEEESO_EEEEENSK_22tuple_binary_predicateINS7_7greaterIiEEEEEENSB_17counting_iteratorIlNSB_11use_defaultESX_SX_EEEEEEEPS9_ySF_S9_S9_NS7_10__identityEEEvT0_T1_T2_T3_T4_T6_E12temp_storage+40];
	ld.shared.u64 	%rd381, [_ZZN3cub18CUB_300001_SM_10006detail6reduce28DeviceReduceSingleTileKernelINS2_10policy_hubIN4cuda3std3__45tupleIJblEEEyN6thrust24THRUST_300001_SM_1000_NS8cuda_cub9__find_if7functorIS9_EEE10Policy1000ENSB_12zip_iteratorINS8_IJNSD_26transform_input_iterator_tIbNSI_INS8_IJNSB_6detail15normal_iteratorINSB_10device_ptrIiEEEESO_EEEEENSK_22tuple_binary_predicateINS7_7greaterIiEEEEEENSB_17counting_iteratorIlNSB_11use_defaultESX_SX_EEEEEEEPS9_ySF_S9_S9_NS7_10__identityEEEvT0_T1_T2_T3_T4_T6_E12temp_storage+48];
	setp.eq.s16 	%p313, %rs347, 0;
	setp.eq.s16 	%p314, %rs348, 0;
	min.s64 	%rd382, %rd381, %rd380;
	selp.b16 	%rs349, %rs346, 1, %p314;
	selp.b16 	%rs350, %rs348, %rs349, %p313;
	and.b16  	%rs351, %rs350, 255;
	selp.b64 	%rd383, %rd380, %rd382, %p314;
	selp.b64 	%rd384, %rd381, %rd383, %p313;
	ld.shared.u8 	%rs352, [_ZZN3cub18CUB_300001_SM_10006detail6reduce28DeviceReduceSingleTileKernelINS2_10policy_hubIN4cuda3std3__45tupleIJblEEEyN6thrust24THRUST_300001_SM_1000_NS8cuda_cub9__find_if7functorIS9_EEE10Policy1000ENSB_12zip_iteratorINS8_IJNSD_26transform_input_iterator_tIbNSI_INS8_IJNSB_6detail15normal_iteratorINSB_10device_ptrIiEEEESO_EEEEENSK_22tuple_binary_predicateINS7_7greaterIiEEEEEENSB_17counting_iteratorIlNSB_11use_defaultESX_SX_EEEEEEEPS9_ySF_S9_S9_NS7_10__identityEEEvT0_T1_T2_T3_T4_T6_E12temp_storage+56];
	ld.shared.u64 	%rd385, [_ZZN3cub18CUB_300001_SM_10006detail6reduce28DeviceReduceSingleTileKernelINS2_10policy_hubIN4cuda3std3__45tupleIJblEEEyN6thrust24THRUST_300001_SM_1000_NS8cuda_cub9__find_if7functorIS9_EEE10Policy1000ENSB_12zip_iteratorINS8_IJNSD_26transform_input_iterator_tIbNSI_INS8_IJNSB_6detail15normal_iteratorINSB_10device_ptrIiEEEESO_EEEEENSK_22tuple_binary_predicateINS7_7greaterIiEEEEEENSB_17counting_iteratorIlNSB_11use_defaultESX_SX_EEEEEEEPS9_ySF_S9_S9_NS7_10__identityEEEvT0_T1_T2_T3_T4_T6_E12temp_storage+64];
	setp.eq.s16 	%p315, %rs351, 0;
	setp.eq.s16 	%p316, %rs352, 0;
	min.s64 	%rd386, %rd385, %rd384;
	selp.b16 	%rs353, %rs350, 1, %p316;
	selp.b16 	%rs354, %rs352, %rs353, %p315;
	and.b16  	%rs355, %rs354, 255;
	selp.b64 	%rd387, %rd384, %rd386, %p316;
	selp.b64 	%rd388, %rd385, %rd387, %p315;
	ld.shared.u8 	%rs356, [_ZZN3cub18CUB_300001_SM_10006detail6reduce28DeviceReduceSingleTileKernelINS2_10policy_hubIN4cuda3std3__45tupleIJblEEEyN6thrust24THRUST_300001_SM_1000_NS8cuda_cub9__find_if7functorIS9_EEE10Policy1000ENSB_12zip_iteratorINS8_IJNSD_26transform_input_iterator_tIbNSI_INS8_IJNSB_6detail15normal_iteratorINSB_10device_ptrIiEEEESO_EEEEENSK_22tuple_binary_predicateINS7_7greaterIiEEEEEENSB_17counting_iteratorIlNSB_11use_defaultESX_SX_EEEEEEEPS9_ySF_S9_S9_NS7_10__identityEEEvT0_T1_T2_T3_T4_T6_E12temp_storage+72];
	ld.shared.u64 	%rd389, [_ZZN3cub18CUB_300001_SM_10006detail6reduce28DeviceReduceSingleTileKernelINS2_10policy_hubIN4cuda3std3__45tupleIJblEEEyN6thrust24THRUST_300001_SM_1000_NS8cuda_cub9__find_if7functorIS9_EEE10Policy1000ENSB_12zip_iteratorINS8_IJNSD_26transform_input_iterator_tIbNSI_INS8_IJNSB_6detail15normal_iteratorINSB_10device_ptrIiEEEESO_EEEEENSK_22tuple_binary_predicateINS7_7greaterIiEEEEEENSB_17counting_iteratorIlNSB_11use_defaultESX_SX_EEEEEEEPS9_ySF_S9_S9_NS7_10__identityEEEvT0_T1_T2_T3_T4_T6_E12temp_storage+80];
	setp.eq.s16 	%p317, %rs355, 0;
	setp.eq.s16 	%p318, %rs356, 0;
	min.s64 	%rd390, %rd389, %rd388;
	selp.b16 	%rs357, %rs354, 1, %p318;
	selp.b16 	%rs358, %rs356, %rs357, %p317;
	and.b16  	%rs359, %rs358, 255;
	selp.b64 	%rd391, %rd388, %rd390, %p318;
	selp.b64 	%rd392, %rd389, %rd391, %p317;
	ld.shared.u8 	%rs360, [_ZZN3cub18CUB_300001_SM_10006detail6reduce28DeviceReduceSingleTileKernelINS2_10policy_hubIN4cuda3std3__45tupleIJblEEEyN6thrust24THRUST_300001_SM_1000_NS8cuda_cub9__find_if7functorIS9_EEE10Policy1000ENSB_12zip_iteratorINS8_IJNSD_26transform_input_iterator_tIbNSI_INS8_IJNSB_6detail15normal_iteratorINSB_10device_ptrIiEEEESO_EEEEENSK_22tuple_binary_predicateINS7_7greaterIiEEEEEENSB_17counting_iteratorIlNSB_11use_defaultESX_SX_EEEEEEEPS9_ySF_S9_S9_NS7_10__identityEEEvT0_T1_T2_T3_T4_T6_E12temp_storage+88];
	ld.shared.u64 	%rd393, [_ZZN3cub18CUB_300001_SM_10006detail6reduce28DeviceReduceSingleTileKernelINS2_10policy_hubIN4cuda3std3__45tupleIJblEEEyN6thrust24THRUST_300001_SM_1000_NS8cuda_cub9__find_if7functorIS9_EEE10Policy1000ENSB_12zip_iteratorINS8_IJNSD_26transform_input_iterator_tIbNSI_INS8_IJNSB_6detail15normal_iteratorINSB_10device_ptrIiEEEESO_EEEEENSK_22tuple_binary_predicateINS7_7greaterIiEEEEEENSB_17counting_iteratorIlNSB_11use_defaultESX_SX_EEEEEEEPS9_ySF_S9_S9_NS7_10__identityEEEvT0_T1_T2_T3_T4_T6_E12temp_storage+96];
	setp.eq.s16 	%p319, %rs359, 0;
	setp.eq.s16 	%p320, %rs360, 0;
	min.s64 	%rd394, %rd393, %rd392;
	selp.b16 	%rs361, %rs358, 1, %p320;
	selp.b16 	%rs362, %rs360, %rs361, %p319;
	and.b16  	%rs363, %rs362, 255;
	selp.b64 	%rd395, %rd392, %rd394, %p320;
	selp.b64 	%rd396, %rd393, %rd395, %p319;
	ld.shared.u8 	%rs364, [_ZZN3cub18CUB_300001_SM_10006detail6reduce28DeviceReduceSingleTileKernelINS2_10policy_hubIN4cuda3std3__45tupleIJblEEEyN6thrust24THRUST_300001_SM_1000_NS8cuda_cub9__find_if7functorIS9_EEE10Policy1000ENSB_12zip_iteratorINS8_IJNSD_26transform_input_iterator_tIbNSI_INS8_IJNSB_6detail15normal_iteratorINSB_10device_ptrIiEEEESO_EEEEENSK_22tuple_binary_predicateINS7_7greaterIiEEEEEENSB_17counting_iteratorIlNSB_11use_defaultESX_SX_EEEEEEEPS9_ySF_S9_S9_NS7_10__identityEEEvT0_T1_T2_T3_T4_T6_E12temp_storage+104];
	ld.shared.u64 	%rd397, [_ZZN3cub18CUB_300001_SM_10006detail6reduce28DeviceReduceSingleTileKernelINS2_10policy_hubIN4cuda3std3__45tupleIJblEEEyN6thrust24THRUST_300001_SM_1000_NS8cuda_cub9__find_if7functorIS9_EEE10Policy1000ENSB_12zip_iteratorINS8_IJNSD_26transform_input_iterator_tIbNSI_INS8_IJNSB_6detail15normal_iteratorINSB_10device_ptrIiEEEESO_EEEEENSK_22tuple_binary_predicateINS7_7greaterIiEEEEEENSB_17counting_iteratorIlNSB_11use_defaultESX_SX_EEEEEEEPS9_ySF_S9_S9_NS7_10__identityEEEvT0_T1_T2_T3_T4_T6_E12temp_storage+112];
	setp.eq.s16 	%p321, %rs363, 0;
	setp.eq.s16 	%p322, %rs364, 0;
	min.s64 	%rd398, %rd397, %rd396;
	selp.b16 	%rs365, %rs362, 1, %p322;
	selp.b16 	%rs366, %rs364, %rs365, %p321;
	and.b16  	%rs367, %rs366, 255;
	selp.b64 	%rd399, %rd396, %rd398, %p322;
	selp.b64 	%rd400, %rd397, %rd399, %p321;
	ld.shared.u8 	%rs368, [_ZZN3cub18CUB_300001_SM_10006detail6reduce28DeviceReduceSingleTileKernelINS2_10policy_hubIN4cuda3std3__45tupleIJblEEEyN6thrust24THRUST_300001_SM_1000_NS8cuda_cub9__find_if7functorIS9_EEE10Policy1000ENSB_12zip_iteratorINS8_IJNSD_26transform_input_iterator_tIbNSI_INS8_IJNSB_6detail15normal_iteratorINSB_10device_ptrIiEEEESO_EEEEENSK_22tuple_binary_predicateINS7_7greaterIiEEEEEENSB_17counting_iteratorIlNSB_11use_defaultESX_SX_EEEEEEEPS9_ySF_S9_S9_NS7_10__identityEEEvT0_T1_T2_T3_T4_T6_E12temp_storage+120];
	ld.shared.u64 	%rd401, [_ZZN3cub18CUB_300001_SM_10006detail6reduce28DeviceReduceSingleTileKernelINS2_10policy_hubIN4cuda3std3__45tupleIJblEEEyN6thrust24THRUST_300001_SM_1000_NS8cuda_cub9__find_if7functorIS9_EEE10Policy1000ENSB_12zip_iteratorINS8_IJNSD_26transform_input_iterator_tIbNSI_INS8_IJNSB_6detail15normal_iteratorINSB_10device_ptrIiEEEESO_EEEEENSK_22tuple_binary_predicateINS7_7greaterIiEEEEEENSB_17counting_iteratorIlNSB_11use_defaultESX_SX_EEEEEEEPS9_ySF_S9_S9_NS7_10__identityEEEvT0_T1_T2_T3_T4_T6_E12temp_storage+128];
	setp.eq.s16 	%p323, %rs367, 0;
	setp.eq.s16 	%p324, %rs368, 0;
	min.s64 	%rd402, %rd401, %rd400;
	selp.b16 	%rs369, %rs366, 1, %p324;
	selp.b16 	%rs383, %rs368, %rs369, %p323;
	selp.b64 	%rd403, %rd400, %rd402, %p324;
	selp.b64 	%rd416, %rd401, %rd403, %p323;
	bra.uni 	$L__BB18_120;
$L__BB18_43:
	// begin inline asm
	mov.u32 %r263, %laneid;
	// end inline asm
	and.b32  	%r284, %r2, 992;
	add.s32 	%r285, %r284, 32;
	setp.gt.u32 	%p235, %r285, %r1;
	not.b32 	%r286, %r284;
	add.s32 	%r287, %r1, %r286;
	selp.b32 	%r282, %r287, 31, %p235;
	cvt.u32.u16 	%r288, %rs383;
	and.b32  	%r265, %r288, 255;
	mov.b32 	%r281, 1;
	mov.b32 	%r283, -1;
	// begin inline asm
	shfl.sync.down.b32 %r264, %r265, %r281, %r282, %r283;
	// end inline asm
	// begin inline asm
	shfl.sync.down.b32 %r269, %r270, %r281, %r282, %r283;
	// end inline asm
	mov.b64 	{%r275, %r280}, %rd416;
	// begin inline asm
	shfl.sync.down.b32 %r274, %r275, %r281, %r282, %r283;
	// end inline asm
	// begin inline asm
	shfl.sync.down.b32 %r279, %r280, %r281, %r282, %r283;
	// end inline asm
	mov.b64 	%rd40, {%r274, %r279};
	cvt.u16.u32 	%rs31, %r264;
	setp.ge.s32 	%p236, %r263, %r282;
	@%p236 bra 	$L__BB18_47;
	and.b16  	%rs282, %rs383, 255;
	setp.eq.s16 	%p237, %rs282, 0;
	and.b16  	%rs283, %rs31, 255;
	setp.eq.s16 	%p238, %rs283, 0;
	or.pred  	%p239, %p237, %p238;
	@%p239 bra 	$L__BB18_46;
	min.s64 	%rd416, %rd40, %rd416;
	mov.b16 	%rs383, 1;
	bra.uni 	$L__BB18_47;
$L__BB18_46:
	setp.eq.s16 	%p240, %rs282, 0;
	selp.b16 	%rs383, %rs31, %rs383, %p240;
	selp.b64 	%rd416, %rd40, %rd416, %p240;
$L__BB18_47:
	cvt.u32.u16 	%r309, %rs383;
	and.b32  	%r290, %r309, 255;
	mov.b32 	%r306, 2;
	mov.b32 	%r308, -1;
	// begin inline asm
	shfl.sync.down.b32 %r289, %r290, %r306, %r282, %r308;
	// end inline asm
	// begin inline asm
	shfl.sync.down.b32 %r294, %r295, %r306, %r282, %r308;
	// end inline asm
	mov.b64 	{%r300, %r305}, %rd416;
	// begin inline asm
	shfl.sync.down.b32 %r299, %r300, %r306, %r282, %r308;
	// end inline asm
	// begin inline asm
	shfl.sync.down.b32 %r304, %r305, %r306, %r282, %r308;
	// end inline asm
	mov.b64 	%rd44, {%r299, %r304};
	cvt.u16.u32 	%rs34, %r289;
	add.s32 	%r310, %r263, 2;
	setp.gt.s32 	%p241, %r310, %r282;
	@%p241 bra 	$L__BB18_51;
	and.b16  	%rs286, %rs383, 255;
	setp.eq.s16 	%p242, %rs286, 0;
	and.b16  	%rs287, %rs34, 255;
	setp.eq.s16 	%p243, %rs287, 0;
	or.pred  	%p244, %p242, %p243;
	@%p244 bra 	$L__BB18_50;
	min.s64 	%rd416, %rd44, %rd416;
	mov.b16 	%rs383, 1;
	bra.uni 	$L__BB18_51;
$L__BB18_50:
	setp.eq.s16 	%p245, %rs286, 0;
	selp.b16 	%rs383, %rs34, %rs383, %p245;
	selp.b64 	%rd416, %rd44, %rd416, %p245;
$L__BB18_51:
	cvt.u32.u16 	%r331, %rs383;
	and.b32  	%r312, %r331, 255;
	mov.b32 	%r328, 4;
	mov.b32 	%r330, -1;
	// begin inline asm
	shfl.sync.down.b32 %r311, %r312, %r328, %r282, %r330;
	// end inline asm
	// begin inline asm
	shfl.sync.down.b32 %r316, %r317, %r328, %r282, %r330;
	// end inline asm
	mov.b64 	{%r322, %r327}, %rd416;
	// begin inline asm
	shfl.sync.down.b32 %r321, %r322, %r328, %r282, %r330;
	// end inline asm
	// begin inline asm
	shfl.sync.down.b32 %r326, %r327, %r328, %r282, %r330;
	// end inline asm
	mov.b64 	%rd48, {%r321, %r326};
	cvt.u16.u32 	%rs37, %r311;
	add.s32 	%r332, %r263, 4;
	setp.gt.s32 	%p246, %r332, %r282;
	@%p246 bra 	$L__BB18_55;
	and.b16  	%rs290, %rs383, 255;
	setp.eq.s16 	%p247, %rs290, 0;
	and.b16  	%rs291, %rs37, 255;
	setp.eq.s16 	%p248, %rs291, 0;
	or.pred  	%p249, %p247, %p248;
	@%p249 bra 	$L__BB18_54;
	min.s64 	%rd416, %rd48, %rd416;
	mov.b16 	%rs383, 1;
	bra.uni 	$L__BB18_55;
$L__BB18_54:
	setp.eq.s16 	%p250, %rs290, 0;
	selp.b16 	%rs383, %rs37, %rs383, %p250;
	selp.b64 	%rd416, %rd48, %rd416, %p250;
$L__BB18_55:
	cvt.u32.u16 	%r353, %rs383;
	and.b32  	%r334, %r353, 255;
	mov.b32 	%r350, 8;
	mov.b32 	%r352, -1;
	// begin inline asm
	shfl.sync.down.b32 %r333, %r334, %r350, %r282, %r352;
	// end inline asm
	// begin inline asm
	shfl.sync.down.b32 %r338, %r339, %r350, %r282, %r352;
	// end inline asm
	mov.b64 	{%r344, %r349}, %rd416;
	// begin inline asm
	shfl.sync.down.b32 %r343, %r344, %r350, %r282, %r352;
	// end inline asm
	// begin inline asm
	shfl.sync.down.b32 %r348, %r349, %r350, %r282, %r352;
	// end inline asm
	mov.b64 	%rd52, {%r343, %r348};
	cvt.u16.u32 	%rs40, %r333;
	add.s32 	%r354, %r263, 8;
	setp.gt.s32 	%p251, %r354, %r282;
	@%p251 bra 	$L__BB18_59;
	and.b16  	%rs294, %rs383, 255;
	setp.eq.s16 	%p252, %rs294, 0;
	and.b16  	%rs295, %rs40, 255;
	setp.eq.s16 	%p253, %rs295, 0;
	or.pred  	%p254, %p252, %p253;
	@%p254 bra 	$L__BB18_58;
	min.s64 	%rd416, %rd52, %rd416;
	mov.b16 	%rs383, 1;
	bra.uni 	$L__BB18_59;
$L__BB18_58:
	setp.eq.s16 	%p255, %rs294, 0;
	selp.b16 	%rs383, %rs40, %rs383, %p255;
	selp.b64 	%rd416, %rd52, %rd416, %p255;
$L__BB18_59:
	cvt.u32.u16 	%r375, %rs383;
	and.b32  	%r356, %r375, 255;
	mov.b32 	%r372, 16;
	mov.b32 	%r374, -1;
	// begin inline asm
	shfl.sync.down.b32 %r355, %r356, %r372, %r282, %r374;
	// end inline asm
	// begin inline asm
	shfl.sync.down.b32 %r360, %r361, %r372, %r282, %r374;
	// end inline asm
	mov.b64 	{%r366, %r371}, %rd416;
	// begin inline asm
	shfl.sync.down.b32 %r365, %r366, %r372, %r282, %r374;
	// end inline asm
	// begin inline asm
	shfl.sync.down.b32 %r370, %r371, %r372, %r282, %r374;
	// end inline asm
	mov.b64 	%rd56, {%r365, %r370};
	cvt.u16.u32 	%rs43, %r355;
	add.s32 	%r376, %r263, 16;
	setp.gt.s32 	%p256, %r376, %r282;
	@%p256 bra 	$L__BB18_63;
	and.b16  	%rs298, %rs383, 255;
	setp.eq.s16 	%p257, %rs298, 0;
	and.b16  	%rs299, %rs43, 255;
	setp.eq.s16 	%p258, %rs299, 0;
	or.pred  	%p259, %p257, %p258;
	@%p259 bra 	$L__BB18_62;
	min.s64 	%rd416, %rd56, %rd416;
	mov.b16 	%rs383, 1;
	bra.uni 	$L__BB18_63;
$L__BB18_62:
	setp.eq.s16 	%p260, %rs298, 0;
	selp.b16 	%rs383, %rs43, %rs383, %p260;
	selp.b64 	%rd416, %rd56, %rd416, %p260;
$L__BB18_63:
	setp.ne.s32 	%p261, %r263, 0;
	@%p261 bra 	$L__BB18_65;
	shr.u32 	%r377, %r2, 1;
	and.b32  	%r378, %r377, 496;
	mov.u32 	%r379, _ZZN3cub18CUB_300001_SM_10006detail6reduce28DeviceReduceSingleTileKernelINS2_10policy_hubIN4cuda3std3__45tupleIJblEEEyN6thrust24THRUST_300001_SM_1000_NS8cuda_cub9__find_if7functorIS9_EEE10Policy1000ENSB_12zip_iteratorINS8_IJNSD_26transform_input_iterator_tIbNSI_INS8_IJNSB_6detail15normal_iteratorINSB_10device_ptrIiEEEESO_EEEEENSK_22tuple_binary_predicateINS7_7greaterIiEEEEEENSB_17counting_iteratorIlNSB_11use_defaultESX_SX_EEEEEEEPS9_ySF_S9_S9_NS7_10__identityEEEvT0_T1_T2_T3_T4_T6_E12temp_storage;
	add.s32 	%r380, %r379, %r378;
	st.shared.u8 	[%r380+8], %rs383;
	st.shared.u64 	[%r380+16], %rd416;
$L__BB18_65:
	bar.sync 	0;
	setp.ne.s32 	%p262, %r2, 0;
	@%p262 bra 	$L__BB18_120;
	setp.lt.u64 	%p263, %rd121, 33;
	@%p263 bra 	$L__BB18_68;
	ld.shared.u8 	%rs302, [_ZZN3cub18CUB_300001_SM_10006detail6reduce28DeviceReduceSingleTileKernelINS2_10policy_hubIN4cuda3std3__45tupleIJblEEEyN6thrust24THRUST_300001_SM_1000_NS8cuda_cub9__find_if7functorIS9_EEE10Policy1000ENSB_12zip_iteratorINS8_IJNSD_26transform_input_iterator_tIbNSI_INS8_IJNSB_6detail15normal_iteratorINSB_10device_ptrIiEEEESO_EEEEENSK_22tuple_binary_predicateINS7_7greaterIiEEEEEENSB_17counting_iteratorIlNSB_11use_defaultESX_SX_EEEEEEEPS9_ySF_S9_S9_NS7_10__identityEEEvT0_T1_T2_T3_T4_T6_E12temp_storage+24];
	ld.shared.u64 	%rd356, [_ZZN3cub18CUB_300001_SM_10006detail6reduce28DeviceReduceSingleTileKernelINS2_10policy_hubIN4cuda3std3__45tupleIJblEEEyN6thrust24THRUST_300001_SM_1000_NS8cuda_cub9__find_if7functorIS9_EEE10Policy1000ENSB_12zip_iteratorINS8_IJNSD_26transform_input_iterator_tIbNSI_INS8_IJNSB_6detail15normal_iteratorINSB_10device_ptrIiEEEESO_EEEEENSK_22tuple_binary_predicateINS7_7greaterIiEEEEEENSB_17counting_iteratorIlNSB_11use_defaultESX_SX_EEEEEEEPS9_ySF_S9_S9_NS7_10__identityEEEvT0_T1_T2_T3_T4_T6_E12temp_storage+32];
	and.b16  	%rs303, %rs383, 255;
	setp.eq.s16 	%p264, %rs303, 0;
	setp.eq.s16 	%p265, %rs302, 0;
	min.s64 	%rd357, %rd356, %rd416;
	selp.b16 	%rs304, %rs383, 1, %p265;
	selp.b16 	%rs383, %rs302, %rs304, %p264;
	selp.b64 	%rd358, %rd416, %rd357, %p265;
	selp.b64 	%rd416, %rd356, %rd358, %p264;
$L__BB18_68:
	setp.lt.u64 	%p266, %rd121, 65;
	@%p266 bra 	$L__BB18_70;
	ld.shared.u8 	%rs305, [_ZZN3cub18CUB_300001_SM_10006detail6reduce28DeviceReduceSingleTileKernelINS2_10policy_hubIN4cuda3std3__45tupleIJblEEEyN6thrust24THRUST_300001_SM_1000_NS8cuda_cub9__find_if7functorIS9_EEE10Policy1000ENSB_12zip_iteratorINS8_IJNSD_26transform_input_iterator_tIbNSI_INS8_IJNSB_6detail15normal_iteratorINSB_10device_ptrIiEEEESO_EEEEENSK_22tuple_binary_predicateINS7_7greaterIiEEEEEENSB_17counting_iteratorIlNSB_11use_defaultESX_SX_EEEEEEEPS9_ySF_S9_S9_NS7_10__identityEEEvT0_T1_T2_T3_T4_T6_E12temp_storage+40];
	ld.shared.u64 	%rd359, [_ZZN3cub18CUB_300001_SM_10006detail6reduce28DeviceReduceSingleTileKernelINS2_10policy_hubIN4cuda3std3__45tupleIJblEEEyN6thrust24THRUST_300001_SM_1000_NS8cuda_cub9__find_if7functorIS9_EEE10Policy1000ENSB_12zip_iteratorINS8_IJNSD_26transform_input_iterator_tIbNSI_INS8_IJNSB_6detail15normal_iteratorINSB_10device_ptrIiEEEESO_EEEEENSK_22tuple_binary_predicateINS7_7greaterIiEEEEEENSB_17counting_iteratorIlNSB_11use_defaultESX_SX_EEEEEEEPS9_ySF_S9_S9_NS7_10__identityEEEvT0_T1_T2_T3_T4_T6_E12temp_storage+48];
	and.b16  	%rs306, %rs383, 255;
	setp.eq.s16 	%p267, %rs306, 0;
	setp.eq.s16 	%p268, %rs305, 0;
	min.s64 	%rd360, %rd359, %rd416;
	selp.b16 	%rs307, %rs383, 1, %p268;
	selp.b16 	%rs383, %rs305, %rs307, %p267;
	selp.b64 	%rd361, %rd416, %rd360, %p268;
	selp.b64 	%rd416, %rd359, %rd361, %p267;
$L__BB18_70:
	setp.lt.u64 	%p269, %rd121, 97;
	@%p269 bra 	$L__BB18_72;
	ld.shared.u8 	%rs308, [_ZZN3cub18CUB_300001_SM_10006detail6reduce28DeviceReduceSingleTileKernelINS2_10policy_hubIN4cuda3std3__45tupleIJblEEEyN6thrust24THRUST_300001_SM_1000_NS8cuda_cub9__find_if7functorIS9_EEE10Policy1000ENSB_12zip_iteratorINS8_IJNSD_26transform_input_iterator_tIbNSI_INS8_IJNSB_6detail15normal_iteratorINSB_10device_ptrIiEEEESO_EEEEENSK_22tuple_binary_predicateINS7_7greaterIiEEEEEENSB_17counting_iteratorIlNSB_11use_defaultESX_SX_EEEEEEEPS9_ySF_S9_S9_NS7_10__identityEEEvT0_T1_T2_T3_T4_T6_E12temp_storage+56];
	ld.shared.u64 	%rd362, [_ZZN3cub18CUB_300001_SM_10006detail6reduce28DeviceReduceSingleTileKernelINS2_10policy_hubIN4cuda3std3__45tupleIJblEEEyN6thrust24THRUST_300001_SM_1000_NS8cuda_cub9__find_if7functorIS9_EEE10Policy1000ENSB_12zip_iteratorINS8_IJNSD_26transform_input_iterator_tIbNSI_INS8_IJNSB_6detail15normal_iteratorINSB_10device_ptrIiEEEESO_EEEEENSK_22tuple_binary_predicateINS7_7greaterIiEEEEEENSB_17counting_iteratorIlNSB_11use_defaultESX_SX_EEEEEEEPS9_ySF_S9_S9_NS7_10__identityEEEvT0_T1_T2_T3_T4_T6_E12temp_storage+64];
	and.b16  	%rs309, %rs383, 255;
	setp.eq.s16 	%p270, %rs309, 0;
	setp.eq.s16 	%p271, %rs308, 0;
	min.s64 	%rd363, %rd362, %rd416;
	selp.b16 	%rs310, %rs383, 1, %p271;
	selp.b16 	%rs383, %rs308, %rs310, %p270;
	selp.b64 	%rd364, %rd416, %rd363, %p271;
	selp.b64 	%rd416, %rd362, %rd364, %p270;
$L__BB18_72:
	setp.lt.u64 	%p272, %rd121, 129;
	@%p272 bra 	$L__BB18_74;
	ld.shared.u8 	%rs311, [_ZZN3cub18CUB_300001_SM_10006detail6reduce28DeviceReduceSingleTileKernelINS2_10policy_hubIN4cuda3std3__45tupleIJblEEEyN6thrust24THRUST_300001_SM_1000_NS8cuda_cub9__find_if7functorIS9_EEE10Policy1000ENSB_12zip_iteratorINS8_IJNSD_26transform_input_iterator_tIbNSI_INS8_IJNSB_6detail15normal_iteratorINSB_10device_ptrIiEEEESO_EEEEENSK_22tuple_binary_predicateINS7_7greaterIiEEEEEENSB_17counting_iteratorIlNSB_11use_defaultESX_SX_EEEEEEEPS9_ySF_S9_S9_NS7_10__identityEEEvT0_T1_T2_T3_T4_T6_E12temp_storage+72];
	ld.shared.u64 	%rd365, [_ZZN3cub18CUB_300001_SM_10006detail6reduce28DeviceReduceSingleTileKernelINS2_10policy_hubIN4cuda3std3__45tupleIJblEEEyN6thrust24THRUST_300001_SM_1000_NS8cuda_cub9__find_if7functorIS9_EEE10Policy1000ENSB_12zip_iteratorINS8_IJNSD_26transform_input_iterator_tIbNSI_INS8_IJNSB_6detail15normal_iteratorINSB_10device_ptrIiEEEESO_EEEEENSK_22tuple_binary_predicateINS7_7greaterIiEEEEEENSB_17counting_iteratorIlNSB_11use_defaultESX_SX_EEEEEEEPS9_ySF_S9_S9_NS7_10__identityEEEvT0_T1_T2_T3_T4_T6_E12temp_storage+80];
	and.b16  	%rs312, %rs383, 255;
	setp.eq.s16 	%p273, %rs312, 0;
	setp.eq.s16 	%p274, %rs311, 0;
	min.s64 	%rd366, %rd365, %rd416;
	selp.b16 	%rs313, %rs383, 1, %p274;
	selp.b16 	%rs383, %rs311, %rs313, %p273;
	selp.b64 	%rd367, %rd416, %rd366, %p274;
	selp.b64 	%rd416, %rd365, %rd367, %p273;
$L__BB18_74:
	setp.lt.u64 	%p275, %rd121, 161;
	@%p275 bra 	$L__BB18_76;
	ld.shared.u8 	%rs314, [_ZZN3cub18CUB_300001_SM_10006detail6reduce28DeviceReduceSingleTileKernelINS2_10policy_hubIN4cuda3std3__45tupleIJblEEEyN6thrust24THRUST_300001_SM_1000_NS8cuda_cub9__find_if7functorIS9_EEE10Policy1000ENSB_12zip_iteratorINS8_IJNSD_26transform_input_iterator_tIbNSI_INS8_IJNSB_6detail15normal_iteratorINSB_10device_ptrIiEEEESO_EEEEENSK_22tuple_binary_predicateINS7_7greaterIiEEEEEENSB_17counting_iteratorIlNSB_11use_defaultESX_SX_EEEEEEEPS9_ySF_S9_S9_NS7_10__identityEEEvT0_T1_T2_T3_T4_T6_E12temp_storage+88];
	ld.shared.u64 	%rd368, [_ZZN3cub18CUB_300001_SM_10006detail6reduce28DeviceReduceSingleTileKernelINS2_10policy_hubIN4cuda3std3__45tupleIJblEEEyN6thrust24THRUST_300001_SM_1000_NS8cuda_cub9__find_if7functorIS9_EEE10Policy1000ENSB_12zip_iteratorINS8_IJNSD_26transform_input_iterator_tIbNSI_INS8_IJNSB_6detail15normal_iteratorINSB_10device_ptrIiEEEESO_EEEEENSK_22tuple_binary_predicateINS7_7greaterIiEEEEEENSB_17counting_iteratorIlNSB_11use_defaultESX_SX_EEEEEEEPS9_ySF_S9_S9_NS7_10__identityEEEvT0_T1_T2_T3_T4_T6_E12temp_storage+96];
	and.b16  	%rs315, %rs383, 255;
	setp.eq.s16 	%p276, %rs315, 0;
	setp.eq.s16 	%p277, %rs314, 0;
	min.s64 	%rd369, %rd368, %rd416;
	selp.b16 	%rs316, %rs383, 1, %p277;
	selp.b16 	%rs383, %rs314, %rs316, %p276;
	selp.b64 	%rd370, %rd416, %rd369, %p277;
	selp.b64 	%rd416, %rd368, %rd370, %p276;
$L__BB18_76:
	setp.lt.u64 	%p278, %rd121, 193;
	@%p278 bra 	$L__BB18_78;
	ld.shared.u8 	%rs317, [_ZZN3cub18CUB_300001_SM_10006detail6reduce28DeviceReduceSingleTileKernelINS2_10policy_hubIN4cuda3std3__45tupleIJblEEEyN6thrust24THRUST_300001_SM_1000_NS8cuda_cub9__find_if7functorIS9_EEE10Policy1000ENSB_12zip_iteratorINS8_IJNSD_26transform_input_iterator_tIbNSI_INS8_IJNSB_6detail15normal_iteratorINSB_10device_ptrIiEEEESO_EEEEENSK_22tuple_binary_predicateINS7_7greaterIiEEEEEENSB_17counting_iteratorIlNSB_11use_defaultESX_SX_EEEEEEEPS9_ySF_S9_S9_NS7_10__identityEEEvT0_T1_T2_T3_T4_T6_E12temp_storage+104];
	ld.shared.u64 	%rd371, [_ZZN3cub18CUB_300001_SM_10006detail6reduce28DeviceReduceSingleTileKernelINS2_10policy_hubIN4cuda3std3__45tupleIJblEEEyN6thrust24THRUST_300001_SM_1000_NS8cuda_cub9__find_if7functorIS9_EEE10Policy1000ENSB_12zip_iteratorINS8_IJNSD_26transform_input_iterator_tIbNSI_INS8_IJNSB_6detail15normal_iteratorINSB_10device_ptrIiEEEESO_EEEEENSK_22tuple_binary_predicateINS7_7greaterIiEEEEEENSB_17counting_iteratorIlNSB_11use_defaultESX_SX_EEEEEEEPS9_ySF_S9_S9_NS7_10__identityEEEvT0_T1_T2_T3_T4_T6_E12temp_storage+112];
	and.b16  	%rs318, %rs383, 255;
	setp.eq.s16 	%p279, %rs318, 0;
	setp.eq.s16 	%p280, %rs317, 0;
	min.s64 	%rd372, %rd371, %rd416;
	selp.b16 	%rs319, %rs383, 1, %p280;
	selp.b16 	%rs383, %rs317, %rs319, %p279;
	selp.b64 	%rd373, %rd416, %rd372, %p280;
	selp.b64 	%rd416, %rd371, %rd373, %p279;
$L__BB18_78:
	setp.lt.u64 	%p281, %rd121, 225;
	@%p281 bra 	$L__BB18_120;
	ld.shared.u8 	%rs320, [_ZZN3cub18CUB_300001_SM_10006detail6reduce28DeviceReduceSingleTileKernelINS2_10policy_hubIN4cuda3std3__45tupleIJblEEEyN6thrust24THRUST_300001_SM_1000_NS8cuda_cub9__find_if7functorIS9_EEE10Policy1000ENSB_12zip_iteratorINS8_IJNSD_26transform_input_iterator_tIbNSI_INS8_IJNSB_6detail15normal_iteratorINSB_10device_ptrIiEEEESO_EEEEENSK_22tuple_binary_predicateINS7_7greaterIiEEEEEENSB_17counting_iteratorIlNSB_11use_defaultESX_SX_EEEEEEEPS9_ySF_S9_S9_NS7_10__identityEEEvT0_T1_T2_T3_T4_T6_E12temp_storage+120];
	ld.shared.u64 	%rd374, [_ZZN3cub18CUB_300001_SM_10006detail6reduce28DeviceReduceSingleTileKernelINS2_10policy_hubIN4cuda3std3__45tupleIJblEEEyN6thrust24THRUST_300001_SM_1000_NS8cuda_cub9__find_if7functorIS9_EEE10Policy1000ENSB_12zip_iteratorINS8_IJNSD_26transform_input_iterator_tIbNSI_INS8_IJNSB_6detail15normal_iteratorINSB_10device_ptrIiEEEESO_EEEEENSK_22tuple_binary_predicateINS7_7greaterIiEEEEEENSB_17counting_iteratorIlNSB_11use_defaultESX_SX_EEEEEEEPS9_ySF_S9_S9_NS7_10__identityEEEvT0_T1_T2_T3_T4_T6_E12temp_storage+128];
	and.b16  	%rs321, %rs383, 255;
	setp.eq.s16 	%p282, %rs321, 0;
	setp.eq.s16 	%p283, %rs320, 0;
	min.s64 	%rd375, %rd374, %rd416;
	selp.b16 	%rs322, %rs383, 1, %p283;
	selp.b16 	%rs383, %rs320, %rs322, %p282;
	selp.b64 	%rd376, %rd416, %rd375, %p283;
	selp.b64 	%rd416, %rd374, %rd376, %p282;
	bra.uni 	$L__BB18_120;
$L__BB18_80:
	mov.u32 	%r21, %tid.x;
	cvt.u64.u32 	%rd73, %r21;
	mul.wide.u32 	%rd125, %r21, 4;
	add.s64 	%rd74, %rd2, %rd125;
	add.s64 	%rd75, %rd3, %rd125;
	ld.global.u32 	%r46, [%rd74];
	ld.global.u32 	%r47, [%rd75];
	setp.gt.s32 	%p3, %r46, %r47;
	add.s32 	%r48, %r21, 256;
	cvt.u64.u32 	%rd126, %r48;
	ld.global.u32 	%r49, [%rd74+1024];
	ld.global.u32 	%r51, [%rd75+1024];
	setp.gt.s32 	%p4, %r49, %r51;
	add.s32 	%r53, %r21, 512;
	cvt.u64.u32 	%rd127, %r53;
	add.s64 	%rd128, %rd120, %rd127;
	ld.global.u32 	%r54, [%rd74+2048];
	ld.global.u32 	%r55, [%rd75+2048];
	setp.gt.s32 	%p5, %r54, %r55;
	add.s64 	%rd129, %rd128, 256;
	ld.global.u32 	%r56, [%rd74+3072];
	ld.global.u32 	%r57, [%rd75+3072];
	setp.gt.s32 	%p7, %r56, %r57;
	or.pred  	%p9, %p3, %p4;
	selp.b64 	%rd130, %rd73, %rd126, %p3;
	add.s64 	%rd131, %rd120, %rd130;
	min.s64 	%rd132, %rd128, %rd131;
	selp.b64 	%rd133, %rd132, %rd131, %p5;
	or.pred  	%p10, %p9, %p5;
	selp.b64 	%rd134, %rd133, %rd128, %p9;
	min.s64 	%rd135, %rd129, %rd134;
	selp.b64 	%rd136, %rd135, %rd134, %p7;
	or.pred  	%p11, %p10, %p7;
	selp.u16 	%rs383, 1, 0, %p11;
	selp.b64 	%rd416, %rd136, %rd129, %p10;
	add.s64 	%rd77, %rd121, -1024;
	setp.lt.u64 	%p12, %rd77, 1024;
	mov.b64 	%rd435, 1024;
	@%p12 bra 	$L__BB18_84;
	mov.b64 	%rd435, 1024;
$L__BB18_82:
	add.s64 	%rd138, %rd435, %rd73;
	shl.b64 	%rd139, %rd435, 2;
	add.s64 	%rd140, %rd74, %rd139;
	add.s64 	%rd141, %rd75, %rd139;
	add.s64 	%rd142, %rd138, %rd120;
	ld.global.u32 	%r58, [%rd140];
	ld.global.u32 	%r59, [%rd141];
	setp.gt.s32 	%p13, %r58, %r59;
	add.s64 	%rd143, %rd142, 256;
	ld.global.u32 	%r60, [%rd140+1024];
	ld.global.u32 	%r61, [%rd141+1024];
	setp.gt.s32 	%p14, %r60, %r61;
	selp.u16 	%rs101, 1, 0, %p14;
	add.s64 	%rd144, %rd142, 512;
	ld.global.u32 	%r62, [%rd140+2048];
	ld.global.u32 	%r63, [%rd141+2048];
	setp.gt.s32 	%p15, %r62, %r63;
	selp.u16 	%rs102, 1, 0, %p15;
	add.s64 	%rd145, %rd142, 768;
	ld.global.u32 	%r64, [%rd140+3072];
	ld.global.u32 	%r65, [%rd141+3072];
	setp.gt.s32 	%p16, %r64, %r65;
	selp.u16 	%rs103, 1, 0, %p16;
	and.b16  	%rs104, %rs383, 255;
	setp.eq.s16 	%p17, %rs104, 0;
	selp.u16 	%rs105, 1, 0, %p13;
	min.s64 	%rd146, %rd142, %rd416;
	selp.b16 	%rs106, 1, %rs383, %p13;
	selp.b64 	%rd147, %rd146, %rd416, %p13;
	selp.b16 	%rs107, %rs105, %rs106, %p17;
	and.b16  	%rs108, %rs107, 255;
	selp.b64 	%rd148, %rd142, %rd147, %p17;
	setp.eq.s16 	%p18, %rs108, 0;
	min.s64 	%rd149, %rd143, %rd148;
	selp.b16 	%rs109, 1, %rs107, %p14;
	selp.b64 	%rd150, %rd149, %rd148, %p14;
	selp.b16 	%rs110, %rs101, %rs109, %p18;
	and.b16  	%rs111, %rs110, 255;
	selp.b64 	%rd151, %rd143, %rd150, %p18;
	setp.eq.s16 	%p19, %rs111, 0;
	min.s64 	%rd152, %rd144, %rd151;
	selp.b16 	%rs112, 1, %rs110, %p15;
	selp.b64 	%rd153, %rd152, %rd151, %p15;
	selp.b16 	%rs113, %rs102, %rs112, %p19;
	and.b16  	%rs114, %rs113, 255;
	selp.b64 	%rd154, %rd144, %rd153, %p19;
	setp.eq.s16 	%p20, %rs114, 0;
	min.s64 	%rd155, %rd145, %rd154;
	selp.b16 	%rs115, 1, %rs113, %p16;
	selp.b64 	%rd156, %rd155, %rd154, %p16;
	selp.b16 	%rs383, %rs103, %rs115, %p20;
	selp.b64 	%rd416, %rd145, %rd156, %p20;
	sub.s64 	%rd157, %rd121, %rd435;
	setp.lt.u64 	%p21, %rd157, 1024;
	@%p21 bra 	$L__BB18_96;
	add.s64 	%rd435, %rd435, 1024;
	setp.le.u64 	%p22, %rd435, %rd77;
	@%p22 bra 	$L__BB18_82;
$L__BB18_84:
	setp.le.u64 	%p23, %rd121, %rd435;
	cvt.u32.u64 	%r66, %rd435;
	cvt.u32.u64 	%r67, %rd121;
	sub.s32 	%r68, %r67, %r66;
	setp.ge.s32 	%p24, %r21, %r68;
	or.pred  	%p25, %p23, %p24;
	@%p25 bra 	$L__BB18_96;
	not.b32 	%r71, %r21;
	add.s32 	%r72, %r71, %r67;
	sub.s32 	%r22, %r72, %r66;
	shr.u32 	%r74, %r22, 8;
	add.s32 	%r23, %r74, 1;
	and.b32  	%r24, %r23, 7;
	setp.lt.u32 	%p26, %r22, 1792;
	mov.u32 	%r501, %r21;
	@%p26 bra 	$L__BB18_88;
	and.b32  	%r75, %r23, 33554424;
	neg.s32 	%r499, %r75;
	mov.u32 	%r501, %r21;
$L__BB18_87:
	.pragma "nounroll";
	cvt.u64.u32 	%rd159, %r501;
	add.s64 	%rd160, %rd435, %rd159;
	shl.b64 	%rd161, %rd160, 2;
	add.s64 	%rd162, %rd2, %rd161;
	add.s64 	%rd163, %rd3, %rd161;
	add.s64 	%rd164, %rd160, %rd120;
	ld.global.u32 	%r76, [%rd162];
	ld.global.u32 	%r77, [%rd163];
	setp.gt.s32 	%p27, %r76, %r77;
	selp.u16 	%rs117, 1, 0, %p27;
	and.b16  	%rs118, %rs383, 255;
	setp.ne.s16 	%p29, %rs118, 0;
	and.pred  	%p30, %p29, %p27;
	min.s64 	%rd165, %rd164, %rd416;
	setp.eq.s16 	%p31, %rs118, 0;
	selp.b16 	%rs119, %rs117, %rs383, %p31;
	selp.b64 	%rd166, %rd164, %rd416, %p31;
	selp.b16 	%rs120, 1, %rs119, %p30;
	and.b16  	%rs121, %rs120, 255;
	selp.b64 	%rd167, %rd165, %rd166, %p30;
	add.s64 	%rd168, %rd164, 256;
	ld.global.u32 	%r78, [%rd162+1024];
	ld.global.u32 	%r79, [%rd163+1024];
	setp.gt.s32 	%p32, %r78, %r79;
	selp.u16 	%rs122, 1, 0, %p32;
	setp.ne.s16 	%p34, %rs121, 0;
	and.pred  	%p35, %p34, %p32;
	min.s64 	%rd169, %rd168, %rd167;
	setp.eq.s16 	%p36, %rs121, 0;
	selp.b16 	%rs123, %rs122, %rs120, %p36;
	selp.b64 	%rd170, %rd168, %rd167, %p36;
	selp.b16 	%rs124, 1, %rs123, %p35;
	and.b16  	%rs125, %rs124, 255;
	selp.b64 	%rd171, %rd169, %rd170, %p35;
	add.s64 	%rd172, %rd164, 512;
	ld.global.u32 	%r80, [%rd162+2048];
	ld.global.u32 	%r81, [%rd163+2048];
	setp.gt.s32 	%p37, %r80, %r81;
	selp.u16 	%rs126, 1, 0, %p37;
	setp.ne.s16 	%p39, %rs125, 0;
	and.pred  	%p40, %p39, %p37;
	min.s64 	%rd173, %rd172, %rd171;
	setp.eq.s16 	%p41, %rs125, 0;
	selp.b16 	%rs127, %rs126, %rs124, %p41;
	selp.b64 	%rd174, %rd172, %rd171, %p41;
	selp.b16 	%rs128, 1, %rs127, %p40;
	and.b16  	%rs129, %rs128, 255;
	selp.b64 	%rd175, %rd173, %rd174, %p40;
	add.s64 	%rd176, %rd164, 768;
	ld.global.u32 	%r82, [%rd162+3072];
	ld.global.u32 	%r83, [%rd163+3072];
	setp.gt.s32 	%p42, %r82, %r83;
	selp.u16 	%rs130, 1, 0, %p42;
	setp.ne.s16 	%p44, %rs129, 0;
	and.pred  	%p45, %p44, %p42;
	min.s64 	%rd177, %rd176, %rd175;
	setp.eq.s16 	%p46, %rs129, 0;
	selp.b16 	%rs131, %rs130, %rs128, %p46;
	selp.b64 	%rd178, %rd176, %rd175, %p46;
	selp.b16 	%rs132, 1, %rs131, %p45;
	and.b16  	%rs133, %rs132, 255;
	selp.b64 	%rd179, %rd177, %rd178, %p45;
	add.s64 	%rd180, %rd164, 1024;
	ld.global.u32 	%r84, [%rd162+4096];
	ld.global.u32 	%r85, [%rd163+4096];
	setp.gt.s32 	%p47, %r84, %r85;
	selp.u16 	%rs134, 1, 0, %p47;
	setp.ne.s16 	%p49, %rs133, 0;
	and.pred  	%p50, %p49, %p47;
	min.s64 	%rd181, %rd180, %rd179;
	setp.eq.s16 	%p51, %rs133, 0;
	selp.b16 	%rs135, %rs134, %rs132, %p51;
	selp.b64 	%rd182, %rd180, %rd179, %p51;
	selp.b16 	%rs136, 1, %rs135, %p50;
	and.b16  	%rs137, %rs136, 255;
	selp.b64 	%rd183, %rd181, %rd182, %p50;
	add.s64 	%rd184, %rd164, 1280;
	ld.global.u32 	%r86, [%rd162+5120];
	ld.global.u32 	%r87, [%rd163+5120];
	setp.gt.s32 	%p52, %r86, %r87;
	selp.u16 	%rs138, 1, 0, %p52;
	setp.ne.s16 	%p54, %rs137, 0;
	and.pred  	%p55, %p54, %p52;
	min.s64 	%rd185, %rd184, %rd183;
	setp.eq.s16 	%p56, %rs137, 0;
	selp.b16 	%rs139, %rs138, %rs136, %p56;
	selp.b64 	%rd186, %rd184, %rd183, %p56;
	selp.b16 	%rs140, 1, %rs139, %p55;
	and.b16  	%rs141, %rs140, 255;
	selp.b64 	%rd187, %rd185, %rd186, %p55;
	add.s64 	%rd188, %rd164, 1536;
	ld.global.u32 	%r88, [%rd162+6144];
	ld.global.u32 	%r89, [%rd163+6144];
	setp.gt.s32 	%p57, %r88, %r89;
	selp.u16 	%rs142, 1, 0, %p57;
	setp.ne.s16 	%p59, %rs141, 0;
	and.pred  	%p60, %p59, %p57;
	min.s64 	%rd189, %rd188, %rd187;
	setp.eq.s16 	%p61, %rs141, 0;
	selp.b16 	%rs143, %rs142, %rs140, %p61;
	selp.b64 	%rd190, %rd188, %rd187, %p61;
	selp.b16 	%rs144, 1, %rs143, %p60;
	and.b16  	%rs145, %rs144, 255;
	selp.b64 	%rd191, %rd189, %rd190, %p60;
	add.s64 	%rd192, %rd164, 1792;
	ld.global.u32 	%r90, [%rd162+7168];
	ld.global.u32 	%r91, [%rd163+7168];
	setp.gt.s32 	%p62, %r90, %r91;
	selp.u16 	%rs146, 1, 0, %p62;
	setp.ne.s16 	%p64, %rs145, 0;
	and.pred  	%p65, %p64, %p62;
	min.s64 	%rd193, %rd192, %rd191;
	setp.eq.s16 	%p66, %rs145, 0;
	selp.b16 	%rs147, %rs146, %rs144, %p66;
	selp.b64 	%rd194, %rd192, %rd191, %p66;
	selp.b16 	%rs383, 1, %rs147, %p65;
	selp.b64 	%rd416, %rd193, %rd194, %p65;
	add.s32 	%r501, %r501, 2048;
	add.s32 	%r499, %r499, 8;
	setp.ne.s32 	%p67, %r499, 0;
	@%p67 bra 	$L__BB18_87;
$L__BB18_88:
	setp.eq.s32 	%p68, %r24, 0;
	@%p68 bra 	$L__BB18_96;
	setp.lt.u32 	%p69, %r24, 4;
	@%p69 bra 	$L__BB18_91;
	cvt.u64.u32 	%rd196, %r501;
	add.s64 	%rd197, %rd435, %rd196;
	shl.b64 	%rd198, %rd197, 2;
	add.s64 	%rd199, %rd2, %rd198;
	add.s64 	%rd200, %rd3, %rd198;
	add.s64 	%rd201, %rd197, %rd120;
	ld.global.u32 	%r92, [%rd199];
	ld.global.u32 	%r93, [%rd200];
	setp.gt.s32 	%p70, %r92, %r93;
	selp.u16 	%rs149, 1, 0, %p70;
	and.b16  	%rs150, %rs383, 255;
	setp.ne.s16 	%p72, %rs150, 0;
	and.pred  	%p73, %p72, %p70;
	min.s64 	%rd202, %rd201, %rd416;
	setp.eq.s16 	%p74, %rs150, 0;
	selp.b16 	%rs151, %rs149, %rs383, %p74;
	selp.b64 	%rd203, %rd201, %rd416, %p74;
	selp.b16 	%rs152, 1, %rs151, %p73;
	and.b16  	%rs153, %rs152, 255;
	selp.b64 	%rd204, %rd202, %rd203, %p73;
	add.s32 	%r94, %r501, 256;
	cvt.u64.u32 	%rd205, %r94;
	add.s64 	%rd206, %rd435, %rd205;
	add.s64 	%rd207, %rd206, %rd120;
	ld.global.u32 	%r95, [%rd199+1024];
	ld.global.u32 	%r96, [%rd200+1024];
	setp.gt.s32 	%p75, %r95, %r96;
	selp.u16 	%rs154, 1, 0, %p75;
	setp.ne.s16 	%p77, %rs153, 0;
	and.pred  	%p78, %p77, %p75;
	min.s64 	%rd208, %rd207, %rd204;
	setp.eq.s16 	%p79, %rs153, 0;
	selp.b16 	%rs155, %rs154, %rs152, %p79;
	selp.b64 	%rd209, %rd207, %rd204, %p79;
	selp.b16 	%rs156, 1, %rs155, %p78;
	and.b16  	%rs157, %rs156, 255;
	selp.b64 	%rd210, %rd208, %rd209, %p78;
	add.s32 	%r97, %r501, 512;
	cvt.u64.u32 	%rd211, %r97;
	add.s64 	%rd212, %rd435, %rd211;
	add.s64 	%rd213, %rd212, %rd120;
	ld.global.u32 	%r98, [%rd199+2048];
	ld.global.u32 	%r99, [%rd200+2048];
	setp.gt.s32 	%p80, %r98, %r99;
	selp.u16 	%rs158, 1, 0, %p80;
	setp.ne.s16 	%p82, %rs157, 0;
	and.pred  	%p83, %p82, %p80;
	min.s64 	%rd214, %rd213, %rd210;
	setp.eq.s16 	%p84, %rs157, 0;
	selp.b16 	%rs159, %rs158, %rs156, %p84;
	selp.b64 	%rd215, %rd213, %rd210, %p84;
	selp.b16 	%rs160, 1, %rs159, %p83;
	and.b16  	%rs161, %rs160, 255;
	selp.b64 	%rd216, %rd214, %rd215, %p83;
	add.s32 	%r100, %r501, 768;
	cvt.u64.u32 	%rd217, %r100;
	add.s64 	%rd218, %rd435, %rd217;
	add.s64 	%rd219, %rd218, %rd120;
	ld.global.u32 	%r101, [%rd199+3072];
	ld.global.u32 	%r102, [%rd200+3072];
	setp.gt.s32 	%p85, %r101, %r102;
	selp.u16 	%rs162, 1, 0, %p85;
	setp.ne.s16 	%p87, %rs161, 0;
	and.pred  	%p88, %p87, %p85;
	min.s64 	%rd220, %rd219, %rd216;
	setp.eq.s16 	%p89, %rs161, 0;
	selp.b16 	%rs163, %rs162, %rs160, %p89;
	selp.b64 	%rd221, %rd219, %rd216, %p89;
	selp.b16 	%rs383, 1, %rs163, %p88;
	selp.b64 	%rd416, %rd220, %rd221, %p88;
	add.s32 	%r501, %r501, 1024;
$L__BB18_91:
	and.b32  	%r103, %r23, 3;
	setp.eq.s32 	%p90, %r103, 0;
	@%p90 bra 	$L__BB18_96;
	setp.eq.s32 	%p91, %r103, 1;
	@%p91 bra 	$L__BB18_94;
	cvt.u64.u32 	%rd223, %r501;
	add.s64 	%rd224, %rd435, %rd223;
	shl.b64 	%rd225, %rd224, 2;
	add.s64 	%rd226, %rd2, %rd225;
	add.s64 	%rd227, %rd3, %rd225;
	add.s64 	%rd228, %rd224, %rd120;
	ld.global.u32 	%r104, [%rd226];
	ld.global.u32 	%r105, [%rd227];
	setp.gt.s32 	%p92, %r104, %r105;
	selp.u16 	%rs165, 1, 0, %p92;
	and.b16  	%rs166, %rs383, 255;
	setp.ne.s16 	%p94, %rs166, 0;
	and.pred  	%p95, %p94, %p92;
	min.s64 	%rd229, %rd228, %rd416;
	setp.eq.s16 	%p96, %rs166, 0;
	selp.b16 	%rs167, %rs165, %rs383, %p96;
	selp.b64 	%rd230, %rd228, %rd416, %p96;
	selp.b16 	%rs168, 1, %rs167, %p95;
	and.b16  	%rs169, %rs168, 255;
	selp.b64 	%rd231, %rd229, %rd230, %p95;
	add.s32 	%r106, %r501, 256;
	cvt.u64.u32 	%rd232, %r106;
	add.s64 	%rd233, %rd435, %rd232;
	add.s64 	%rd234, %rd233, %rd120;
	ld.global.u32 	%r107, [%rd226+1024];
	ld.global.u32 	%r108, [%rd227+1024];
	setp.gt.s32 	%p97, %r107, %r108;
	selp.u16 	%rs170, 1, 0, %p97;
	setp.ne.s16 	%p99, %rs169, 0;
	and.pred  	%p100, %p99, %p97;
	min.s64 	%rd235, %rd234, %rd231;
	setp.eq.s16 	%p101, %rs169, 0;
	selp.b16 	%rs171, %rs170, %rs168, %p101;
	selp.b64 	%rd236, %rd234, %rd231, %p101;
	selp.b16 	%rs383, 1, %rs171, %p100;
	selp.b64 	%rd416, %rd235, %rd236, %p100;
	add.s32 	%r501, %r501, 512;
$L__BB18_94:
	and.b32  	%r109, %r22, 256;
	setp.ne.s32 	%p102, %r109, 0;
	@%p102 bra 	$L__BB18_96;
	cvt.u64.u32 	%rd237, %r501;
	add.s64 	%rd238, %rd435, %rd237;
	shl.b64 	%rd239, %rd238, 2;
	add.s64 	%rd240, %rd2, %rd239;
	add.s64 	%rd241, %rd3, %rd239;
	add.s64 	%rd242, %rd238, %rd120;
	ld.global.u32 	%r110, [%rd240];
	ld.global.u32 	%r111, [%rd241];
	setp.gt.s32 	%p103, %r110, %r111;
	selp.u16 	%rs172, 1, 0, %p103;
	and.b16  	%rs173, %rs383, 255;
	setp.ne.s16 	%p105, %rs173, 0;
	and.pred  	%p106, %p105, %p103;
	min.s64 	%rd243, %rd242, %rd416;
	setp.eq.s16 	%p107, %rs173, 0;
	selp.b16 	%rs174, %rs172, %rs383, %p107;
	selp.b64 	%rd244, %rd242, %rd416, %p107;
	selp.b16 	%rs383, 1, %rs174, %p106;
	selp.b64 	%rd416, %rd243, %rd244, %p106;
$L__BB18_96:
	// begin inline asm
	mov.u32 %r112, %laneid;
	// end inline asm
	cvt.u32.u16 	%r133, %rs383;
	and.b32  	%r114, %r133, 255;
	mov.b32 	%r130, 1;
	mov.b32 	%r131, 31;
	mov.b32 	%r132, -1;
	// begin inline asm
	shfl.sync.down.b32 %r113, %r114, %r130, %r131, %r132;
	// end inline asm
	// begin inline asm
	shfl.sync.down.b32 %r118, %r119, %r130, %r131, %r132;
	// end inline asm
	mov.b64 	{%r124, %r129}, %rd416;
	// begin inline asm
	shfl.sync.down.b32 %r123, %r124, %r130, %r131, %r132;
	// end inline asm
	// begin inline asm
	shfl.sync.down.b32 %r128, %r129, %r130, %r131, %r132;
	// end inline asm
	mov.b64 	%rd96, {%r123, %r128};
	cvt.u16.u32 	%rs75, %r113;
	setp.gt.s32 	%p108, %r112, 30;
	@%p108 bra 	$L__BB18_100;
	and.b16  	%rs175, %rs383, 255;
	setp.eq.s16 	%p109, %rs175, 0;
	and.b16  	%rs176, %rs75, 255;
	setp.eq.s16 	%p110, %rs176, 0;
	or.pred  	%p111, %p109, %p110;
	@%p111 bra 	$L__BB18_99;
	min.s64 	%rd416, %rd96, %rd416;
	mov.b16 	%rs383, 1;
	bra.uni 	$L__BB18_100;
$L__BB18_99:
	setp.eq.s16 	%p112, %rs175, 0;
	selp.b16 	%rs383, %rs75, %rs383, %p112;
	selp.b64 	%rd416, %rd96, %rd416, %p112;
$L__BB18_100:
	cvt.u32.u16 	%r154, %rs383;
	and.b32  	%r135, %r154, 255;
	mov.b32 	%r151, 2;
	mov.b32 	%r152, 31;
	mov.b32 	%r153, -1;
	// begin inline asm
	shfl.sync.down.b32 %r134, %r135, %r151, %r152, %r153;
	// end inline asm
	// begin inline asm
	shfl.sync.down.b32 %r139, %r140, %r151, %r152, %r153;
	// end inline asm
	mov.b64 	{%r145, %r150}, %rd416;
	// begin inline asm
	shfl.sync.down.b32 %r144, %r145, %r151, %r152, %r153;
	// end inline asm
	// begin inline asm
	shfl.sync.down.b32 %r149, %r150, %r151, %r152, %r153;
	// end inline asm
	mov.b64 	%rd100, {%r144, %r149};
	cvt.u16.u32 	%rs78, %r134;
	setp.gt.s32 	%p113, %r112, 29;
	@%p113 bra 	$L__BB18_104;
	and.b16  	%rs179, %rs383, 255;
	setp.eq.s16 	%p114, %rs179, 0;
	and.b16  	%rs180, %rs78, 255;
	setp.eq.s16 	%p115, %rs180, 0;
	or.pred  	%p116, %p114, %p115;
	@%p116 bra 	$L__BB18_103;
	min.s64 	%rd416, %rd100, %rd416;
	mov.b16 	%rs383, 1;
	bra.uni 	$L__BB18_104;
$L__BB18_103:
	setp.eq.s16 	%p117, %rs179, 0;
	selp.b16 	%rs383, %rs78, %rs383, %p117;
	selp.b64 	%rd416, %rd100, %rd416, %p117;
$L__BB18_104:
	cvt.u32.u16 	%r175, %rs383;
	and.b32  	%r156, %r175, 255;
	mov.b32 	%r172, 4;
	mov.b32 	%r173, 31;
	mov.b32 	%r174, -1;
	// begin inline asm
	shfl.sync.down.b32 %r155, %r156, %r172, %r173, %r174;
	// end inline asm
	// begin inline asm
	shfl.sync.down.b32 %r160, %r161, %r172, %r173, %r174;
	// end inline asm
	mov.b64 	{%r166, %r171}, %rd416;
	// begin inline asm
	shfl.sync.down.b32 %r165, %r166, %r172, %r173, %r174;
	// end inline asm
	// begin inline asm
	shfl.sync.down.b32 %r170, %r171, %r172, %r173, %r174;
	// end inline asm
	mov.b64 	%rd104, {%r165, %r170};
	cvt.u16.u32 	%rs81, %r155;
	setp.gt.s32 	%p118, %r112, 27;
	@%p118 bra 	$L__BB18_108;
	and.b16  	%rs183, %rs383, 255;
	setp.eq.s16 	%p119, %rs183, 0;
	and.b16  	%rs184, %rs81, 255;
	setp.eq.s16 	%p120, %rs184, 0;
	or.pred  	%p121, %p119, %p120;
	@%p121 bra 	$L__BB18_107;
	min.s64 	%rd416, %rd104, %rd416;
	mov.b16 	%rs383, 1;
	bra.uni 	$L__BB18_108;
$L__BB18_107:
	setp.eq.s16 	%p122, %rs183, 0;
	selp.b16 	%rs383, %rs81, %rs383, %p122;
	selp.b64 	%rd416, %rd104, %rd416, %p122;
$L__BB18_108:
	cvt.u32.u16 	%r196, %rs383;
	and.b32  	%r177, %r196, 255;
	mov.b32 	%r193, 8;
	mov.b32 	%r194, 31;
	mov.b32 	%r195, -1;
	// begin inline asm
	shfl.sync.down.b32 %r176, %r177, %r193, %r194, %r195;
	// end inline asm
	// begin inline asm
	shfl.sync.down.b32 %r181, %r182, %r193, %r194, %r195;
	// end inline asm
	mov.b64 	{%r187, %r192}, %rd416;
	// begin inline asm
	shfl.sync.down.b32 %r186, %r187, %r193, %r194, %r195;
	// end inline asm
	// begin inline asm
	shfl.sync.down.b32 %r191, %r192, %r193, %r194, %r195;
	// end inline asm
	mov.b64 	%rd108, {%r186, %r191};
	cvt.u16.u32 	%rs84, %r176;
	setp.gt.s32 	%p123, %r112, 23;
	@%p123 bra 	$L__BB18_112;
	and.b16  	%rs187, %rs383, 255;
	setp.eq.s16 	%p124, %rs187, 0;
	and.b16  	%rs188, %rs84, 255;
	setp.eq.s16 	%p125, %rs188, 0;
	or.pred  	%p126, %p124, %p125;
	@%p126 bra 	$L__BB18_111;
	min.s64 	%rd416, %rd108, %rd416;
	mov.b16 	%rs383, 1;
	bra.uni 	$L__BB18_112;
$L__BB18_111:
	setp.eq.s16 	%p127, %rs187, 0;
	selp.b16 	%rs383, %rs84, %rs383, %p127;
	selp.b64 	%rd416, %rd108, %rd416, %p127;
$L__BB18_112:
	cvt.u32.u16 	%r217, %rs383;
	and.b32  	%r198, %r217, 255;
	mov.b32 	%r214, 16;
	mov.b32 	%r215, 31;
	mov.b32 	%r216, -1;
	// begin inline asm
	shfl.sync.down.b32 %r197, %r198, %r214, %r215, %r216;
	// end inline asm
	// begin inline asm
	shfl.sync.down.b32 %r202, %r203, %r214, %r215, %r216;
	// end inline asm
	mov.b64 	{%r208, %r213}, %rd416;
	// begin inline asm
	shfl.sync.down.b32 %r207, %r208, %r214, %r215, %r216;
	// end inline asm
	// begin inline asm
	shfl.sync.down.b32 %r212, %r213, %r214, %r215, %r216;
	// end inline asm
	mov.b64 	%rd112, {%r207, %r212};
	cvt.u16.u32 	%rs87, %r197;
	setp.gt.s32 	%p128, %r112, 15;
	@%p128 bra 	$L__BB18_116;
	and.b16  	%rs191, %rs383, 255;
	setp.eq.s16 	%p129, %rs191, 0;
	and.b16  	%rs192, %rs87, 255;
	setp.eq.s16 	%p130, %rs192, 0;
	or.pred  	%p131, %p129, %p130;
	@%p131 bra 	$L__BB18_115;
	min.s64 	%rd416, %rd112, %rd416;
	mov.b16 	%rs383, 1;
	bra.uni 	$L__BB18_116;
$L__BB18_115:
	setp.eq.s16 	%p132, %rs191, 0;
	selp.b16 	%rs383, %rs87, %rs383, %p132;
	selp.b64 	%rd416, %rd112, %rd416, %p132;
$L__BB18_116:
	setp.ne.s32 	%p133, %r112, 0;
	@%p133 bra 	$L__BB18_118;
	shr.u32 	%r218, %r21, 1;
	and.b32  	%r219, %r218, 496;
	mov.u32 	%r220, _ZZN3cub18CUB_300001_SM_10006detail6reduce28DeviceReduceSingleTileKernelINS2_10policy_hubIN4cuda3std3__45tupleIJblEEEyN6thrust24THRUST_300001_SM_1000_NS8cuda_cub9__find_if7functorIS9_EEE10Policy1000ENSB_12zip_iteratorINS8_IJNSD_26transform_input_iterator_tIbNSI_INS8_IJNSB_6detail15normal_iteratorINSB_10device_ptrIiEEEESO_EEEEENSK_22tuple_binary_predicateINS7_7greaterIiEEEEEENSB_17counting_iteratorIlNSB_11use_defaultESX_SX_EEEEEEEPS9_ySF_S9_S9_NS7_10__identityEEEvT0_T1_T2_T3_T4_T6_E12temp_storage;
	add.s32 	%r221, %r220, %r219;
	st.shared.u8 	[%r221+8], %rs383;
	st.shared.u64 	[%r221+16], %rd416;
$L__BB18_118:
	bar.sync 	0;
	setp.ne.s32 	%p134, %r21, 0;
	@%p134 bra 	$L__BB18_120;
	ld.shared.u8 	%rs195, [_ZZN3cub18CUB_300001_SM_10006detail6reduce28DeviceReduceSingleTileKernelINS2_10policy_hubIN4cuda3std3__45tupleIJblEEEyN6thrust24THRUST_300001_SM_1000_NS8cuda_cub9__find_if7functorIS9_EEE10Policy1000ENSB_12zip_iteratorINS8_IJNSD_26transform_input_iterator_tIbNSI_INS8_IJNSB_6detail15normal_iteratorINSB_10device_ptrIiEEEESO_EEEEENSK_22tuple_binary_predicateINS7_7greaterIiEEEEEENSB_17counting_iteratorIlNSB_11use_defaultESX_SX_EEEEEEEPS9_ySF_S9_S9_NS7_10__identityEEEvT0_T1_T2_T3_T4_T6_E12temp_storage+24];
	ld.shared.u64 	%rd245, [_ZZN3cub18CUB_300001_SM_10006detail6reduce28DeviceReduceSingleTileKernelINS2_10policy_hubIN4cuda3std3__45tupleIJblEEEyN6thrust24THRUST_300001_SM_1000_NS8cuda_cub9__find_if7functorIS9_EEE10Policy1000ENSB_12zip_iteratorINS8_IJNSD_26transform_input_iterator_tIbNSI_INS8_IJNSB_6detail15normal_iteratorINSB_10device_ptrIiEEEESO_EEEEENSK_22tuple_binary_predicateINS7_7greaterIiEEEEEENSB_17counting_iteratorIlNSB_11use_defaultESX_SX_EEEEEEEPS9_ySF_S9_S9_NS7_10__identityEEEvT0_T1_T2_T3_T4_T6_E12temp_storage+32];
	and.b16  	%rs196, %rs383, 255;
	setp.eq.s16 	%p135, %rs196, 0;
	setp.eq.s16 	%p136, %rs195, 0;
	min.s64 	%rd246, %rd245, %rd416;
	selp.b16 	%rs197, %rs383, 1, %p136;
	selp.b16 	%rs198, %rs195, %rs197, %p135;
	and.b16  	%rs199, %rs198, 255;
	selp.b64 	%rd247, %rd416, %rd246, %p136;
	selp.b64 	%rd248, %rd245, %rd247, %p135;
	ld.shared.u8 	%rs200, [_ZZN3cub18CUB_300001_SM_10006detail6reduce28DeviceReduceSingleTileKernelINS2_10policy_hubIN4cuda3std3__45tupleIJblEEEyN6thrust24THRUST_300001_SM_1000_NS8cuda_cub9__find_if7functorIS9_EEE10Policy1000ENSB_12zip_iteratorINS8_IJNSD_26transform_input_iterator_tIbNSI_INS8_IJNSB_6detail15normal_iteratorINSB_10device_ptrIiEEEESO_EEEEENSK_22tuple_binary_predicateINS7_7greaterIiEEEEEENSB_17counting_iteratorIlNSB_11use_defaultESX_SX_EEEEEEEPS9_ySF_S9_S9_NS7_10__identityEEEvT0_T1_T2_T3_T4_T6_E12temp_storage+40];
	ld.shared.u64 	%rd249, [_ZZN3cub18CUB_300001_SM_10006detail6reduce28DeviceReduceSingleTileKernelINS2_10policy_hubIN4cuda3std3__45tupleIJblEEEyN6thrust24THRUST_300001_SM_1000_NS8cuda_cub9__find_if7functorIS9_EEE10Policy1000ENSB_12zip_iteratorINS8_IJNSD_26transform_input_iterator_tIbNSI_INS8_IJNSB_6detail15normal_iteratorINSB_10device_ptrIiEEEESO_EEEEENSK_22tuple_binary_predicateINS7_7greaterIiEEEEEENSB_17counting_iteratorIlNSB_11use_defaultESX_SX_EEEEEEEPS9_ySF_S9_S9_NS7_10__identityEEEvT0_T1_T2_T3_T4_T6_E12temp_storage+48];
	setp.eq.s16 	%p137, %rs199, 0;
	setp.eq.s16 	%p138, %rs200, 0;
	min.s64 	%rd250, %rd249, %rd248;
	selp.b16 	%rs201, %rs198, 1, %p138;
	selp.b16 	%rs202, %rs200, %rs201, %p137;
	and.b16  	%rs203, %rs202, 255;
	selp.b64 	%rd251, %rd248, %rd250, %p138;
	selp.b64 	%rd252, %rd249, %rd251, %p137;
	ld.shared.u8 	%rs204, [_ZZN3cub18CUB_300001_SM_10006detail6reduce28DeviceReduceSingleTileKernelINS2_10policy_hubIN4cuda3std3__45tupleIJblEEEyN6thrust24THRUST_300001_SM_1000_NS8cuda_cub9__find_if7functorIS9_EEE10Policy1000ENSB_12zip_iteratorINS8_IJNSD_26transform_input_iterator_tIbNSI_INS8_IJNSB_6detail15normal_iteratorINSB_10device_ptrIiEEEESO_EEEEENSK_22tuple_binary_predicateINS7_7greaterIiEEEEEENSB_17counting_iteratorIlNSB_11use_defaultESX_SX_EEEEEEEPS9_ySF_S9_S9_NS7_10__identityEEEvT0_T1_T2_T3_T4_T6_E12temp_storage+56];
	ld.shared.u64 	%rd253, [_ZZN3cub18CUB_300001_SM_10006detail6reduce28DeviceReduceSingleTileKernelINS2_10policy_hubIN4cuda3std3__45tupleIJblEEEyN6thrust24THRUST_300001_SM_1000_NS8cuda_cub9__find_if7functorIS9_EEE10Policy1000ENSB_12zip_iteratorINS8_IJNSD_26transform_input_iterator_tIbNSI_INS8_IJNSB_6detail15normal_iteratorINSB_10device_ptrIiEEEESO_EEEEENSK_22tuple_binary_predicateINS7_7greaterIiEEEEEENSB_17counting_iteratorIlNSB_11use_defaultESX_SX_EEEEEEEPS9_ySF_S9_S9_NS7_10__identityEEEvT0_T1_T2_T3_T4_T6_E12temp_storage+64];
	setp.eq.s16 	%p139, %rs203, 0;
	setp.eq.s16 	%p140, %rs204, 0;
	min.s64 	%rd254, %rd253, %rd252;
	selp.b16 	%rs205, %rs202, 1, %p140;
	selp.b16 	%rs206, %rs204, %rs205, %p139;
	and.b16  	%rs207, %rs206, 255;
	selp.b64 	%rd255, %rd252, %rd254, %p140;
	selp.b64 	%rd256, %rd253, %rd255, %p139;
	ld.shared.u8 	%rs208, [_ZZN3cub18CUB_300001_SM_10006detail6reduce28DeviceReduceSingleTileKernelINS2_10policy_hubIN4cuda3std3__45tupleIJblEEEyN6thrust24THRUST_300001_SM_1000_NS8cuda_cub9__find_if7functorIS9_EEE10Policy1000ENSB_12zip_iteratorINS8_IJNSD_26transform_input_iterator_tIbNSI_INS8_IJNSB_6detail15normal_iteratorINSB_10device_ptrIiEEEESO_EEEEENSK_22tuple_binary_predicateINS7_7greaterIiEEEEEENSB_17counting_iteratorIlNSB_11use_defaultESX_SX_EEEEEEEPS9_ySF_S9_S9_NS7_10__identityEEEvT0_T1_T2_T3_T4_T6_E12temp_storage+72];
	ld.shared.u64 	%rd257, [_ZZN3cub18CUB_300001_SM_10006detail6reduce28DeviceReduceSingleTileKernelINS2_10policy_hubIN4cuda3std3__45tupleIJblEEEyN6thrust24THRUST_300001_SM_1000_NS8cuda_cub9__find_if7functorIS9_EEE10Policy1000ENSB_12zip_iteratorINS8_IJNSD_26transform_input_iterator_tIbNSI_INS8_IJNSB_6detail15normal_iteratorINSB_10device_ptrIiEEEESO_EEEEENSK_22tuple_binary_predicateINS7_7greaterIiEEEEEENSB_17counting_iteratorIlNSB_11use_defaultESX_SX_EEEEEEEPS9_ySF_S9_S9_NS7_10__identityEEEvT0_T1_T2_T3_T4_T6_E12temp_storage+80];
	setp.eq.s16 	%p141, %rs207, 0;
	setp.eq.s16 	%p142, %rs208, 0;
	min.s64 	%rd258, %rd257, %rd256;
	selp.b16 	%rs209, %rs206, 1, %p142;
	selp.b16 	%rs210, %rs208, %rs209, %p141;
	and.b16  	%rs211, %rs210, 255;
	selp.b64 	%rd259, %rd256, %rd258, %p142;
	selp.b64 	%rd260, %rd257, %rd259, %p141;
	ld.shared.u8 	%rs212, [_ZZN3cub18CUB_300001_SM_10006detail6reduce28DeviceReduceSingleTileKernelINS2_10policy_hubIN4cuda3std3__45tupleIJblEEEyN6thrust24THRUST_300001_SM_1000_NS8cuda_cub9__find_if7functorIS9_EEE10Policy1000ENSB_12zip_iteratorINS8_IJNSD_26transform_input_iterator_tIbNSI_INS8_IJNSB_6detail15normal_iteratorINSB_10device_ptrIiEEEESO_EEEEENSK_22tuple_binary_predicateINS7_7greaterIiEEEEEENSB_17counting_iteratorIlNSB_11use_defaultESX_SX_EEEEEEEPS9_ySF_S9_S9_NS7_10__identityEEEvT0_T1_T2_T3_T4_T6_E12temp_storage+88];
	ld.shared.u64 	%rd261, [_ZZN3cub18CUB_300001_SM_10006detail6reduce28DeviceReduceSingleTileKernelINS2_10policy_hubIN4cuda3std3__45tupleIJblEEEyN6thrust24THRUST_300001_SM_1000_NS8cuda_cub9__find_if7functorIS9_EEE10Policy1000ENSB_12zip_iteratorINS8_IJNSD_26transform_input_iterator_tIbNSI_INS8_IJNSB_6detail15normal_iteratorINSB_10device_ptrIiEEEESO_EEEEENSK_22tuple_binary_predicateINS7_7greaterIiEEEEEENSB_17counting_iteratorIlNSB_11use_defaultESX_SX_EEEEEEEPS9_ySF_S9_S9_NS7_10__identityEEEvT0_T1_T2_T3_T4_T6_E12temp_storage+96];
	setp.eq.s16 	%p143, %rs211, 0;
	setp.eq.s16 	%p144, %rs212, 0;
	min.s64 	%rd262, %rd261, %rd260;
	selp.b16 	%rs213, %rs210, 1, %p144;
	selp.b16 	%rs214, %rs212, %rs213, %p143;
	and.b16  	%rs215, %rs214, 255;
	selp.b64 	%rd263, %rd260, %rd262, %p144;
	selp.b64 	%rd264, %rd261, %rd263, %p143;
	ld.shared.u8 	%rs216, [_ZZN3cub18CUB_300001_SM_10006detail6reduce28DeviceReduceSingleTileKernelINS2_10policy_hubIN4cuda3std3__45tupleIJblEEEyN6thrust24THRUST_300001_SM_1000_NS8cuda_cub9__find_if7functorIS9_EEE10Policy1000ENSB_12zip_iteratorINS8_IJNSD_26transform_input_iterator_tIbNSI_INS8_IJNSB_6detail15normal_iteratorINSB_10device_ptrIiEEEESO_EEEEENSK_22tuple_binary_predicateINS7_7greaterIiEEEEEENSB_17counting_iteratorIlNSB_11use_defaultESX_SX_EEEEEEEPS9_ySF_S9_S9_NS7_10__identityEEEvT0_T1_T2_T3_T4_T6_E12temp_storage+104];
	ld.shared.u64 	%rd265, [_ZZN3cub18CUB_300001_SM_10006detail6reduce28DeviceReduceSingleTileKernelINS2_10policy_hubIN4cuda3std3__45tupleIJblEEEyN6thrust24THRUST_300001_SM_1000_NS8cuda_cub9__find_if7functorIS9_EEE10Policy1000ENSB_12zip_iteratorINS8_IJNSD_26transform_input_iterator_tIbNSI_INS8_IJNSB_6detail15normal_iteratorINSB_10device_ptrIiEEEESO_EEEEENSK_22tuple_binary_predicateINS7_7greaterIiEEEEEENSB_17counting_iteratorIlNSB_11use_defaultESX_SX_EEEEEEEPS9_ySF_S9_S9_NS7_10__identityEEEvT0_T1_T2_T3_T4_T6_E12temp_storage+112];
	setp.eq.s16 	%p145, %rs215, 0;
	setp.eq.s16 	%p146, %rs216, 0;
	min.s64 	%rd266, %rd265, %rd264;
	selp.b16 	%rs217, %rs214, 1, %p146;
	selp.b16 	%rs218, %rs216, %rs217, %p145;
	and.b16  	%rs219, %rs218, 255;
	selp.b64 	%rd267, %rd264, %rd266, %p146;
	selp.b64 	%rd268, %rd265, %rd267, %p145;
	ld.shared.u8 	%rs220, [_ZZN3cub18CUB_300001_SM_10006detail6reduce28DeviceReduceSingleTileKernelINS2_10policy_hubIN4cuda3std3__45tupleIJblEEEyN6thrust24THRUST_300001_SM_1000_NS8cuda_cub9__find_if7functorIS9_EEE10Policy1000ENSB_12zip_iteratorINS8_IJNSD_26transform_input_iterator_tIbNSI_INS8_IJNSB_6detail15normal_iteratorINSB_10device_ptrIiEEEESO_EEEEENSK_22tuple_binary_predicateINS7_7greaterIiEEEEEENSB_17counting_iteratorIlNSB_11use_defaultESX_SX_EEEEEEEPS9_ySF_S9_S9_NS7_10__identityEEEvT0_T1_T2_T3_T4_T6_E12temp_storage+120];
	ld.shared.u64 	%rd269, [_ZZN3cub18CUB_300001_SM_10006detail6reduce28DeviceReduceSingleTileKernelINS2_10policy_hubIN4cuda3std3__45tupleIJblEEEyN6thrust24THRUST_300001_SM_1000_NS8cuda_cub9__find_if7functorIS9_EEE10Policy1000ENSB_12zip_iteratorINS8_IJNSD_26transform_input_iterator_tIbNSI_INS8_IJNSB_6detail15normal_iteratorINSB_10device_ptrIiEEEESO_EEEEENSK_22tuple_binary_predicateINS7_7greaterIiEEEEEENSB_17counting_iteratorIlNSB_11use_defaultESX_SX_EEEEEEEPS9_ySF_S9_S9_NS7_10__identityEEEvT0_T1_T2_T3_T4_T6_E12temp_storage+128];
	setp.eq.s16 	%p147, %rs219, 0;
	setp.eq.s16 	%p148, %rs220, 0;
	min.s64 	%rd270, %rd269, %rd268;
	selp.b16 	%rs221, %rs218, 1, %p148;
	selp.b16 	%rs383, %rs220, %rs221, %p147;
	selp.b64 	%rd271, %rd268, %rd270, %p148;
	selp.b64 	%rd416, %rd269, %rd271, %p147;
$L__BB18_120:
	mov.u32 	%r491, %tid.x;
	setp.ne.s32 	%p325, %r491, 0;
	@%p325 bra 	$L__BB18_122;
	setp.eq.s16 	%p326, %rs100, 0;
	and.b16  	%rs371, %rs383, 255;
	setp.eq.s16 	%p327, %rs371, 0;
	min.s64 	%rd404, %rd416, %rd122;
	selp.b16 	%rs372, %rs100, 1, %p327;
	selp.b16 	%rs373, %rs383, %rs372, %p326;
	selp.b64 	%rd405, %rd122, %rd404, %p327;
	selp.b64 	%rd406, %rd416, %rd405, %p326;
	st.global.u8 	[%rd1], %rs373;
	st.global.u64 	[%rd1+8], %rd406;
$L__BB18_122:
	ret;

}
	// .globl	_ZN3cub18CUB_300001_SM_10006detail6reduce18DeviceReduceKernelINS2_10policy_hubIN4cuda3std3__45tupleIJblEEEyN6thrust24THRUST_300001_SM_1000_NS8cuda_cub9__find_if7functorIS9_EEE10Policy1000ENSB_12zip_iteratorINS8_IJNSD_26transform_input_iterator_tIbNSI_INS8_IJNSB_6detail15normal_iteratorINSB_10device_ptrIiEEEESO_EEEEENSK_22tuple_binary_predicateINS7_7greaterIiEEEEEENSB_17counting_iteratorIlNSB_11use_defaultESX_SX_EEEEEEEySF_S9_NS7_10__identityEEEvT0_PT3_T1_NS0_13GridEvenShareIS15_EET2_T4_
.visible .entry _ZN3cub18CUB_300001_SM_10006detail6reduce18DeviceReduceKernelINS2_10policy_hubIN4cuda3std3__45tupleIJblEEEyN6thrust24THRUST_300001_SM_1000_NS8cuda_cub9__find_if7functorIS9_EEE10Policy1000ENSB_12zip_iteratorINS8_IJNSD_26transform_input_iterator_tIbNSI_INS8_IJNSB_6detail15normal_iteratorINSB_10device_ptrIiEEEESO_EEEEENSK_22tuple_binary_predicateINS7_7greaterIiEEEEEENSB_17counting_iteratorIlNSB_11use_defaultESX_SX_EEEEEEEySF_S9_NS7_10__identityEEEvT0_PT3_T1_NS0_13GridEvenShareIS15_EET2_T4_(
	.param .align 8 .b8 _ZN3cub18CUB_300001_SM_10006detail6reduce18DeviceReduceKernelINS2_10policy_hubIN4cuda3std3__45tupleIJblEEEyN6thrust24THRUST_300001_SM_1000_NS8cuda_cub9__find_if7functorIS9_EEE10Policy1000ENSB_12zip_iteratorINS8_IJNSD_26transform_input_iterator_tIbNSI_INS8_IJNSB_6detail15normal_iteratorINSB_10device_ptrIiEEEESO_EEEEENSK_22tuple_binary_predicateINS7_7greaterIiEEEEEENSB_17counting_iteratorIlNSB_11use_defaultESX_SX_EEEEEEEySF_S9_NS7_10__identityEEEvT0_PT3_T1_NS0_13GridEvenShareIS15_EET2_T4__param_0[32],
	.param .u64 .ptr .align 1 _ZN3cub18CUB_300001_SM_10006detail6reduce18DeviceReduceKernelINS2_10policy_hubIN4cuda3std3__45tupleIJblEEEyN6thrust24THRUST_300001_SM_1000_NS8cuda_cub9__find_if7functorIS9_EEE10Policy1000ENSB_12zip_iteratorINS8_IJNSD_26transform_input_iterator_tIbNSI_INS8_IJNSB_6detail15normal_iteratorINSB_10device_ptrIiEEEESO_EEEEENSK_22tuple_binary_predicateINS7_7greaterIiEEEEEENSB_17counting_iteratorIlNSB_11use_defaultESX_SX_EEEEEEEySF_S9_NS7_10__identityEEEvT0_PT3_T1_NS0_13GridEvenShareIS15_EET2_T4__param_1,
	.param .u64 _ZN3cub18CUB_300001_SM_10006detail6reduce18DeviceReduceKernelINS2_10policy_hubIN4cuda3std3__45tupleIJblEEEyN6thrust24THRUST_300001_SM_1000_NS8cuda_cub9__find_if7functorIS9_EEE10Policy1000ENSB_12zip_iteratorINS8_IJNSD_26transform_input_iterator_tIbNSI_INS8_IJNSB_6detail15normal_iteratorINSB_10device_ptrIiEEEESO_EEEEENSK_22tuple_binary_predicateINS7_7greaterIiEEEEEENSB_17counting_iteratorIlNSB_11use_defaultESX_SX_EEEEEEEySF_S9_NS7_10__identityEEEvT0_PT3_T1_NS0_13GridEvenShareIS15_EET2_T4__param_2,
	.param .align 8 .b8 _ZN3cub18CUB_300001_SM_10006detail6reduce18DeviceReduceKernelINS2_10policy_hubIN4cuda3std3__45tupleIJblEEEyN6thrust24THRUST_300001_SM_1000_NS8cuda_cub9__find_if7functorIS9_EEE10Policy1000ENSB_12zip_iteratorINS8_IJNSD_26transform_input_iterator_tIbNSI_INS8_IJNSB_6detail15normal_iteratorINSB_10device_ptrIiEEEESO_EEEEENSK_22tuple_binary_predicateINS7_7greaterIiEEEEEENSB_17counting_iteratorIlNSB_11use_defaultESX_SX_EEEEEEEySF_S9_NS7_10__identityEEEvT0_PT3_T1_NS0_13GridEvenShareIS15_EET2_T4__param_3[72],
	.param .align 1 .b8 _ZN3cub18CUB_300001_SM_10006detail6reduce18DeviceReduceKernelINS2_10policy_hubIN4cuda3std3__45tupleIJblEEEyN6thrust24THRUST_300001_SM_1000_NS8cuda_cub9__find_if7functorIS9_EEE10Policy1000ENSB_12zip_iteratorINS8_IJNSD_26transform_input_iterator_tIbNSI_INS8_IJNSB_6detail15normal_iteratorINSB_10device_ptrIiEEEESO_EEEEENSK_22tuple_binary_predicateINS7_7greaterIiEEEEEENSB_17counting_iteratorIlNSB_11use_defaultESX_SX_EEEEEEEySF_S9_NS7_10__identityEEEvT0_PT3_T1_NS0_13GridEvenShareIS15_EET2_T4__param_4[1],
	.param .align 1 .b8 _ZN3cub18CUB_300001_SM_10006detail6reduce18DeviceReduceKernelINS2_10policy_hubIN4cuda3std3__45tupleIJblEEEyN6thrust24THRUST_300001_SM_1000_NS8cuda_cub9__find_if7functorIS9_EEE10Policy1000ENSB_12zip_iteratorINS8_IJNSD_26transform_input_iterator_tIbNSI_INS8_IJNSB_6detail15normal_iteratorINSB_10device_ptrIiEEEESO_EEEEENSK_22tuple_binary_predicateINS7_7greaterIiEEEEEENSB_17counting_iteratorIlNSB_11use_defaultESX_SX_EEEEEEEySF_S9_NS7_10__identityEEEvT0_PT3_T1_NS0_13GridEvenShareIS15_EET2_T4__param_5[1]
)
.maxntid 256
{
	.reg .pred 	%p<325>;
	.reg .b16 	%rs<408>;
	.reg .b32 	%r<543>;
	.reg .b64 	%rd<471>;
	// demoted variable
	.shared .align 8 .b8 _ZZN3cub18CUB_300001_SM_10006detail6reduce18DeviceReduceKernelINS2_10policy_hubIN4cuda3std3__45tupleIJblEEEyN6thrust24THRUST_300001_SM_1000_NS8cuda_cub9__find_if7functorIS9_EEE10Policy1000ENSB_12zip_iteratorINS8_IJNSD_26transform_input_iterator_tIbNSI_INS8_IJNSB_6detail15normal_iteratorINSB_10device_ptrIiEEEESO_EEEEENSK_22tuple_binary_predicateINS7_7greaterIiEEEEEENSB_17counting_iteratorIlNSB_11use_defaultESX_SX_EEEEEEEySF_S9_NS7_10__identityEEEvT0_PT3_T1_NS0_13GridEvenShareIS15_EET2_T4_E12temp_storage[152];
	ld.param.u64 	%rd119, [_ZN3cub18CUB_300001_SM_10006detail6reduce18DeviceReduceKernelINS2_10policy_hubIN4cuda3std3__45tupleIJblEEEyN6thrust24THRUST_300001_SM_1000_NS8cuda_cub9__find_if7functorIS9_EEE10Policy1000ENSB_12zip_iteratorINS8_IJNSD_26transform_input_iterator_tIbNSI_INS8_IJNSB_6detail15normal_iteratorINSB_10device_ptrIiEEEESO_EEEEENSK_22tuple_binary_predicateINS7_7greaterIiEEEEEENSB_17counting_iteratorIlNSB_11use_defaultESX_SX_EEEEEEEySF_S9_NS7_10__identityEEEvT0_PT3_T1_NS0_13GridEvenShareIS15_EET2_T4__param_0+24];
	ld.param.u64 	%rd1, [_ZN3cub18CUB_300001_SM_10006detail6reduce18DeviceReduceKernelINS2_10policy_hubIN4cuda3std3__45tupleIJblEEEyN6thrust24THRUST_300001_SM_1000_NS8cuda_cub9__find_if7functorIS9_EEE10Policy1000ENSB_12zip_iteratorINS8_IJNSD_26transform_input_iterator_tIbNSI_INS8_IJNSB_6detail15normal_iteratorINSB_10device_ptrIiEEEESO_EEEEENSK_22tuple_binary_predicateINS7_7greaterIiEEEEEENSB_17counting_iteratorIlNSB_11use_defaultESX_SX_EEEEEEEySF_S9_NS7_10__identityEEEvT0_PT3_T1_NS0_13GridEvenShareIS15_EET2_T4__param_3+32];
	ld.param.u32 	%r1, [_ZN3cub18CUB_300001_SM_10006detail6reduce18DeviceReduceKernelINS2_10policy_hubIN4cuda3std3__45tupleIJblEEEyN6thrust24THRUST_300001_SM_1000_NS8cuda_cub9__find_if7functorIS9_EEE10Policy1000ENSB_12zip_iteratorINS8_IJNSD_26transform_input_iterator_tIbNSI_INS8_IJNSB_6detail15normal_iteratorINSB_10device_ptrIiEEEESO_EEEEENSK_22tuple_binary_predicateINS7_7greaterIiEEEEEENSB_17counting_iteratorIlNSB_11use_defaultESX_SX_EEEEEEEySF_S9_NS7_10__identityEEEvT0_PT3_T1_NS0_13GridEvenShareIS15_EET2_T4__param_3+40];
	ld.param.u64 	%rd118, [_ZN3cub18CUB_300001_SM_10006detail6reduce18DeviceReduceKernelINS2_10policy_hubIN4cuda3std3__45tupleIJblEEEyN6thrust24THRUST_300001_SM_1000_NS8cuda_cub9__find_if7functorIS9_EEE10Policy1000ENSB_12zip_iteratorINS8_IJNSD_26transform_input_iterator_tIbNSI_INS8_IJNSB_6detail15normal_iteratorINSB_10device_ptrIiEEEESO_EEEEENSK_22tuple_binary_predicateINS7_7greaterIiEEEEEENSB_17counting_iteratorIlNSB_11use_defaultESX_SX_EEEEEEEySF_S9_NS7_10__identityEEEvT0_PT3_T1_NS0_13GridEvenShareIS15_EET2_T4__param_0+8];
	ld.param.u64 	%rd117, [_ZN3cub18CUB_300001_SM_10006detail6reduce18DeviceReduceKernelINS2_10policy_hubIN4cuda3std3__45tupleIJblEEEyN6thrust24THRUST_300001_SM_1000_NS8cuda_cub9__find_if7functorIS9_EEE10Policy1000ENSB_12zip_iteratorINS8_IJNSD_26transform_input_iterator_tIbNSI_INS8_IJNSB_6detail15normal_iteratorINSB_10device_ptrIiEEEESO_EEEEENSK_22tuple_binary_predicateINS7_7greaterIiEEEEEENSB_17counting_iteratorIlNSB_11use_defaultESX_SX_EEEEEEEySF_S9_NS7_10__identityEEEvT0_PT3_T1_NS0_13GridEvenShareIS15_EET2_T4__param_0];
	cvta.to.global.u64 	%rd2, %rd117;
	cvta.to.global.u64 	%rd3, %rd118;
	mov.u32 	%r2, %ctaid.x;
	shl.b32 	%r57, %r1, 10;
	cvt.s64.s32 	%rd5, %r57;
	shl.b32 	%r58, %r2, 10;
	cvt.u64.u32 	%rd6, %r58;
	sub.s64 	%rd7, %rd1, %rd6;
	setp.gt.u64 	%p1, %rd7, 1023;
	@%p1 bra 	$L__BB19_78;
	cvt.u32.u64 	%r248, %rd6;
	cvt.u32.u64 	%r3, %rd1;
	sub.s32 	%r4, %r3, %r248;
	mov.u32 	%r5, %tid.x;
	setp.ge.s32 	%p148, %r5, %r4;
	mov.b16 	%rs377, 0;
	mov.b64 	%rd439, 0;
	mov.u32 	%r533, %r5;
	@%p148 bra 	$L__BB19_3;
	add.s32 	%r250, %r248, %r5;
	cvt.u64.u32 	%rd273, %r250;
	mul.wide.u32 	%rd274, %r250, 4;
	add.s64 	%rd275, %rd2, %rd274;
	add.s64 	%rd276, %rd3, %rd274;
	add.s64 	%rd439, %rd119, %rd273;
	ld.global.u32 	%r251, [%rd275];
	ld.global.u32 	%r252, [%rd276];
	setp.gt.s32 	%p149, %r251, %r252;
	selp.u16 	%rs377, 1, 0, %p149;
	add.s32 	%r533, %r5, 256;
$L__BB19_3:
	setp.ge.s32 	%p150, %r533, %r4;
	@%p150 bra 	$L__BB19_16;
	not.b32 	%r254, %r533;
	add.s32 	%r8, %r254, %r3;
	sub.s32 	%r255, %r8, %r248;
	shr.u32 	%r256, %r255, 8;
	add.s32 	%r9, %r256, 1;
	and.b32  	%r10, %r9, 7;
	setp.lt.u32 	%p151, %r255, 1792;
	@%p151 bra 	$L__BB19_8;
	add.s32 	%r532, %r533, 1024;
	and.b32  	%r257, %r9, 33554424;
	neg.s32 	%r531, %r257;
$L__BB19_6:
	.pragma "nounroll";
	add.s32 	%r258, %r532, -1024;
	cvt.s64.s32 	%rd278, %r258;
	add.s64 	%rd279, %rd278, %rd6;
	shl.b64 	%rd280, %rd279, 2;
	add.s64 	%rd281, %rd2, %rd280;
	add.s64 	%rd282, %rd3, %rd280;
	add.s64 	%rd283, %rd279, %rd119;
	ld.global.u32 	%r259, [%rd281];
	ld.global.u32 	%r260, [%rd282];
	setp.gt.s32 	%p152, %r259, %r260;
	selp.u16 	%rs222, 1, 0, %p152;
	and.b16  	%rs223, %rs377, 255;
	setp.ne.s16 	%p154, %rs223, 0;
	and.pred  	%p155, %p154, %p152;
	min.s64 	%rd284, %rd283, %rd439;
	setp.eq.s16 	%p156, %rs223, 0;
	selp.b64 	%rd285, %rd283, %rd439, %p156;
	selp.b16 	%rs224, %rs222, %rs377, %p156;
	selp.b64 	%rd286, %rd284, %rd285, %p155;
	selp.b16 	%rs225, 1, %rs224, %p155;
	and.b16  	%rs226, %rs225, 255;
	add.s32 	%r261, %r532, -768;
	cvt.s64.s32 	%rd287, %r261;
	add.s64 	%rd288, %rd287, %rd6;
	add.s64 	%rd289, %rd288, %rd119;
	ld.global.u32 	%r262, [%rd281+1024];
	ld.global.u32 	%r263, [%rd282+1024];
	setp.gt.s32 	%p157, %r262, %r263;
	selp.u16 	%rs227, 1, 0, %p157;
	setp.ne.s16 	%p159, %rs226, 0;
	and.pred  	%p160, %p159, %p157;
	min.s64 	%rd290, %rd289, %rd286;
	setp.eq.s16 	%p161, %rs226, 0;
	selp.b64 	%rd291, %rd289, %rd286, %p161;
	selp.b16 	%rs228, %rs227, %rs225, %p161;
	selp.b64 	%rd292, %rd290, %rd291, %p160;
	selp.b16 	%rs229, 1, %rs228, %p160;
	and.b16  	%rs230, %rs229, 255;
	add.s32 	%r264, %r532, -512;
	cvt.s64.s32 	%rd293, %r264;
	add.s64 	%rd294, %rd293, %rd6;
	add.s64 	%rd295, %rd294, %rd119;
	ld.global.u32 	%r265, [%rd281+2048];
	ld.global.u32 	%r266, [%rd282+2048];
	setp.gt.s32 	%p162, %r265, %r266;
	selp.u16 	%rs231, 1, 0, %p162;
	setp.ne.s16 	%p164, %rs230, 0;
	and.pred  	%p165, %p164, %p162;
	min.s64 	%rd296, %rd295, %rd292;
	setp.eq.s16 	%p166, %rs230, 0;
	selp.b64 	%rd297, %rd295, %rd292, %p166;
	selp.b16 	%rs232, %rs231, %rs229, %p166;
	selp.b64 	%rd298, %rd296, %rd297, %p165;
	selp.b16 	%rs233, 1, %rs232, %p165;
	and.b16  	%rs234, %rs233, 255;
	add.s32 	%r267, %r532, -256;
	cvt.s64.s32 	%rd299, %r267;
	add.s64 	%rd300, %rd299, %rd6;
	add.s64 	%rd301, %rd300, %rd119;
	ld.global.u32 	%r268, [%rd281+3072];
	ld.global.u32 	%r269, [%rd282+3072];
	setp.gt.s32 	%p167, %r268, %r269;
	selp.u16 	%rs235, 1, 0, %p167;
	setp.ne.s16 	%p169, %rs234, 0;
	and.pred  	%p170, %p169, %p167;
	min.s64 	%rd302, %rd301, %rd298;
	setp.eq.s16 	%p171, %rs234, 0;
	selp.b64 	%rd303, %rd301, %rd298, %p171;
	selp.b16 	%rs236, %rs235, %rs233, %p171;
	selp.b64 	%rd304, %rd302, %rd303, %p170;
	selp.b16 	%rs237, 1, %rs236, %p170;
	and.b16  	%rs238, %rs237, 255;
	add.s32 	%r270, %r532, 768;
	cvt.s64.s32 	%rd305, %r532;
	add.s64 	%rd306, %rd305, %rd6;
	add.s64 	%rd307, %rd306, %rd119;
	ld.global.u32 	%r271, [%rd281+4096];
	ld.global.u32 	%r272, [%rd282+4096];
	setp.gt.s32 	%p172, %r271, %r272;
	selp.u16 	%rs239, 1, 0, %p172;
	setp.ne.s16 	%p174, %rs238, 0;
	and.pred  	%p175, %p174, %p172;
	min.s64 	%rd308, %rd307, %rd304;
	setp.eq.s16 	%p176, %rs238, 0;
	selp.b64 	%rd309, %rd307, %rd304, %p176;
	selp.b16 	%rs240, %rs239, %rs237, %p176;
	selp.b64 	%rd310, %rd308, %rd309, %p175;
	selp.b16 	%rs241, 1, %rs240, %p175;
	and.b16  	%rs242, %rs241, 255;
	add.s32 	%r273, %r532, 256;
	cvt.s64.s32 	%rd311, %r273;
	add.s64 	%rd312, %rd311, %rd6;
	add.s64 	%rd313, %rd312, %rd119;
	ld.global.u32 	%r274, [%rd281+5120];
	ld.global.u32 	%r275, [%rd282+5120];
	setp.gt.s32 	%p177, %r274, %r275;
	selp.u16 	%rs243, 1, 0, %p177;
	setp.ne.s16 	%p179, %rs242, 0;
	and.pred  	%p180, %p179, %p177;
	min.s64 	%rd314, %rd313, %rd310;
	setp.eq.s16 	%p181, %rs242, 0;
	selp.b64 	%rd315, %rd313, %rd310, %p181;
	selp.b16 	%rs244, %rs243, %rs241, %p181;
	selp.b64 	%rd316, %rd314, %rd315, %p180;
	selp.b16 	%rs245, 1, %rs244, %p180;
	and.b16  	%rs246, %rs245, 255;
	add.s32 	%r276, %r532, 512;
	cvt.s64.s32 	%rd317, %r276;
	add.s64 	%rd318, %rd317, %rd6;
	add.s64 	%rd319, %rd318, %rd119;
	ld.global.u32 	%r277, [%rd281+6144];
	ld.global.u32 	%r278, [%rd282+6144];
	setp.gt.s32 	%p182, %r277, %r278;
	selp.u16 	%rs247, 1, 0, %p182;
	setp.ne.s16 	%p184, %rs246, 0;
	and.pred  	%p185, %p184, %p182;
	min.s64 	%rd320, %rd319, %rd316;
	setp.eq.s16 	%p186, %rs246, 0;
	selp.b64 	%rd321, %rd319, %rd316, %p186;
	selp.b16 	%rs248, %rs247, %rs245, %p186;
	selp.b64 	%rd322, %rd320, %rd321, %p185;
	selp.b16 	%rs249, 1, %rs248, %p185;
	and.b16  	%rs250, %rs249, 255;
	cvt.s64.s32 	%rd323, %r270;
	add.s64 	%rd324, %rd323, %rd6;
	add.s64 	%rd325, %rd324, %rd119;
	ld.global.u32 	%r279, [%rd281+7168];
	ld.global.u32 	%r280, [%rd282+7168];
	setp.gt.s32 	%p187, %r279, %r280;
	selp.u16 	%rs251, 1, 0, %p187;
	setp.ne.s16 	%p189, %rs250, 0;
	and.pred  	%p190, %p189, %p187;
	min.s64 	%rd326, %rd325, %rd322;
	setp.eq.s16 	%p191, %rs250, 0;
	selp.b64 	%rd327, %rd325, %rd322, %p191;
	selp.b16 	%rs252, %rs251, %rs249, %p191;
	selp.b64 	%rd439, %rd326, %rd327, %p190;
	selp.b16 	%rs377, 1, %rs252, %p190;
	add.s32 	%r532, %r532, 2048;
	add.s32 	%r531, %r531, 8;
	setp.ne.s32 	%p192, %r531, 0;
	@%p192 bra 	$L__BB19_6;
	add.s32 	%r533, %r532, -1024;
$L__BB19_8:
	setp.eq.s32 	%p193, %r10, 0;
	@%p193 bra 	$L__BB19_16;
	setp.lt.u32 	%p194, %r10, 4;
	@%p194 bra 	$L__BB19_11;
	cvt.s64.s32 	%rd329, %r533;
	add.s64 	%rd330, %rd329, %rd6;
	shl.b64 	%rd331, %rd330, 2;
	add.s64 	%rd332, %rd2, %rd331;
	add.s64 	%rd333, %rd3, %rd331;
	add.s64 	%rd334, %rd330, %rd119;
	ld.global.u32 	%r281, [%rd332];
	ld.global.u32 	%r282, [%rd333];
	setp.gt.s32 	%p195, %r281, %r282;
	selp.u16 	%rs254, 1, 0, %p195;
	and.b16  	%rs255, %rs377, 255;
	setp.ne.s16 	%p197, %rs255, 0;
	and.pred  	%p198, %p197, %p195;
	min.s64 	%rd335, %rd334, %rd439;
	setp.eq.s16 	%p199, %rs255, 0;
	selp.b64 	%rd336, %rd334, %rd439, %p199;
	selp.b16 	%rs256, %rs254, %rs377, %p199;
	selp.b64 	%rd337, %rd335, %rd336, %p198;
	selp.b16 	%rs257, 1, %rs256, %p198;
	and.b16  	%rs258, %rs257, 255;
	add.s32 	%r283, %r533, 256;
	cvt.s64.s32 	%rd338, %r283;
	add.s64 	%rd339, %rd338, %rd6;
	add.s64 	%rd340, %rd339, %rd119;
	ld.global.u32 	%r284, [%rd332+1024];
	ld.global.u32 	%r285, [%rd333+1024];
	setp.gt.s32 	%p200, %r284, %r285;
	selp.u16 	%rs259, 1, 0, %p200;
	setp.ne.s16 	%p202, %rs258, 0;
	and.pred  	%p203, %p202, %p200;
	min.s64 	%rd341, %rd340, %rd337;
	setp.eq.s16 	%p204, %rs258, 0;
	selp.b64 	%rd342, %rd340, %rd337, %p204;
	selp.b16 	%rs260, %rs259, %rs257, %p204;
	selp.b64 	%rd343, %rd341, %rd342, %p203;
	selp.b16 	%rs261, 1, %rs260, %p203;
	and.b16  	%rs262, %rs261, 255;
	add.s32 	%r286, %r533, 512;
	cvt.s64.s32 	%rd344, %r286;
	add.s64 	%rd345, %rd344, %rd6;
	add.s64 	%rd346, %rd345, %rd119;
	ld.global.u32 	%r287, [%rd332+2048];
	ld.global.u32 	%r288, [%rd333+2048];
	setp.gt.s32 	%p205, %r287, %r288;
	selp.u16 	%rs263, 1, 0, %p205;
	setp.ne.s16 	%p207, %rs262, 0;
	and.pred  	%p208, %p207, %p205;
	min.s64 	%rd347, %rd346, %rd343;
	setp.eq.s16 	%p209, %rs262, 0;
	selp.b64 	%rd348, %rd346, %rd343, %p209;
	selp.b16 	%rs264, %rs263, %rs261, %p209;
	selp.b64 	%rd349, %rd347, %rd348, %p208;
	selp.b16 	%rs265, 1, %rs264, %p208;
	and.b16  	%rs266, %rs265, 255;
	add.s32 	%r289, %r533, 768;
	cvt.s64.s32 	%rd350, %r289;
	add.s64 	%rd351, %rd350, %rd6;
	add.s64 	%rd352, %rd351, %rd119;
	ld.global.u32 	%r290, [%rd332+3072];
	ld.global.u32 	%r291, [%rd333+3072];
	setp.gt.s32 	%p210, %r290, %r291;
	selp.u16 	%rs267, 1, 0, %p210;
	setp.ne.s16 	%p212, %rs266, 0;
	and.pred  	%p213, %p212, %p210;
	min.s64 	%rd353, %rd352, %rd349;
	setp.eq.s16 	%p214, %rs266, 0;
	selp.b64 	%rd354, %rd352, %rd349, %p214;
	selp.b16 	%rs268, %rs267, %rs265, %p214;
	selp.b64 	%rd439, %rd353, %rd354, %p213;
	selp.b16 	%rs377, 1, %rs268, %p213;
	add.s32 	%r533, %r533, 1024;
$L__BB19_11:
	and.b32  	%r292, %r9, 3;
	setp.eq.s32 	%p215, %r292, 0;
	@%p215 bra 	$L__BB19_16;
	setp.eq.s32 	%p216, %r292, 1;
	@%p216 bra 	$L__BB19_14;
	cvt.s64.s32 	%rd356, %r533;
	add.s64 	%rd357, %rd356, %rd6;
	shl.b64 	%rd358, %rd357, 2;
	add.s64 	%rd359, %rd2, %rd358;
	add.s64 	%rd360, %rd3, %rd358;
	add.s64 	%rd361, %rd357, %rd119;
	ld.global.u32 	%r293, [%rd359];
	ld.global.u32 	%r294, [%rd360];
	setp.gt.s32 	%p217, %r293, %r294;
	selp.u16 	%rs270, 1, 0, %p217;
	and.b16  	%rs271, %rs377, 255;
	setp.ne.s16 	%p219, %rs271, 0;
	and.pred  	%p220, %p219, %p217;
	min.s64 	%rd362, %rd361, %rd439;
	setp.eq.s16 	%p221, %rs271, 0;
	selp.b64 	%rd363, %rd361, %rd439, %p221;
	selp.b16 	%rs272, %rs270, %rs377, %p221;
	selp.b64 	%rd364, %rd362, %rd363, %p220;
	selp.b16 	%rs273, 1, %rs272, %p220;
	and.b16  	%rs274, %rs273, 255;
	add.s32 	%r295, %r533, 256;
	cvt.s64.s32 	%rd365, %r295;
	add.s64 	%rd366, %rd365, %rd6;
	add.s64 	%rd367, %rd366, %rd119;
	ld.global.u32 	%r296, [%rd359+1024];
	ld.global.u32 	%r297, [%rd360+1024];
	setp.gt.s32 	%p222, %r296, %r297;
	selp.u16 	%rs275, 1, 0, %p222;
	setp.ne.s16 	%p224, %rs274, 0;
	and.pred  	%p225, %p224, %p222;
	min.s64 	%rd368, %rd367, %rd364;
	setp.eq.s16 	%p226, %rs274, 0;
	selp.b64 	%rd369, %rd367, %rd364, %p226;
	selp.b16 	%rs276, %rs275, %rs273, %p226;
	selp.b64 	%rd439, %rd368, %rd369, %p225;
	selp.b16 	%rs377, 1, %rs276, %p225;
	add.s32 	%r533, %r533, 512;
$L__BB19_14:
	and.b32  	%r298, %r8, 256;
	setp.ne.s32 	%p227, %r298, 0;
	@%p227 bra 	$L__BB19_16;
	cvt.s64.s32 	%rd370, %r533;
	add.s64 	%rd371, %rd370, %rd6;
	shl.b64 	%rd372, %rd371, 2;
	add.s64 	%rd373, %rd2, %rd372;
	add.s64 	%rd374, %rd3, %rd372;
	add.s64 	%rd375, %rd371, %rd119;
	ld.global.u32 	%r299, [%rd373];
	ld.global.u32 	%r300, [%rd374];
	setp.gt.s32 	%p228, %r299, %r300;
	selp.u16 	%rs277, 1, 0, %p228;
	and.b16  	%rs278, %rs377, 255;
	setp.ne.s16 	%p230, %rs278, 0;
	and.pred  	%p231, %p230, %p228;
	min.s64 	%rd376, %rd375, %rd439;
	setp.eq.s16 	%p232, %rs278, 0;
	selp.b64 	%rd377, %rd375, %rd439, %p232;
	selp.b16 	%rs279, %rs277, %rs377, %p232;
	selp.b64 	%rd439, %rd376, %rd377, %p231;
	selp.b16 	%rs377, 1, %rs279, %p231;
$L__BB19_16:
	setp.lt.s32 	%p233, %r4, 256;
	@%p233 bra 	$L__BB19_41;
	// begin inline asm
	mov.u32 %r419, %laneid;
	// end inline asm
	cvt.u32.u16 	%r440, %rs377;
	and.b32  	%r421, %r440, 255;
	mov.b32 	%r437, 1;
	mov.b32 	%r438, 31;
	mov.b32 	%r439, -1;
	// begin inline asm
	shfl.sync.down.b32 %r420, %r421, %r437, %r438, %r439;
	// end inline asm
	// begin inline asm
	shfl.sync.down.b32 %r425, %r426, %r437, %r438, %r439;
	// end inline asm
	mov.b64 	{%r431, %r436}, %rd439;
	// begin inline asm
	shfl.sync.down.b32 %r430, %r431, %r437, %r438, %r439;
	// end inline asm
	// begin inline asm
	shfl.sync.down.b32 %r435, %r436, %r437, %r438, %r439;
	// end inline asm
	mov.b64 	%rd22, {%r430, %r435};
	cvt.u16.u32 	%rs15, %r420;
	setp.gt.s32 	%p283, %r419, 30;
	@%p283 bra 	$L__BB19_21;
	and.b16  	%rs321, %rs377, 255;
	setp.eq.s16 	%p284, %rs321, 0;
	and.b16  	%rs322, %rs15, 255;
	setp.eq.s16 	%p285, %rs322, 0;
	or.pred  	%p286, %p284, %p285;
	@%p286 bra 	$L__BB19_20;
	min.s64 	%rd439, %rd22, %rd439;
	mov.b16 	%rs377, 1;
	bra.uni 	$L__BB19_21;
$L__BB19_20:
	setp.eq.s16 	%p287, %rs321, 0;
	selp.b64 	%rd439, %rd22, %rd439, %p287;
	selp.b16 	%rs377, %rs15, %rs377, %p287;
$L__BB19_21:
	cvt.u32.u16 	%r461, %rs377;
	and.b32  	%r442, %r461, 255;
	mov.b32 	%r458, 2;
	mov.b32 	%r459, 31;
	mov.b32 	%r460, -1;
	// begin inline asm
	shfl.sync.down.b32 %r441, %r442, %r458, %r459, %r460;
	// end inline asm
	// begin inline asm
	shfl.sync.down.b32 %r446, %r447, %r458, %r459, %r460;
	// end inline asm
	mov.b64 	{%r452, %r457}, %rd439;
	// begin inline asm
	shfl.sync.down.b32 %r451, %r452, %r458, %r459, %r460;
	// end inline asm
	// begin inline asm
	shfl.sync.down.b32 %r456, %r457, %r458, %r459, %r460;
	// end inline asm
	mov.b64 	%rd26, {%r451, %r456};
	cvt.u16.u32 	%rs18, %r441;
	setp.gt.s32 	%p288, %r419, 29;
	@%p288 bra 	$L__BB19_25;
	and.b16  	%rs325, %rs377, 255;
	setp.eq.s16 	%p289, %rs325, 0;
	and.b16  	%rs326, %rs18, 255;
	setp.eq.s16 	%p290, %rs326, 0;
	or.pred  	%p291, %p289, %p290;
	@%p291 bra 	$L__BB19_24;
	min.s64 	%rd439, %rd26, %rd439;
	mov.b16 	%rs377, 1;
	bra.uni 	$L__BB19_25;
$L__BB19_24:
	setp.eq.s16 	%p292, %rs325, 0;
	selp.b64 	%rd439, %rd26, %rd439, %p292;
	selp.b16 	%rs377, %rs18, %rs377, %p292;
$L__BB19_25:
	cvt.u32.u16 	%r482, %rs377;
	and.b32  	%r463, %r482, 255;
	mov.b32 	%r479, 4;
	mov.b32 	%r480, 31;
	mov.b32 	%r481, -1;
	// begin inline asm
	shfl.sync.down.b32 %r462, %r463, %r479, %r480, %r481;
	// end inline asm
	// begin inline asm
	shfl.sync.down.b32 %r467, %r468, %r479, %r480, %r481;
	// end inline asm
	mov.b64 	{%r473, %r478}, %rd439;
	// begin inline asm
	shfl.sync.down.b32 %r472, %r473, %r479, %r480, %r481;
	// end inline asm
	// begin inline asm
	shfl.sync.down.b32 %r477, %r478, %r479, %r480, %r481;
	// end inline asm
	mov.b64 	%rd30, {%r472, %r477};
	cvt.u16.u32 	%rs21, %r462;
	setp.gt.s32 	%p293, %r419, 27;
	@%p293 bra 	$L__BB19_29;
	and.b16  	%rs329, %rs377, 255;
	setp.eq.s16 	%p294, %rs329, 0;
	and.b16  	%rs330, %rs21, 255;
	setp.eq.s16 	%p295, %rs330, 0;
	or.pred  	%p296, %p294, %p295;
	@%p296 bra 	$L__BB19_28;
	min.s64 	%rd439, %rd30, %rd439;
	mov.b16 	%rs377, 1;
	bra.uni 	$L__BB19_29;
$L__BB19_28:
	setp.eq.s16 	%p297, %rs329, 0;
	selp.b64 	%rd439, %rd30, %rd439, %p297;
	selp.b16 	%rs377, %rs21, %rs377, %p297;
$L__BB19_29:
	cvt.u32.u16 	%r503, %rs377;
	and.b32  	%r484, %r503, 255;
	mov.b32 	%r500, 8;
	mov.b32 	%r501, 31;
	mov.b32 	%r502, -1;
	// begin inline asm
	shfl.sync.down.b32 %r483, %r484, %r500, %r501, %r502;
	// end inline asm
	// begin inline asm
	shfl.sync.down.b32 %r488, %r489, %r500, %r501, %r502;
	// end inline asm
	mov.b64 	{%r494, %r499}, %rd439;
	// begin inline asm
	shfl.sync.down.b32 %r493, %r494, %r500, %r501, %r502;
	// end inline asm
	// begin inline asm
	shfl.sync.down.b32 %r498, %r499, %r500, %r501, %r502;
	// end inline asm
	mov.b64 	%rd34, {%r493, %r498};
	cvt.u16.u32 	%rs24, %r483;
	setp.gt.s32 	%p298, %r419, 23;
	@%p298 bra 	$L__BB19_33;
	and.b16  	%rs333, %rs377, 255;
	setp.eq.s16 	%p299, %rs333, 0;
	and.b16  	%rs334, %rs24, 255;
	setp.eq.s16 	%p300, %rs334, 0;
	or.pred  	%p301, %p299, %p300;
	@%p301 bra 	$L__BB19_32;
	min.s64 	%rd439, %rd34, %rd439;
	mov.b16 	%rs377, 1;
	bra.uni 	$L__BB19_33;
$L__BB19_32:
	setp.eq.s16 	%p302, %rs333, 0;
	selp.b16 	%rs377, %rs24, %rs377, %p302;
	selp.b64 	%rd439, %rd34, %rd439, %p302;
$L__BB19_33:
	cvt.u32.u16 	%r524, %rs377;
	and.b32  	%r505, %r524, 255;
	mov.b32 	%r521, 16;
	mov.b32 	%r522, 31;
	mov.b32 	%r523, -1;
	// begin inline asm
	shfl.sync.down.b32 %r504, %r505, %r521, %r522, %r523;
	// end inline asm
	// begin inline asm
	shfl.sync.down.b32 %r509, %r510, %r521, %r522, %r523;
	// end inline asm
	mov.b64 	{%r515, %r520}, %rd439;
	// begin inline asm
	shfl.sync.down.b32 %r514, %r515, %r521, %r522, %r523;
	// end inline asm
	// begin inline asm
	shfl.sync.down.b32 %r519, %r520, %r521, %r522, %r523;
	// end inline asm
	mov.b64 	%rd38, {%r514, %r519};
	cvt.u16.u32 	%rs27, %r504;
	setp.gt.s32 	%p303, %r419, 15;
	@%p303 bra 	$L__BB19_37;
	and.b16  	%rs337, %rs377, 255;
	setp.eq.s16 	%p304, %rs337, 0;
	and.b16  	%rs338, %rs27, 255;
	setp.eq.s16 	%p305, %rs338, 0;
	or.pred  	%p306, %p304, %p305;
	@%p306 bra 	$L__BB19_36;
	min.s64 	%rd439, %rd38, %rd439;
	mov.b16 	%rs377, 1;
	bra.uni 	$L__BB19_37;
$L__BB19_36:
	setp.eq.s16 	%p307, %rs337, 0;
	selp.b16 	%rs377, %rs27, %rs377, %p307;
	selp.b64 	%rd439, %rd38, %rd439, %p307;
$L__BB19_37:
	setp.ne.s32 	%p308, %r419, 0;
	@%p308 bra 	$L__BB19_39;
	shr.u32 	%r525, %r5, 1;
	and.b32  	%r526, %r525, 496;
	mov.u32 	%r527, _ZZN3cub18CUB_300001_SM_10006detail6reduce18DeviceReduceKernelINS2_10policy_hubIN4cuda3std3__45tupleIJblEEEyN6thrust24THRUST_300001_SM_1000_NS8cuda_cub9__find_if7functorIS9_EEE10Policy1000ENSB_12zip_iteratorINS8_IJNSD_26transform_input_iterator_tIbNSI_INS8_IJNSB_6detail15normal_iteratorINSB_10device_ptrIiEEEESO_EEEEENSK_22tuple_binary_predicateINS7_7greaterIiEEEEEENSB_17counting_iteratorIlNSB_11use_defaultESX_SX_EEEEEEEySF_S9_NS7_10__identityEEEvT0_PT3_T1_NS0_13GridEvenShareIS15_EET2_T4_E12temp_storage;
	add.s32 	%r528, %r527, %r526;
	st.shared.u8 	[%r528+8], %rs377;
	st.shared.u64 	[%r528+16], %rd439;
$L__BB19_39:
	bar.sync 	0;
	setp.ne.s32 	%p309, %r5, 0;
	@%p309 bra 	$L__BB19_118;
	ld.shared.u8 	%rs341, [_ZZN3cub18CUB_300001_SM_10006detail6reduce18DeviceReduceKernelINS2_10policy_hubIN4cuda3std3__45tupleIJblEEEyN6thrust24THRUST_300001_SM_1000_NS8cuda_cub9__find_if7functorIS9_EEE10Policy1000ENSB_12zip_iteratorINS8_IJNSD_26transform_input_iterator_tIbNSI_INS8_IJNSB_6detail15normal_iteratorINSB_10device_ptrIiEEEESO_EEEEENSK_22tuple_binary_predicateINS7_7greaterIiEEEEEENSB_17counting_iteratorIlNSB_11use_defaultESX_SX_EEEEEEEySF_S9_NS7_10__identityEEEvT0_PT3_T1_NS0_13GridEvenShareIS15_EET2_T4_E12temp_storage+24];
	ld.shared.u64 	%rd399, [_ZZN3cub18CUB_300001_SM_10006detail6reduce18DeviceReduceKernelINS2_10policy_hubIN4cuda3std3__45tupleIJblEEEyN6thrust24THRUST_300001_SM_1000_NS8cuda_cub9__find_if7functorIS9_EEE10Policy1000ENSB_12zip_iteratorINS8_IJNSD_26transform_input_iterator_tIbNSI_INS8_IJNSB_6detail15normal_iteratorINSB_10device_ptrIiEEEESO_EEEEENSK_22tuple_binary_predicateINS7_7greaterIiEEEEEENSB_17counting_iteratorIlNSB_11use_defaultESX_SX_EEEEEEEySF_S9_NS7_10__identityEEEvT0_PT3_T1_NS0_13GridEvenShareIS15_EET2_T4_E12temp_storage+32];
	and.b16  	%rs342, %rs377, 255;
	setp.eq.s16 	%p310, %rs342, 0;
	setp.eq.s16 	%p311, %rs341, 0;
	min.s64 	%rd400, %rd399, %rd439;
	selp.b16 	%rs343, %rs377, 1, %p311;
	selp.b16 	%rs344, %rs341, %rs343, %p310;
	and.b16  	%rs345, %rs344, 255;
	selp.b64 	%rd401, %rd439, %rd400, %p311;
	selp.b64 	%rd402, %rd399, %rd401, %p310;
	ld.shared.u8 	%rs346, [_ZZN3cub18CUB_300001_SM_10006detail6reduce18DeviceReduceKernelINS2_10policy_hubIN4cuda3std3__45tupleIJblEEEyN6thrust24THRUST_300001_SM_1000_NS8cuda_cub9__find_if7functorIS9_EEE10Policy1000ENSB_12zip_iteratorINS8_IJNSD_26transform_input_iterator_tIbNSI_INS8_IJNSB_6detail15normal_iteratorINSB_10device_ptrIiEEEESO_EEEEENSK_22tuple_binary_predicateINS7_7greaterIiEEEEEENSB_17counting_iteratorIlNSB_11use_defaultESX_SX_EEEEEEEySF_S9_NS7_10__identityEEEvT0_PT3_T1_NS0_13GridEvenShareIS15_EET2_T4_E12temp_storage+40];
	ld.shared.u64 	%rd403, [_ZZN3cub18CUB_300001_SM_10006detail6reduce18DeviceReduceKernelINS2_10policy_hubIN4cuda3std3__45tupleIJblEEEyN6thrust24THRUST_300001_SM_1000_NS8cuda_cub9__find_if7functorIS9_EEE10Policy1000ENSB_12zip_iteratorINS8_IJNSD_26transform_input_iterator_tIbNSI_INS8_IJNSB_6detail15normal_iteratorINSB_10device_ptrIiEEEESO_EEEEENSK_22tuple_binary_predicateINS7_7greaterIiEEEEEENSB_17counting_iteratorIlNSB_11use_defaultESX_SX_EEEEEEEySF_S9_NS7_10__identityEEEvT0_PT3_T1_NS0_13GridEvenShareIS15_EET2_T4_E12temp_storage+48];
	setp.eq.s16 	%p312, %rs345, 0;
	setp.eq.s16 	%p313, %rs346, 0;
	min.s64 	%rd404, %rd403, %rd402;
	selp.b16 	%rs347, %rs344, 1, %p313;
	selp.b16 	%rs348, %rs346, %rs347, %p312;
	and.b16  	%rs349, %rs348, 255;
	selp.b64 	%rd405, %rd402, %rd404, %p313;
	selp.b64 	%rd406, %rd403, %rd405, %p312;
	ld.shared.u8 	%rs350, [_ZZN3cub18CUB_300001_SM_10006detail6reduce18DeviceReduceKernelINS2_10policy_hubIN4cuda3std3__45tupleIJblEEEyN6thrust24THRUST_300001_SM_1000_NS8cuda_cub9__find_if7functorIS9_EEE10Policy1000ENSB_12zip_iteratorINS8_IJNSD_26transform_input_iterator_tIbNSI_INS8_IJNSB_6detail15normal_iteratorINSB_10device_ptrIiEEEESO_EEEEENSK_22tuple_binary_predicateINS7_7greaterIiEEEEEENSB_17counting_iteratorIlNSB_11use_defaultESX_SX_EEEEEEEySF_S9_NS7_10__identityEEEvT0_PT3_T1_NS0_13GridEvenShareIS15_EET2_T4_E12temp_storage+56];
	ld.shared.u64 	%rd407, [_ZZN3cub18CUB_300001_SM_10006detail6reduce18DeviceReduceKernelINS2_10policy_hubIN4cuda3std3__45tupleIJblEEEyN6thrust24THRUST_300001_SM_1000_NS8cuda_cub9__find_if7functorIS9_EEE10Policy1000ENSB_12zip_iteratorINS8_IJNSD_26transform_input_iterator_tIbNSI_INS8_IJNSB_6detail15normal_iteratorINSB_10device_ptrIiEEEESO_EEEEENSK_22tuple_binary_predicateINS7_7greaterIiEEEEEENSB_17counting_iteratorIlNSB_11use_defaultESX_SX_EEEEEEEySF_S9_NS7_10__identityEEEvT0_PT3_T1_NS0_13GridEvenShareIS15_EET2_T4_E12temp_storage+64];
	setp.eq.s16 	%p314, %rs349, 0;
	setp.eq.s16 	%p315, %rs350, 0;
	min.s64 	%rd408, %rd407, %rd406;
	selp.b16 	%rs351, %rs348, 1, %p315;
	selp.b16 	%rs352, %rs350, %rs351, %p314;
	and.b16  	%rs353, %rs352, 255;
	selp.b64 	%rd409, %rd406, %rd408, %p315;
	selp.b64 	%rd410, %rd407, %rd409, %p314;
	ld.shared.u8 	%rs354, [_ZZN3cub18CUB_300001_SM_10006detail6reduce18DeviceReduceKernelINS2_10policy_hubIN4cuda3std3__45tupleIJblEEEyN6thrust24THRUST_300001_SM_1000_NS8cuda_cub9__find_if7functorIS9_EEE10Policy1000ENSB_12zip_iteratorINS8_IJNSD_26transform_input_iterator_tIbNSI_INS8_IJNSB_6detail15normal_iteratorINSB_10device_ptrIiEEEESO_EEEEENSK_22tuple_binary_predicateINS7_7greaterIiEEEEEENSB_17counting_iteratorIlNSB_11use_defaultESX_SX_EEEEEEEySF_S9_NS7_10__identityEEEvT0_PT3_T1_NS0_13GridEvenShareIS15_EET2_T4_E12temp_storage+72];
	ld.shared.u64 	%rd411, [_ZZN3cub18CUB_300001_SM_10006detail6reduce18DeviceReduceKernelINS2_10policy_hubIN4cuda3std3__45tupleIJblEEEyN6thrust24THRUST_300001_SM_1000_NS8cuda_cub9__find_if7functorIS9_EEE10Policy1000ENSB_12zip_iteratorINS8_IJNSD_26transform_input_iterator_tIbNSI_INS8_IJNSB_6detail15normal_iteratorINSB_10device_ptrIiEEEESO_EEEEENSK_22tuple_binary_predicateINS7_7greaterIiEEEEEENSB_17counting_iteratorIlNSB_11use_defaultESX_SX_EEEEEEEySF_S9_NS7_10__identityEEEvT0_PT3_T1_NS0_13GridEvenShareIS15_EET2_T4_E12temp_storage+80];
	setp.eq.s16 	%p316, %rs353, 0;
	setp.eq.s16 	%p317, %rs354, 0;
	min.s64 	%rd412, %rd411, %rd410;
	selp.b16 	%rs355, %rs352, 1, %p317;
	selp.b16 	%rs356, %rs354, %rs355, %p316;
	and.b16  	%rs357, %rs356, 255;
	selp.b64 	%rd413, %rd410, %rd412, %p317;
	selp.b64 	%rd414, %rd411, %rd413, %p316;
	ld.shared.u8 	%rs358, [_ZZN3cub18CUB_300001_SM_10006detail6reduce18DeviceReduceKernelINS2_10policy_hubIN4cuda3std3__45tupleIJblEEEyN6thrust24THRUST_300001_SM_1000_NS8cuda_cub9__find_if7functorIS9_EEE10Policy1000ENSB_12zip_iteratorINS8_IJNSD_26transform_input_iterator_tIbNSI_INS8_IJNSB_6detail15normal_iteratorINSB_10device_ptrIiEEEESO_EEEEENSK_22tuple_binary_predicateINS7_7greaterIiEEEEEENSB_17counting_iteratorIlNSB_11use_defaultESX_SX_EEEEEEEySF_S9_NS7_10__identityEEEvT0_PT3_T1_NS0_13GridEvenShareIS15_EET2_T4_E12temp_storage+88];
	ld.shared.u64 	%rd415, [_ZZN3cub18CUB_300001_SM_10006detail6reduce18DeviceReduceKernelINS2_10policy_hubIN4cuda3std3__45tupleIJblEEEyN6thrust24THRUST_300001_SM_1000_NS8cuda_cub9__find_if7functorIS9_EEE10Policy1000ENSB_12zip_iteratorINS8_IJNSD_26transform_input_iterator_tIbNSI_INS8_IJNSB_6detail15normal_iteratorINSB_10device_ptrIiEEEESO_EEEEENSK_22tuple_binary_predicateINS7_7greaterIiEEEEEENSB_17counting_iteratorIlNSB_11use_defaultESX_SX_EEEEEEEySF_S9_NS7_10__identityEEEvT0_PT3_T1_NS0_13GridEvenShareIS15_EET2_T4_E12temp_storage+96];
	setp.eq.s16 	%p318, %rs357, 0;
	setp.eq.s16 	%p319, %rs358, 0;
	min.s64 	%rd416, %rd415, %rd414;
	selp.b16 	%rs359, %rs356, 1, %p319;
	selp.b16 	%rs360, %rs358, %rs359, %p318;
	and.b16  	%rs361, %rs360, 255;
	selp.b64 	%rd417, %rd414, %rd416, %p319;
	selp.b64 	%rd418, %rd415, %rd417, %p318;
	ld.shared.u8 	%rs362, [_ZZN3cub18CUB_300001_SM_10006detail6reduce18DeviceReduceKernelINS2_10policy_hubIN4cuda3std3__45tupleIJblEEEyN6thrust24THRUST_300001_SM_1000_NS8cuda_cub9__find_if7functorIS9_EEE10Policy1000ENSB_12zip_iteratorINS8_IJNSD_26transform_input_iterator_tIbNSI_INS8_IJNSB_6detail15normal_iteratorINSB_10device_ptrIiEEEESO_EEEEENSK_22tuple_binary_predicateINS7_7greaterIiEEEEEENSB_17counting_iteratorIlNSB_11use_defaultESX_SX_EEEEEEEySF_S9_NS7_10__identityEEEvT0_PT3_T1_NS0_13GridEvenShareIS15_EET2_T4_E12temp_storage+104];
	ld.shared.u64 	%rd419, [_ZZN3cub18CUB_300001_SM_10006detail6reduce18DeviceReduceKernelINS2_10policy_hubIN4cuda3std3__45tupleIJblEEEyN6thrust24THRUST_300001_SM_1000_NS8cuda_cub9__find_if7functorIS9_EEE10Policy1000ENSB_12zip_iteratorINS8_IJNSD_26transform_input_iterator_tIbNSI_INS8_IJNSB_6detail15normal_iteratorINSB_10device_ptrIiEEEESO_EEEEENSK_22tuple_binary_predicateINS7_7greaterIiEEEEEENSB_17counting_iteratorIlNSB_11use_defaultESX_SX_EEEEEEEySF_S9_NS7_10__identityEEEvT0_PT3_T1_NS0_13GridEvenShareIS15_EET2_T4_E12temp_storage+112];
	setp.eq.s16 	%p320, %rs361, 0;
	setp.eq.s16 	%p321, %rs362, 0;
	min.s64 	%rd420, %rd419, %rd418;
	selp.b16 	%rs363, %rs360, 1, %p321;
	selp.b16 	%rs364, %rs362, %rs363, %p320;
	and.b16  	%rs365, %rs364, 255;
	selp.b64 	%rd421, %rd418, %rd420, %p321;
	selp.b64 	%rd422, %rd419, %rd421, %p320;
	ld.shared.u8 	%rs366, [_ZZN3cub18CUB_300001_SM_10006detail6reduce18DeviceReduceKernelINS2_10policy_hubIN4cuda3std3__45tupleIJblEEEyN6thrust24THRUST_300001_SM_1000_NS8cuda_cub9__find_if7functorIS9_EEE10Policy1000ENSB_12zip_iteratorINS8_IJNSD_26transform_input_iterator_tIbNSI_INS8_IJNSB_6detail15normal_iteratorINSB_10device_ptrIiEEEESO_EEEEENSK_22tuple_binary_predicateINS7_7greaterIiEEEEEENSB_17counting_iteratorIlNSB_11use_defaultESX_SX_EEEEEEEySF_S9_NS7_10__identityEEEvT0_PT3_T1_NS0_13GridEvenShareIS15_EET2_T4_E12temp_storage+120];
	ld.shared.u64 	%rd423, [_ZZN3cub18CUB_300001_SM_10006detail6reduce18DeviceReduceKernelINS2_10policy_hubIN4cuda3std3__45tupleIJblEEEyN6thrust24THRUST_300001_SM_1000_NS8cuda_cub9__find_if7functorIS9_EEE10Policy1000ENSB_12zip_iteratorINS8_IJNSD_26transform_input_iterator_tIbNSI_INS8_IJNSB_6detail15normal_iteratorINSB_10device_ptrIiEEEESO_EEEEENSK_22tuple_binary_predicateINS7_7greaterIiEEEEEENSB_17counting_iteratorIlNSB_11use_defaultESX_SX_EEEEEEEySF_S9_NS7_10__identityEEEvT0_PT3_T1_NS0_13GridEvenShareIS15_EET2_T4_E12temp_storage+128];
	setp.eq.s16 	%p322, %rs365, 0;
	setp.eq.s16 	%p323, %rs366, 0;
	min.s64 	%rd424, %rd423, %rd422;
	selp.b16 	%rs367, %rs364, 1, %p323;
	selp.b16 	%rs377, %rs366, %rs367, %p322;
	selp.b64 	%rd425, %rd422, %rd424, %p323;
	selp.b64 	%rd439, %rd423, %rd425, %p322;
	bra.uni 	$L__BB19_118;
$L__BB19_41:
	// begin inline asm
	mov.u32 %r301, %laneid;
	// end inline asm
	and.b32  	%r322, %r5, 992;
	add.s32 	%r323, %r322, 32;
	setp.gt.s32 	%p234, %r323, %r4;
	not.b32 	%r324, %r322;
	add.s32 	%r325, %r4, %r324;
	selp.b32 	%r320, %r325, 31, %p234;
	cvt.u32.u16 	%r326, %rs377;
	and.b32  	%r303, %r326, 255;
	mov.b32 	%r319, 1;
	mov.b32 	%r321, -1;
	// begin inline asm
	shfl.sync.down.b32 %r302, %r303, %r319, %r320, %r321;
	// end inline asm
	// begin inline asm
	shfl.sync.down.b32 %r307, %r308, %r319, %r320, %r321;
	// end inline asm
	mov.b64 	{%r313, %r318}, %rd439;
	// begin inline asm
	shfl.sync.down.b32 %r312, %r313, %r319, %r320, %r321;
	// end inline asm
	// begin inline asm
	shfl.sync.down.b32 %r317, %r318, %r319, %r320, %r321;
	// end inline asm
	mov.b64 	%rd43, {%r312, %r317};
	cvt.u16.u32 	%rs31, %r302;
	setp.ge.s32 	%p235, %r301, %r320;
	@%p235 bra 	$L__BB19_45;
	and.b16  	%rs280, %rs377, 255;
	setp.eq.s16 	%p236, %rs280, 0;
	and.b16  	%rs281, %rs31, 255;
	setp.eq.s16 	%p237, %rs281, 0;
	or.pred  	%p238, %p236, %p237;
	@%p238 bra 	$L__BB19_44;
	min.s64 	%rd439, %rd43, %rd439;
	mov.b16 	%rs377, 1;
	bra.uni 	$L__BB19_45;
$L__BB19_44:
	setp.eq.s16 	%p239, %rs280, 0;
	selp.b16 	%rs377, %rs31, %rs377, %p239;
	selp.b64 	%rd439, %rd43, %rd439, %p239;
$L__BB19_45:
	cvt.u32.u16 	%r347, %rs377;
	and.b32  	%r328, %r347, 255;
	mov.b32 	%r344, 2;
	mov.b32 	%r346, -1;
	// begin inline asm
	shfl.sync.down.b32 %r327, %r328, %r344, %r320, %r346;
	// end inline asm
	// begin inline asm
	shfl.sync.down.b32 %r332, %r333, %r344, %r320, %r346;
	// end inline asm
	mov.b64 	{%r338, %r343}, %rd439;
	// begin inline asm
	shfl.sync.down.b32 %r337, %r338, %r344, %r320, %r346;
	// end inline asm
	// begin inline asm
	shfl.sync.down.b32 %r342, %r343, %r344, %r320, %r346;
	// end inline asm
	mov.b64 	%rd47, {%r337, %r342};
	cvt.u16.u32 	%rs34, %r327;
	add.s32 	%r348, %r301, 2;
	setp.gt.s32 	%p240, %r348, %r320;
	@%p240 bra 	$L__BB19_49;
	and.b16  	%rs284, %rs377, 255;
	setp.eq.s16 	%p241, %rs284, 0;
	and.b16  	%rs285, %rs34, 255;
	setp.eq.s16 	%p242, %rs285, 0;
	or.pred  	%p243, %p241, %p242;
	@%p243 bra 	$L__BB19_48;
	min.s64 	%rd439, %rd47, %rd439;
	mov.b16 	%rs377, 1;
	bra.uni 	$L__BB19_49;
$L__BB19_48:
	setp.eq.s16 	%p244, %rs284, 0;
	selp.b16 	%rs377, %rs34, %rs377, %p244;
	selp.b64 	%rd439, %rd47, %rd439, %p244;
$L__BB19_49:
	cvt.u32.u16 	%r369, %rs377;
	and.b32  	%r350, %r369, 255;
	mov.b32 	%r366, 4;
	mov.b32 	%r368, -1;
	// begin inline asm
	shfl.sync.down.b32 %r349, %r350, %r366, %r320, %r368;
	// end inline asm
	// begin inline asm
	shfl.sync.down.b32 %r354, %r355, %r366, %r320, %r368;
	// end inline asm
	mov.b64 	{%r360, %r365}, %rd439;
	// begin inline asm
	shfl.sync.down.b32 %r359, %r360, %r366, %r320, %r368;
	// end inline asm
	// begin inline asm
	shfl.sync.down.b32 %r364, %r365, %r366, %r320, %r368;
	// end inline asm
	mov.b64 	%rd51, {%r359, %r364};
	cvt.u16.u32 	%rs37, %r349;
	add.s32 	%r370, %r301, 4;
	setp.gt.s32 	%p245, %r370, %r320;
	@%p245 bra 	$L__BB19_53;
	and.b16  	%rs288, %rs377, 255;
	setp.eq.s16 	%p246, %rs288, 0;
	and.b16  	%rs289, %rs37, 255;
	setp.eq.s16 	%p247, %rs289, 0;
	or.pred  	%p248, %p246, %p247;
	@%p248 bra 	$L__BB19_52;
	min.s64 	%rd439, %rd51, %rd439;
	mov.b16 	%rs377, 1;
	bra.uni 	$L__BB19_53;
$L__BB19_52:
	setp.eq.s16 	%p249, %rs288, 0;
	selp.b16 	%rs377, %rs37, %rs377, %p249;
	selp.b64 	%rd439, %rd51, %rd439, %p249;
$L__BB19_53:
	cvt.u32.u16 	%r391, %rs377;
	and.b32  	%r372, %r391, 255;
	mov.b32 	%r388, 8;
	mov.b32 	%r390, -1;
	// begin inline asm
	shfl.sync.down.b32 %r371, %r372, %r388, %r320, %r390;
	// end inline asm
	// begin inline asm
	shfl.sync.down.b32 %r376, %r377, %r388, %r320, %r390;
	// end inline asm
	mov.b64 	{%r382, %r387}, %rd439;
	// begin inline asm
	shfl.sync.down.b32 %r381, %r382, %r388, %r320, %r390;
	// end inline asm
	// begin inline asm
	shfl.sync.down.b32 %r386, %r387, %r388, %r320, %r390;
	// end inline asm
	mov.b64 	%rd55, {%r381, %r386};
	cvt.u16.u32 	%rs40, %r371;
	add.s32 	%r392, %r301, 8;
	setp.gt.s32 	%p250, %r392, %r320;
	@%p250 bra 	$L__BB19_57;
	and.b16  	%rs292, %rs377, 255;
	setp.eq.s16 	%p251, %rs292, 0;
	and.b16  	%rs293, %rs40, 255;
	setp.eq.s16 	%p252, %rs293, 0;
	or.pred  	%p253, %p251, %p252;
	@%p253 bra 	$L__BB19_56;
	min.s64 	%rd439, %rd55, %rd439;
	mov.b16 	%rs377, 1;
	bra.uni 	$L__BB19_57;
$L__BB19_56:
	setp.eq.s16 	%p254, %rs292, 0;
	selp.b16 	%rs377, %rs40, %rs377, %p254;
	selp.b64 	%rd439, %rd55, %rd439, %p254;
$L__BB19_57:
	cvt.u32.u16 	%r413, %rs377;
	and.b32  	%r394, %r413, 255;
	mov.b32 	%r410, 16;
	mov.b32 	%r412, -1;
	// begin inline asm
	shfl.sync.down.b32 %r393, %r394, %r410, %r320, %r412;
	// end inline asm
	// begin inline asm
	shfl.sync.down.b32 %r398, %r399, %r410, %r320, %r412;
	// end inline asm
	mov.b64 	{%r404, %r409}, %rd439;
	// begin inline asm
	shfl.sync.down.b32 %r403, %r404, %r410, %r320, %r412;
	// end inline asm
	// begin inline asm
	shfl.sync.down.b32 %r408, %r409, %r410, %r320, %r412;
	// end inline asm
	mov.b64 	%rd59, {%r403, %r408};
	cvt.u16.u32 	%rs43, %r393;
	add.s32 	%r414, %r301, 16;
	setp.gt.s32 	%p255, %r414, %r320;
	@%p255 bra 	$L__BB19_61;
	and.b16  	%rs296, %rs377, 255;
	setp.eq.s16 	%p256, %rs296, 0;
	and.b16  	%rs297, %rs43, 255;
	setp.eq.s16 	%p257, %rs297, 0;
	or.pred  	%p258, %p256, %p257;
	@%p258 bra 	$L__BB19_60;
	min.s64 	%rd439, %rd59, %rd439;
	mov.b16 	%rs377, 1;
	bra.uni 	$L__BB19_61;
$L__BB19_60:
	setp.eq.s16 	%p259, %rs296, 0;
	selp.b16 	%rs377, %rs43, %rs377, %p259;
	selp.b64 	%rd439, %rd59, %rd439, %p259;
$L__BB19_61:
	setp.ne.s32 	%p260, %r301, 0;
	@%p260 bra 	$L__BB19_63;
	shr.u32 	%r415, %r5, 1;
	and.b32  	%r416, %r415, 496;
	mov.u32 	%r417, _ZZN3cub18CUB_300001_SM_10006detail6reduce18DeviceReduceKernelINS2_10policy_hubIN4cuda3std3__45tupleIJblEEEyN6thrust24THRUST_300001_SM_1000_NS8cuda_cub9__find_if7functorIS9_EEE10Policy1000ENSB_12zip_iteratorINS8_IJNSD_26transform_input_iterator_tIbNSI_INS8_IJNSB_6detail15normal_iteratorINSB_10device_ptrIiEEEESO_EEEEENSK_22tuple_binary_predicateINS7_7greaterIiEEEEEENSB_17counting_iteratorIlNSB_11use_defaultESX_SX_EEEEEEEySF_S9_NS7_10__identityEEEvT0_PT3_T1_NS0_13GridEvenShareIS15_EET2_T4_E12temp_storage;
	add.s32 	%r418, %r417, %r416;
	st.shared.u8 	[%r418+8], %rs377;
	st.shared.u64 	[%r418+16], %rd439;
$L__BB19_63:
	bar.sync 	0;
	setp.ne.s32 	%p261, %r5, 0;
	@%p261 bra 	$L__BB19_118;
	setp.lt.s32 	%p262, %r4, 33;
	@%p262 bra 	$L__BB19_66;
	ld.shared.u8 	%rs300, [_ZZN3cub18CUB_300001_SM_10006detail6reduce18DeviceReduceKernelINS2_10policy_hubIN4cuda3std3__45tupleIJblEEEyN6thrust24THRUST_300001_SM_1000_NS8cuda_cub9__find_if7functorIS9_EEE10Policy1000ENSB_12zip_iteratorINS8_IJNSD_26transform_input_iterator_tIbNSI_INS8_IJNSB_6detail15normal_iteratorINSB_10device_ptrIiEEEESO_EEEEENSK_22tuple_binary_predicateINS7_7greaterIiEEEEEENSB_17counting_iteratorIlNSB_11use_defaultESX_SX_EEEEEEEySF_S9_NS7_10__identityEEEvT0_PT3_T1_NS0_13GridEvenShareIS15_EET2_T4_E12temp_storage+24];
	ld.shared.u64 	%rd378, [_ZZN3cub18CUB_300001_SM_10006detail6reduce18DeviceReduceKernelINS2_10policy_hubIN4cuda3std3__45tupleIJblEEEyN6thrust24THRUST_300001_SM_1000_NS8cuda_cub9__find_if7functorIS9_EEE10Policy1000ENSB_12zip_iteratorINS8_IJNSD_26transform_input_iterator_tIbNSI_INS8_IJNSB_6detail15normal_iteratorINSB_10device_ptrIiEEEESO_EEEEENSK_22tuple_binary_predicateINS7_7greaterIiEEEEEENSB_17counting_iteratorIlNSB_11use_defaultESX_SX_EEEEEEEySF_S9_NS7_10__identityEEEvT0_PT3_T1_NS0_13GridEvenShareIS15_EET2_T4_E12temp_storage+32];
	and.b16  	%rs301, %rs377, 255;
	setp.eq.s16 	%p263, %rs301, 0;
	setp.eq.s16 	%p264, %rs300, 0;
	min.s64 	%rd379, %rd378, %rd439;
	selp.b16 	%rs302, %rs377, 1, %p264;
	selp.b16 	%rs377, %rs300, %rs302, %p263;
	selp.b64 	%rd380, %rd439, %rd379, %p264;
	selp.b64 	%rd439, %rd378, %rd380, %p263;
$L__BB19_66:
	setp.lt.s32 	%p265, %r4, 65;
	@%p265 bra 	$L__BB19_68;
	ld.shared.u8 	%rs303, [_ZZN3cub18CUB_300001_SM_10006detail6reduce18DeviceReduceKernelINS2_10policy_hubIN4cuda3std3__45tupleIJblEEEyN6thrust24THRUST_300001_SM_1000_NS8cuda_cub9__find_if7functorIS9_EEE10Policy1000ENSB_12zip_iteratorINS8_IJNSD_26transform_input_iterator_tIbNSI_INS8_IJNSB_6detail15normal_iteratorINSB_10device_ptrIiEEEESO_EEEEENSK_22tuple_binary_predicateINS7_7greaterIiEEEEEENSB_17counting_iteratorIlNSB_11use_defaultESX_SX_EEEEEEEySF_S9_NS7_10__identityEEEvT0_PT3_T1_NS0_13GridEvenShareIS15_EET2_T4_E12temp_storage+40];
	ld.shared.u64 	%rd381, [_ZZN3cub18CUB_300001_SM_10006detail6reduce18DeviceReduceKernelINS2_10policy_hubIN4cuda3std3__45tupleIJblEEEyN6thrust24THRUST_300001_SM_1000_NS8cuda_cub9__find_if7functorIS9_EEE10Policy1000ENSB_12zip_iteratorINS8_IJNSD_26transform_input_iterator_tIbNSI_INS8_IJNSB_6detail15normal_iteratorINSB_10device_ptrIiEEEESO_EEEEENSK_22tuple_binary_predicateINS7_7greaterIiEEEEEENSB_17counting_iteratorIlNSB_11use_defaultESX_SX_EEEEEEEySF_S9_NS7_10__identityEEEvT0_PT3_T1_NS0_13GridEvenShareIS15_EET2_T4_E12temp_storage+48];
	and.b16  	%rs304, %rs377, 255;
	setp.eq.s16 	%p266, %rs304, 0;
	setp.eq.s16 	%p267, %rs303, 0;
	min.s64 	%rd382, %rd381, %rd439;
	selp.b16 	%rs305, %rs377, 1, %p267;
	selp.b16 	%rs377, %rs303, %rs305, %p266;
	selp.b64 	%rd383, %rd439, %rd382, %p267;
	selp.b64 	%rd439, %rd381, %rd383, %p266;
$L__BB19_68:
	setp.lt.s32 	%p268, %r4, 97;
	@%p268 bra 	$L__BB19_70;
	ld.shared.u8 	%rs306, [_ZZN3cub18CUB_300001_SM_10006detail6reduce18DeviceReduceKernelINS2_10policy_hubIN4cuda3std3__45tupleIJblEEEyN6thrust24THRUST_300001_SM_1000_NS8cuda_cub9__find_if7functorIS9_EEE10Policy1000ENSB_12zip_iteratorINS8_IJNSD_26transform_input_iterator_tIbNSI_INS8_IJNSB_6detail15normal_iteratorINSB_10device_ptrIiEEEESO_EEEEENSK_22tuple_binary_predicateINS7_7greaterIiEEEEEENSB_17counting_iteratorIlNSB_11use_defaultESX_SX_EEEEEEEySF_S9_NS7_10__identityEEEvT0_PT3_T1_NS0_13GridEvenShareIS15_EET2_T4_E12temp_storage+56];
	ld.shared.u64 	%rd384, [_ZZN3cub18CUB_300001_SM_10006detail6reduce18DeviceReduceKernelINS2_10policy_hubIN4cuda3std3__45tupleIJblEEEyN6thrust24THRUST_300001_SM_1000_NS8cuda_cub9__find_if7functorIS9_EEE10Policy1000ENSB_12zip_iteratorINS8_IJNSD_26transform_input_iterator_tIbNSI_INS8_IJNSB_6detail15normal_iteratorINSB_10device_ptrIiEEEESO_EEEEENSK_22tuple_binary_predicateINS7_7greaterIiEEEEEENSB_17counting_iteratorIlNSB_11use_defaultESX_SX_EEEEEEEySF_S9_NS7_10__identityEEEvT0_PT3_T1_NS0_13GridEvenShareIS15_EET2_T4_E12temp_storage+64];
	and.b16  	%rs307, %rs377, 255;
	setp.eq.s16 	%p269, %rs307, 0;
	setp.eq.s16 	%p270, %rs306, 0;
	min.s64 	%rd385, %rd384, %rd439;
	selp.b16 	%rs308, %rs377, 1, %p270;
	selp.b16 	%rs377, %rs306, %rs308, %p269;
	selp.b64 	%rd386, %rd439, %rd385, %p270;
	selp.b64 	%rd439, %rd384, %rd386, %p269;
$L__BB19_70:
	setp.lt.s32 	%p271, %r4, 129;
	@%p271 bra 	$L__BB19_72;
	ld.shared.u8 	%rs309, [_ZZN3cub18CUB_300001_SM_10006detail6reduce18DeviceReduceKernelINS2_10policy_hubIN4cuda3std3__45tupleIJblEEEyN6thrust24THRUST_300001_SM_1000_NS8cuda_cub9__find_if7functorIS9_EEE10Policy1000ENSB_12zip_iteratorINS8_IJNSD_26transform_input_iterator_tIbNSI_INS8_IJNSB_6detail15normal_iteratorINSB_10device_ptrIiEEEESO_EEEEENSK_22tuple_binary_predicateINS7_7greaterIiEEEEEENSB_17counting_iteratorIlNSB_11use_defaultESX_SX_EEEEEEEySF_S9_NS7_10__identityEEEvT0_PT3_T1_NS0_13GridEvenShareIS15_EET2_T4_E12temp_storage+72];
	ld.shared.u64 	%rd387, [_ZZN3cub18CUB_300001_SM_10006detail6reduce18DeviceReduceKernelINS2_10policy_hubIN4cuda3std3__45tupleIJblEEEyN6thrust24THRUST_300001_SM_1000_NS8cuda_cub9__find_if7functorIS9_EEE10Policy1000ENSB_12zip_iteratorINS8_IJNSD_26transform_input_iterator_tIbNSI_INS8_IJNSB_6detail15normal_iteratorINSB_10device_ptrIiEEEESO_EEEEENSK_22tuple_binary_predicateINS7_7greaterIiEEEEEENSB_17counting_iteratorIlNSB_11use_defaultESX_SX_EEEEEEEySF_S9_NS7_10__identityEEEvT0_PT3_T1_NS0_13GridEvenShareIS15_EET2_T4_E12temp_storage+80];
	and.b16  	%rs310, %rs377, 255;
	setp.eq.s16 	%p272, %rs310, 0;
	setp.eq.s16 	%p273, %rs309, 0;
	min.s64 	%rd388, %rd387, %rd439;
	selp.b16 	%rs311, %rs377, 1, %p273;
	selp.b16 	%rs377, %rs309, %rs311, %p272;
	selp.b64 	%rd389, %rd439, %rd388, %p273;
	selp.b64 	%rd439, %rd387, %rd389, %p272;
$L__BB19_72:
	setp.lt.s32 	%p274, %r4, 161;
	@%p274 bra 	$L__BB19_74;
	ld.shared.u8 	%rs312, [_ZZN3cub18CUB_300001_SM_10006detail6reduce18DeviceReduceKernelINS2_10policy_hubIN4cuda3std3__45tupleIJblEEEyN6thrust24THRUST_300001_SM_1000_NS8cuda_cub9__find_if7functorIS9_EEE10Policy1000ENSB_12zip_iteratorINS8_IJNSD_26transform_input_iterator_tIbNSI_INS8_IJNSB_6detail15normal_iteratorINSB_10device_ptrIiEEEESO_EEEEENSK_22tuple_binary_predicateINS7_7greaterIiEEEEEENSB_17counting_iteratorIlNSB_11use_defaultESX_SX_EEEEEEEySF_S9_NS7_10__identityEEEvT0_PT3_T1_NS0_13GridEvenShareIS15_EET2_T4_E12temp_storage+88];
	ld.shared.u64 	%rd390, [_ZZN3cub18CUB_300001_SM_10006detail6reduce18DeviceReduceKernelINS2_10policy_hubIN4cuda3std3__45tupleIJblEEEyN6thrust24THRUST_300001_SM_1000_NS8cuda_cub9__find_if7functorIS9_EEE10Policy1000ENSB_12zip_iteratorINS8_IJNSD_26transform_input_iterator_tIbNSI_INS8_IJNSB_6detail15normal_iteratorINSB_10device_ptrIiEEEESO_EEEEENSK_22tuple_binary_predicateINS7_7greaterIiEEEEEENSB_17counting_iteratorIlNSB_11use_defaultESX_SX_EEEEEEEySF_S9_NS7_10__identityEEEvT0_PT3_T1_NS0_13GridEvenShareIS15_EET2_T4_E12temp_storage+96];
	and.b16  	%rs313, %rs377, 255;
	setp.eq.s16 	%p275, %rs313, 0;
	setp.eq.s16 	%p276, %rs312, 0;
	min.s64 	%rd391, %rd390, %rd439;
	selp.b16 	%rs314, %rs377, 1, %p276;
	selp.b16 	%rs377, %rs312, %rs314, %p275;
	selp.b64 	%rd392, %rd439, %rd391, %p276;
	selp.b64 	%rd439, %rd390, %rd392, %p275;
$L__BB19_74:
	setp.lt.s32 	%p277, %r4, 193;
	@%p277 bra 	$L__BB19_76;
	ld.shared.u8 	%rs315, [_ZZN3cub18CUB_300001_SM_10006detail6reduce18DeviceReduceKernelINS2_10policy_hubIN4cuda3std3__45tupleIJblEEEyN6thrust24THRUST_300001_SM_1000_NS8cuda_cub9__find_if7functorIS9_EEE10Policy1000ENSB_12zip_iteratorINS8_IJNSD_26transform_input_iterator_tIbNSI_INS8_IJNSB_6detail15normal_iteratorINSB_10device_ptrIiEEEESO_EEEEENSK_22tuple_binary_predicateINS7_7greaterIiEEEEEENSB_17counting_iteratorIlNSB_11use_defaultESX_SX_EEEEEEEySF_S9_NS7_10__identityEEEvT0_PT3_T1_NS0_13GridEvenShareIS15_EET2_T4_E12temp_storage+104];
	ld.shared.u64 	%rd393, [_ZZN3cub18CUB_300001_SM_10006detail6reduce18DeviceReduceKernelINS2_10policy_hubIN4cuda3std3__45tupleIJblEEEyN6thrust24THRUST_300001_SM_1000_NS8cuda_cub9__find_if7functorIS9_EEE10Policy1000ENSB_12zip_iteratorINS8_IJNSD_26transform_input_iterator_tIbNSI_INS8_IJNSB_6detail15normal_iteratorINSB_10device_ptrIiEEEESO_EEEEENSK_22tuple_binary_predicateINS7_7greaterIiEEEEEENSB_17counting_iteratorIlNSB_11use_defaultESX_SX_EEEEEEEySF_S9_NS7_10__identityEEEvT0_PT3_T1_NS0_13GridEvenShareIS15_EET2_T4_E12temp_storage+112];
	and.b16  	%rs316, %rs377, 255;
	setp.eq.s16 	%p278, %rs316, 0;
	setp.eq.s16 	%p279, %rs315, 0;
	min.s64 	%rd394, %rd393, %rd439;
	selp.b16 	%rs317, %rs377, 1, %p279;
	selp.b16 	%rs377, %rs315, %rs317, %p278;
	selp.b64 	%rd395, %rd439, %rd394, %p279;
	selp.b64 	%rd439, %rd393, %rd395, %p278;
$L__BB19_76:
	setp.lt.s32 	%p280, %r4, 225;
	@%p280 bra 	$L__BB19_118;
	ld.shared.u8 	%rs318, [_ZZN3cub18CUB_300001_SM_10006detail6reduce18DeviceReduceKernelINS2_10policy_hubIN4cuda3std3__45tupleIJblEEEyN6thrust24THRUST_300001_SM_1000_NS8cuda_cub9__find_if7functorIS9_EEE10Policy1000ENSB_12zip_iteratorINS8_IJNSD_26transform_input_iterator_tIbNSI_INS8_IJNSB_6detail15normal_iteratorINSB_10device_ptrIiEEEESO_EEEEENSK_22tuple_binary_predicateINS7_7greaterIiEEEEEENSB_17counting_iteratorIlNSB_11use_defaultESX_SX_EEEEEEEySF_S9_NS7_10__identityEEEvT0_PT3_T1_NS0_13GridEvenShareIS15_EET2_T4_E12temp_storage+120];
	ld.shared.u64 	%rd396, [_ZZN3cub18CUB_300001_SM_10006detail6reduce18DeviceReduceKernelINS2_10policy_hubIN4cuda3std3__45tupleIJblEEEyN6thrust24THRUST_300001_SM_1000_NS8cuda_cub9__find_if7functorIS9_EEE10Policy1000ENSB_12zip_iteratorINS8_IJNSD_26transform_input_iterator_tIbNSI_INS8_IJNSB_6detail15normal_iteratorINSB_10device_ptrIiEEEESO_EEEEENSK_22tuple_binary_predicateINS7_7greaterIiEEEEEENSB_17counting_iteratorIlNSB_11use_defaultESX_SX_EEEEEEEySF_S9_NS7_10__identityEEEvT0_PT3_T1_NS0_13GridEvenShareIS15_EET2_T4_E12temp_storage+128];
	and.b16  	%rs319, %rs377, 255;
	setp.eq.s16 	%p281, %rs319, 0;
	setp.eq.s16 	%p282, %rs318, 0;
	min.s64 	%rd397, %rd396, %rd439;
	selp.b16 	%rs320, %rs377, 1, %p282;
	selp.b16 	%rs377, %rs318, %rs320, %p281;
	selp.b64 	%rd398, %rd439, %rd397, %p282;
	selp.b64 	%rd439, %rd396, %rd398, %p281;
	bra.uni 	$L__BB19_118;
$L__BB19_78:
	mov.u32 	%r26, %tid.x;
	add.s64 	%rd121, %rd119, %rd6;
	cvt.u64.u32 	%rd76, %r26;
	add.s64 	%rd122, %rd76, %rd6;
	shl.b64 	%rd123, %rd122, 2;
	add.s64 	%rd124, %rd2, %rd123;
	add.s64 	%rd125, %rd3, %rd123;
	ld.global.u32 	%r59, [%rd124];
	ld.global.u32 	%r60, [%rd125];
	setp.gt.s32 	%p2, %r59, %r60;
	add.s32 	%r61, %r26, 256;
	cvt.u64.u32 	%rd126, %r61;
	ld.global.u32 	%r62, [%rd124+1024];
	ld.global.u32 	%r64, [%rd125+1024];
	setp.gt.s32 	%p3, %r62, %r64;
	add.s32 	%r66, %r26, 512;
	cvt.u64.u32 	%rd127, %r66;
	add.s64 	%rd128, %rd121, %rd127;
	ld.global.u32 	%r67, [%rd124+2048];
	ld.global.u32 	%r68, [%rd125+2048];
	setp.gt.s32 	%p4, %r67, %r68;
	add.s64 	%rd129, %rd128, 256;
	ld.global.u32 	%r69, [%rd124+3072];
	ld.global.u32 	%r70, [%rd125+3072];
	setp.gt.s32 	%p6, %r69, %r70;
	or.pred  	%p8, %p2, %p3;
	selp.b64 	%rd130, %rd76, %rd126, %p2;
	add.s64 	%rd131, %rd121, %rd130;
	min.s64 	%rd132, %rd128, %rd131;
	selp.b64 	%rd133, %rd132, %rd131, %p4;
	or.pred  	%p9, %p8, %p4;
	selp.b64 	%rd134, %rd133, %rd128, %p8;
	min.s64 	%rd135, %rd129, %rd134;
	selp.b64 	%rd136, %rd135, %rd134, %p6;
	or.pred  	%p10, %p9, %p6;
	selp.u16 	%rs377, 1, 0, %p10;
	selp.b64 	%rd439, %rd136, %rd129, %p9;
	setp.lt.u64 	%p11, %rd7, %rd5;
	@%p11 bra 	$L__BB19_94;
	cvt.u32.u64 	%r72, %rd5;
	cvt.u32.u64 	%r73, %rd6;
	cvt.u32.u64 	%r27, %rd1;
	not.b32 	%r74, %r26;
	add.s32 	%r75, %r74, %r27;
	sub.s32 	%r76, %r75, %r72;
	sub.s32 	%r536, %r76, %r73;
	mov.b32 	%r537, 0;
	mov.u64 	%rd456, %rd6;
$L__BB19_80:
	add.s64 	%rd456, %rd456, %rd5;
	add.s64 	%rd137, %rd1, -1024;
	setp.gt.u64 	%p12, %rd456, %rd137;
	@%p12 bra 	$L__BB19_82;
	cvt.u32.u64 	%r77, %rd5;
	add.s64 	%rd138, %rd456, %rd76;
	shl.b64 	%rd139, %rd138, 2;
	add.s64 	%rd140, %rd2, %rd139;
	add.s64 	%rd141, %rd3, %rd139;
	add.s64 	%rd142, %rd138, %rd119;
	ld.global.u32 	%r78, [%rd140];
	ld.global.u32 	%r79, [%rd141];
	setp.gt.s32 	%p13, %r78, %r79;
	add.s64 	%rd143, %rd142, 256;
	ld.global.u32 	%r80, [%rd140+1024];
	ld.global.u32 	%r81, [%rd141+1024];
	setp.gt.s32 	%p14, %r80, %r81;
	selp.u16 	%rs99, 1, 0, %p14;
	add.s64 	%rd144, %rd142, 512;
	ld.global.u32 	%r82, [%rd140+2048];
	ld.global.u32 	%r83, [%rd141+2048];
	setp.gt.s32 	%p15, %r82, %r83;
	selp.u16 	%rs100, 1, 0, %p15;
	add.s64 	%rd145, %rd142, 768;
	ld.global.u32 	%r84, [%rd140+3072];
	ld.global.u32 	%r85, [%rd141+3072];
	setp.gt.s32 	%p16, %r84, %r85;
	selp.u16 	%rs101, 1, 0, %p16;
	and.b16  	%rs102, %rs377, 255;
	setp.eq.s16 	%p17, %rs102, 0;
	selp.u16 	%rs103, 1, 0, %p13;
	min.s64 	%rd146, %rd142, %rd439;
	selp.b16 	%rs104, 1, %rs377, %p13;
	selp.b64 	%rd147, %rd146, %rd439, %p13;
	selp.b16 	%rs105, %rs103, %rs104, %p17;
	and.b16  	%rs106, %rs105, 255;
	selp.b64 	%rd148, %rd142, %rd147, %p17;
	setp.eq.s16 	%p18, %rs106, 0;
	min.s64 	%rd149, %rd143, %rd148;
	selp.b16 	%rs107, 1, %rs105, %p14;
	selp.b64 	%rd150, %rd149, %rd148, %p14;
	selp.b16 	%rs108, %rs99, %rs107, %p18;
	and.b16  	%rs109, %rs108, 255;
	selp.b64 	%rd151, %rd143, %rd150, %p18;
	setp.eq.s16 	%p19, %rs109, 0;
	min.s64 	%rd152, %rd144, %rd151;
	selp.b16 	%rs110, 1, %rs108, %p15;
	selp.b64 	%rd153, %rd152, %rd151, %p15;
	selp.b16 	%rs111, %rs100, %rs110, %p19;
	and.b16  	%rs112, %rs111, 255;
	selp.b64 	%rd154, %rd144, %rd153, %p19;
	setp.eq.s16 	%p20, %rs112, 0;
	min.s64 	%rd155, %rd145, %rd154;
	selp.b16 	%rs113, 1, %rs111, %p16;
	selp.b64 	%rd156, %rd155, %rd154, %p16;
	selp.b16 	%rs377, %rs101, %rs113, %p20;
	selp.b64 	%rd439, %rd145, %rd156, %p20;
	sub.s64 	%rd157, %rd1, %rd456;
	setp.lt.u64 	%p21, %rd157, %rd5;
	add.s32 	%r537, %r537, 1;
	sub.s32 	%r536, %r536, %r77;
	@%p21 bra 	$L__BB19_94;
	bra.uni 	$L__BB19_80;
$L__BB19_82:
	setp.le.u64 	%p22, %rd1, %rd456;
	cvt.u32.u64 	%r86, %rd456;
	cvt.u32.u64 	%r87, %rd1;
	sub.s32 	%r88, %r87, %r86;
	setp.ge.s32 	%p23, %r26, %r88;
	or.pred  	%p24, %p22, %p23;
	@%p24 bra 	$L__BB19_94;
	cvt.u32.u64 	%r90, %rd5;
	cvt.u32.u64 	%r91, %rd6;
	not.b32 	%r92, %r26;
	add.s32 	%r33, %r92, %r27;
	add.s32 	%r93, %r90, %r91;
	sub.s32 	%r94, %r33, %r93;
	mul.lo.s32 	%r95, %r1, %r537;
	shl.b32 	%r96, %r95, 10;
	sub.s32 	%r97, %r94, %r96;
	shr.u32 	%r98, %r97, 8;
	add.s32 	%r34, %r98, 1;
	and.b32  	%r35, %r34, 7;
	setp.lt.u32 	%p25, %r97, 1792;
	mov.u32 	%r540, %r26;
	@%p25 bra 	$L__BB19_86;
	shr.u32 	%r99, %r536, 8;
	add.s32 	%r100, %r99, 1;
	and.b32  	%r101, %r100, 33554424;
	neg.s32 	%r538, %r101;
	mov.u32 	%r540, %r26;
$L__BB19_85:
	.pragma "nounroll";
	cvt.u64.u32 	%rd159, %r540;
	add.s64 	%rd160, %rd456, %rd159;
	shl.b64 	%rd161, %rd160, 2;
	add.s64 	%rd162, %rd2, %rd161;
	add.s64 	%rd163, %rd3, %rd161;
	add.s64 	%rd164, %rd160, %rd119;
	ld.global.u32 	%r102, [%rd162];
	ld.global.u32 	%r103, [%rd163];
	setp.gt.s32 	%p26, %r102, %r103;
	selp.u16 	%rs115, 1, 0, %p26;
	and.b16  	%rs116, %rs377, 255;
	setp.ne.s16 	%p28, %rs116, 0;
	and.pred  	%p29, %p28, %p26;
	min.s64 	%rd165, %rd164, %rd439;
	setp.eq.s16 	%p30, %rs116, 0;
	selp.b16 	%rs117, %rs115, %rs377, %p30;
	selp.b64 	%rd166, %rd164, %rd439, %p30;
	selp.b16 	%rs118, 1, %rs117, %p29;
	and.b16  	%rs119, %rs118, 255;
	selp.b64 	%rd167, %rd165, %rd166, %p29;
	add.s64 	%rd168, %rd164, 256;
	ld.global.u32 	%r104, [%rd162+1024];
	ld.global.u32 	%r105, [%rd163+1024];
	setp.gt.s32 	%p31, %r104, %r105;
	selp.u16 	%rs120, 1, 0, %p31;
	setp.ne.s16 	%p33, %rs119, 0;
	and.pred  	%p34, %p33, %p31;
	min.s64 	%rd169, %rd168, %rd167;
	setp.eq.s16 	%p35, %rs119, 0;
	selp.b16 	%rs121, %rs120, %rs118, %p35;
	selp.b64 	%rd170, %rd168, %rd167, %p35;
	selp.b16 	%rs122, 1, %rs121, %p34;
	and.b16  	%rs123, %rs122, 255;
	selp.b64 	%rd171, %rd169, %rd170, %p34;
	add.s64 	%rd172, %rd164, 512;
	ld.global.u32 	%r106, [%rd162+2048];
	ld.global.u32 	%r107, [%rd163+2048];
	setp.gt.s32 	%p36, %r106, %r107;
	selp.u16 	%rs124, 1, 0, %p36;
	setp.ne.s16 	%p38, %rs123, 0;
	and.pred  	%p39, %p38, %p36;
	min.s64 	%rd173, %rd172, %rd171;
	setp.eq.s16 	%p40, %rs123, 0;
	selp.b16 	%rs125, %rs124, %rs122, %p40;
	selp.b64 	%rd174, %rd172, %rd171, %p40;
	selp.b16 	%rs126, 1, %rs125, %p39;
	and.b16  	%rs127, %rs126, 255;
	selp.b64 	%rd175, %rd173, %rd174, %p39;
	add.s64 	%rd176, %rd164, 768;
	ld.global.u32 	%r108, [%rd162+3072];
	ld.global.u32 	%r109, [%rd163+3072];
	setp.gt.s32 	%p41, %r108, %r109;
	selp.u16 	%rs128, 1, 0, %p41;
	setp.ne.s16 	%p43, %rs127, 0;
	and.pred  	%p44, %p43, %p41;
	min.s64 	%rd177, %rd176, %rd175;
	setp.eq.s16 	%p45, %rs127, 0;
	selp.b16 	%rs129, %rs128, %rs126, %p45;
	selp.b64 	%rd178, %rd176, %rd175, %p45;
	selp.b16 	%rs130, 1, %rs129, %p44;
	and.b16  	%rs131, %rs130, 255;
	selp.b64 	%rd179, %rd177, %rd178, %p44;
	add.s64 	%rd180, %rd164, 1024;
	ld.global.u32 	%r110, [%rd162+4096];
	ld.global.u32 	%r111, [%rd163+4096];
	setp.gt.s32 	%p46, %r110, %r111;
	selp.u16 	%rs132, 1, 0, %p46;
	setp.ne.s16 	%p48, %rs131, 0;
	and.pred  	%p49, %p48, %p46;
	min.s64 	%rd181, %rd180, %rd179;
	setp.eq.s16 	%p50, %rs131, 0;
	selp.b16 	%rs133, %rs132, %rs130, %p50;
	selp.b64 	%rd182, %rd180, %rd179, %p50;
	selp.b16 	%rs134, 1, %rs133, %p49;
	and.b16  	%rs135, %rs134, 255;
	selp.b64 	%rd183, %rd181, %rd182, %p49;
	add.s64 	%rd184, %rd164, 1280;
	ld.global.u32 	%r112, [%rd162+5120];
	ld.global.u32 	%r113, [%rd163+5120];
	setp.gt.s32 	%p51, %r112, %r113;
	selp.u16 	%rs136, 1, 0, %p51;
	setp.ne.s16 	%p53, %rs135, 0;
	and.pred  	%p54, %p53, %p51;
	min.s64 	%rd185, %rd184, %rd183;
	setp.eq.s16 	%p55, %rs135, 0;
	selp.b16 	%rs137, %rs136, %rs134, %p55;
	selp.b64 	%rd186, %rd184, %rd183, %p55;
	selp.b16 	%rs138, 1, %rs137, %p54;
	and.b16  	%rs139, %rs138, 255;
	selp.b64 	%rd187, %rd185, %rd186, %p54;
	add.s64 	%rd188, %rd164, 1536;
	ld.global.u32 	%r114, [%rd162+6144];
	ld.global.u32 	%r115, [%rd163+6144];
	setp.gt.s32 	%p56, %r114, %r115;
	selp.u16 	%rs140, 1, 0, %p56;
	setp.ne.s16 	%p58, %rs139, 0;
	and.pred  	%p59, %p58, %p56;
	min.s64 	%rd189, %rd188, %rd187;
	setp.eq.s16 	%p60, %rs139, 0;
	selp.b16 	%rs141, %rs140, %rs138, %p60;
	selp.b64 	%rd190, %rd188, %rd187, %p60;
	selp.b16 	%rs142, 1, %rs141, %p59;
	and.b16  	%rs143, %rs142, 255;
	selp.b64 	%rd191, %rd189, %rd190, %p59;
	add.s64 	%rd192, %rd164, 1792;
	ld.global.u32 	%r116, [%rd162+7168];
	ld.global.u32 	%r117, [%rd163+7168];
	setp.gt.s32 	%p61, %r116, %r117;
	selp.u16 	%rs144, 1, 0, %p61;
	setp.ne.s16 	%p63, %rs143, 0;
	and.pred  	%p64, %p63, %p61;
	min.s64 	%rd193, %rd192, %rd191;
	setp.eq.s16 	%p65, %rs143, 0;
	selp.b16 	%rs145, %rs144, %rs142, %p65;
	selp.b64 	%rd194, %rd192, %rd191, %p65;
	selp.b16 	%rs377, 1, %rs145, %p64;
	selp.b64 	%rd439, %rd193, %rd194, %p64;
	add.s32 	%r540, %r540, 2048;
	add.s32 	%r538, %r538, 8;
	setp.ne.s32 	%p66, %r538, 0;
	@%p66 bra 	$L__BB19_85;
$L__BB19_86:
	setp.eq.s32 	%p67, %r35, 0;
	@%p67 bra 	$L__BB19_94;
	setp.lt.u32 	%p68, %r35, 4;
	@%p68 bra 	$L__BB19_89;
	cvt.u64.u32 	%rd196, %r540;
	add.s64 	%rd197, %rd456, %rd196;
	shl.b64 	%rd198, %rd197, 2;
	add.s64 	%rd199, %rd2, %rd198;
	add.s64 	%rd200, %rd3, %rd198;
	add.s64 	%rd201, %rd197, %rd119;
	ld.global.u32 	%r118, [%rd199];
	ld.global.u32 	%r119, [%rd200];
	setp.gt.s32 	%p69, %r118, %r119;
	selp.u16 	%rs147, 1, 0, %p69;
	and.b16  	%rs148, %rs377, 255;
	setp.ne.s16 	%p71, %rs148, 0;
	and.pred  	%p72, %p71, %p69;
	min.s64 	%rd202, %rd201, %rd439;
	setp.eq.s16 	%p73, %rs148, 0;
	selp.b16 	%rs149, %rs147, %rs377, %p73;
	selp.b64 	%rd203, %rd201, %rd439, %p73;
	selp.b16 	%rs150, 1, %rs149, %p72;
	and.b16  	%rs151, %rs150, 255;
	selp.b64 	%rd204, %rd202, %rd203, %p72;
	add.s32 	%r120, %r540, 256;
	cvt.u64.u32 	%rd205, %r120;
	add.s64 	%rd206, %rd456, %rd205;
	add.s64 	%rd207, %rd206, %rd119;
	ld.global.u32 	%r121, [%rd199+1024];
	ld.global.u32 	%r122, [%rd200+1024];
	setp.gt.s32 	%p74, %r121, %r122;
	selp.u16 	%rs152, 1, 0, %p74;
	setp.ne.s16 	%p76, %rs151, 0;
	and.pred  	%p77, %p76, %p74;
	min.s64 	%rd208, %rd207, %rd204;
	setp.eq.s16 	%p78, %rs151, 0;
	selp.b16 	%rs153, %rs152, %rs150, %p78;
	selp.b64 	%rd209, %rd207, %rd204, %p78;
	selp.b16 	%rs154, 1, %rs153, %p77;
	and.b16  	%rs155, %rs154, 255;
	selp.b64 	%rd210, %rd208, %rd209, %p77;
	add.s32 	%r123, %r540, 512;
	cvt.u64.u32 	%rd211, %r123;
	add.s64 	%rd212, %rd456, %rd211;
	add.s64 	%rd213, %rd212, %rd119;
	ld.global.u32 	%r124, [%rd199+2048];
	ld.global.u32 	%r125, [%rd200+2048];
	setp.gt.s32 	%p79, %r124, %r125;
	selp.u16 	%rs156, 1, 0, %p79;
	setp.ne.s16 	%p81, %rs155, 0;
	and.pred  	%p82, %p81, %p79;
	min.s64 	%rd214, %rd213, %rd210;
	setp.eq.s16 	%p83, %rs155, 0;
	selp.b16 	%rs157, %rs156, %rs154, %p83;
	selp.b64 	%rd215, %rd213, %rd210, %p83;
	selp.b16 	%rs158, 1, %rs157, %p82;
	and.b16  	%rs159, %rs158, 255;
	selp.b64 	%rd216, %rd214, %rd215, %p82;
	add.s32 	%r126, %r540, 768;
	cvt.u64.u32 	%rd217, %r126;
	add.s64 	%rd218, %rd456, %rd217;
	add.s64 	%rd219, %rd218, %rd119;
	ld.global.u32 	%r127, [%rd199+3072];
	ld.global.u32 	%r128, [%rd200+3072];
	setp.gt.s32 	%p84, %r127, %r128;
	selp.u16 	%rs160, 1, 0, %p84;
	setp.ne.s16 	%p86, %rs159, 0;
	and.pred  	%p87, %p86, %p84;
	min.s64 	%rd220, %rd219, %rd216;
	setp.eq.s16 	%p88, %rs159, 0;
	selp.b16 	%rs161, %rs160, %rs158, %p88;
	selp.b64 	%rd221, %rd219, %rd216, %p88;
	selp.b16 	%rs377, 1, %rs161, %p87;
	selp.b64 	%rd439, %rd220, %rd221, %p87;
	add.s32 	%r540, %r540, 1024;
$L__BB19_89:
	and.b32  	%r129, %r34, 3;
	setp.eq.s32 	%p89, %r129, 0;
	@%p89 bra 	$L__BB19_94;
	setp.eq.s32 	%p90, %r129, 1;
	@%p90 bra 	$L__BB19_92;
	cvt.u64.u32 	%rd223, %r540;
	add.s64 	%rd224, %rd456, %rd223;
	shl.b64 	%rd225, %rd224, 2;
	add.s64 	%rd226, %rd2, %rd225;
	add.s64 	%rd227, %rd3, %rd225;
	add.s64 	%rd228, %rd224, %rd119;
	ld.global.u32 	%r130, [%rd226];
	ld.global.u32 	%r131, [%rd227];
	setp.gt.s32 	%p91, %r130, %r131;
	selp.u16 	%rs163, 1, 0, %p91;
	and.b16  	%rs164, %rs377, 255;
	setp.ne.s16 	%p93, %rs164, 0;
	and.pred  	%p94, %p93, %p91;
	min.s64 	%rd229, %rd228, %rd439;
	setp.eq.s16 	%p95, %rs164, 0;
	selp.b16 	%rs165, %rs163, %rs377, %p95;
	selp.b64 	%rd230, %rd228, %rd439, %p95;
	selp.b16 	%rs166, 1, %rs165, %p94;
	and.b16  	%rs167, %rs166, 255;
	selp.b64 	%rd231, %rd229, %rd230, %p94;
	add.s32 	%r132, %r540, 256;
	cvt.u64.u32 	%rd232, %r132;
	add.s64 	%rd233, %rd456, %rd232;
	add.s64 	%rd234, %rd233, %rd119;
	ld.global.u32 	%r133, [%rd226+1024];
	ld.global.u32 	%r134, [%rd227+1024];
	setp.gt.s32 	%p96, %r133, %r134;
	selp.u16 	%rs168, 1, 0, %p96;
	setp.ne.s16 	%p98, %rs167, 0;
	and.pred  	%p99, %p98, %p96;
	min.s64 	%rd235, %rd234, %rd231;
	setp.eq.s16 	%p100, %rs167, 0;
	selp.b16 	%rs169, %rs168, %rs166, %p100;
	selp.b64 	%rd236, %rd234, %rd231, %p100;
	selp.b16 	%rs377, 1, %rs169, %p99;
	selp.b64 	%rd439, %rd235, %rd236, %p99;
	add.s32 	%r540, %r540, 512;
$L__BB19_92:
	and.b32  	%r135, %r33, 256;
	setp.ne.s32 	%p101, %r135, 0;
	@%p101 bra 	$L__BB19_94;
	cvt.u64.u32 	%rd237, %r540;
	add.s64 	%rd238, %rd456, %rd237;
	shl.b64 	%rd239, %rd238, 2;
	add.s64 	%rd240, %rd2, %rd239;
	add.s64 	%rd241, %rd3, %rd239;
	add.s64 	%rd242, %rd238, %rd119;
	ld.global.u32 	%r136, [%rd240];
	ld.global.u32 	%r137, [%rd241];
	setp.gt.s32 	%p102, %r136, %r137;
	selp.u16 	%rs170, 1, 0, %p102;
	and.b16  	%rs171, %rs377, 255;
	setp.ne.s16 	%p104, %rs171, 0;
	and.pred  	%p105, %p104, %p102;
	min.s64 	%rd243, %rd242, %rd439;
	setp.eq.s16 	%p106, %rs171, 0;
	selp.b16 	%rs172, %rs170, %rs377, %p106;
	selp.b64 	%rd244, %rd242, %rd439, %p106;
	selp.b16 	%rs377, 1, %rs172, %p105;
	selp.b64 	%rd439, %rd243, %rd244, %p105;
$L__BB19_94:
	// begin inline asm
	mov.u32 %r138, %laneid;
	// end inline asm
	cvt.u32.u16 	%r159, %rs377;
	and.b32  	%r140, %r159, 255;
	mov.b32 	%r156, 1;
	mov.b32 	%r157, 31;
	mov.b32 	%r158, -1;
	// begin inline asm
	shfl.sync.down.b32 %r139, %r140, %r156, %r157, %r158;
	// end inline asm
	// begin inline asm
	shfl.sync.down.b32 %r144, %r145, %r156, %r157, %r158;
	// end inline asm
	mov.b64 	{%r150, %r155}, %rd439;
	// begin inline asm
	shfl.sync.down.b32 %r149, %r150, %r156, %r157, %r158;
	// end inline asm
	// begin inline asm
	shfl.sync.down.b32 %r154, %r155, %r156, %r157, %r158;
	// end inline asm
	mov.b64 	%rd95, {%r149, %r154};
	cvt.u16.u32 	%rs74, %r139;
	setp.gt.s32 	%p107, %r138, 30;
	@%p107 bra 	$L__BB19_98;
	and.b16  	%rs173, %rs377, 255;
	setp.eq.s16 	%p108, %rs173, 0;
	and.b16  	%rs174, %rs74, 255;
	setp.eq.s16 	%p109, %rs174, 0;
	or.pred  	%p110, %p108, %p109;
	@%p110 bra 	$L__BB19_97;
	min.s64 	%rd439, %rd95, %rd439;
	mov.b16 	%rs377, 1;
	bra.uni 	$L__BB19_98;
$L__BB19_97:
	setp.eq.s16 	%p111, %rs173, 0;
	selp.b16 	%rs377, %rs74, %rs377, %p111;
	selp.b64 	%rd439, %rd95, %rd439, %p111;
$L__BB19_98:
	cvt.u32.u16 	%r180, %rs377;
	and.b32  	%r161, %r180, 255;
	mov.b32 	%r177, 2;
	mov.b32 	%r178, 31;
	mov.b32 	%r179, -1;
	// begin inline asm
	shfl.sync.down.b32 %r160, %r161, %r177, %r178, %r179;
	// end inline asm
	// begin inline asm
	shfl.sync.down.b32 %r165, %r166, %r177, %r178, %r179;
	// end inline asm
	mov.b64 	{%r171, %r176}, %rd439;
	// begin inline asm
	shfl.sync.down.b32 %r170, %r171, %r177, %r178, %r179;
	// end inline asm
	// begin inline asm
	shfl.sync.down.b32 %r175, %r176, %r177, %r178, %r179;
	// end inline asm
	mov.b64 	%rd99, {%r170, %r175};
	cvt.u16.u32 	%rs77, %r160;
	setp.gt.s32 	%p112, %r138, 29;
	@%p112 bra 	$L__BB19_102;
	and.b16  	%rs177, %rs377, 255;
	setp.eq.s16 	%p113, %rs177, 0;
	and.b16  	%rs178, %rs77, 255;
	setp.eq.s16 	%p114, %rs178, 0;
	or.pred  	%p115, %p113, %p114;
	@%p115 bra 	$L__BB19_101;
	min.s64 	%rd439, %rd99, %rd439;
	mov.b16 	%rs377, 1;
	bra.uni 	$L__BB19_102;
$L__BB19_101:
	setp.eq.s16 	%p116, %rs177, 0;
	selp.b16 	%rs377, %rs77, %rs377, %p116;
	selp.b64 	%rd439, %rd99, %rd439, %p116;
$L__BB19_102:
	cvt.u32.u16 	%r201, %rs377;
	and.b32  	%r182, %r201, 255;
	mov.b32 	%r198, 4;
	mov.b32 	%r199, 31;
	mov.b32 	%r200, -1;
	// begin inline asm
	shfl.sync.down.b32 %r181, %r182, %r198, %r199, %r200;
	// end inline asm
	// begin inline asm
	shfl.sync.down.b32 %r186, %r187, %r198, %r199, %r200;
	// end inline asm
	mov.b64 	{%r192, %r197}, %rd439;
	// begin inline asm
	shfl.sync.down.b32 %r191, %r192, %r198, %r199, %r200;
	// end inline asm
	// begin inline asm
	shfl.sync.down.b32 %r196, %r197, %r198, %r199, %r200;
	// end inline asm
	mov.b64 	%rd103, {%r191, %r196};
	cvt.u16.u32 	%rs80, %r181;
	setp.gt.s32 	%p117, %r138, 27;
	@%p117 bra 	$L__BB19_106;
	and.b16  	%rs181, %rs377, 255;
	setp.eq.s16 	%p118, %rs181, 0;
	and.b16  	%rs182, %rs80, 255;
	setp.eq.s16 	%p119, %rs182, 0;
	or.pred  	%p120, %p118, %p119;
	@%p120 bra 	$L__BB19_105;
	min.s64 	%rd439, %rd103, %rd439;
	mov.b16 	%rs377, 1;
	bra.uni 	$L__BB19_106;
$L__BB19_105:
	setp.eq.s16 	%p121, %rs181, 0;
	selp.b16 	%rs377, %rs80, %rs377, %p121;
	selp.b64 	%rd439, %rd103, %rd439, %p121;
$L__BB19_106:
	cvt.u32.u16 	%r222, %rs377;
	and.b32  	%r203, %r222, 255;
	mov.b32 	%r219, 8;
	mov.b32 	%r220, 31;
	mov.b32 	%r221, -1;
	// begin inline asm
	shfl.sync.down.b32 %r202, %r203, %r219, %r220, %r221;
	// end inline asm
	// begin inline asm
	shfl.sync.down.b32 %r207, %r208, %r219, %r220, %r221;
	// end inline asm
	mov.b64 	{%r213, %r218}, %rd439;
	// begin inline asm
	shfl.sync.down.b32 %r212, %r213, %r219, %r220, %r221;
	// end inline asm
	// begin inline asm
	shfl.sync.down.b32 %r217, %r218, %r219, %r220, %r221;
	// end inline asm
	mov.b64 	%rd107, {%r212, %r217};
	cvt.u16.u32 	%rs83, %r202;
	setp.gt.s32 	%p122, %r138, 23;
	@%p122 bra 	$L__BB19_110;
	and.b16  	%rs185, %rs377, 255;
	setp.eq.s16 	%p123, %rs185, 0;
	and.b16  	%rs186, %rs83, 255;
	setp.eq.s16 	%p124, %rs186, 0;
	or.pred  	%p125, %p123, %p124;
	@%p125 bra 	$L__BB19_109;
	min.s64 	%rd439, %rd107, %rd439;
	mov.b16 	%rs377, 1;
	bra.uni 	$L__BB19_110;
$L__BB19_109:
	setp.eq.s16 	%p126, %rs185, 0;
	selp.b16 	%rs377, %rs83, %rs377, %p126;
	selp.b64 	%rd439, %rd107, %rd439, %p126;
$L__BB19_110:
	cvt.u32.u16 	%r243, %rs377;
	and.b32  	%r224, %r243, 255;
	mov.b32 	%r240, 16;
	mov.b32 	%r241, 31;
	mov.b32 	%r242, -1;
	// begin inline asm
	shfl.sync.down.b32 %r223, %r224, %r240, %r241, %r242;
	// end inline asm
	// begin inline asm
	shfl.sync.down.b32 %r228, %r229, %r240, %r241, %r242;
	// end inline asm
	mov.b64 	{%r234, %r239}, %rd439;
	// begin inline asm
	shfl.sync.down.b32 %r233, %r234, %r240, %r241, %r242;
	// end inline asm
	// begin inline asm
	shfl.sync.down.b32 %r238, %r239, %r240, %r241, %r242;
	// end inline asm
	mov.b64 	%rd111, {%r233, %r238};
	cvt.u16.u32 	%rs86, %r223;
	setp.gt.s32 	%p127, %r138, 15;
	@%p127 bra 	$L__BB19_114;
	and.b16  	%rs189, %rs377, 255;
	setp.eq.s16 	%p128, %rs189, 0;
	and.b16  	%rs190, %rs86, 255;
	setp.eq.s16 	%p129, %rs190, 0;
	or.pred  	%p130, %p128, %p129;
	@%p130 bra 	$L__BB19_113;
	min.s64 	%rd439, %rd111, %rd439;
	mov.b16 	%rs377, 1;
	bra.uni 	$L__BB19_114;
$L__BB19_113:
	setp.eq.s16 	%p131, %rs189, 0;
	selp.b16 	%rs377, %rs86, %rs377, %p131;
	selp.b64 	%rd439, %rd111, %rd439, %p131;
$L__BB19_114:
	setp.ne.s32 	%p132, %r138, 0;
	@%p132 bra 	$L__BB19_116;
	shr.u32 	%r244, %r26, 1;
	and.b32  	%r245, %r244, 496;
	mov.u32 	%r246, _ZZN3cub18CUB_300001_SM_10006detail6reduce18DeviceReduceKernelINS2_10policy_hubIN4cuda3std3__45tupleIJblEEEyN6thrust24THRUST_300001_SM_1000_NS8cuda_cub9__find_if7functorIS9_EEE10Policy1000ENSB_12zip_iteratorINS8_IJNSD_26transform_input_iterator_tIbNSI_INS8_IJNSB_6detail15normal_iteratorINSB_10device_ptrIiEEEESO_EEEEENSK_22tuple_binary_predicateINS7_7greaterIiEEEEEENSB_17counting_iteratorIlNSB_11use_defaultESX_SX_EEEEEEEySF_S9_NS7_10__identityEEEvT0_PT3_T1_NS0_13GridEvenShareIS15_EET2_T4_E12temp_storage;
	add.s32 	%r247, %r246, %r245;
	st.shared.u8 	[%r247+8], %rs377;
	st.shared.u64 	[%r247+16], %rd439;
$L__BB19_116:
	bar.sync 	0;
	setp.ne.s32 	%p133, %r26, 0;
	@%p133 bra 	$L__BB19_118;
	ld.shared.u8 	%rs193, [_ZZN3cub18CUB_300001_SM_10006detail6reduce18DeviceReduceKernelINS2_10policy_hubIN4cuda3std3__45tupleIJblEEEyN6thrust24THRUST_300001_SM_1000_NS8cuda_cub9__find_if7functorIS9_EEE10Policy1000ENSB_12zip_iteratorINS8_IJNSD_26transform_input_iterator_tIbNSI_INS8_IJNSB_6detail15normal_iteratorINSB_10device_ptrIiEEEESO_EEEEENSK_22tuple_binary_predicateINS7_7greaterIiEEEEEENSB_17counting_iteratorIlNSB_11use_defaultESX_SX_EEEEEEEySF_S9_NS7_10__identityEEEvT0_PT3_T1_NS0_13GridEvenShareIS15_EET2_T4_E12temp_storage+24];
	ld.shared.u64 	%rd245, [_ZZN3cub18CUB_300001_SM_10006detail6reduce18DeviceReduceKernelINS2_10policy_hubIN4cuda3std3__45tupleIJblEEEyN6thrust24THRUST_300001_SM_1000_NS8cuda_cub9__find_if7functorIS9_EEE10Policy1000ENSB_12zip_iteratorINS8_IJNSD_26transform_input_iterator_tIbNSI_INS8_IJNSB_6detail15normal_iteratorINSB_10device_ptrIiEEEESO_EEEEENSK_22tuple_binary_predicateINS7_7greaterIiEEEEEENSB_17counting_iteratorIlNSB_11use_defaultESX_SX_EEEEEEEySF_S9_NS7_10__identityEEEvT0_PT3_T1_NS0_13GridEvenShareIS15_EET2_T4_E12temp_storage+32];
	and.b16  	%rs194, %rs377, 255;
	setp.eq.s16 	%p134, %rs194, 0;
	setp.eq.s16 	%p135, %rs193, 0;
	min.s64 	%rd246, %rd245, %rd439;
	selp.b16 	%rs195, %rs377, 1, %p135;
	selp.b16 	%rs196, %rs193, %rs195, %p134;
	and.b16  	%rs197, %rs196, 255;
	selp.b64 	%rd247, %rd439, %rd246, %p135;
	selp.b64 	%rd248, %rd245, %rd247, %p134;
	ld.shared.u8 	%rs198, [_ZZN3cub18CUB_300001_SM_10006detail6reduce18DeviceReduceKernelINS2_10policy_hubIN4cuda3std3__45tupleIJblEEEyN6thrust24THRUST_300001_SM_1000_NS8cuda_cub9__find_if7functorIS9_EEE10Policy1000ENSB_12zip_iteratorINS8_IJNSD_26transform_input_iterator_tIbNSI_INS8_IJNSB_6detail15normal_iteratorINSB_10device_ptrIiEEEESO_EEEEENSK_22tuple_binary_predicateINS7_7greaterIiEEEEEENSB_17counting_iteratorIlNSB_11use_defaultESX_SX_EEEEEEEySF_S9_NS7_10__identityEEEvT0_PT3_T1_NS0_13GridEvenShareIS15_EET2_T4_E12temp_storage+40];
	ld.shared.u64 	%rd249, [_ZZN3cub18CUB_300001_SM_10006detail6reduce18DeviceReduceKernelINS2_10policy_hubIN4cuda3std3__45tupleIJblEEEyN6thrust24THRUST_300001_SM_1000_NS8cuda_cub9__find_if7functorIS9_EEE10Policy1000ENSB_12zip_iteratorINS8_IJNSD_26transform_input_iterator_tIbNSI_INS8_IJNSB_6detail15normal_iteratorINSB_10device_ptrIiEEEESO_EEEEENSK_22tuple_binary_predicateINS7_7greaterIiEEEEEENSB_17counting_iteratorIlNSB_11use_defaultESX_SX_EEEEEEEySF_S9_NS7_10__identityEEEvT0_PT3_T1_NS0_13GridEvenShareIS15_EET2_T4_E12temp_storage+48];
	setp.eq.s16 	%p136, %rs197, 0;
	setp.eq.s16 	%p137, %rs198, 0;
	min.s64 	%rd250, %rd249, %rd248;
	selp.b16 	%rs199, %rs196, 1, %p137;
	selp.b16 	%rs200, %rs198, %rs199, %p136;
	and.b16  	%rs201, %rs200, 255;
	selp.b64 	%rd251, %rd248, %rd250, %p137;
	selp.b64 	%rd252, %rd249, %rd251, %p136;
	ld.shared.u8 	%rs202, [_ZZN3cub18CUB_300001_SM_10006detail6reduce18DeviceReduceKernelINS2_10policy_hubIN4cuda3std3__45tupleIJblEEEyN6thrust24THRUST_300001_SM_1000_NS8cuda_cub9__find_if7functorIS9_EEE10Policy1000ENSB_12zip_iteratorINS8_IJNSD_26transform_input_iterator_tIbNSI_INS8_IJNSB_6detail15normal_iteratorINSB_10device_ptrIiEEEESO_EEEEENSK_22tuple_binary_predicateINS7_7greaterIiEEEEEENSB_17counting_iteratorIlNSB_11use_defaultESX_SX_EEEEEEEySF_S9_NS7_10__identityEEEvT0_PT3_T1_NS0_13GridEvenShareIS15_EET2_T4_E12temp_storage+56];
	ld.shared.u64 	%rd253, [_ZZN3cub18CUB_300001_SM_10006detail6reduce18DeviceReduceKernelINS2_10policy_hubIN4cuda3std3__45tupleIJblEEEyN6thrust24THRUST_300001_SM_1000_NS8cuda_cub9__find_if7functorIS9_EEE10Policy1000ENSB_12zip_iteratorINS8_IJNSD_26transform_input_iterator_tIbNSI_INS8_IJNSB_6detail15normal_iteratorINSB_10device_ptrIiEEEESO_EEEEENSK_22tuple_binary_predicateINS7_7greaterIiEEEEEENSB_17counting_iteratorIlNSB_11use_defaultESX_SX_EEEEEEEySF_S9_NS7_10__identityEEEvT0_PT3_T1_NS0_13GridEvenShareIS15_EET2_T4_E12temp_storage+64];
	setp.eq.s16 	%p138, %rs201, 0;
	setp.eq.s16 	%p139, %rs202, 0;
	min.s64 	%rd254, %rd253, %rd252;
	selp.b16 	%rs203, %rs200, 1, %p139;
	selp.b16 	%rs204, %rs202, %rs203, %p138;
	and.b16  	%rs205, %rs204, 255;
	selp.b64 	%rd255, %rd252, %rd254, %p139;
	selp.b64 	%rd256, %rd253, %rd255, %p138;
	ld.shared.u8 	%rs206, [_ZZN3cub18CUB_300001_SM_10006detail6reduce18DeviceReduceKernelINS2_10policy_hubIN4cuda3std3__45tupleIJblEEEyN6thrust24THRUST_300001_SM_1000_NS8cuda_cub9__find_if7functorIS9_EEE10Policy1000ENSB_12zip_iteratorINS8_IJNSD_26transform_input_iterator_tIbNSI_INS8_IJNSB_6detail15normal_iteratorINSB_10device_ptrIiEEEESO_EEEEENSK_22tuple_binary_predicateINS7_7greaterIiEEEEEENSB_17counting_iteratorIlNSB_11use_defaultESX_SX_EEEEEEEySF_S9_NS7_10__identityEEEvT0_PT3_T1_NS0_13GridEvenShareIS15_EET2_T4_E12temp_storage+72];
	ld.shared.u64 	%rd257, [_ZZN3cub18CUB_300001_SM_10006detail6reduce18DeviceReduceKernelINS2_10policy_hubIN4cuda3std3__45tupleIJblEEEyN6thrust24THRUST_300001_SM_1000_NS8cuda_cub9__find_if7functorIS9_EEE10Policy1000ENSB_12zip_iteratorINS8_IJNSD_26transform_input_iterator_tIbNSI_INS8_IJNSB_6detail15normal_iteratorINSB_10device_ptrIiEEEESO_EEEEENSK_22tuple_binary_predicateINS7_7greaterIiEEEEEENSB_17counting_iteratorIlNSB_11use_defaultESX_SX_EEEEEEEySF_S9_NS7_10__identityEEEvT0_PT3_T1_NS0_13GridEvenShareIS15_EET2_T4_E12temp_storage+80];
	setp.eq.s16 	%p140, %rs205, 0;
	setp.eq.s16 	%p141, %rs206, 0;
	min.s64 	%rd258, %rd257, %rd256;
	selp.b16 	%rs207, %rs204, 1, %p141;
	selp.b16 	%rs208, %rs206, %rs207, %p140;
	and.b16  	%rs209, %rs208, 255;
	selp.b64 	%rd259, %rd256, %rd258, %p141;
	selp.b64 	%rd260, %rd257, %rd259, %p140;
	ld.shared.u8 	%rs210, [_ZZN3cub18CUB_300001_SM_10006detail6reduce18DeviceReduceKernelINS2_10policy_hubIN4cuda3std3__45tupleIJblEEEyN6thrust24THRUST_300001_SM_1000_NS8cuda_cub9__find_if7functorIS9_EEE10Policy1000ENSB_12zip_iteratorINS8_IJNSD_26transform_input_iterator_tIbNSI_INS8_IJNSB_6detail15normal_iteratorINSB_10device_ptrIiEEEESO_EEEEENSK_22tuple_binary_predicateINS7_7greaterIiEEEEEENSB_17counting_iteratorIlNSB_11use_defaultESX_SX_EEEEEEEySF_S9_NS7_10__identityEEEvT0_PT3_T1_NS0_13GridEvenShareIS15_EET2_T4_E12temp_storage+88];
	ld.shared.u64 	%rd261, [_ZZN3cub18CUB_300001_SM_10006detail6reduce18DeviceReduceKernelINS2_10policy_hubIN4cuda3std3__45tupleIJblEEEyN6thrust24THRUST_300001_SM_1000_NS8cuda_cub9__find_if7functorIS9_EEE10Policy1000ENSB_12zip_iteratorINS8_IJNSD_26transform_input_iterator_tIbNSI_INS8_IJNSB_6detail15normal_iteratorINSB_10device_ptrIiEEEESO_EEEEENSK_22tuple_binary_predicateINS7_7greaterIiEEEEEENSB_17counting_iteratorIlNSB_11use_defaultESX_SX_EEEEEEEySF_S9_NS7_10__identityEEEvT0_PT3_T1_NS0_13GridEvenShareIS15_EET2_T4_E12temp_storage+96];
	setp.eq.s16 	%p142, %rs209, 0;
	setp.eq.s16 	%p143, %rs210, 0;
	min.s64 	%rd262, %rd261, %rd260;
	selp.b16 	%rs211, %rs208, 1, %p143;
	selp.b16 	%rs212, %rs210, %rs211, %p142;
	and.b16  	%rs213, %rs212, 255;
	selp.b64 	%rd263, %rd260, %rd262, %p143;
	selp.b64 	%rd264, %rd261, %rd263, %p142;
	ld.shared.u8 	%rs214, [_ZZN3cub18CUB_300001_SM_10006detail6reduce18DeviceReduceKernelINS2_10policy_hubIN4cuda3std3__45tupleIJblEEEyN6thrust24THRUST_300001_SM_1000_NS8cuda_cub9__find_if7functorIS9_EEE10Policy1000ENSB_12zip_iteratorINS8_IJNSD_26transform_input_iterator_tIbNSI_INS8_IJNSB_6detail15normal_iteratorINSB_10device_ptrIiEEEESO_EEEEENSK_22tuple_binary_predicateINS7_7greaterIiEEEEEENSB_17counting_iteratorIlNSB_11use_defaultESX_SX_EEEEEEEySF_S9_NS7_10__identityEEEvT0_PT3_T1_NS0_13GridEvenShareIS15_EET2_T4_E12temp_storage+104];
	ld.shared.u64 	%rd265, [_ZZN3cub18CUB_300001_SM_10006detail6reduce18DeviceReduceKernelINS2_10policy_hubIN4cuda3std3__45tupleIJblEEEyN6thrust24THRUST_300001_SM_1000_NS8cuda_cub9__find_if7functorIS9_EEE10Policy1000ENSB_12zip_iteratorINS8_IJNSD_26transform_input_iterator_tIbNSI_INS8_IJNSB_6detail15normal_iteratorINSB_10device_ptrIiEEEESO_EEEEENSK_22tuple_binary_predicateINS7_7greaterIiEEEEEENSB_17counting_iteratorIlNSB_11use_defaultESX_SX_EEEEEEEySF_S9_NS7_10__identityEEEvT0_PT3_T1_NS0_13GridEvenShareIS15_EET2_T4_E12temp_storage+112];
	setp.eq.s16 	%p144, %rs213, 0;
	setp.eq.s16 	%p145, %rs214, 0;
	min.s64 	%rd266, %rd265, %rd264;
	selp.b16 	%rs215, %rs212, 1, %p145;
	selp.b16 	%rs216, %rs214, %rs215, %p144;
	and.b16  	%rs217, %rs216, 255;
	selp.b64 	%rd267, %rd264, %rd266, %p145;
	selp.b64 	%rd268, %rd265, %rd267, %p144;
	ld.shared.u8 	%rs218, [_ZZN3cub18CUB_300001_SM_10006detail6reduce18DeviceReduceKernelINS2_10policy_hubIN4cuda3std3__45tupleIJblEEEyN6thrust24THRUST_300001_SM_1000_NS8cuda_cub9__find_if7functorIS9_EEE10Policy1000ENSB_12zip_iteratorINS8_IJNSD_26transform_input_iterator_tIbNSI_INS8_IJNSB_6detail15normal_iteratorINSB_10device_ptrIiEEEESO_EEEEENSK_22tuple_binary_predicateINS7_7greaterIiEEEEEENSB_17counting_iteratorIlNSB_11use_defaultESX_SX_EEEEEEEySF_S9_NS7_10__identityEEEvT0_PT3_T1_NS0_13GridEvenShareIS15_EET2_T4_E12temp_storage+120];
	ld.shared.u64 	%rd269, [_ZZN3cub18CUB_300001_SM_10006detail6reduce18DeviceReduceKernelINS2_10policy_hubIN4cuda3std3__45tupleIJblEEEyN6thrust24THRUST_300001_SM_1000_NS8cuda_cub9__find_if7functorIS9_EEE10Policy1000ENSB_12zip_iteratorINS8_IJNSD_26transform_input_iterator_tIbNSI_INS8_IJNSB_6detail15normal_iteratorINSB_10device_ptrIiEEEESO_EEEEENSK_22tuple_binary_predicateINS7_7greaterIiEEEEEENSB_17counting_iteratorIlNSB_11use_defaultESX_SX_EEEEEEEySF_S9_NS7_10__identityEEEvT0_PT3_T1_NS0_13GridEvenShareIS15_EET2_T4_E12temp_storage+128];
	setp.eq.s16 	%p146, %rs217, 0;
	setp.eq.s16 	%p147, %rs218, 0;
	min.s64 	%rd270, %rd269, %rd268;
	selp.b16 	%rs219, %rs216, 1, %p147;
	selp.b16 	%rs377, %rs218, %rs219, %p146;
	selp.b64 	%rd271, %rd268, %rd270, %p147;
	selp.b64 	%rd439, %rd269, %rd271, %p146;
$L__BB19_118:
	mov.u32 	%r529, %tid.x;
	setp.ne.s32 	%p324, %r529, 0;
	@%p324 bra 	$L__BB19_120;
	ld.param.u64 	%rd429, [_ZN3cub18CUB_300001_SM_10006detail6reduce18DeviceReduceKernelINS2_10policy_hubIN4cuda3std3__45tupleIJblEEEyN6thrust24THRUST_300001_SM_1000_NS8cuda_cub9__find_if7functorIS9_EEE10Policy1000ENSB_12zip_iteratorINS8_IJNSD_26transform_input_iterator_tIbNSI_INS8_IJNSB_6detail15normal_iteratorINSB_10device_ptrIiEEEESO_EEEEENSK_22tuple_binary_predicateINS7_7greaterIiEEEEEENSB_17counting_iteratorIlNSB_11use_defaultESX_SX_EEEEEEEySF_S9_NS7_10__identityEEEvT0_PT3_T1_NS0_13GridEvenShareIS15_EET2_T4__param_1];
	cvta.to.global.u64 	%rd426, %rd429;
	mul.wide.u32 	%rd427, %r2, 16;
	add.s64 	%rd428, %rd426, %rd427;
	st.global.u8 	[%rd428], %rs377;
	st.global.u64 	[%rd428+8], %rd439;
$L__BB19_120:
	ret;

}
	// .globl	_ZN3cub18CUB_300001_SM_10006detail6reduce28DeviceReduceSingleTileKernelINS2_10policy_hubIN4cuda3std3__45tupleIJblEEEjN6thrust24THRUST_300001_SM_1000_NS8cuda_cub9__find_if7functorIS9_EEE10Policy1000ENSB_12zip_iteratorINS8_IJNSD_26transform_input_iterator_tIbNSI_INS8_IJNSB_6detail15normal_iteratorINSB_10device_ptrIfEEEESO_EEEEENSK_22tuple_binary_predicateINS7_4lessIfEEEEEENSB_17counting_iteratorIlNSB_11use_defaultESX_SX_EEEEEEEPS9_jSF_S9_S9_NS7_10__identityEEEvT0_T1_T2_T3_T4_T6_
.visible .entry _ZN3cub18CUB_300001_SM_10006detail6reduce28DeviceReduceSingleTileKernelINS2_10policy_hubIN4cuda3std3__45tupleIJblEEEjN6thrust24THRUST_300001_SM_1000_NS8cuda_cub9__find_if7functorIS9_EEE10Policy1000ENSB_12zip_iteratorINS8_IJNSD_26transform_input_iterator_tIbNSI_INS8_IJNSB_6detail15normal_iteratorINSB_10device_ptrIfEEEESO_EEEEENSK_22tuple_binary_predicateINS7_4lessIfEEEEEENSB_17counting_iteratorIlNSB_11use_defaultESX_SX_EEEEEEEPS9_jSF_S9_S9_NS7_10__identityEEEvT0_T1_T2_T3_T4_T6_(
	.param .align 8 .b8 _ZN3cub18CUB_300001_SM_10006detail6reduce28DeviceReduceSingleTileKernelINS2_10policy_hubIN4cuda3std3__45tupleIJblEEEjN6thrust24THRUST_300001_SM_1000_NS8cuda_cub9__find_if7functorIS9_EEE10Policy1000ENSB_12zip_iteratorINS8_IJNSD_26transform_input_iterator_tIbNSI_INS8_IJNSB_6detail15normal_iteratorINSB_10device_ptrIfEEEESO_EEEEENSK_22tuple_binary_predicateINS7_4lessIfEEEEEENSB_17counting_iteratorIlNSB_11use_defaultESX_SX_EEEEEEEPS9_jSF_S9_S9_NS7_10__identityEEEvT0_T1_T2_T3_T4_T6__param_0[32],
	.param .u64 .ptr .align 1 _ZN3cub18CUB_300001_SM_10006detail6reduce28DeviceReduceSingleTileKernelINS2_10policy_hubIN4cuda3std3__45tupleIJblEEEjN6thrust24THRUST_300001_SM_1000_NS8cuda_cub9__find_if7functorIS9_EEE10Policy1000ENSB_12zip_iteratorINS8_IJNSD_26transform_input_iterator_tIbNSI_INS8_IJNSB_6detail15normal_iteratorINSB_10device_ptrIfEEEESO_EEEEENSK_22tuple_binary_predicateINS7_4lessIfEEEEEENSB_17counting_iteratorIlNSB_11use_defaultESX_SX_EEEEEEEPS9_jSF_S9_S9_NS7_10__identityEEEvT0_T1_T2_T3_T4_T6__param_1,
	.param .u32 _ZN3cub18CUB_300001_SM_10006detail6reduce28DeviceReduceSingleTileKernelINS2_10policy_hubIN4cuda3std3__45tupleIJblEEEjN6thrust24THRUST_300001_SM_1000_NS8cuda_cub9__find_if7functorIS9_EEE10Policy1000ENSB_12zip_iteratorINS8_IJNSD_26transform_input_iterator_tIbNSI_INS8_IJNSB_6detail15normal_iteratorINSB_10device_ptrIfEEEESO_EEEEENSK_22tuple_binary_predicateINS7_4lessIfEEEEEENSB_17counting_iteratorIlNSB_11use_defaultESX_SX_EEEEEEEPS9_jSF_S9_S9_NS7_10__identityEEEvT0_T1_T2_T3_T4_T6__param_2,
	.param .align 1 .b8 _ZN3cub18CUB_300001_SM_10006detail6reduce28DeviceReduceSingleTileKernelINS2_10policy_hubIN4cuda3std3__45tupleIJblEEEjN6thrust24THRUST_300001_SM_1000_NS8cuda_cub9__find_if7functorIS9_EEE10Policy1000ENSB_12zip_iteratorINS8_IJNSD_26transform_input_iterator_tIbNSI_INS8_IJNSB_6detail15normal_iteratorINSB_10device_ptrIfEEEESO_EEEEENSK_22tuple_binary_predicateINS7_4lessIfEEEEEENSB_17counting_iteratorIlNSB_11use_defaultESX_SX_EEEEEEEPS9_jSF_S9_S9_NS7_10__identityEEEvT0_T1_T2_T3_T4_T6__param_3[1],
	.param .align 8 .b8 _ZN3cub18CUB_300001_SM_10006detail6reduce28DeviceReduceSingleTileKernelINS2_10policy_hubIN4cuda3std3__45tupleIJblEEEjN6thrust24THRUST_300001_SM_1000_NS8cuda_cub9__find_if7functorIS9_EEE10Policy1000ENSB_12zip_iteratorINS8_IJNSD_26transform_input_iterator_tIbNSI_INS8_IJNSB_6detail15normal_iteratorINSB_10device_ptrIfEEEESO_EEEEENSK_22tuple_binary_predicateINS7_4lessIfEEEEEENSB_17counting_iteratorIlNSB_11use_defaultESX_SX_EEEEEEEPS9_jSF_S9_S9_NS7_10__identityEEEvT0_T1_T2_T3_T4_T6__param_4[16],
	.param .align 1 .b8 _ZN3cub18CUB_300001_SM_10006detail6reduce28DeviceReduceSingleTileKernelINS2_10policy_hubIN4cuda3std3__45tupleIJblEEEjN6thrust24THRUST_300001_SM_1000_NS8cuda_cub9__find_if7functorIS9_EEE10Policy1000ENSB_12zip_iteratorINS8_IJNSD_26transform_input_iterator_tIbNSI_INS8_IJNSB_6detail15normal_iteratorINSB_10device_ptrIfEEEESO_EEEEENSK_22tuple_binary_predicateINS7_4lessIfEEEEEENSB_17counting_iteratorIlNSB_11use_defaultESX_SX_EEEEEEEPS9_jSF_S9_S9_NS7_10__identityEEEvT0_T1_T2_T3_T4_T6__param_5[1]
)
.maxntid 256
.minnctapersm 1
{
	.reg .pred 	%p<331>;
	.reg .b16 	%rs<416>;
	.reg .b32 	%r<445>;
	.reg .b32 	%f<81>;
	.reg .b64 	%rd<473>;
	// demoted variable
	.shared .align 8 .b8 _ZZN3cub18CUB_300001_SM_10006detail6reduce28DeviceReduceSingleTileKernelINS2_10policy_hubIN4cuda3std3__45tupleIJblEEEjN6thrust24THRUST_300001_SM_1000_NS8cuda_cub9__find_if7functorIS9_EEE10Policy1000ENSB_12zip_iteratorINS8_IJNSD_26transform_input_iterator_tIbNSI_INS8_IJNSB_6detail15normal_iteratorINSB_10device_ptrIfEEEESO_EEEEENSK_22tuple_binary_predicateINS7_4lessIfEEEEEENSB_17counting_iteratorIlNSB_11use_defaultESX_SX_EEEEEEEPS9_jSF_S9_S9_NS7_10__identityEEEvT0_T1_T2_T3_T4_T6_E12temp_storage[152];
	ld.param.u64 	%rd120, [_ZN3cub18CUB_300001_SM_10006detail6reduce28DeviceReduceSingleTileKernelINS2_10policy_hubIN4cuda3std3__45tupleIJblEEEjN6thrust24THRUST_300001_SM_1000_NS8cuda_cub9__find_if7functorIS9_EEE10Policy1000ENSB_12zip_iteratorINS8_IJNSD_26transform_input_iterator_tIbNSI_INS8_IJNSB_6detail15normal_iteratorINSB_10device_ptrIfEEEESO_EEEEENSK_22tuple_binary_predicateINS7_4lessIfEEEEEENSB_17counting_iteratorIlNSB_11use_defaultESX_SX_EEEEEEEPS9_jSF_S9_S9_NS7_10__identityEEEvT0_T1_T2_T3_T4_T6__param_4+8];
	ld.param.u64 	%rd119, [_ZN3cub18CUB_300001_SM_10006detail6reduce28DeviceReduceSingleTileKernelINS2_10policy_hubIN4cuda3std3__45tupleIJblEEEjN6thrust24THRUST_300001_SM_1000_NS8cuda_cub9__find_if7functorIS9_EEE10Policy1000ENSB_12zip_iteratorINS8_IJNSD_26transform_input_iterator_tIbNSI_INS8_IJNSB_6detail15normal_iteratorINSB_10device_ptrIfEEEESO_EEEEENSK_22tuple_binary_predicateINS7_4lessIfEEEEEENSB_17counting_iteratorIlNSB_11use_defaultESX_SX_EEEEEEEPS9_jSF_S9_S9_NS7_10__identityEEEvT0_T1_T2_T3_T4_T6__param_0+24];
	ld.param.u64 	%rd118, [_ZN3cub18CUB_300001_SM_10006detail6reduce28DeviceReduceSingleTileKernelINS2_10policy_hubIN4cuda3std3__45tupleIJblEEEjN6thrust24THRUST_300001_SM_1000_NS8cuda_cub9__find_if7functorIS9_EEE10Policy1000ENSB_12zip_iteratorINS8_IJNSD_26transform_input_iterator_tIbNSI_INS8_IJNSB_6detail15normal_iteratorINSB_10device_ptrIfEEEESO_EEEEENSK_22tuple_binary_predicateINS7_4lessIfEEEEEENSB_17counting_iteratorIlNSB_11use_defaultESX_SX_EEEEEEEPS9_jSF_S9_S9_NS7_10__identityEEEvT0_T1_T2_T3_T4_T6__param_0+8];
	ld.param.u64 	%rd117, [_ZN3cub18CUB_300001_SM_10006detail6reduce28DeviceReduceSingleTileKernelINS2_10policy_hubIN4cuda3std3__45tupleIJblEEEjN6thrust24THRUST_300001_SM_1000_NS8cuda_cub9__find_if7functorIS9_EEE10Policy1000ENSB_12zip_iteratorINS8_IJNSD_26transform_input_iterator_tIbNSI_INS8_IJNSB_6detail15normal_iteratorINSB_10device_ptrIfEEEESO_EEEEENSK_22tuple_binary_predicateINS7_4lessIfEEEEEENSB_17counting_iteratorIlNSB_11use_defaultESX_SX_EEEEEEEPS9_jSF_S9_S9_NS7_10__identityEEEvT0_T1_T2_T3_T4_T6__param_0];
	ld.param.u64 	%rd121, [_ZN3cub18CUB_300001_SM_10006detail6reduce28DeviceReduceSingleTileKernelINS2_10policy_hubIN4cuda3std3__45tupleIJblEEEjN6thrust24THRUST_300001_SM_1000_NS8cuda_cub9__find_if7functorIS9_EEE10Policy1000ENSB_12zip_iteratorINS8_IJNSD_26transform_input_iterator_tIbNSI_INS8_IJNSB_6detail15normal_iteratorINSB_10device_ptrIfEEEESO_EEEEENSK_22tuple_binary_predicateINS7_4lessIfEEEEEENSB_17counting_iteratorIlNSB_11use_defaultESX_SX_EEEEEEEPS9_jSF_S9_S9_NS7_10__identityEEEvT0_T1_T2_T3_T4_T6__param_1];
	ld.param.u32 	%r44, [_ZN3cub18CUB_300001_SM_10006detail6reduce28DeviceReduceSingleTileKernelINS2_10policy_hubIN4cuda3std3__45tupleIJblEEEjN6thrust24THRUST_300001_SM_1000_NS8cuda_cub9__find_if7functorIS9_EEE10Policy1000ENSB_12zip_iteratorINS8_IJNSD_26transform_input_iterator_tIbNSI_INS8_IJNSB_6detail15normal_iteratorINSB_10device_ptrIfEEEESO_EEEEENSK_22tuple_binary_predicateINS7_4lessIfEEEEEENSB_17counting_iteratorIlNSB_11use_defaultESX_SX_EEEEEEEPS9_jSF_S9_S9_NS7_10__identityEEEvT0_T1_T2_T3_T4_T6__param_2];
	ld.param.u8 	%rs102, [_ZN3cub18CUB_300001_SM_10006detail6reduce28DeviceReduceSingleTileKernelINS2_10policy_hubIN4cuda3std3__45tupleIJblEEEjN6thrust24THRUST_300001_SM_1000_NS8cuda_cub9__find_if7functorIS9_EEE10Policy1000ENSB_12zip_iteratorINS8_IJNSD_26transform_input_iterator_tIbNSI_INS8_IJNSB_6detail15normal_iteratorINSB_10device_ptrIfEEEESO_EEEEENSK_22tuple_binary_predicateINS7_4lessIfEEEEEENSB_17counting_iteratorIlNSB_11use_defaultESX_SX_EEEEEEEPS9_jSF_S9_S9_NS7_10__identityEEEvT0_T1_T2_T3_T4_T6__param_4];
	cvta.to.global.u64 	%rd1, %rd121;
	setp.ne.s32 	%p1, %r44, 0;
	@%p1 bra 	$L__BB20_3;
	mov.u32 	%r430, %tid.x;
	setp.ne.s32 	%p330, %r430, 0;
	@%p330 bra 	$L__BB20_127;
	st.global.u8 	[%rd1], %rs102;
	st.global.u64 	[%rd1+8], %rd120;
	bra.uni 	$L__BB20_127;
$L__BB20_3:
	cvta.to.global.u64 	%rd2, %rd117;
	cvta.to.global.u64 	%rd3, %rd118;
	setp.gt.u32 	%p2, %r44, 1023;
	@%p2 bra 	$L__BB20_80;
	mov.u32 	%r1, %tid.x;
	setp.ge.u32 	%p151, %r1, %r44;
	mov.b16 	%rs383, 0;
	mov.b64 	%rd440, 0;
	mov.u32 	%r434, %r1;
	@%p151 bra 	$L__BB20_6;
	cvt.u64.u32 	%rd297, %r1;
	mul.wide.u32 	%rd298, %r1, 4;
	add.s64 	%rd299, %rd2, %rd298;
	add.s64 	%rd300, %rd3, %rd298;
	add.s64 	%rd440, %rd119, %rd297;
	ld.global.f32 	%f49, [%rd299];
	ld.global.f32 	%f50, [%rd300];
	setp.lt.f32 	%p152, %f49, %f50;
	selp.u16 	%rs383, 1, 0, %p152;
	add.s32 	%r434, %r1, 256;
$L__BB20_6:
	setp.ge.u32 	%p153, %r434, %r44;
	@%p153 bra 	$L__BB20_18;
	not.b32 	%r192, %r434;
	add.s32 	%r4, %r44, %r192;
	shr.u32 	%r193, %r4, 8;
	add.s32 	%r5, %r193, 1;
	and.b32  	%r6, %r5, 7;
	setp.lt.u32 	%p154, %r4, 1792;
	@%p154 bra 	$L__BB20_10;
	and.b32  	%r194, %r5, 33554424;
	neg.s32 	%r432, %r194;
$L__BB20_9:
	.pragma "nounroll";
	cvt.u64.u32 	%rd302, %r434;
	mul.wide.u32 	%rd303, %r434, 4;
	add.s64 	%rd304, %rd2, %rd303;
	add.s64 	%rd305, %rd3, %rd303;
	add.s64 	%rd306, %rd119, %rd302;
	ld.global.f32 	%f51, [%rd304];
	ld.global.f32 	%f52, [%rd305];
	setp.lt.f32 	%p155, %f51, %f52;
	selp.u16 	%rs224, 1, 0, %p155;
	and.b16  	%rs225, %rs383, 255;
	setp.ne.s16 	%p157, %rs225, 0;
	and.pred  	%p158, %p157, %p155;
	min.s64 	%rd307, %rd306, %rd440;
	setp.eq.s16 	%p159, %rs225, 0;
	selp.b64 	%rd308, %rd306, %rd440, %p159;
	selp.b16 	%rs226, %rs224, %rs383, %p159;
	selp.b64 	%rd309, %rd307, %rd308, %p158;
	selp.b16 	%rs227, 1, %rs226, %p158;
	and.b16  	%rs228, %rs227, 255;
	add.s64 	%rd310, %rd306, 256;
	ld.global.f32 	%f53, [%rd304+1024];
	ld.global.f32 	%f54, [%rd305+1024];
	setp.lt.f32 	%p160, %f53, %f54;
	selp.u16 	%rs229, 1, 0, %p160;
	setp.ne.s16 	%p162, %rs228, 0;
	and.pred  	%p163, %p162, %p160;
	min.s64 	%rd311, %rd310, %rd309;
	setp.eq.s16 	%p164, %rs228, 0;
	selp.b64 	%rd312, %rd310, %rd309, %p164;
	selp.b16 	%rs230, %rs229, %rs227, %p164;
	selp.b64 	%rd313, %rd311, %rd312, %p163;
	selp.b16 	%rs231, 1, %rs230, %p163;
	and.b16  	%rs232, %rs231, 255;
	add.s64 	%rd314, %rd306, 512;
	ld.global.f32 	%f55, [%rd304+2048];
	ld.global.f32 	%f56, [%rd305+2048];
	setp.lt.f32 	%p165, %f55, %f56;
	selp.u16 	%rs233, 1, 0, %p165;
	setp.ne.s16 	%p167, %rs232, 0;
	and.pred  	%p168, %p167, %p165;
	min.s64 	%rd315, %rd314, %rd313;
	setp.eq.s16 	%p169, %rs232, 0;
	selp.b64 	%rd316, %rd314, %rd313, %p169;
	selp.b16 	%rs234, %rs233, %rs231, %p169;
	selp.b64 	%rd317, %rd315, %rd316, %p168;
	selp.b16 	%rs235, 1, %rs234, %p168;
	and.b16  	%rs236, %rs235, 255;
	add.s64 	%rd318, %rd306, 768;
	ld.global.f32 	%f57, [%rd304+3072];
	ld.global.f32 	%f58, [%rd305+3072];
	setp.lt.f32 	%p170, %f57, %f58;
	selp.u16 	%rs237, 1, 0, %p170;
	setp.ne.s16 	%p172, %rs236, 0;
	and.pred  	%p173, %p172, %p170;
	min.s64 	%rd319, %rd318, %rd317;
	setp.eq.s16 	%p174, %rs236, 0;
	selp.b64 	%rd320, %rd318, %rd317, %p174;
	selp.b16 	%rs238, %rs237, %rs235, %p174;
	selp.b64 	%rd321, %rd319, %rd320, %p173;
	selp.b16 	%rs239, 1, %rs238, %p173;
	and.b16  	%rs240, %rs239, 255;
	add.s64 	%rd322, %rd306, 1024;
	ld.global.f32 	%f59, [%rd304+4096];
	ld.global.f32 	%f60, [%rd305+4096];
	setp.lt.f32 	%p175, %f59, %f60;
	selp.u16 	%rs241, 1, 0, %p175;
	setp.ne.s16 	%p177, %rs240, 0;
	and.pred  	%p178, %p177, %p175;
	min.s64 	%rd323, %rd322, %rd321;
	setp.eq.s16 	%p179, %rs240, 0;
	selp.b64 	%rd324, %rd322, %rd321, %p179;
	selp.b16 	%rs242, %rs241, %rs239, %p179;
	selp.b64 	%rd325, %rd323, %rd324, %p178;
	selp.b16 	%rs243, 1, %rs242, %p178;
	and.b16  	%rs244, %rs243, 255;
	add.s64 	%rd326, %rd306, 1280;
	ld.global.f32 	%f61, [%rd304+5120];
	ld.global.f32 	%f62, [%rd305+5120];
	setp.lt.f32 	%p180, %f61, %f62;
	selp.u16 	%rs245, 1, 0, %p180;
	setp.ne.s16 	%p182, %rs244, 0;
	and.pred  	%p183, %p182, %p180;
	min.s64 	%rd327, %rd326, %rd325;
	setp.eq.s16 	%p184, %rs244, 0;
	selp.b64 	%rd328, %rd326, %rd325, %p184;
	selp.b16 	%rs246, %rs245, %rs243, %p184;
	selp.b64 	%rd329, %rd327, %rd328, %p183;
	selp.b16 	%rs247, 1, %rs246, %p183;
	and.b16  	%rs248, %rs247, 255;
	add.s64 	%rd330, %rd306, 1536;
	ld.global.f32 	%f63, [%rd304+6144];
	ld.global.f32 	%f64, [%rd305+6144];
	setp.lt.f32 	%p185, %f63, %f64;
	selp.u16 	%rs249, 1, 0, %p185;
	setp.ne.s16 	%p187, %rs248, 0;
	and.pred  	%p188, %p187, %p185;
	min.s64 	%rd331, %rd330, %rd329;
	setp.eq.s16 	%p189, %rs248, 0;
	selp.b64 	%rd332, %rd330, %rd329, %p189;
	selp.b16 	%rs250, %rs249, %rs247, %p189;
	selp.b64 	%rd333, %rd331, %rd332, %p188;
	selp.b16 	%rs251, 1, %rs250, %p188;
	and.b16  	%rs252, %rs251, 255;
	add.s64 	%rd334, %rd306, 1792;
	ld.global.f32 	%f65, [%rd304+7168];
	ld.global.f32 	%f66, [%rd305+7168];
	setp.lt.f32 	%p190, %f65, %f66;
	selp.u16 	%rs253, 1, 0, %p190;
	setp.ne.s16 	%p192, %rs252, 0;
	and.pred  	%p193, %p192, %p190;
	min.s64 	%rd335, %rd334, %rd333;
	setp.eq.s16 	%p194, %rs252, 0;
	selp.b64 	%rd336, %rd334, %rd333, %p194;
	selp.b16 	%rs254, %rs253, %rs251, %p194;
	selp.b64 	%rd440, %rd335, %rd336, %p193;
	selp.b16 	%rs383, 1, %rs254, %p193;
	add.s32 	%r434, %r434, 2048;
	add.s32 	%r432, %r432, 8;
	setp.ne.s32 	%p195, %r432, 0;
	@%p195 bra 	$L__BB20_9;
$L__BB20_10:
	setp.eq.s32 	%p196, %r6, 0;
	@%p196 bra 	$L__BB20_18;
	setp.lt.u32 	%p197, %r6, 4;
	@%p197 bra 	$L__BB20_13;
	cvt.u64.u32 	%rd338, %r434;
	mul.wide.u32 	%rd339, %r434, 4;
	add.s64 	%rd340, %rd2, %rd339;
	add.s64 	%rd341, %rd3, %rd339;
	add.s64 	%rd342, %rd119, %rd338;
	ld.global.f32 	%f67, [%rd340];
	ld.global.f32 	%f68, [%rd341];
	setp.lt.f32 	%p198, %f67, %f68;
	selp.u16 	%rs256, 1, 0, %p198;
	and.b16  	%rs257, %rs383, 255;
	setp.ne.s16 	%p200, %rs257, 0;
	and.pred  	%p201, %p200, %p198;
	min.s64 	%rd343, %rd342, %rd440;
	setp.eq.s16 	%p202, %rs257, 0;
	selp.b64 	%rd344, %rd342, %rd440, %p202;
	selp.b16 	%rs258, %rs256, %rs383, %p202;
	selp.b64 	%rd345, %rd343, %rd344, %p201;
	selp.b16 	%rs259, 1, %rs258, %p201;
	and.b16  	%rs260, %rs259, 255;
	add.s32 	%r195, %r434, 256;
	cvt.u64.u32 	%rd346, %r195;
	add.s64 	%rd347, %rd119, %rd346;
	ld.global.f32 	%f69, [%rd340+1024];
	ld.global.f32 	%f70, [%rd341+1024];
	setp.lt.f32 	%p203, %f69, %f70;
	selp.u16 	%rs261, 1, 0, %p203;
	setp.ne.s16 	%p205, %rs260, 0;
	and.pred  	%p206, %p205, %p203;
	min.s64 	%rd348, %rd347, %rd345;
	setp.eq.s16 	%p207, %rs260, 0;
	selp.b64 	%rd349, %rd347, %rd345, %p207;
	selp.b16 	%rs262, %rs261, %rs259, %p207;
	selp.b64 	%rd350, %rd348, %rd349, %p206;
	selp.b16 	%rs263, 1, %rs262, %p206;
	and.b16  	%rs264, %rs263, 255;
	add.s32 	%r196, %r434, 512;
	cvt.u64.u32 	%rd351, %r196;
	add.s64 	%rd352, %rd119, %rd351;
	ld.global.f32 	%f71, [%rd340+2048];
	ld.global.f32 	%f72, [%rd341+2048];
	setp.lt.f32 	%p208, %f71, %f72;
	selp.u16 	%rs265, 1, 0, %p208;
	setp.ne.s16 	%p210, %rs264, 0;
	and.pred  	%p211, %p210, %p208;
	min.s64 	%rd353, %rd352, %rd350;
	setp.eq.s16 	%p212, %rs264, 0;
	selp.b64 	%rd354, %rd352, %rd350, %p212;
	selp.b16 	%rs266, %rs265, %rs263, %p212;
	selp.b64 	%rd355, %rd353, %rd354, %p211;
	selp.b16 	%rs267, 1, %rs266, %p211;
	and.b16  	%rs268, %rs267, 255;
	add.s32 	%r197, %r434, 768;
	cvt.u64.u32 	%rd356, %r197;
	add.s64 	%rd357, %rd119, %rd356;
	ld.global.f32 	%f73, [%rd340+3072];
	ld.global.f32 	%f74, [%rd341+3072];
	setp.lt.f32 	%p213, %f73, %f74;
	selp.u16 	%rs269, 1, 0, %p213;
	setp.ne.s16 	%p215, %rs268, 0;
	and.pred  	%p216, %p215, %p213;
	min.s64 	%rd358, %rd357, %rd355;
	setp.eq.s16 	%p217, %rs268, 0;
	selp.b64 	%rd359, %rd357, %rd355, %p217;
	selp.b16 	%rs270, %rs269, %rs267, %p217;
	selp.b64 	%rd440, %rd358, %rd359, %p216;
	selp.b16 	%rs383, 1, %rs270, %p216;
	add.s32 	%r434, %r434, 1024;
$L__BB20_13:
	and.b32  	%r198, %r5, 3;
	setp.eq.s32 	%p218, %r198, 0;
	@%p218 bra 	$L__BB20_18;
	setp.eq.s32 	%p219, %r198, 1;
	@%p219 bra 	$L__BB20_16;
	cvt.u64.u32 	%rd361, %r434;
	mul.wide.u32 	%rd362, %r434, 4;
	add.s64 	%rd363, %rd2, %rd362;
	add.s64 	%rd364, %rd3, %rd362;
	add.s64 	%rd365, %rd119, %rd361;
	ld.global.f32 	%f75, [%rd363];
	ld.global.f32 	%f76, [%rd364];
	setp.lt.f32 	%p220, %f75, %f76;
	selp.u16 	%rs272, 1, 0, %p220;
	and.b16  	%rs273, %rs383, 255;
	setp.ne.s16 	%p222, %rs273, 0;
	and.pred  	%p223, %p222, %p220;
	min.s64 	%rd366, %rd365, %rd440;
	setp.eq.s16 	%p224, %rs273, 0;
	selp.b64 	%rd367, %rd365, %rd440, %p224;
	selp.b16 	%rs274, %rs272, %rs383, %p224;
	selp.b64 	%rd368, %rd366, %rd367, %p223;
	selp.b16 	%rs275, 1, %rs274, %p223;
	and.b16  	%rs276, %rs275, 255;
	add.s32 	%r199, %r434, 256;
	cvt.u64.u32 	%rd369, %r199;
	add.s64 	%rd370, %rd119, %rd369;
	ld.global.f32 	%f77, [%rd363+1024];
	ld.global.f32 	%f78, [%rd364+1024];
	setp.lt.f32 	%p225, %f77, %f78;
	selp.u16 	%rs277, 1, 0, %p225;
	setp.ne.s16 	%p227, %rs276, 0;
	and.pred  	%p228, %p227, %p225;
	min.s64 	%rd371, %rd370, %rd368;
	setp.eq.s16 	%p229, %rs276, 0;
	selp.b64 	%rd372, %rd370, %rd368, %p229;
	selp.b16 	%rs278, %rs277, %rs275, %p229;
	selp.b64 	%rd440, %rd371, %rd372, %p228;
	selp.b16 	%rs383, 1, %rs278, %p228;
	add.s32 	%r434, %r434, 512;
$L__BB20_16:
	and.b32  	%r200, %r4, 256;
	setp.ne.s32 	%p230, %r200, 0;
	@%p230 bra 	$L__BB20_18;
	cvt.u64.u32 	%rd373, %r434;
	mul.wide.u32 	%rd374, %r434, 4;
	add.s64 	%rd375, %rd2, %rd374;
	add.s64 	%rd376, %rd3, %rd374;
	add.s64 	%rd377, %rd119, %rd373;
	ld.global.f32 	%f79, [%rd375];
	ld.global.f32 	%f80, [%rd376];
	setp.lt.f32 	%p231, %f79, %f80;
	selp.u16 	%rs279, 1, 0, %p231;
	and.b16  	%rs280, %rs383, 255;
	setp.ne.s16 	%p233, %rs280, 0;
	and.pred  	%p234, %p233, %p231;
	min.s64 	%rd378, %rd377, %rd440;
	setp.eq.s16 	%p235, %rs280, 0;
	selp.b64 	%rd379, %rd377, %rd440, %p235;
	selp.b16 	%rs281, %rs279, %rs383, %p235;
	selp.b64 	%rd440, %rd378, %rd379, %p234;
	selp.b16 	%rs383, 1, %rs281, %p234;
$L__BB20_18:
	setp.lt.u32 	%p236, %r44, 256;
	@%p236 bra 	$L__BB20_43;
	// begin inline asm
	mov.u32 %r319, %laneid;
	// end inline asm
	cvt.u32.u16 	%r340, %rs383;
	and.b32  	%r321, %r340, 255;
	mov.b32 	%r337, 1;
	mov.b32 	%r338, 31;
	mov.b32 	%r339, -1;
	// begin inline asm
	shfl.sync.down.b32 %r320, %r321, %r337, %r338, %r339;
	// end inline asm
	// begin inline asm
	shfl.sync.down.b32 %r325, %r326, %r337, %r338, %r339;
	// end inline asm
	mov.b64 	{%r331, %r336}, %rd440;
	// begin inline asm
	shfl.sync.down.b32 %r330, %r331, %r337, %r338, %r339;
	// end inline asm
	// begin inline asm
	shfl.sync.down.b32 %r335, %r336, %r337, %r338, %r339;
	// end inline asm
	mov.b64 	%rd19, {%r330, %r335};
	cvt.u16.u32 	%rs15, %r320;
	setp.gt.s32 	%p286, %r319, 30;
	@%p286 bra 	$L__BB20_23;
	and.b16  	%rs323, %rs383, 255;
	setp.eq.s16 	%p287, %rs323, 0;
	and.b16  	%rs324, %rs15, 255;
	setp.eq.s16 	%p288, %rs324, 0;
	or.pred  	%p289, %p287, %p288;
	@%p289 bra 	$L__BB20_22;
	min.s64 	%rd440, %rd19, %rd440;
	mov.b16 	%rs383, 1;
	bra.uni 	$L__BB20_23;
$L__BB20_22:
	setp.eq.s16 	%p290, %rs323, 0;
	selp.b64 	%rd440, %rd19, %rd440, %p290;
	selp.b16 	%rs383, %rs15, %rs383, %p290;
$L__BB20_23:
	cvt.u32.u16 	%r361, %rs383;
	and.b32  	%r342, %r361, 255;
	mov.b32 	%r358, 2;
	mov.b32 	%r359, 31;
	mov.b32 	%r360, -1;
	// begin inline asm
	shfl.sync.down.b32 %r341, %r342, %r358, %r359, %r360;
	// end inline asm
	// begin inline asm
	shfl.sync.down.b32 %r346, %r347, %r358, %r359, %r360;
	// end inline asm
	mov.b64 	{%r352, %r357}, %rd440;
	// begin inline asm
	shfl.sync.down.b32 %r351, %r352, %r358, %r359, %r360;
	// end inline asm
	// begin inline asm
	shfl.sync.down.b32 %r356, %r357, %r358, %r359, %r360;
	// end inline asm
	mov.b64 	%rd23, {%r351, %r356};
	cvt.u16.u32 	%rs18, %r341;
	setp.gt.s32 	%p291, %r319, 29;
	@%p291 bra 	$L__BB20_27;
	and.b16  	%rs327, %rs383, 255;
	setp.eq.s16 	%p292, %rs327, 0;
	and.b16  	%rs328, %rs18, 255;
	setp.eq.s16 	%p293, %rs328, 0;
	or.pred  	%p294, %p292, %p293;
	@%p294 bra 	$L__BB20_26;
	min.s64 	%rd440, %rd23, %rd440;
	mov.b16 	%rs383, 1;
	bra.uni 	$L__BB20_27;
$L__BB20_26:
	setp.eq.s16 	%p295, %rs327, 0;
	selp.b64 	%rd440, %rd23, %rd440, %p295;
	selp.b16 	%rs383, %rs18, %rs383, %p295;
$L__BB20_27:
	cvt.u32.u16 	%r382, %rs383;
	and.b32  	%r363, %r382, 255;
	mov.b32 	%r379, 4;
	mov.b32 	%r380, 31;
	mov.b32 	%r381, -1;
	// begin inline asm
	shfl.sync.down.b32 %r362, %r363, %r379, %r380, %r381;
	// end inline asm
	// begin inline asm
	shfl.sync.down.b32 %r367, %r368, %r379, %r380, %r381;
	// end inline asm
	mov.b64 	{%r373, %r378}, %rd440;
	// begin inline asm
	shfl.sync.down.b32 %r372, %r373, %r379, %r380, %r381;
	// end inline asm
	// begin inline asm
	shfl.sync.down.b32 %r377, %r378, %r379, %r380, %r381;
	// end inline asm
	mov.b64 	%rd27, {%r372, %r377};
	cvt.u16.u32 	%rs21, %r362;
	setp.gt.s32 	%p296, %r319, 27;
	@%p296 bra 	$L__BB20_31;
	and.b16  	%rs331, %rs383, 255;
	setp.eq.s16 	%p297, %rs331, 0;
	and.b16  	%rs332, %rs21, 255;
	setp.eq.s16 	%p298, %rs332, 0;
	or.pred  	%p299, %p297, %p298;
	@%p299 bra 	$L__BB20_30;
	min.s64 	%rd440, %rd27, %rd440;
	mov.b16 	%rs383, 1;
	bra.uni 	$L__BB20_31;
$L__BB20_30:
	setp.eq.s16 	%p300, %rs331, 0;
	selp.b64 	%rd440, %rd27, %rd440, %p300;
	selp.b16 	%rs383, %rs21, %rs383, %p300;
$L__BB20_31:
	cvt.u32.u16 	%r403, %rs383;
	and.b32  	%r384, %r403, 255;
	mov.b32 	%r400, 8;
	mov.b32 	%r401, 31;
	mov.b32 	%r402, -1;
	// begin inline asm
	shfl.sync.down.b32 %r383, %r384, %r400, %r401, %r402;
	// end inline asm
	// begin inline asm
	shfl.sync.down.b32 %r388, %r389, %r400, %r401, %r402;
	// end inline asm
	mov.b64 	{%r394, %r399}, %rd440;
	// begin inline asm
	shfl.sync.down.b32 %r393, %r394, %r400, %r401, %r402;
	// end inline asm
	// begin inline asm
	shfl.sync.down.b32 %r398, %r399, %r400, %r401, %r402;
	// end inline asm
	mov.b64 	%rd31, {%r393, %r398};
	cvt.u16.u32 	%rs24, %r383;
	setp.gt.s32 	%p301, %r319, 23;
	@%p301 bra 	$L__BB20_35;
	and.b16  	%rs335, %rs383, 255;
	setp.eq.s16 	%p302, %rs335, 0;
	and.b16  	%rs336, %rs24, 255;
	setp.eq.s16 	%p303, %rs336, 0;
	or.pred  	%p304, %p302, %p303;
	@%p304 bra 	$L__BB20_34;
	min.s64 	%rd440, %rd31, %rd440;
	mov.b16 	%rs383, 1;
	bra.uni 	$L__BB20_35;
$L__BB20_34:
	setp.eq.s16 	%p305, %rs335, 0;
	selp.b16 	%rs383, %rs24, %rs383, %p305;
	selp.b64 	%rd440, %rd31, %rd440, %p305;
$L__BB20_35:
	cvt.u32.u16 	%r424, %rs383;
	and.b32  	%r405, %r424, 255;
	mov.b32 	%r421, 16;
	mov.b32 	%r422, 31;
	mov.b32 	%r423, -1;
	// begin inline asm
	shfl.sync.down.b32 %r404, %r405, %r421, %r422, %r423;
	// end inline asm
	// begin inline asm
	shfl.sync.down.b32 %r409, %r410, %r421, %r422, %r423;
	// end inline asm
	mov.b64 	{%r415, %r420}, %rd440;
	// begin inline asm
	shfl.sync.down.b32 %r414, %r415, %r421, %r422, %r423;
	// end inline asm
	// begin inline asm
	shfl.sync.down.b32 %r419, %r420, %r421, %r422, %r423;
	// end inline asm
	mov.b64 	%rd35, {%r414, %r419};
	cvt.u16.u32 	%rs27, %r404;
	setp.gt.s32 	%p306, %r319, 15;
	@%p306 bra 	$L__BB20_39;
	and.b16  	%rs339, %rs383, 255;
	setp.eq.s16 	%p307, %rs339, 0;
	and.b16  	%rs340, %rs27, 255;
	setp.eq.s16 	%p308, %rs340, 0;
	or.pred  	%p309, %p307, %p308;
	@%p309 bra 	$L__BB20_38;
	min.s64 	%rd440, %rd35, %rd440;
	mov.b16 	%rs383, 1;
	bra.uni 	$L__BB20_39;
$L__BB20_38:
	setp.eq.s16 	%p310, %rs339, 0;
	selp.b16 	%rs383, %rs27, %rs383, %p310;
	selp.b64 	%rd440, %rd35, %rd440, %p310;
$L__BB20_39:
	setp.ne.s32 	%p311, %r319, 0;
	@%p311 bra 	$L__BB20_41;
	shr.u32 	%r425, %r1, 1;
	and.b32  	%r426, %r425, 496;
	mov.u32 	%r427, _ZZN3cub18CUB_300001_SM_10006detail6reduce28DeviceReduceSingleTileKernelINS2_10policy_hubIN4cuda3std3__45tupleIJblEEEjN6thrust24THRUST_300001_SM_1000_NS8cuda_cub9__find_if7functorIS9_EEE10Policy1000ENSB_12zip_iteratorINS8_IJNSD_26transform_input_iterator_tIbNSI_INS8_IJNSB_6detail15normal_iteratorINSB_10device_ptrIfEEEESO_EEEEENSK_22tuple_binary_predicateINS7_4lessIfEEEEEENSB_17counting_iteratorIlNSB_11use_defaultESX_SX_EEEEEEEPS9_jSF_S9_S9_NS7_10__identityEEEvT0_T1_T2_T3_T4_T6_E12temp_storage;
	add.s32 	%r428, %r427, %r426;
	st.shared.u8 	[%r428+8], %rs383;
	st.shared.u64 	[%r428+16], %rd440;
$L__BB20_41:
	bar.sync 	0;
	setp.ne.s32 	%p312, %r1, 0;
	@%p312 bra 	$L__BB20_125;
	ld.shared.u8 	%rs343, [_ZZN3cub18CUB_300001_SM_10006detail6reduce28DeviceReduceSingleTileKernelINS2_10policy_hubIN4cuda3std3__45tupleIJblEEEjN6thrust24THRUST_300001_SM_1000_NS8cuda_cub9__find_if7functorIS9_EEE10Policy1000ENSB_12zip_iteratorINS8_IJNSD_26transform_input_iterator_tIbNSI_INS8_IJNSB_6detail15normal_iteratorINSB_10device_ptrIfEEEESO_EEEEENSK_22tuple_binary_predicateINS7_4lessIfEEEEEENSB_17counting_iteratorIlNSB_11use_defaultESX_SX_EEEEEEEPS9_jSF_S9_S9_NS7_10__identityEEEvT0_T1_T2_T3_T4_T6_E12temp_storage+24];
	ld.shared.u64 	%rd401, [_ZZN3cub18CUB_300001_SM_10006detail6reduce28DeviceReduceSingleTileKernelINS2_10policy_hubIN4cuda3std3__45tupleIJblEEEjN6thrust24THRUST_300001_SM_1000_NS8cuda_cub9__find_if7functorIS9_EEE10Policy1000ENSB_12zip_iteratorINS8_IJNSD_26transform_input_iterator_tIbNSI_INS8_IJNSB_6detail15normal_iteratorINSB_10device_ptrIfEEEESO_EEEEENSK_22tuple_binary_predicateINS7_4lessIfEEEEEENSB_17counting_iteratorIlNSB_11use_defaultESX_SX_EEEEEEEPS9_jSF_S9_S9_NS7_10__identityEEEvT0_T1_T2_T3_T4_T6_E12temp_storage+32];
	and.b16  	%rs344, %rs383, 255;
	setp.eq.s16 	%p313, %rs344, 0;
	setp.eq.s16 	%p314, %rs343, 0;
	min.s64 	%rd402, %rd401, %rd440;
	selp.b16 	%rs345, %rs383, 1, %p314;
	selp.b16 	%rs346, %rs343, %rs345, %p313;
	and.b16  	%rs347, %rs346, 255;
	selp.b64 	%rd403, %rd440, %rd402, %p314;
	selp.b64 	%rd404, %rd401, %rd403, %p313;
	ld.shared.u8 	%rs348, [_ZZN3cub18CUB_300001_SM_10006detail6reduce28DeviceReduceSingleTileKernelINS2_10policy_hubIN4cuda3std3__45tupleIJblEEEjN6thrust24THRUST_300001_SM_1000_NS8cuda_cub9__find_if7functorIS9_EEE10Policy1000ENSB_12zip_iteratorINS8_IJNSD_26transform_input_iterator_tIbNSI_INS8_IJNSB_6detail15normal_iteratorINSB_10device_ptrIfEEEESO_EEEEENSK_22tuple_binary_predicateINS7_4lessIfEEEEEENSB_17counting_iteratorIlNSB_11use_defaultESX_SX_EEEEEEEPS9_jSF_S9_S9_NS7_10__identityEEEvT0_T1_T2_T3_T4_T6_E12temp_storage+40];
	ld.shared.u64 	%rd405, [_ZZN3cub18CUB_300001_SM_10006detail6reduce28DeviceReduceSingleTileKernelINS2_10policy_hubIN4cuda3std3__45tupleIJblEEEjN6thrust24THRUST_300001_SM_1000_NS8cuda_cub9__find_if7functorIS9_EEE10Policy1000ENSB_12zip_iteratorINS8_IJNSD_26transform_input_iterator_tIbNSI_INS8_IJNSB_6detail15normal_iteratorINSB_10device_ptrIfEEEESO_EEEEENSK_22tuple_binary_predicateINS7_4lessIfEEEEEENSB_17counting_iteratorIlNSB_11use_defaultESX_SX_EEEEEEEPS9_jSF_S9_S9_NS7_10__identityEEEvT0_T1_T2_T3_T4_T6_E12temp_storage+48];
	setp.eq.s16 	%p315, %rs347, 0;
	setp.eq.s16 	%p316, %rs348, 0;
	min.s64 	%rd406, %rd405, %rd404;
	selp.b16 	%rs349, %rs346, 1, %p316;
	selp.b16 	%rs350, %rs348, %rs349, %p315;
	and.b16  	%rs351, %rs350, 255;
	selp.b64 	%rd407, %rd404, %rd406, %p316;
	selp.b64 	%rd408, %rd405, %rd407, %p315;
	ld.shared.u8 	%rs352, [_ZZN3cub18CUB_300001_SM_10006detail6reduce28DeviceReduceSingleTileKernelINS2_10policy_hubIN4cuda3std3__45tupleIJblEEEjN6thrust24THRUST_300001_SM_1000_NS8cuda_cub9__find_if7functorIS9_EEE10Policy1000ENSB_12zip_iteratorINS8_IJNSD_26transform_input_iterator_tIbNSI_INS8_IJNSB_6detail15normal_iteratorINSB_10device_ptrIfEEEESO_EEEEENSK_22tuple_binary_predicateINS7_4lessIfEEEEEENSB_17counting_iteratorIlNSB_11use_defaultESX_SX_EEEEEEEPS9_jSF_S9_S9_NS7_10__identityEEEvT0_T1_T2_T3_T4_T6_E12temp_storage+56];
	ld.shared.u64 	%rd409, [_ZZN3cub18CUB_300001_SM_10006detail6reduce28DeviceReduceSingleTileKernelINS2_10policy_hubIN4cuda3std3__45tupleIJblEEEjN6thrust24THRUST_300001_SM_1000_NS8cuda_cub9__find_if7functorIS9_EEE10Policy1000ENSB_12zip_iteratorINS8_IJNSD_26transform_input_iterator_tIbNSI_INS8_IJNSB_6detail15normal_iteratorINSB_10device_ptrIfEEEESO_EEEEENSK_22tuple_binary_predicateINS7_4lessIfEEEEEENSB_17counting_iteratorIlNSB_11use_defaultESX_SX_EEEEEEEPS9_jSF_S9_S9_NS7_10__identityEEEvT0_T1_T2_T3_T4_T6_E12temp_storage+64];
	setp.eq.s16 	%p317, %rs351, 0;
	setp.eq.s16 	%p318, %rs352, 0;
	min.s64 	%rd410, %rd409, %rd408;
	selp.b16 	%rs353, %rs350, 1, %p318;
	selp.b16 	%rs354, %rs352, %rs353, %p317;
	and.b16  	%rs355, %rs354, 255;
	selp.b64 	%rd411, %rd408, %rd410, %p318;
	selp.b64 	%rd412, %rd409, %rd411, %p317;
	ld.shared.u8 	%rs356, [_ZZN3cub18CUB_300001_SM_10006detail6reduce28DeviceReduceSingleTileKernelINS2_10policy_hubIN4cuda3std3__45tupleIJblEEEjN6thrust24THRUST_300001_SM_1000_NS8cuda_cub9__find_if7functorIS9_EEE10Policy1000ENSB_12zip_iteratorINS8_IJNSD_26transform_input_iterator_tIbNSI_INS8_IJNSB_6detail15normal_iteratorINSB_10device_ptrIfEEEESO_EEEEENSK_22tuple_binary_predicateINS7_4lessIfEEEEEENSB_17counting_iteratorIlNSB_11use_defaultESX_SX_EEEEEEEPS9_jSF_S9_S9_NS7_10__identityEEEvT0_T1_T2_T3_T4_T6_E12temp_storage+72];
	ld.shared.u64 	%rd413, [_ZZN3cub18CUB_300001_SM_10006detail6reduce28DeviceReduceSingleTileKernelINS2_10policy_hubIN4cuda3std3__45tupleIJblEEEjN6thrust24THRUST_300001_SM_1000_NS8cuda_cub9__find_if7functorIS9_EEE10Policy1000ENSB_12zip_iteratorINS8_IJNSD_26transform_input_iterator_tIbNSI_INS8_IJNSB_6detail15normal_iteratorINSB_10device_ptrIfEEEESO_EEEEENSK_22tuple_binary_predicateINS7_4lessIfEEEEEENSB_17counting_iteratorIlNSB_11use_defaultESX_SX_EEEEEEEPS9_jSF_S9_S9_NS7_10__identityEEEvT0_T1_T2_T3_T4_T6_E12temp_storage+80];
	setp.eq.s16 	%p319, %rs355, 0;
	setp.eq.s16 	%p320, %rs356, 0;
	min.s64 	%rd414, %rd413, %rd412;
	selp.b16 	%rs357, %rs354, 1, %p320;
	selp.b16 	%rs358, %rs356, %rs357, %p319;
	and.b16  	%rs359, %rs358, 255;
	selp.b64 	%rd415, %rd412, %rd414, %p320;
	selp.b64 	%rd416, %rd413, %rd415, %p319;
	ld.shared.u8 	%rs360, [_ZZN3cub18CUB_300001_SM_10006detail6reduce28DeviceReduceSingleTileKernelINS2_10policy_hubIN4cuda3std3__45tupleIJblEEEjN6thrust24THRUST_300001_SM_1000_NS8cuda_cub9__find_if7functorIS9_EEE10Policy1000ENSB_12zip_iteratorINS8_IJNSD_26transform_input_iterator_tIbNSI_INS8_IJNSB_6detail15normal_iteratorINSB_10device_ptrIfEEEESO_EEEEENSK_22tuple_binary_predicateINS7_4lessIfEEEEEENSB_17counting_iteratorIlNSB_11use_defaultESX_SX_EEEEEEEPS9_jSF_S9_S9_NS7_10__identityEEEvT0_T1_T2_T3_T4_T6_E12temp_storage+88];
	ld.shared.u64 	%rd417, [_ZZN3cub18CUB_300001_SM_10006detail6reduce28DeviceReduceSingleTileKernelINS2_10policy_hubIN4cuda3std3__45tupleIJblEEEjN6thrust24THRUST_300001_SM_1000_NS8cuda_cub9__find_if7functorIS9_EEE10Policy1000ENSB_12zip_iteratorINS8_IJNSD_26transform_input_iterator_tIbNSI_INS8_IJNSB_6detail15normal_iteratorINSB_10device_ptrIfEEEESO_EEEEENSK_22tuple_binary_predicateINS7_4lessIfEEEEEENSB_17counting_iteratorIlNSB_11use_defaultESX_SX_EEEEEEEPS9_jSF_S9_S9_NS7_10__identityEEEvT0_T1_T2_T3_T4_T6_E12temp_storage+96];
	setp.eq.s16 	%p321, %rs359, 0;
	setp.eq.s16 	%p322, %rs360, 0;
	min.s64 	%rd418, %rd417, %rd416;
	selp.b16 	%rs361, %rs358, 1, %p322;
	selp.b16 	%rs362, %rs360, %rs361, %p321;
	and.b16  	%rs363, %rs362, 255;
	selp.b64 	%rd419, %rd416, %rd418, %p322;
	selp.b64 	%rd420, %rd417, %rd419, %p321;
	ld.shared.u8 	%rs364, [_ZZN3cub18CUB_300001_SM_10006detail6reduce28DeviceReduceSingleTileKernelINS2_10policy_hubIN4cuda3std3__45tupleIJblEEEjN6thrust24THRUST_300001_SM_1000_NS8cuda_cub9__find_if7functorIS9_EEE10Policy1000ENSB_12zip_iteratorINS8_IJNSD_26transform_input_iterator_tIbNSI_INS8_IJNSB_6detail15normal_iteratorINSB_10device_ptrIfEEEESO_EEEEENSK_22tuple_binary_predicateINS7_4lessIfEEEEEENSB_17counting_iteratorIlNSB_11use_defaultESX_SX_EEEEEEEPS9_jSF_S9_S9_NS7_10__identityEEEvT0_T1_T2_T3_T4_T6_E12temp_storage+104];
	ld.shared.u64 	%rd421, [_ZZN3cub18CUB_300001_SM_10006detail6reduce28DeviceReduceSingleTileKernelINS2_10policy_hubIN4cuda3std3__45tupleIJblEEEjN6thrust24THRUST_300001_SM_1000_NS8cuda_cub9__find_if7functorIS9_EEE10Policy1000ENSB_12zip_iteratorINS8_IJNSD_26transform_input_iterator_tIbNSI_INS8_IJNSB_6detail15normal_iteratorINSB_10device_ptrIfEEEESO_EEEEENSK_22tuple_binary_predicateINS7_4lessIfEEEEEENSB_17counting_iteratorIlNSB_11use_defaultESX_SX_EEEEEEEPS9_jSF_S9_S9_NS7_10__identityEEEvT0_T1_T2_T3_T4_T6_E12temp_storage+112];
	setp.eq.s16 	%p323, %rs363, 0;
	setp.eq.s16 	%p324, %rs364, 0;
	min.s64 	%rd422, %rd421, %rd420;
	selp.b16 	%rs365, %rs362, 1, %p324;
	selp.b16 	%rs366, %rs364, %rs365, %p323;
	and.b16  	%rs367, %rs366, 255;
	selp.b64 	%rd423, %rd420, %rd422, %p324;
	selp.b64 	%rd424, %rd421, %rd423, %p323;
	ld.shared.u8 	%rs368, [_ZZN3cub18CUB_300001_SM_10006detail6reduce28DeviceReduceSingleTileKernelINS2_10policy_hubIN4cuda3std3__45tupleIJblEEEjN6thrust24THRUST_300001_SM_1000_NS8cuda_cub9__find_if7functorIS9_EEE10Policy1000ENSB_12zip_iteratorINS8_IJNSD_26transform_input_iterator_tIbNSI_INS8_IJNSB_6detail15normal_iteratorINSB_10device_ptrIfEEEESO_EEEEENSK_22tuple_binary_predicateINS7_4lessIfEEEEEENSB_17counting_iteratorIlNSB_11use_defaultESX_SX_EEEEEEEPS9_jSF_S9_S9_NS7_10__identityEEEvT0_T1_T2_T3_T4_T6_E12temp_storage+120];
	ld.shared.u64 	%rd425, [_ZZN3cub18CUB_300001_SM_10006detail6reduce28DeviceReduceSingleTileKernelINS2_10policy_hubIN4cuda3std3__45tupleIJblEEEjN6thrust24THRUST_300001_SM_1000_NS8cuda_cub9__find_if7functorIS9_EEE10Policy1000ENSB_12zip_iteratorINS8_IJNSD_26transform_input_iterator_tIbNSI_INS8_IJNSB_6detail15normal_iteratorINSB_10device_ptrIfEEEESO_EEEEENSK_22tuple_binary_predicateINS7_4lessIfEEEEEENSB_17counting_iteratorIlNSB_11use_defaultESX_SX_EEEEEEEPS9_jSF_S9_S9_NS7_10__identityEEEvT0_T1_T2_T3_T4_T6_E12temp_storage+128];
	setp.eq.s16 	%p325, %rs367, 0;
	setp.eq.s16 	%p326, %rs368, 0;
	min.s64 	%rd426, %rd425, %rd424;
	selp.b16 	%rs369, %rs366, 1, %p326;
	selp.b16 	%rs383, %rs368, %rs369, %p325;
	selp.b64 	%rd427, %rd424, %rd426, %p326;
	selp.b64 	%rd440, %rd425, %rd427, %p325;
	bra.uni 	$L__BB20_125;
$L__BB20_43:
	// begin inline asm
	mov.u32 %r201, %laneid;
	// end inline asm
	and.b32  	%r222, %r1, 992;
	add.s32 	%r223, %r222, 32;
	setp.gt.u32 	%p237, %r223, %r44;
	not.b32 	%r224, %r222;
	add.s32 	%r225, %r44, %r224;
	selp.b32 	%r220, %r225, 31, %p237;
	cvt.u32.u16 	%r226, %rs383;
	and.b32  	%r203, %r226, 255;
	mov.b32 	%r219, 1;
	mov.b32 	%r221, -1;
	// begin inline asm
	shfl.sync.down.b32 %r202, %r203, %r219, %r220, %r221;
	// end inline asm
	// begin inline asm
	shfl.sync.down.b32 %r207, %r208, %r219, %r220, %r221;
	// end inline asm
	mov.b64 	{%r213, %r218}, %rd440;
	// begin inline asm
	shfl.sync.down.b32 %r212, %r213, %r219, %r220, %r221;
	// end inline asm
	// begin inline asm
	shfl.sync.down.b32 %r217, %r218, %r219, %r220, %r221;
	// end inline asm
	mov.b64 	%rd40, {%r212, %r217};
	cvt.u16.u32 	%rs31, %r202;
	setp.ge.s32 	%p238, %r201, %r220;
	@%p238 bra 	$L__BB20_47;
	and.b16  	%rs282, %rs383, 255;
	setp.eq.s16 	%p239, %rs282, 0;
	and.b16  	%rs283, %rs31, 255;
	setp.eq.s16 	%p240, %rs283, 0;
	or.pred  	%p241, %p239, %p240;
	@%p241 bra 	$L__BB20_46;
	min.s64 	%rd440, %rd40, %rd440;
	mov.b16 	%rs383, 1;
	bra.uni 	$L__BB20_47;
$L__BB20_46:
	setp.eq.s16 	%p242, %rs282, 0;
	selp.b16 	%rs383, %rs31, %rs383, %p242;
	selp.b64 	%rd440, %rd40, %rd440, %p242;
$L__BB20_47:
	cvt.u32.u16 	%r247, %rs383;
	and.b32  	%r228, %r247, 255;
	mov.b32 	%r244, 2;
	mov.b32 	%r246, -1;
	// begin inline asm
	shfl.sync.down.b32 %r227, %r228, %r244, %r220, %r246;
	// end inline asm
	// begin inline asm
	shfl.sync.down.b32 %r232, %r233, %r244, %r220, %r246;
	// end inline asm
	mov.b64 	{%r238, %r243}, %rd440;
	// begin inline asm
	shfl.sync.down.b32 %r237, %r238, %r244, %r220, %r246;
	// end inline asm
	// begin inline asm
	shfl.sync.down.b32 %r242, %r243, %r244, %r220, %r246;
	// end inline asm
	mov.b64 	%rd44, {%r237, %r242};
	cvt.u16.u32 	%rs34, %r227;
	add.s32 	%r248, %r201, 2;
	setp.gt.s32 	%p243, %r248, %r220;
	@%p243 bra 	$L__BB20_51;
	and.b16  	%rs286, %rs383, 255;
	setp.eq.s16 	%p244, %rs286, 0;
	and.b16  	%rs287, %rs34, 255;
	setp.eq.s16 	%p245, %rs287, 0;
	or.pred  	%p246, %p244, %p245;
	@%p246 bra 	$L__BB20_50;
	min.s64 	%rd440, %rd44, %rd440;
	mov.b16 	%rs383, 1;
	bra.uni 	$L__BB20_51;
$L__BB20_50:
	setp.eq.s16 	%p247, %rs286, 0;
	selp.b16 	%rs383, %rs34, %rs383, %p247;
	selp.b64 	%rd440, %rd44, %rd440, %p247;
$L__BB20_51:
	cvt.u32.u16 	%r269, %rs383;
	and.b32  	%r250, %r269, 255;
	mov.b32 	%r266, 4;
	mov.b32 	%r268, -1;
	// begin inline asm
	shfl.sync.down.b32 %r249, %r250, %r266, %r220, %r268;
	// end inline asm
	// begin inline asm
	shfl.sync.down.b32 %r254, %r255, %r266, %r220, %r268;
	// end inline asm
	mov.b64 	{%r260, %r265}, %rd440;
	// begin inline asm
	shfl.sync.down.b32 %r259, %r260, %r266, %r220, %r268;
	// end inline asm
	// begin inline asm
	shfl.sync.down.b32 %r264, %r265, %r266, %r220, %r268;
	// end inline asm
	mov.b64 	%rd48, {%r259, %r264};
	cvt.u16.u32 	%rs37, %r249;
	add.s32 	%r270, %r201, 4;
	setp.gt.s32 	%p248, %r270, %r220;
	@%p248 bra 	$L__BB20_55;
	and.b16  	%rs290, %rs383, 255;
	setp.eq.s16 	%p249, %rs290, 0;
	and.b16  	%rs291, %rs37, 255;
	setp.eq.s16 	%p250, %rs291, 0;
	or.pred  	%p251, %p249, %p250;
	@%p251 bra 	$L__BB20_54;
	min.s64 	%rd440, %rd48, %rd440;
	mov.b16 	%rs383, 1;
	bra.uni 	$L__BB20_55;
$L__BB20_54:
	setp.eq.s16 	%p252, %rs290, 0;
	selp.b16 	%rs383, %rs37, %rs383, %p252;
	selp.b64 	%rd440, %rd48, %rd440, %p252;
$L__BB20_55:
	cvt.u32.u16 	%r291, %rs383;
	and.b32  	%r272, %r291, 255;
	mov.b32 	%r288, 8;
	mov.b32 	%r290, -1;
	// begin inline asm
	shfl.sync.down.b32 %r271, %r272, %r288, %r220, %r290;
	// end inline asm
	// begin inline asm
	shfl.sync.down.b32 %r276, %r277, %r288, %r220, %r290;
	// end inline asm
	mov.b64 	{%r282, %r287}, %rd440;
	// begin inline asm
	shfl.sync.down.b32 %r281, %r282, %r288, %r220, %r290;
	// end inline asm
	// begin inline asm
	shfl.sync.down.b32 %r286, %r287, %r288, %r220, %r290;
	// end inline asm
	mov.b64 	%rd52, {%r281, %r286};
	cvt.u16.u32 	%rs40, %r271;
	add.s32 	%r292, %r201, 8;
	setp.gt.s32 	%p253, %r292, %r220;
	@%p253 bra 	$L__BB20_59;
	and.b16  	%rs294, %rs383, 255;
	setp.eq.s16 	%p254, %rs294, 0;
	and.b16  	%rs295, %rs40, 255;
	setp.eq.s16 	%p255, %rs295, 0;
	or.pred  	%p256, %p254, %p255;
	@%p256 bra 	$L__BB20_58;
	min.s64 	%rd440, %rd52, %rd440;
	mov.b16 	%rs383, 1;
	bra.uni 	$L__BB20_59;
$L__BB20_58:
	setp.eq.s16 	%p257, %rs294, 0;
	selp.b16 	%rs383, %rs40, %rs383, %p257;
	selp.b64 	%rd440, %rd52, %rd440, %p257;
$L__BB20_59:
	cvt.u32.u16 	%r313, %rs383;
	and.b32  	%r294, %r313, 255;
	mov.b32 	%r310, 16;
	mov.b32 	%r312, -1;
	// begin inline asm
	shfl.sync.down.b32 %r293, %r294, %r310, %r220, %r312;
	// end inline asm
	// begin inline asm
	shfl.sync.down.b32 %r298, %r299, %r310, %r220, %r312;
	// end inline asm
	mov.b64 	{%r304, %r309}, %rd440;
	// begin inline asm
	shfl.sync.down.b32 %r303, %r304, %r310, %r220, %r312;
	// end inline asm
	// begin inline asm
	shfl.sync.down.b32 %r308, %r309, %r310, %r220, %r312;
	// end inline asm
	mov.b64 	%rd56, {%r303, %r308};
	cvt.u16.u32 	%rs43, %r293;
	add.s32 	%r314, %r201, 16;
	setp.gt.s32 	%p258, %r314, %r220;
	@%p258 bra 	$L__BB20_63;
	and.b16  	%rs298, %rs383, 255;
	setp.eq.s16 	%p259, %rs298, 0;
	and.b16  	%rs299, %rs43, 255;
	setp.eq.s16 	%p260, %rs299, 0;
	or.pred  	%p261, %p259, %p260;
	@%p261 bra 	$L__BB20_62;
	min.s64 	%rd440, %rd56, %rd440;
	mov.b16 	%rs383, 1;
	bra.uni 	$L__BB20_63;
$L__BB20_62:
	setp.eq.s16 	%p262, %rs298, 0;
	selp.b16 	%rs383, %rs43, %rs383, %p262;
	selp.b64 	%rd440, %rd56, %rd440, %p262;
$L__BB20_63:
	setp.ne.s32 	%p263, %r201, 0;
	@%p263 bra 	$L__BB20_65;
	shr.u32 	%r315, %r1, 1;
	and.b32  	%r316, %r315, 496;
	mov.u32 	%r317, _ZZN3cub18CUB_300001_SM_10006detail6reduce28DeviceReduceSingleTileKernelINS2_10policy_hubIN4cuda3std3__45tupleIJblEEEjN6thrust24THRUST_300001_SM_1000_NS8cuda_cub9__find_if7functorIS9_EEE10Policy1000ENSB_12zip_iteratorINS8_IJNSD_26transform_input_iterator_tIbNSI_INS8_IJNSB_6detail15normal_iteratorINSB_10device_ptrIfEEEESO_EEEEENSK_22tuple_binary_predicateINS7_4lessIfEEEEEENSB_17counting_iteratorIlNSB_11use_defaultESX_SX_EEEEEEEPS9_jSF_S9_S9_NS7_10__identityEEEvT0_T1_T2_T3_T4_T6_E12temp_storage;
	add.s32 	%r318, %r317, %r316;
	st.shared.u8 	[%r318+8], %rs383;
	st.shared.u64 	[%r318+16], %rd440;
$L__BB20_65:
	bar.sync 	0;
	setp.ne.s32 	%p264, %r1, 0;
	@%p264 bra 	$L__BB20_125;
	setp.lt.u32 	%p265, %r44, 33;
	@%p265 bra 	$L__BB20_68;
	ld.shared.u8 	%rs302, [_ZZN3cub18CUB_300001_SM_10006detail6reduce28DeviceReduceSingleTileKernelINS2_10policy_hubIN4cuda3std3__45tupleIJblEEEjN6thrust24THRUST_300001_SM_1000_NS8cuda_cub9__find_if7functorIS9_EEE10Policy1000ENSB_12zip_iteratorINS8_IJNSD_26transform_input_iterator_tIbNSI_INS8_IJNSB_6detail15normal_iteratorINSB_10device_ptrIfEEEESO_EEEEENSK_22tuple_binary_predicateINS7_4lessIfEEEEEENSB_17counting_iteratorIlNSB_11use_defaultESX_SX_EEEEEEEPS9_jSF_S9_S9_NS7_10__identityEEEvT0_T1_T2_T3_T4_T6_E12temp_storage+24];
	ld.shared.u64 	%rd380, [_ZZN3cub18CUB_300001_SM_10006detail6reduce28DeviceReduceSingleTileKernelINS2_10policy_hubIN4cuda3std3__45tupleIJblEEEjN6thrust24THRUST_300001_SM_1000_NS8cuda_cub9__find_if7functorIS9_EEE10Policy1000ENSB_12zip_iteratorINS8_IJNSD_26transform_input_iterator_tIbNSI_INS8_IJNSB_6detail15normal_iteratorINSB_10device_ptrIfEEEESO_EEEEENSK_22tuple_binary_predicateINS7_4lessIfEEEEEENSB_17counting_iteratorIlNSB_11use_defaultESX_SX_EEEEEEEPS9_jSF_S9_S9_NS7_10__identityEEEvT0_T1_T2_T3_T4_T6_E12temp_storage+32];
	and.b16  	%rs303, %rs383, 255;
	setp.eq.s16 	%p266, %rs303, 0;
	setp.eq.s16 	%p267, %rs302, 0;
	min.s64 	%rd381, %rd380, %rd440;
	selp.b16 	%rs304, %rs383, 1, %p267;
	selp.b16 	%rs383, %rs302, %rs304, %p266;
	selp.b64 	%rd382, %rd440, %rd381, %p267;
	selp.b64 	%rd440, %rd380, %rd382, %p266;
$L__BB20_68:
	setp.lt.u32 	%p268, %r44, 65;
	@%p268 bra 	$L__BB20_70;
	ld.shared.u8 	%rs305, [_ZZN3cub18CUB_300001_SM_10006detail6reduce28DeviceReduceSingleTileKernelINS2_10policy_hubIN4cuda3std3__45tupleIJblEEEjN6thrust24THRUST_300001_SM_1000_NS8cuda_cub9__find_if7functorIS9_EEE10Policy1000ENSB_12zip_iteratorINS8_IJNSD_26transform_input_iterator_tIbNSI_INS8_IJNSB_6detail15normal_iteratorINSB_10device_ptrIfEEEESO_EEEEENSK_22tuple_binary_predicateINS7_4lessIfEEEEEENSB_17counting_iteratorIlNSB_11use_defaultESX_SX_EEEEEEEPS9_jSF_S9_S9_NS7_10__identityEEEvT0_T1_T2_T3_T4_T6_E12temp_storage+40];
	ld.shared.u64 	%rd383, [_ZZN3cub18CUB_300001_SM_10006detail6reduce28DeviceReduceSingleTileKernelINS2_10policy_hubIN4cuda3std3__45tupleIJblEEEjN6thrust24THRUST_300001_SM_1000_NS8cuda_cub9__find_if7functorIS9_EEE10Policy1000ENSB_12zip_iteratorINS8_IJNSD_26transform_input_iterator_tIbNSI_INS8_IJNSB_6detail15normal_iteratorINSB_10device_ptrIfEEEESO_EEEEENSK_22tuple_binary_predicateINS7_4lessIfEEEEEENSB_17counting_iteratorIlNSB_11use_defaultESX_SX_EEEEEEEPS9_jSF_S9_S9_NS7_10__identityEEEvT0_T1_T2_T3_T4_T6_E12temp_storage+48];
	and.b16  	%rs306, %rs383, 255;
	setp.eq.s16 	%p269, %rs306, 0;
	setp.eq.s16 	%p270, %rs305, 0;
	min.s64 	%rd384, %rd383, %rd440;
	selp.b16 	%rs307, %rs383, 1, %p270;
	selp.b16 	%rs383, %rs305, %rs307, %p269;
	selp.b64 	%rd385, %rd440, %rd384, %p270;
	selp.b64 	%rd440, %rd383, %rd385, %p269;
$L__BB20_70:
	setp.lt.u32 	%p271, %r44, 97;
	@%p271 bra 	$L__BB20_72;
	ld.shared.u8 	%rs308, [_ZZN3cub18CUB_300001_SM_10006detail6reduce28DeviceReduceSingleTileKernelINS2_10policy_hubIN4cuda3std3__45tupleIJblEEEjN6thrust24THRUST_300001_SM_1000_NS8cuda_cub9__find_if7functorIS9_EEE10Policy1000ENSB_12zip_iteratorINS8_IJNSD_26transform_input_iterator_tIbNSI_INS8_IJNSB_6detail15normal_iteratorINSB_10device_ptrIfEEEESO_EEEEENSK_22tuple_binary_predicateINS7_4lessIfEEEEEENSB_17counting_iteratorIlNSB_11use_defaultESX_SX_EEEEEEEPS9_jSF_S9_S9_NS7_10__identityEEEvT0_T1_T2_T3_T4_T6_E12temp_storage+56];
	ld.shared.u64 	%rd386, [_ZZN3cub18CUB_300001_SM_10006detail6reduce28DeviceReduceSingleTileKernelINS2_10policy_hubIN4cuda3std3__45tupleIJblEEEjN6thrust24THRUST_300001_SM_1000_NS8cuda_cub9__find_if7functorIS9_EEE10Policy1000ENSB_12zip_iteratorINS8_IJNSD_26transform_input_iterator_tIbNSI_INS8_IJNSB_6detail15normal_iteratorINSB_10device_ptrIfEEEESO_EEEEENSK_22tuple_binary_predicateINS7_4lessIfEEEEEENSB_17counting_iteratorIlNSB_11use_defaultESX_SX_EEEEEEEPS9_jSF_S9_S9_NS7_10__identityEEEvT0_T1_T2_T3_T4_T6_E12temp_storage+64];
	and.b16  	%rs309, %rs383, 255;
	setp.eq.s16 	%p272, %rs309, 0;
	setp.eq.s16 	%p273, %rs308, 0;
	min.s64 	%rd387, %rd386, %rd440;
	selp.b16 	%rs310, %rs383, 1, %p273;
	selp.b16 	%rs383, %rs308, %rs310, %p272;
	selp.b64 	%rd388, %rd440, %rd387, %p273;
	selp.b64 	%rd440, %rd386, %rd388, %p272;
$L__BB20_72:
	setp.lt.u32 	%p274, %r44, 129;
	@%p274 bra 	$L__BB20_74;
	ld.shared.u8 	%rs311, [_ZZN3cub18CUB_300001_SM_10006detail6reduce28DeviceReduceSingleTileKernelINS2_10policy_hubIN4cuda3std3__45tupleIJblEEEjN6thrust24THRUST_300001_SM_1000_NS8cuda_cub9__find_if7functorIS9_EEE10Policy1000ENSB_12zip_iteratorINS8_IJNSD_26transform_input_iterator_tIbNSI_INS8_IJNSB_6detail15normal_iteratorINSB_10device_ptrIfEEEESO_EEEEENSK_22tuple_binary_predicateINS7_4lessIfEEEEEENSB_17counting_iteratorIlNSB_11use_defaultESX_SX_EEEEEEEPS9_jSF_S9_S9_NS7_10__identityEEEvT0_T1_T2_T3_T4_T6_E12temp_storage+72];
	ld.shared.u64 	%rd389, [_ZZN3cub18CUB_300001_SM_10006detail6reduce28DeviceReduceSingleTileKernelINS2_10policy_hubIN4cuda3std3__45tupleIJblEEEjN6thrust24THRUST_300001_SM_1000_NS8cuda_cub9__find_if7functorIS9_EEE10Policy1000ENSB_12zip_iteratorINS8_IJNSD_26transform_input_iterator_tIbNSI_INS8_IJNSB_6detail15normal_iteratorINSB_10device_ptrIfEEEESO_EEEEENSK_22tuple_binary_predicateINS7_4lessIfEEEEEENSB_17counting_iteratorIlNSB_11use_defaultESX_SX_EEEEEEEPS9_jSF_S9_S9_NS7_10__identityEEEvT0_T1_T2_T3_T4_T6_E12temp_storage+80];
	and.b16  	%rs312, %rs383, 255;
	setp.eq.s16 	%p275, %rs312, 0;
	setp.eq.s16 	%p276, %rs311, 0;
	min.s64 	%rd390, %rd389, %rd440;
	selp.b16 	%rs313, %rs383, 1, %p276;
	selp.b16 	%rs383, %rs311, %rs313, %p275;
	selp.b64 	%rd391, %rd440, %rd390, %p276;
	selp.b64 	%rd440, %rd389, %rd391, %p275;
$L__BB20_74:
	setp.lt.u32 	%p277, %r44, 161;
	@%p277 bra 	$L__BB20_76;
	ld.shared.u8 	%rs314, [_ZZN3cub18CUB_300001_SM_10006detail6reduce28DeviceReduceSingleTileKernelINS2_10policy_hubIN4cuda3std3__45tupleIJblEEEjN6thrust24THRUST_300001_SM_1000_NS8cuda_cub9__find_if7functorIS9_EEE10Policy1000ENSB_12zip_iteratorINS8_IJNSD_26transform_input_iterator_tIbNSI_INS8_IJNSB_6detail15normal_iteratorINSB_10device_ptrIfEEEESO_EEEEENSK_22tuple_binary_predicateINS7_4lessIfEEEEEENSB_17counting_iteratorIlNSB_11use_defaultESX_SX_EEEEEEEPS9_jSF_S9_S9_NS7_10__identityEEEvT0_T1_T2_T3_T4_T6_E12temp_storage+88];
	ld.shared.u64 	%rd392, [_ZZN3cub18CUB_300001_SM_10006detail6reduce28DeviceReduceSingleTileKernelINS2_10policy_hubIN4cuda3std3__45tupleIJblEEEjN6thrust24THRUST_300001_SM_1000_NS8cuda_cub9__find_if7functorIS9_EEE10Policy1000ENSB_12zip_iteratorINS8_IJNSD_26transform_input_iterator_tIbNSI_INS8_IJNSB_6detail15normal_iteratorINSB_10device_ptrIfEEEESO_EEEEENSK_22tuple_binary_predicateINS7_4lessIfEEEEEENSB_17counting_iteratorIlNSB_11use_defaultESX_SX_EEEEEEEPS9_jSF_S9_S9_NS7_10__identityEEEvT0_T1_T2_T3_T4_T6_E12temp_storage+96];
	and.b16  	%rs315, %rs383, 255;
	setp.eq.s16 	%p278, %rs315, 0;
	setp.eq.s16 	%p279, %rs314, 0;
	min.s64 	%rd393, %rd392, %rd440;
	selp.b16 	%rs316, %rs383, 1, %p279;
	selp.b16 	%rs383, %rs314, %rs316, %p278;
	selp.b64 	%rd394, %rd440, %rd393, %p279;
	selp.b64 	%rd440, %rd392, %rd394, %p278;
$L__BB20_76:
	setp.lt.u32 	%p280, %r44, 193;
	@%p280 bra 	$L__BB20_78;
	ld.shared.u8 	%rs317, [_ZZN3cub18CUB_300001_SM_10006detail6reduce28DeviceReduceSingleTileKernelINS2_10policy_hubIN4cuda3std3__45tupleIJblEEEjN6thrust24THRUST_300001_SM_1000_NS8cuda_cub9__find_if7functorIS9_EEE10Policy1000ENSB_12zip_iteratorINS8_IJNSD_26transform_input_iterator_tIbNSI_INS8_IJNSB_6detail15normal_iteratorINSB_10device_ptrIfEEEESO_EEEEENSK_22tuple_binary_predicateINS7_4lessIfEEEEEENSB_17counting_iteratorIlNSB_11use_defaultESX_SX_EEEEEEEPS9_jSF_S9_S9_NS7_10__identityEEEvT0_T1_T2_T3_T4_T6_E12temp_storage+104];
	ld.shared.u64 	%rd395, [_ZZN3cub18CUB_300001_SM_10006detail6reduce28DeviceReduceSingleTileKernelINS2_10policy_hubIN4cuda3std3__45tupleIJblEEEjN6thrust24THRUST_300001_SM_1000_NS8cuda_cub9__find_if7functorIS9_EEE10Policy1000ENSB_12zip_iteratorINS8_IJNSD_26transform_input_iterator_tIbNSI_INS8_IJNSB_6detail15normal_iteratorINSB_10device_ptrIfEEEESO_EEEEENSK_22tuple_binary_predicateINS7_4lessIfEEEEEENSB_17counting_iteratorIlNSB_11use_defaultESX_SX_EEEEEEEPS9_jSF_S9_S9_NS7_10__identityEEEvT0_T1_T2_T3_T4_T6_E12temp_storage+112];
	and.b16  	%rs318, %rs383, 255;
	setp.eq.s16 	%p281, %rs318, 0;
	setp.eq.s16 	%p282, %rs317, 0;
	min.s64 	%rd396, %rd395, %rd440;
	selp.b16 	%rs319, %rs383, 1, %p282;
	selp.b16 	%rs383, %rs317, %rs319, %p281;
	selp.b64 	%rd397, %rd440, %rd396, %p282;
	selp.b64 	%rd440, %rd395, %rd397, %p281;
$L__BB20_78:
	setp.lt.u32 	%p283, %r44, 225;
	@%p283 bra 	$L__BB20_125;
	ld.shared.u8 	%rs320, [_ZZN3cub18CUB_300001_SM_10006detail6reduce28DeviceReduceSingleTileKernelINS2_10policy_hubIN4cuda3std3__45tupleIJblEEEjN6thrust24THRUST_300001_SM_1000_NS8cuda_cub9__find_if7functorIS9_EEE10Policy1000ENSB_12zip_iteratorINS8_IJNSD_26transform_input_iterator_tIbNSI_INS8_IJNSB_6detail15normal_iteratorINSB_10device_ptrIfEEEESO_EEEEENSK_22tuple_binary_predicateINS7_4lessIfEEEEEENSB_17counting_iteratorIlNSB_11use_defaultESX_SX_EEEEEEEPS9_jSF_S9_S9_NS7_10__identityEEEvT0_T1_T2_T3_T4_T6_E12temp_storage+120];
	ld.shared.u64 	%rd398, [_ZZN3cub18CUB_300001_SM_10006detail6reduce28DeviceReduceSingleTileKernelINS2_10policy_hubIN4cuda3std3__45tupleIJblEEEjN6thrust24THRUST_300001_SM_1000_NS8cuda_cub9__find_if7functorIS9_EEE10Policy1000ENSB_12zip_iteratorINS8_IJNSD_26transform_input_iterator_tIbNSI_INS8_IJNSB_6detail15normal_iteratorINSB_10device_ptrIfEEEESO_EEEEENSK_22tuple_binary_predicateINS7_4lessIfEEEEEENSB_17counting_iteratorIlNSB_11use_defaultESX_SX_EEEEEEEPS9_jSF_S9_S9_NS7_10__identityEEEvT0_T1_T2_T3_T4_T6_E12temp_storage+128];
	and.b16  	%rs321, %rs383, 255;
	setp.eq.s16 	%p284, %rs321, 0;
	setp.eq.s16 	%p285, %rs320, 0;
	min.s64 	%rd399, %rd398, %rd440;
	selp.b16 	%rs322, %rs383, 1, %p285;
	selp.b16 	%rs383, %rs320, %rs322, %p284;
	selp.b64 	%rd400, %rd440, %rd399, %p285;
	selp.b64 	%rd440, %rd398, %rd400, %p284;
	bra.uni 	$L__BB20_125;
$L__BB20_80:
	mov.u32 	%r20, %tid.x;
	cvt.u64.u32 	%rd73, %r20;
	mul.wide.u32 	%rd122, %r20, 4;
	add.s64 	%rd74, %rd2, %rd122;
	add.s64 	%rd75, %rd3, %rd122;
	ld.global.f32 	%f9, [%rd74];
	ld.global.f32 	%f10, [%rd75];
	setp.geu.f32 	%p3, %f9, %f10;
	add.s32 	%r56, %r20, 256;
	cvt.u64.u32 	%rd123, %r56;
	ld.global.f32 	%f11, [%rd74+1024];
	ld.global.f32 	%f13, [%rd75+1024];
	setp.geu.f32 	%p4, %f11, %f13;
	add.s32 	%r57, %r20, 512;
	cvt.u64.u32 	%rd124, %r57;
	add.s64 	%rd125, %rd119, %rd124;
	ld.global.f32 	%f15, [%rd74+2048];
	ld.global.f32 	%f16, [%rd75+2048];
	setp.geu.f32 	%p5, %f15, %f16;
	add.s64 	%rd126, %rd125, 256;
	ld.global.f32 	%f17, [%rd74+3072];
	ld.global.f32 	%f18, [%rd75+3072];
	setp.lt.f32 	%p7, %f17, %f18;
	and.pred  	%p9, %p3, %p4;
	selp.b64 	%rd127, %rd123, %rd73, %p3;
	add.s64 	%rd128, %rd119, %rd127;
	min.s64 	%rd129, %rd125, %rd128;
	and.pred  	%p10, %p9, %p5;
	selp.b64 	%rd130, %rd128, %rd129, %p5;
	selp.b64 	%rd131, %rd125, %rd130, %p9;
	min.s64 	%rd132, %rd126, %rd131;
	not.pred 	%p11, %p10;
	or.pred  	%p12, %p11, %p7;
	selp.u16 	%rs383, 1, 0, %p12;
	selp.b64 	%rd133, %rd132, %rd131, %p7;
	selp.b64 	%rd440, %rd126, %rd133, %p10;
	add.s32 	%r21, %r44, -1024;
	setp.lt.u32 	%p13, %r21, 1024;
	mov.b32 	%r438, 1024;
	@%p13 bra 	$L__BB20_88;
	mov.b32 	%r438, 1024;
$L__BB20_82:
	cvt.u64.u32 	%rd134, %r438;
	add.s64 	%rd135, %rd73, %rd134;
	mul.wide.u32 	%rd136, %r438, 4;
	add.s64 	%rd137, %rd74, %rd136;
	add.s64 	%rd138, %rd75, %rd136;
	add.s64 	%rd78, %rd135, %rd119;
	ld.global.f32 	%f1, [%rd137];
	ld.global.f32 	%f2, [%rd138];
	ld.global.f32 	%f3, [%rd137+1024];
	ld.global.f32 	%f4, [%rd138+1024];
	ld.global.f32 	%f5, [%rd137+2048];
	ld.global.f32 	%f6, [%rd138+2048];
	ld.global.f32 	%f7, [%rd137+3072];
	ld.global.f32 	%f8, [%rd138+3072];
	and.b16  	%rs103, %rs383, 255;
	setp.eq.s16 	%p14, %rs103, 0;
	@%p14 bra 	$L__BB20_85;
	setp.geu.f32 	%p15, %f1, %f2;
	@%p15 bra 	$L__BB20_86;
	min.s64 	%rd440, %rd78, %rd440;
	mov.b16 	%rs383, 1;
	bra.uni 	$L__BB20_86;
$L__BB20_85:
	setp.lt.f32 	%p16, %f1, %f2;
	selp.u16 	%rs383, 1, 0, %p16;
	mov.u64 	%rd440, %rd78;
$L__BB20_86:
	add.s64 	%rd139, %rd78, 256;
	add.s64 	%rd140, %rd78, 512;
	add.s64 	%rd141, %rd78, 768;
	setp.lt.f32 	%p17, %f7, %f8;
	setp.lt.f32 	%p18, %f5, %f6;
	setp.lt.f32 	%p19, %f3, %f4;
	and.b16  	%rs105, %rs383, 255;
	setp.eq.s16 	%p20, %rs105, 0;
	min.s64 	%rd142, %rd139, %rd440;
	selp.b16 	%rs106, 1, %rs383, %p19;
	selp.u16 	%rs107, 1, 0, %p19;
	selp.b16 	%rs108, %rs107, %rs106, %p20;
	and.b16  	%rs109, %rs108, 255;
	selp.b64 	%rd143, %rd142, %rd440, %p19;
	selp.b64 	%rd144, %rd139, %rd143, %p20;
	setp.eq.s16 	%p21, %rs109, 0;
	min.s64 	%rd145, %rd140, %rd144;
	selp.b16 	%rs110, 1, %rs108, %p18;
	selp.u16 	%rs111, 1, 0, %p18;
	selp.b16 	%rs112, %rs111, %rs110, %p21;
	and.b16  	%rs113, %rs112, 255;
	selp.b64 	%rd146, %rd145, %rd144, %p18;
	selp.b64 	%rd147, %rd140, %rd146, %p21;
	setp.eq.s16 	%p22, %rs113, 0;
	min.s64 	%rd148, %rd141, %rd147;
	selp.b16 	%rs114, 1, %rs112, %p17;
	selp.u16 	%rs115, 1, 0, %p17;
	selp.b16 	%rs383, %rs115, %rs114, %p22;
	selp.b64 	%rd149, %rd148, %rd147, %p17;
	selp.b64 	%rd440, %rd141, %rd149, %p22;
	sub.s32 	%r59, %r44, %r438;
	setp.lt.u32 	%p23, %r59, 1024;
	@%p23 bra 	$L__BB20_101;
	add.s32 	%r438, %r438, 1024;
	setp.le.u32 	%p24, %r438, %r21;
	@%p24 bra 	$L__BB20_82;
$L__BB20_88:
	setp.le.u32 	%p25, %r44, %r438;
	sub.s32 	%r60, %r44, %r438;
	setp.ge.s32 	%p26, %r20, %r60;
	or.pred  	%p27, %p25, %p26;
	@%p27 bra 	$L__BB20_101;
	not.b32 	%r62, %r20;
	add.s32 	%r63, %r44, %r62;
	sub.s32 	%r25, %r63, %r438;
	shr.u32 	%r64, %r25, 8;
	add.s32 	%r26, %r64, 1;
	and.b32  	%r27, %r26, 7;
	setp.lt.u32 	%p28, %r25, 1792;
	mov.u32 	%r443, %r20;
	@%p28 bra 	$L__BB20_93;
	or.b32  	%r441, %r20, 1024;
	add.s32 	%r440, %r20, %r438;
	and.b32  	%r65, %r26, 33554424;
	neg.s32 	%r439, %r65;
$L__BB20_91:
	.pragma "nounroll";
	cvt.u64.u32 	%rd151, %r440;
	mul.wide.u32 	%rd152, %r440, 4;
	add.s64 	%rd153, %rd2, %rd152;
	add.s64 	%rd154, %rd3, %rd152;
	add.s64 	%rd155, %rd119, %rd151;
	ld.global.f32 	%f19, [%rd153];
	ld.global.f32 	%f20, [%rd154];
	setp.lt.f32 	%p29, %f19, %f20;
	selp.u16 	%rs117, 1, 0, %p29;
	and.b16  	%rs118, %rs383, 255;
	setp.ne.s16 	%p31, %rs118, 0;
	and.pred  	%p32, %p31, %p29;
	min.s64 	%rd156, %rd155, %rd440;
	setp.eq.s16 	%p33, %rs118, 0;
	selp.b16 	%rs119, %rs117, %rs383, %p33;
	selp.b64 	%rd157, %rd155, %rd440, %p33;
	selp.b16 	%rs120, 1, %rs119, %p32;
	and.b16  	%rs121, %rs120, 255;
	selp.b64 	%rd158, %rd156, %rd157, %p32;
	add.s32 	%r66, %r440, 256;
	cvt.u64.u32 	%rd159, %r66;
	mul.wide.u32 	%rd160, %r66, 4;
	add.s64 	%rd161, %rd2, %rd160;
	add.s64 	%rd162, %rd3, %rd160;
	add.s64 	%rd163, %rd119, %rd159;
	ld.global.f32 	%f21, [%rd161];
	ld.global.f32 	%f22, [%rd162];
	setp.lt.f32 	%p34, %f21, %f22;
	selp.u16 	%rs122, 1, 0, %p34;
	setp.ne.s16 	%p36, %rs121, 0;
	and.pred  	%p37, %p36, %p34;
	min.s64 	%rd164, %rd163, %rd158;
	setp.eq.s16 	%p38, %rs121, 0;
	selp.b16 	%rs123, %rs122, %rs120, %p38;
	selp.b64 	%rd165, %rd163, %rd158, %p38;
	selp.b16 	%rs124, 1, %rs123, %p37;
	and.b16  	%rs125, %rs124, 255;
	selp.b64 	%rd166, %rd164, %rd165, %p37;
	add.s32 	%r67, %r440, 512;
	cvt.u64.u32 	%rd167, %r67;
	mul.wide.u32 	%rd168, %r67, 4;
	add.s64 	%rd169, %rd2, %rd168;
	add.s64 	%rd170, %rd3, %rd168;
	add.s64 	%rd171, %rd119, %rd167;
	ld.global.f32 	%f23, [%rd169];
	ld.global.f32 	%f24, [%rd170];
	setp.lt.f32 	%p39, %f23, %f24;
	selp.u16 	%rs126, 1, 0, %p39;
	setp.ne.s16 	%p41, %rs125, 0;
	and.pred  	%p42, %p41, %p39;
	min.s64 	%rd172, %rd171, %rd166;
	setp.eq.s16 	%p43, %rs125, 0;
	selp.b16 	%rs127, %rs126, %rs124, %p43;
	selp.b64 	%rd173, %rd171, %rd166, %p43;
	selp.b16 	%rs128, 1, %rs127, %p42;
	and.b16  	%rs129, %rs128, 255;
	selp.b64 	%rd174, %rd172, %rd173, %p42;
	add.s32 	%r68, %r440, 768;
	cvt.u64.u32 	%rd175, %r68;
	mul.wide.u32 	%rd176, %r68, 4;
	add.s64 	%rd177, %rd2, %rd176;
	add.s64 	%rd178, %rd3, %rd176;
	add.s64 	%rd179, %rd119, %rd175;
	ld.global.f32 	%f25, [%rd177];
	ld.global.f32 	%f26, [%rd178];
	setp.lt.f32 	%p44, %f25, %f26;
	selp.u16 	%rs130, 1, 0, %p44;
	setp.ne.s16 	%p46, %rs129, 0;
	and.pred  	%p47, %p46, %p44;
	min.s64 	%rd180, %rd179, %rd174;
	setp.eq.s16 	%p48, %rs129, 0;
	selp.b16 	%rs131, %rs130, %rs128, %p48;
	selp.b64 	%rd181, %rd179, %rd174, %p48;
	selp.b16 	%rs132, 1, %rs131, %p47;
	and.b16  	%rs133, %rs132, 255;
	selp.b64 	%rd182, %rd180, %rd181, %p47;
	add.s32 	%r69, %r440, 1024;
	cvt.u64.u32 	%rd183, %r69;
	mul.wide.u32 	%rd184, %r69, 4;
	add.s64 	%rd185, %rd2, %rd184;
	add.s64 	%rd186, %rd3, %rd184;
	add.s64 	%rd187, %rd119, %rd183;
	ld.global.f32 	%f27, [%rd185];
	ld.global.f32 	%f28, [%rd186];
	setp.lt.f32 	%p49, %f27, %f28;
	selp.u16 	%rs134, 1, 0, %p49;
	setp.ne.s16 	%p51, %rs133, 0;
	and.pred  	%p52, %p51, %p49;
	min.s64 	%rd188, %rd187, %rd182;
	setp.eq.s16 	%p53, %rs133, 0;
	selp.b16 	%rs135, %rs134, %rs132, %p53;
	selp.b64 	%rd189, %rd187, %rd182, %p53;
	selp.b16 	%rs136, 1, %rs135, %p52;
	and.b16  	%rs137, %rs136, 255;
	selp.b64 	%rd190, %rd188, %rd189, %p52;
	add.s32 	%r70, %r440, 1280;
	cvt.u64.u32 	%rd191, %r70;
	mul.wide.u32 	%rd192, %r70, 4;
	add.s64 	%rd193, %rd2, %rd192;
	add.s64 	%rd194, %rd3, %rd192;
	add.s64 	%rd195, %rd119, %rd191;
	ld.global.f32 	%f29, [%rd193];
	ld.global.f32 	%f30, [%rd194];
	setp.lt.f32 	%p54, %f29, %f30;
	selp.u16 	%rs138, 1, 0, %p54;
	setp.ne.s16 	%p56, %rs137, 0;
	and.pred  	%p57, %p56, %p54;
	min.s64 	%rd196, %rd195, %rd190;
	setp.eq.s16 	%p58, %rs137, 0;
	selp.b16 	%rs139, %rs138, %rs136, %p58;
	selp.b64 	%rd197, %rd195, %rd190, %p58;
	selp.b16 	%rs140, 1, %rs139, %p57;
	and.b16  	%rs141, %rs140, 255;
	selp.b64 	%rd198, %rd196, %rd197, %p57;
	add.s32 	%r71, %r440, 1536;
	cvt.u64.u32 	%rd199, %r71;
	mul.wide.u32 	%rd200, %r71, 4;
	add.s64 	%rd201, %rd2, %rd200;
	add.s64 	%rd202, %rd3, %rd200;
	add.s64 	%rd203, %rd119, %rd199;
	ld.global.f32 	%f31, [%rd201];
	ld.global.f32 	%f32, [%rd202];
	setp.lt.f32 	%p59, %f31, %f32;
	selp.u16 	%rs142, 1, 0, %p59;
	setp.ne.s16 	%p61, %rs141, 0;
	and.pred  	%p62, %p61, %p59;
	min.s64 	%rd204, %rd203, %rd198;
	setp.eq.s16 	%p63, %rs141, 0;
	selp.b16 	%rs143, %rs142, %rs140, %p63;
	selp.b64 	%rd205, %rd203, %rd198, %p63;
	selp.b16 	%rs144, 1, %rs143, %p62;
	and.b16  	%rs145, %rs144, 255;
	selp.b64 	%rd206, %rd204, %rd205, %p62;
	add.s32 	%r72, %r440, 1792;
	cvt.u64.u32 	%rd207, %r72;
	mul.wide.u32 	%rd208, %r72, 4;
	add.s64 	%rd209, %rd2, %rd208;
	add.s64 	%rd210, %rd3, %rd208;
	add.s64 	%rd211, %rd119, %rd207;
	ld.global.f32 	%f33, [%rd209];
	ld.global.f32 	%f34, [%rd210];
	setp.lt.f32 	%p64, %f33, %f34;
	selp.u16 	%rs146, 1, 0, %p64;
	setp.ne.s16 	%p66, %rs145, 0;
	and.pred  	%p67, %p66, %p64;
	min.s64 	%rd212, %rd211, %rd206;
	setp.eq.s16 	%p68, %rs145, 0;
	selp.b16 	%rs147, %rs146, %rs144, %p68;
	selp.b64 	%rd213, %rd211, %rd206, %p68;
	selp.b16 	%rs383, 1, %rs147, %p67;
	selp.b64 	%rd440, %rd212, %rd213, %p67;
	add.s32 	%r441, %r441, 2048;
	add.s32 	%r440, %r440, 2048;
	add.s32 	%r439, %r439, 8;
	setp.ne.s32 	%p69, %r439, 0;
	@%p69 bra 	$L__BB20_91;
	add.s32 	%r443, %r441, -1024;
$L__BB20_93:
	setp.eq.s32 	%p70, %r27, 0;
	@%p70 bra 	$L__BB20_101;
	setp.lt.u32 	%p71, %r27, 4;
	@%p71 bra 	$L__BB20_96;
	add.s32 	%r73, %r443, %r438;
	cvt.u64.u32 	%rd215, %r73;
	mul.wide.u32 	%rd216, %r73, 4;
	add.s64 	%rd217, %rd2, %rd216;
	add.s64 	%rd218, %rd3, %rd216;
	add.s64 	%rd219, %rd119, %rd215;
	ld.global.f32 	%f35, [%rd217];
	ld.global.f32 	%f36, [%rd218];
	setp.lt.f32 	%p72, %f35, %f36;
	selp.u16 	%rs149, 1, 0, %p72;
	and.b16  	%rs150, %rs383, 255;
	setp.ne.s16 	%p74, %rs150, 0;
	and.pred  	%p75, %p74, %p72;
	min.s64 	%rd220, %rd219, %rd440;
	setp.eq.s16 	%p76, %rs150, 0;
	selp.b16 	%rs151, %rs149, %rs383, %p76;
	selp.b64 	%rd221, %rd219, %rd440, %p76;
	selp.b16 	%rs152, 1, %rs151, %p75;
	and.b16  	%rs153, %rs152, 255;
	selp.b64 	%rd222, %rd220, %rd221, %p75;
	add.s32 	%r74, %r73, 256;
	cvt.u64.u32 	%rd223, %r74;
	mul.wide.u32 	%rd224, %r74, 4;
	add.s64 	%rd225, %rd2, %rd224;
	add.s64 	%rd226, %rd3, %rd224;
	add.s64 	%rd227, %rd119, %rd223;
	ld.global.f32 	%f37, [%rd225];
	ld.global.f32 	%f38, [%rd226];
	setp.lt.f32 	%p77, %f37, %f38;
	selp.u16 	%rs154, 1, 0, %p77;
	setp.ne.s16 	%p79, %rs153, 0;
	and.pred  	%p80, %p79, %p77;
	min.s64 	%rd228, %rd227, %rd222;
	setp.eq.s16 	%p81, %rs153, 0;
	selp.b16 	%rs155, %rs154, %rs152, %p81;
	selp.b64 	%rd229, %rd227, %rd222, %p81;
	selp.b16 	%rs156, 1, %rs155, %p80;
	and.b16  	%rs157, %rs156, 255;
	selp.b64 	%rd230, %rd228, %rd229, %p80;
	add.s32 	%r75, %r73, 512;
	cvt.u64.u32 	%rd231, %r75;
	mul.wide.u32 	%rd232, %r75, 4;
	add.s64 	%rd233, %rd2, %rd232;
	add.s64 	%rd234, %rd3, %rd232;
	add.s64 	%rd235, %rd119, %rd231;
	ld.global.f32 	%f39, [%rd233];
	ld.global.f32 	%f40, [%rd234];
	setp.lt.f32 	%p82, %f39, %f40;
	selp.u16 	%rs158, 1, 0, %p82;
	setp.ne.s16 	%p84, %rs157, 0;
	and.pred  	%p85, %p84, %p82;
	min.s64 	%rd236, %rd235, %rd230;
	setp.eq.s16 	%p86, %rs157, 0;
	selp.b16 	%rs159, %rs158, %rs156, %p86;
	selp.b64 	%rd237, %rd235, %rd230, %p86;
	selp.b16 	%rs160, 1, %rs159, %p85;
	and.b16  	%rs161, %rs160, 255;
	selp.b64 	%rd238, %rd236, %rd237, %p85;
	add.s32 	%r76, %r73, 768;
	cvt.u64.u32 	%rd239, %r76;
	mul.wide.u32 	%rd240, %r76, 4;
	add.s64 	%rd241, %rd2, %rd240;
	add.s64 	%rd242, %rd3, %rd240;
	add.s64 	%rd243, %rd119, %rd239;
	ld.global.f32 	%f41, [%rd241];
	ld.global.f32 	%f42, [%rd242];
	setp.lt.f32 	%p87, %f41, %f42;
	selp.u16 	%rs162, 1, 0, %p87;
	setp.ne.s16 	%p89, %rs161, 0;
	and.pred  	%p90, %p89, %p87;
	min.s64 	%rd244, %rd243, %rd238;
	setp.eq.s16 	%p91, %rs161, 0;
	selp.b16 	%rs163, %rs162, %rs160, %p91;
	selp.b64 	%rd245, %rd243, %rd238, %p91;
	selp.b16 	%rs383, 1, %rs163, %p90;
	selp.b64 	%rd440, %rd244, %rd245, %p90;
	add.s32 	%r443, %r443, 1024;
$L__BB20_96:
	and.b32  	%r77, %r26, 3;
	setp.eq.s32 	%p92, %r77, 0;
	@%p92 bra 	$L__BB20_101;
	setp.eq.s32 	%p93, %r77, 1;
	@%p93 bra 	$L__BB20_99;
	add.s32 	%r78, %r443, %r438;
	cvt.u64.u32 	%rd247, %r78;
	mul.wide.u32 	%rd248, %r78, 4;
	add.s64 	%rd249, %rd2, %rd248;
	add.s64 	%rd250, %rd3, %rd248;
	add.s64 	%rd251, %rd119, %rd247;
	ld.global.f32 	%f43, [%rd249];
	ld.global.f32 	%f44, [%rd250];
	setp.lt.f32 	%p94, %f43, %f44;
	selp.u16 	%rs165, 1, 0, %p94;
	and.b16  	%rs166, %rs383, 255;
	setp.ne.s16 	%p96, %rs166, 0;
	and.pred  	%p97, %p96, %p94;
	min.s64 	%rd252, %rd251, %rd440;
	setp.eq.s16 	%p98, %rs166, 0;
	selp.b16 	%rs167, %rs165, %rs383, %p98;
	selp.b64 	%rd253, %rd251, %rd440, %p98;
	selp.b16 	%rs168, 1, %rs167, %p97;
	and.b16  	%rs169, %rs168, 255;
	selp.b64 	%rd254, %rd252, %rd253, %p97;
	add.s32 	%r79, %r78, 256;
	cvt.u64.u32 	%rd255, %r79;
	mul.wide.u32 	%rd256, %r79, 4;
	add.s64 	%rd257, %rd2, %rd256;
	add.s64 	%rd258, %rd3, %rd256;
	add.s64 	%rd259, %rd119, %rd255;
	ld.global.f32 	%f45, [%rd257];
	ld.global.f32 	%f46, [%rd258];
	setp.lt.f32 	%p99, %f45, %f46;
	selp.u16 	%rs170, 1, 0, %p99;
	setp.ne.s16 	%p101, %rs169, 0;
	and.pred  	%p102, %p101, %p99;
	min.s64 	%rd260, %rd259, %rd254;
	setp.eq.s16 	%p103, %rs169, 0;
	selp.b16 	%rs171, %rs170, %rs168, %p103;
	selp.b64 	%rd261, %rd259, %rd254, %p103;
	selp.b16 	%rs383, 1, %rs171, %p102;
	selp.b64 	%rd440, %rd260, %rd261, %p102;
	add.s32 	%r443, %r443, 512;
$L__BB20_99:
	and.b32  	%r80, %r25, 256;
	setp.ne.s32 	%p104, %r80, 0;
	@%p104 bra 	$L__BB20_101;
	add.s32 	%r81, %r443, %r438;
	cvt.u64.u32 	%rd262, %r81;
	mul.wide.u32 	%rd263, %r81, 4;
	add.s64 	%rd264, %rd2, %rd263;
	add.s64 	%rd265, %rd3, %rd263;
	add.s64 	%rd266, %rd119, %rd262;
	ld.global.f32 	%f47, [%rd264];
	ld.global.f32 	%f48, [%rd265];
	setp.lt.f32 	%p105, %f47, %f48;
	selp.u16 	%rs172, 1, 0, %p105;
	and.b16  	%rs173, %rs383, 255;
	setp.ne.s16 	%p107, %rs173, 0;
	and.pred  	%p108, %p107, %p105;
	min.s64 	%rd267, %rd266, %rd440;
	setp.eq.s16 	%p109, %rs173, 0;
	selp.b16 	%rs174, %rs172, %rs383, %p109;
	selp.b64 	%rd268, %rd266, %rd440, %p109;
	selp.b16 	%rs383, 1, %rs174, %p108;
	selp.b64 	%rd440, %rd267, %rd268, %p108;
$L__BB20_101:
	// begin inline asm
	mov.u32 %r82, %laneid;
	// end inline asm
	cvt.u32.u16 	%r103, %rs383;
	and.b32  	%r84, %r103, 255;
	mov.b32 	%r100, 1;
	mov.b32 	%r101, 31;
	mov.b32 	%r102, -1;
	// begin inline asm
	shfl.sync.down.b32 %r83, %r84, %r100, %r101, %r102;
	// end inline asm
	// begin inline asm
	shfl.sync.down.b32 %r88, %r89, %r100, %r101, %r102;
	// end inline asm
	mov.b64 	{%r94, %r99}, %rd440;
	// begin inline asm
	shfl.sync.down.b32 %r93, %r94, %r100, %r101, %r102;
	// end inline asm
	// begin inline asm
	shfl.sync.down.b32 %r98, %r99, %r100, %r101, %r102;
	// end inline asm
	mov.b64 	%rd95, {%r93, %r98};
	cvt.u16.u32 	%rs77, %r83;
	setp.gt.s32 	%p110, %r82, 30;
	@%p110 bra 	$L__BB20_105;
	and.b16  	%rs175, %rs383, 255;
	setp.eq.s16 	%p111, %rs175, 0;
	and.b16  	%rs176, %rs77, 255;
	setp.eq.s16 	%p112, %rs176, 0;
	or.pred  	%p113, %p111, %p112;
	@%p113 bra 	$L__BB20_104;
	min.s64 	%rd440, %rd95, %rd440;
	mov.b16 	%rs383, 1;
	bra.uni 	$L__BB20_105;
$L__BB20_104:
	setp.eq.s16 	%p114, %rs175, 0;
	selp.b16 	%rs383, %rs77, %rs383, %p114;
	selp.b64 	%rd440, %rd95, %rd440, %p114;
$L__BB20_105:
	cvt.u32.u16 	%r124, %rs383;
	and.b32  	%r105, %r124, 255;
	mov.b32 	%r121, 2;
	mov.b32 	%r122, 31;
	mov.b32 	%r123, -1;
	// begin inline asm
	shfl.sync.down.b32 %r104, %r105, %r121, %r122, %r123;
	// end inline asm
	// begin inline asm
	shfl.sync.down.b32 %r109, %r110, %r121, %r122, %r123;
	// end inline asm
	mov.b64 	{%r115, %r120}, %rd440;
	// begin inline asm
	shfl.sync.down.b32 %r114, %r115, %r121, %r122, %r123;
	// end inline asm
	// begin inline asm
	shfl.sync.down.b32 %r119, %r120, %r121, %r122, %r123;
	// end inline asm
	mov.b64 	%rd99, {%r114, %r119};
	cvt.u16.u32 	%rs80, %r104;
	setp.gt.s32 	%p115, %r82, 29;
	@%p115 bra 	$L__BB20_109;
	and.b16  	%rs179, %rs383, 255;
	setp.eq.s16 	%p116, %rs179, 0;
	and.b16  	%rs180, %rs80, 255;
	setp.eq.s16 	%p117, %rs180, 0;
	or.pred  	%p118, %p116, %p117;
	@%p118 bra 	$L__BB20_108;
	min.s64 	%rd440, %rd99, %rd440;
	mov.b16 	%rs383, 1;
	bra.uni 	$L__BB20_109;
$L__BB20_108:
	setp.eq.s16 	%p119, %rs179, 0;
	selp.b16 	%rs383, %rs80, %rs383, %p119;
	selp.b64 	%rd440, %rd99, %rd440, %p119;
$L__BB20_109:
	cvt.u32.u16 	%r145, %rs383;
	and.b32  	%r126, %r145, 255;
	mov.b32 	%r142, 4;
	mov.b32 	%r143, 31;
	mov.b32 	%r144, -1;
	// begin inline asm
	shfl.sync.down.b32 %r125, %r126, %r142, %r143, %r144;
	// end inline asm
	// begin inline asm
	shfl.sync.down.b32 %r130, %r131, %r142, %r143, %r144;
	// end inline asm
	mov.b64 	{%r136, %r141}, %rd440;
	// begin inline asm
	shfl.sync.down.b32 %r135, %r136, %r142, %r143, %r144;
	// end inline asm
	// begin inline asm
	shfl.sync.down.b32 %r140, %r141, %r142, %r143, %r144;
	// end inline asm
	mov.b64 	%rd103, {%r135, %r140};
	cvt.u16.u32 	%rs83, %r125;
	setp.gt.s32 	%p120, %r82, 27;
	@%p120 bra 	$L__BB20_113;
	and.b16  	%rs183, %rs383, 255;
	setp.eq.s16 	%p121, %rs183, 0;
	and.b16  	%rs184, %rs83, 255;
	setp.eq.s16 	%p122, %rs184, 0;
	or.pred  	%p123, %p121, %p122;
	@%p123 bra 	$L__BB20_112;
	min.s64 	%rd440, %rd103, %rd440;
	mov.b16 	%rs383, 1;
	bra.uni 	$L__BB20_113;
$L__BB20_112:
	setp.eq.s16 	%p124, %rs183, 0;
	selp.b16 	%rs383, %rs83, %rs383, %p124;
	selp.b64 	%rd440, %rd103, %rd440, %p124;
$L__BB20_113:
	cvt.u32.u16 	%r166, %rs383;
	and.b32  	%r147, %r166, 255;
	mov.b32 	%r163, 8;
	mov.b32 	%r164, 31;
	mov.b32 	%r165, -1;
	// begin inline asm
	shfl.sync.down.b32 %r146, %r147, %r163, %r164, %r165;
	// end inline asm
	// begin inline asm
	shfl.sync.down.b32 %r151, %r152, %r163, %r164, %r165;
	// end inline asm
	mov.b64 	{%r157, %r162}, %rd440;
	// begin inline asm
	shfl.sync.down.b32 %r156, %r157, %r163, %r164, %r165;
	// end inline asm
	// begin inline asm
	shfl.sync.down.b32 %r161, %r162, %r163, %r164, %r165;
	// end inline asm
	mov.b64 	%rd107, {%r156, %r161};
	cvt.u16.u32 	%rs86, %r146;
	setp.gt.s32 	%p125, %r82, 23;
	@%p125 bra 	$L__BB20_117;
	and.b16  	%rs187, %rs383, 255;
	setp.eq.s16 	%p126, %rs187, 0;
	and.b16  	%rs188, %rs86, 255;
	setp.eq.s16 	%p127, %rs188, 0;
	or.pred  	%p128, %p126, %p127;
	@%p128 bra 	$L__BB20_116;
	min.s64 	%rd440, %rd107, %rd440;
	mov.b16 	%rs383, 1;
	bra.uni 	$L__BB20_117;
$L__BB20_116:
	setp.eq.s16 	%p129, %rs187, 0;
	selp.b16 	%rs383, %rs86, %rs383, %p129;
	selp.b64 	%rd440, %rd107, %rd440, %p129;
$L__BB20_117:
	cvt.u32.u16 	%r187, %rs383;
	and.b32  	%r168, %r187, 255;
	mov.b32 	%r184, 16;
	mov.b32 	%r185, 31;
	mov.b32 	%r186, -1;
	// begin inline asm
	shfl.sync.down.b32 %r167, %r168, %r184, %r185, %r186;
	// end inline asm
	// begin inline asm
	shfl.sync.down.b32 %r172, %r173, %r184, %r185, %r186;
	// end inline asm
	mov.b64 	{%r178, %r183}, %rd440;
	// begin inline asm
	shfl.sync.down.b32 %r177, %r178, %r184, %r185, %r186;
	// end inline asm
	// begin inline asm
	shfl.sync.down.b32 %r182, %r183, %r184, %r185, %r186;
	// end inline asm
	mov.b64 	%rd111, {%r177, %r182};
	cvt.u16.u32 	%rs89, %r167;
	setp.gt.s32 	%p130, %r82, 15;
	@%p130 bra 	$L__BB20_121;
	and.b16  	%rs191, %rs383, 255;
	setp.eq.s16 	%p131, %rs191, 0;
	and.b16  	%rs192, %rs89, 255;
	setp.eq.s16 	%p132, %rs192, 0;
	or.pred  	%p133, %p131, %p132;
	@%p133 bra 	$L__BB20_120;
	min.s64 	%rd440, %rd111, %rd440;
	mov.b16 	%rs383, 1;
	bra.uni 	$L__BB20_121;
$L__BB20_120:
	setp.eq.s16 	%p134, %rs191, 0;
	selp.b16 	%rs383, %rs89, %rs383, %p134;
	selp.b64 	%rd440, %rd111, %rd440, %p134;
$L__BB20_121:
	setp.ne.s32 	%p135, %r82, 0;
	@%p135 bra 	$L__BB20_123;
	shr.u32 	%r188, %r20, 1;
	and.b32  	%r189, %r188, 496;
	mov.u32 	%r190, _ZZN3cub18CUB_300001_SM_10006detail6reduce28DeviceReduceSingleTileKernelINS2_10policy_hubIN4cuda3std3__45tupleIJblEEEjN6thrust24THRUST_300001_SM_1000_NS8cuda_cub9__find_if7functorIS9_EEE10Policy1000ENSB_12zip_iteratorINS8_IJNSD_26transform_input_iterator_tIbNSI_INS8_IJNSB_6detail15normal_iteratorINSB_10device_ptrIfEEEESO_EEEEENSK_22tuple_binary_predicateINS7_4lessIfEEEEEENSB_17counting_iteratorIlNSB_11use_defaultESX_SX_EEEEEEEPS9_jSF_S9_S9_NS7_10__identityEEEvT0_T1_T2_T3_T4_T6_E12temp_storage;
	add.s32 	%r191, %r190, %r189;
	st.shared.u8 	[%r191+8], %rs383;
	st.shared.u64 	[%r191+16], %rd440;
$L__BB20_123:
	bar.sync 	0;
	setp.ne.s32 	%p136, %r20, 0;
	@%p136 bra 	$L__BB20_125;
	ld.shared.u8 	%rs195, [_ZZN3cub18CUB_300001_SM_10006detail6reduce28DeviceReduceSingleTileKernelINS2_10policy_hubIN4cuda3std3__45tupleIJblEEEjN6thrust24THRUST_300001_SM_1000_NS8cuda_cub9__find_if7functorIS9_EEE10Policy1000ENSB_12zip_iteratorINS8_IJNSD_26transform_input_iterator_tIbNSI_INS8_IJNSB_6detail15normal_iteratorINSB_10device_ptrIfEEEESO_EEEEENSK_22tuple_binary_predicateINS7_4lessIfEEEEEENSB_17counting_iteratorIlNSB_11use_defaultESX_SX_EEEEEEEPS9_jSF_S9_S9_NS7_10__identityEEEvT0_T1_T2_T3_T4_T6_E12temp_storage+24];
	ld.shared.u64 	%rd269, [_ZZN3cub18CUB_300001_SM_10006detail6reduce28DeviceReduceSingleTileKernelINS2_10policy_hubIN4cuda3std3__45tupleIJblEEEjN6thrust24THRUST_300001_SM_1000_NS8cuda_cub9__find_if7functorIS9_EEE10Policy1000ENSB_12zip_iteratorINS8_IJNSD_26transform_input_iterator_tIbNSI_INS8_IJNSB_6detail15normal_iteratorINSB_10device_ptrIfEEEESO_EEEEENSK_22tuple_binary_predicateINS7_4lessIfEEEEEENSB_17counting_iteratorIlNSB_11use_defaultESX_SX_EEEEEEEPS9_jSF_S9_S9_NS7_10__identityEEEvT0_T1_T2_T3_T4_T6_E12temp_storage+32];
	and.b16  	%rs196, %rs383, 255;
	setp.eq.s16 	%p137, %rs196, 0;
	setp.eq.s16 	%p138, %rs195, 0;
	min.s64 	%rd270, %rd269, %rd440;
	selp.b16 	%rs197, %rs383, 1, %p138;
	selp.b16 	%rs198, %rs195, %rs197, %p137;
	and.b16  	%rs199, %rs198, 255;
	selp.b64 	%rd271, %rd440, %rd270, %p138;
	selp.b64 	%rd272, %rd269, %rd271, %p137;
	ld.shared.u8 	%rs200, [_ZZN3cub18CUB_300001_SM_10006detail6reduce28DeviceReduceSingleTileKernelINS2_10policy_hubIN4cuda3std3__45tupleIJblEEEjN6thrust24THRUST_300001_SM_1000_NS8cuda_cub9__find_if7functorIS9_EEE10Policy1000ENSB_12zip_iteratorINS8_IJNSD_26transform_input_iterator_tIbNSI_INS8_IJNSB_6detail15normal_iteratorINSB_10device_ptrIfEEEESO_EEEEENSK_22tuple_binary_predicateINS7_4lessIfEEEEEENSB_17counting_iteratorIlNSB_11use_defaultESX_SX_EEEEEEEPS9_jSF_S9_S9_NS7_10__identityEEEvT0_T1_T2_T3_T4_T6_E12temp_storage+40];
	ld.shared.u64 	%rd273, [_ZZN3cub18CUB_300001_SM_10006detail6reduce28DeviceReduceSingleTileKernelINS2_10policy_hubIN4cuda3std3__45tupleIJblEEEjN6thrust24THRUST_300001_SM_1000_NS8cuda_cub9__find_if7functorIS9_EEE10Policy1000ENSB_12zip_iteratorINS8_IJNSD_26transform_input_iterator_tIbNSI_INS8_IJNSB_6detail15normal_iteratorINSB_10device_ptrIfEEEESO_EEEEENSK_22tuple_binary_predicateINS7_4lessIfEEEEEENSB_17counting_iteratorIlNSB_11use_defaultESX_SX_EEEEEEEPS9_jSF_S9_S9_NS7_10__identityEEEvT0_T1_T2_T3_T4_T6_E12temp_storage+48];
	setp.eq.s16 	%p139, %rs199, 0;
	setp.eq.s16 	%p140, %rs200, 0;
	min.s64 	%rd274, %rd273, %rd272;
	selp.b16 	%rs201, %rs198, 1, %p140;
	selp.b16 	%rs202, %rs200, %rs201, %p139;
	and.b16  	%rs203, %rs202, 255;
	selp.b64 	%rd275, %rd272, %rd274, %p140;
	selp.b64 	%rd276, %rd273, %rd275, %p139;
	ld.shared.u8 	%rs204, [_ZZN3cub18CUB_300001_SM_10006detail6reduce28DeviceReduceSingleTileKernelINS2_10policy_hubIN4cuda3std3__45tupleIJblEEEjN6thrust24THRUST_300001_SM_1000_NS8cuda_cub9__find_if7functorIS9_EEE10Policy1000ENSB_12zip_iteratorINS8_IJNSD_26transform_input_iterator_tIbNSI_INS8_IJNSB_6detail15normal_iteratorINSB_10device_ptrIfEEEESO_EEEEENSK_22tuple_binary_predicateINS7_4lessIfEEEEEENSB_17counting_iteratorIlNSB_11use_defaultESX_SX_EEEEEEEPS9_jSF_S9_S9_NS7_10__identityEEEvT0_T1_T2_T3_T4_T6_E12temp_storage+56];
	ld.shared.u64 	%rd277, [_ZZN3cub18CUB_300001_SM_10006detail6reduce28DeviceReduceSingleTileKernelINS2_10policy_hubIN4cuda3std3__45tupleIJblEEEjN6thrust24THRUST_300001_SM_1000_NS8cuda_cub9__find_if7functorIS9_EEE10Policy1000ENSB_12zip_iteratorINS8_IJNSD_26transform_input_iterator_tIbNSI_INS8_IJNSB_6detail15normal_iteratorINSB_10device_ptrIfEEEESO_EEEEENSK_22tuple_binary_predicateINS7_4lessIfEEEEEENSB_17counting_iteratorIlNSB_11use_defaultESX_SX_EEEEEEEPS9_jSF_S9_S9_NS7_10__identityEEEvT0_T1_T2_T3_T4_T6_E12temp_storage+64];
	setp.eq.s16 	%p141, %rs203, 0;
	setp.eq.s16 	%p142, %rs204, 0;
	min.s64 	%rd278, %rd277, %rd276;
	selp.b16 	%rs205, %rs202, 1, %p142;
	selp.b16 	%rs206, %rs204, %rs205, %p141;
	and.b16  	%rs207, %rs206, 255;
	selp.b64 	%rd279, %rd276, %rd278, %p142;
	selp.b64 	%rd280, %rd277, %rd279, %p141;
	ld.shared.u8 	%rs208, [_ZZN3cub18CUB_300001_SM_10006detail6reduce28DeviceReduceSingleTileKernelINS2_10policy_hubIN4cuda3std3__45tupleIJblEEEjN6thrust24THRUST_300001_SM_1000_NS8cuda_cub9__find_if7functorIS9_EEE10Policy1000ENSB_12zip_iteratorINS8_IJNSD_26transform_input_iterator_tIbNSI_INS8_IJNSB_6detail15normal_iteratorINSB_10device_ptrIfEEEESO_EEEEENSK_22tuple_binary_predicateINS7_4lessIfEEEEEENSB_17counting_iteratorIlNSB_11use_defaultESX_SX_EEEEEEEPS9_jSF_S9_S9_NS7_10__identityEEEvT0_T1_T2_T3_T4_T6_E12temp_storage+72];
	ld.shared.u64 	%rd281, [_ZZN3cub18CUB_300001_SM_10006detail6reduce28DeviceReduceSingleTileKernelINS2_10policy_hubIN4cuda3std3__45tupleIJblEEEjN6thrust24THRUST_300001_SM_1000_NS8cuda_cub9__find_if7functorIS9_EEE10Policy1000ENSB_12zip_iteratorINS8_IJNSD_26transform_input_iterator_tIbNSI_INS8_IJNSB_6detail15normal_iteratorINSB_10device_ptrIfEEEESO_EEEEENSK_22tuple_binary_predicateINS7_4lessIfEEEEEENSB_17counting_iteratorIlNSB_11use_defaultESX_SX_EEEEEEEPS9_jSF_S9_S9_NS7_10__identityEEEvT0_T1_T2_T3_T4_T6_E12temp_storage+80];
	setp.eq.s16 	%p143, %rs207, 0;
	setp.eq.s16 	%p144, %rs208, 0;
	min.s64 	%rd282, %rd281, %rd280;
	selp.b16 	%rs209, %rs206, 1, %p144;
	selp.b16 	%rs210, %rs208, %rs209, %p143;
	and.b16  	%rs211, %rs210, 255;
	selp.b64 	%rd283, %rd280, %rd282, %p144;
	selp.b64 	%rd284, %rd281, %rd283, %p143;
	ld.shared.u8 	%rs212, [_ZZN3cub18CUB_300001_SM_10006detail6reduce28DeviceReduceSingleTileKernelINS2_10policy_hubIN4cuda3std3__45tupleIJblEEEjN6thrust24THRUST_300001_SM_1000_NS8cuda_cub9__find_if7functorIS9_EEE10Policy1000ENSB_12zip_iteratorINS8_IJNSD_26transform_input_iterator_tIbNSI_INS8_IJNSB_6detail15normal_iteratorINSB_10device_ptrIfEEEESO_EEEEENSK_22tuple_binary_predicateINS7_4lessIfEEEEEENSB_17counting_iteratorIlNSB_11use_defaultESX_SX_EEEEEEEPS9_jSF_S9_S9_NS7_10__identityEEEvT0_T1_T2_T3_T4_T6_E12temp_storage+88];
	ld.shared.u64 	%rd285, [_ZZN3cub18CUB_300001_SM_10006detail6reduce28DeviceReduceSingleTileKernelINS2_10policy_hubIN4cuda3std3__45tupleIJblEEEjN6thrust24THRUST_300001_SM_1000_NS8cuda_cub9__find_if7functorIS9_EEE10Policy1000ENSB_12zip_iteratorINS8_IJNSD_26transform_input_iterator_tIbNSI_INS8_IJNSB_6detail15normal_iteratorINSB_10device_ptrIfEEEESO_EEEEENSK_22tuple_binary_predicateINS7_4lessIfEEEEEENSB_17counting_iteratorIlNSB_11use_defaultESX_SX_EEEEEEEPS9_jSF_S9_S9_NS7_10__identityEEEvT0_T1_T2_T3_T4_T6_E12temp_storage+96];
	setp.eq.s16 	%p145, %rs211, 0;
	setp.eq.s16 	%p146, %rs212, 0;
	min.s64 	%rd286, %rd285, %rd284;
	selp.b16 	%rs213, %rs210, 1, %p146;
	selp.b16 	%rs214, %rs212, %rs213, %p145;
	and.b16  	%rs215, %rs214, 255;
	selp.b64 	%rd287, %rd284, %rd286, %p146;
	selp.b64 	%rd288, %rd285, %rd287, %p145;
	ld.shared.u8 	%rs216, [_ZZN3cub18CUB_300001_SM_10006detail6reduce28DeviceReduceSingleTileKernelINS2_10policy_hubIN4cuda3std3__45tupleIJblEEEjN6thrust24THRUST_300001_SM_1000_NS8cuda_cub9__find_if7functorIS9_EEE10Policy1000ENSB_12zip_iteratorINS8_IJNSD_26transform_input_iterator_tIbNSI_INS8_IJNSB_6detail15normal_iteratorINSB_10device_ptrIfEEEESO_EEEEENSK_22tuple_binary_predicateINS7_4lessIfEEEEEENSB_17counting_iteratorIlNSB_11use_defaultESX_SX_EEEEEEEPS9_jSF_S9_S9_NS7_10__identityEEEvT0_T1_T2_T3_T4_T6_E12temp_storage+104];
	ld.shared.u64 	%rd289, [_ZZN3cub18CUB_300001_SM_10006detail6reduce28DeviceReduceSingleTileKernelINS2_10policy_hubIN4cuda3std3__45tupleIJblEEEjN6thrust24THRUST_300001_SM_1000_NS8cuda_cub9__find_if7functorIS9_EEE10Policy1000ENSB_12zip_iteratorINS8_IJNSD_26transform_input_iterator_tIbNSI_INS8_IJNSB_6detail15normal_iteratorINSB_10device_ptrIfEEEESO_EEEEENSK_22tuple_binary_predicateINS7_4lessIfEEEEEENSB_17counting_iteratorIlNSB_11use_defaultESX_SX_EEEEEEEPS9_jSF_S9_S9_NS7_10__identityEEEvT0_T1_T2_T3_T4_T6_E12temp_storage+112];
	setp.eq.s16 	%p147, %rs215, 0;
	setp.eq.s16 	%p148, %rs216, 0;
	min.s64 	%rd290, %rd289, %rd288;
	selp.b16 	%rs217, %rs214, 1, %p148;
	selp.b16 	%rs218, %rs216, %rs217, %p147;
	and.b16  	%rs219, %rs218, 255;
	selp.b64 	%rd291, %rd288, %rd290, %p148;
	selp.b64 	%rd292, %rd289, %rd291, %p147;
	ld.shared.u8 	%rs220, [_ZZN3cub18CUB_300001_SM_10006detail6reduce28DeviceReduceSingleTileKernelINS2_10policy_hubIN4cuda3std3__45tupleIJblEEEjN6thrust24THRUST_300001_SM_1000_NS8cuda_cub9__find_if7functorIS9_EEE10Policy1000ENSB_12zip_iteratorINS8_IJNSD_26transform_input_iterator_tIbNSI_INS8_IJNSB_6detail15normal_iteratorINSB_10device_ptrIfEEEESO_EEEEENSK_22tuple_binary_predicateINS7_4lessIfEEEEEENSB_17counting_iteratorIlNSB_11use_defaultESX_SX_EEEEEEEPS9_jSF_S9_S9_NS7_10__identityEEEvT0_T1_T2_T3_T4_T6_E12temp_storage+120];
	ld.shared.u64 	%rd293, [_ZZN3cub18CUB_300001_SM_10006detail6reduce28DeviceReduceSingleTileKernelINS2_10policy_hubIN4cuda3std3__45tupleIJblEEEjN6thrust24THRUST_300001_SM_1000_NS8cuda_cub9__find_if7functorIS9_EEE10Policy1000ENSB_12zip_iteratorINS8_IJNSD_26transform_input_iterator_tIbNSI_INS8_IJNSB_6detail15normal_iteratorINSB_10device_ptrIfEEEESO_EEEEENSK_22tuple_binary_predicateINS7_4lessIfEEEEEENSB_17counting_iteratorIlNSB_11use_defaultESX_SX_EEEEEEEPS9_jSF_S9_S9_NS7_10__identityEEEvT0_T1_T2_T3_T4_T6_E12temp_storage+128];
	setp.eq.s16 	%p149, %rs219, 0;
	setp.eq.s16 	%p150, %rs220, 0;
	min.s64 	%rd294, %rd293, %rd292;
	selp.b16 	%rs221, %rs218, 1, %p150;
	selp.b16 	%rs383, %rs220, %rs221, %p149;
	selp.b64 	%rd295, %rd292, %rd294, %p150;
	selp.b64 	%rd440, %rd293, %rd295, %p149;
$L__BB20_125:
	mov.u32 	%r429, %tid.x;
	setp.ne.s32 	%p327, %r429, 0;
	@%p327 bra 	$L__BB20_127;
	setp.eq.s16 	%p328, %rs102, 0;
	and.b16  	%rs371, %rs383, 255;
	setp.eq.s16 	%p329, %rs371, 0;
	min.s64 	%rd428, %rd440, %rd120;
	selp.b16 	%rs372, %rs102, 1, %p329;
	selp.b16 	%rs373, %rs383, %rs372, %p328;
	selp.b64 	%rd429, %rd120, %rd428, %p329;
	selp.b64 	%rd430, %rd440, %rd429, %p328;
	st.global.u8 	[%rd1], %rs373;
	st.global.u64 	[%rd1+8], %rd430;
$L__BB20_127:
	ret;

}
	// .globl	_ZN3cub18CUB_300001_SM_10006detail6reduce18DeviceReduceKernelINS2_10policy_hubIN4cuda3std3__45tupleIJblEEEjN6thrust24THRUST_300001_SM_1000_NS8cuda_cub9__find_if7functorIS9_EEE10Policy1000ENSB_12zip_iteratorINS8_IJNSD_26transform_input_iterator_tIbNSI_INS8_IJNSB_6detail15normal_iteratorINSB_10device_ptrIfEEEESO_EEEEENSK_22tuple_binary_predicateINS7_4lessIfEEEEEENSB_17counting_iteratorIlNSB_11use_defaultESX_SX_EEEEEEEjSF_S9_NS7_10__identityEEEvT0_PT3_T1_NS0_13GridEvenShareIS15_EET2_T4_
.visible .entry _ZN3cub18CUB_300001_SM_10006detail6reduce18DeviceReduceKernelINS2_10policy_hubIN4cuda3std3__45tupleIJblEEEjN6thrust24THRUST_300001_SM_1000_NS8cuda_cub9__find_if7functorIS9_EEE10Policy1000ENSB_12zip_iteratorINS8_IJNSD_26transform_input_iterator_tIbNSI_INS8_IJNSB_6detail15normal_iteratorINSB_10device_ptrIfEEEESO_EEEEENSK_22tuple_binary_predicateINS7_4lessIfEEEEEENSB_17counting_iteratorIlNSB_11use_defaultESX_SX_EEEEEEEjSF_S9_NS7_10__identityEEEvT0_PT3_T1_NS0_13GridEvenShareIS15_EET2_T4_(
	.param .align 8 .b8 _ZN3cub18CUB_300001_SM_10006detail6reduce18DeviceReduceKernelINS2_10policy_hubIN4cuda3std3__45tupleIJblEEEjN6thrust24THRUST_300001_SM_1000_NS8cuda_cub9__find_if7functorIS9_EEE10Policy1000ENSB_12zip_iteratorINS8_IJNSD_26transform_input_iterator_tIbNSI_INS8_IJNSB_6detail15normal_iteratorINSB_10device_ptrIfEEEESO_EEEEENSK_22tuple_binary_predicateINS7_4lessIfEEEEEENSB_17counting_iteratorIlNSB_11use_defaultESX_SX_EEEEEEEjSF_S9_NS7_10__identityEEEvT0_PT3_T1_NS0_13GridEvenShareIS15_EET2_T4__param_0[32],
	.param .u64 .ptr .align 1 _ZN3cub18CUB_300001_SM_10006detail6reduce18DeviceReduceKernelINS2_10policy_hubIN4cuda3std3__45tupleIJblEEEjN6thrust24THRUST_300001_SM_1000_NS8cuda_cub9__find_if7functorIS9_EEE10Policy1000ENSB_12zip_iteratorINS8_IJNSD_26transform_input_iterator_tIbNSI_INS8_IJNSB_6detail15normal_iteratorINSB_10device_ptrIfEEEESO_EEEEENSK_22tuple_binary_predicateINS7_4lessIfEEEEEENSB_17counting_iteratorIlNSB_11use_defaultESX_SX_EEEEEEEjSF_S9_NS7_10__identityEEEvT0_PT3_T1_NS0_13GridEvenShareIS15_EET2_T4__param_1,
	.param .u32 _ZN3cub18CUB_300001_SM_10006detail6reduce18DeviceReduceKernelINS2_10policy_hubIN4cuda3std3__45tupleIJblEEEjN6thrust24THRUST_300001_SM_1000_NS8cuda_cub9__find_if7functorIS9_EEE10Policy1000ENSB_12zip_iteratorINS8_IJNSD_26transform_input_iterator_tIbNSI_INS8_IJNSB_6detail15normal_iteratorINSB_10device_ptrIfEEEESO_EEEEENSK_22tuple_binary_predicateINS7_4lessIfEEEEEENSB_17counting_iteratorIlNSB_11use_defaultESX_SX_EEEEEEEjSF_S9_NS7_10__identityEEEvT0_PT3_T1_NS0_13GridEvenShareIS15_EET2_T4__param_2,
	.param .align 4 .b8 _ZN3cub18CUB_300001_SM_10006detail6reduce18DeviceReduceKernelINS2_10policy_hubIN4cuda3std3__45tupleIJblEEEjN6thrust24THRUST_300001_SM_1000_NS8cuda_cub9__find_if7functorIS9_EEE10Policy1000ENSB_12zip_iteratorINS8_IJNSD_26transform_input_iterator_tIbNSI_INS8_IJNSB_6detail15normal_iteratorINSB_10device_ptrIfEEEESO_EEEEENSK_22tuple_binary_predicateINS7_4lessIfEEEEEENSB_17counting_iteratorIlNSB_11use_defaultESX_SX_EEEEEEEjSF_S9_NS7_10__identityEEEvT0_PT3_T1_NS0_13GridEvenShareIS15_EET2_T4__param_3[40],
	.param .align 1 .b8 _ZN3cub18CUB_300001_SM_10006detail6reduce18DeviceReduceKernelINS2_10policy_hubIN4cuda3std3__45tupleIJblEEEjN6thrust24THRUST_300001_SM_1000_NS8cuda_cub9__find_if7functorIS9_EEE10Policy1000ENSB_12zip_iteratorINS8_IJNSD_26transform_input_iterator_tIbNSI_INS8_IJNSB_6detail15normal_iteratorINSB_10device_ptrIfEEEESO_EEEEENSK_22tuple_binary_predicateINS7_4lessIfEEEEEENSB_17counting_iteratorIlNSB_11use_defaultESX_SX_EEEEEEEjSF_S9_NS7_10__identityEEEvT0_PT3_T1_NS0_13GridEvenShareIS15_EET2_T4__param_4[1],
	.param .align 1 .b8 _ZN3cub18CUB_300001_SM_10006detail6reduce18DeviceReduceKernelINS2_10policy_hubIN4cuda3std3__45tupleIJblEEEjN6thrust24THRUST_300001_SM_1000_NS8cuda_cub9__find_if7functorIS9_EEE10Policy1000ENSB_12zip_iteratorINS8_IJNSD_26transform_input_iterator_tIbNSI_INS8_IJNSB_6detail15normal_iteratorINSB_10device_ptrIfEEEESO_EEEEENSK_22tuple_binary_predicateINS7_4lessIfEEEEEENSB_17counting_iteratorIlNSB_11use_defaultESX_SX_EEEEEEEjSF_S9_NS7_10__identityEEEvT0_PT3_T1_NS0_13GridEvenShareIS15_EET2_T4__param_5[1]
)
.maxntid 256
{
	.reg .pred 	%p<327>;
	.reg .b16 	%rs<409>;
	.reg .b32 	%r<488>;
	.reg .b32 	%f<81>;
	.reg .b64 	%rd<513>;
	// demoted variable
	.shared .align 8 .b8 _ZZN3cub18CUB_300001_SM_10006detail6reduce18DeviceReduceKernelINS2_10policy_hubIN4cuda3std3__45tupleIJblEEEjN6thrust24THRUST_300001_SM_1000_NS8cuda_cub9__find_if7functorIS9_EEE10Policy1000ENSB_12zip_iteratorINS8_IJNSD_26transform_input_iterator_tIbNSI_INS8_IJNSB_6detail15normal_iteratorINSB_10device_ptrIfEEEESO_EEEEENSK_22tuple_binary_predicateINS7_4lessIfEEEEEENSB_17counting_iteratorIlNSB_11use_defaultESX_SX_EEEEEEEjSF_S9_NS7_10__identityEEEvT0_PT3_T1_NS0_13GridEvenShareIS15_EET2_T4_E12temp_storage[152];
	ld.param.u64 	%rd115, [_ZN3cub18CUB_300001_SM_10006detail6reduce18DeviceReduceKernelINS2_10policy_hubIN4cuda3std3__45tupleIJblEEEjN6thrust24THRUST_300001_SM_1000_NS8cuda_cub9__find_if7functorIS9_EEE10Policy1000ENSB_12zip_iteratorINS8_IJNSD_26transform_input_iterator_tIbNSI_INS8_IJNSB_6detail15normal_iteratorINSB_10device_ptrIfEEEESO_EEEEENSK_22tuple_binary_predicateINS7_4lessIfEEEEEENSB_17counting_iteratorIlNSB_11use_defaultESX_SX_EEEEEEEjSF_S9_NS7_10__identityEEEvT0_PT3_T1_NS0_13GridEvenShareIS15_EET2_T4__param_0+24];
	ld.param.u32 	%r2, [_ZN3cub18CUB_300001_SM_10006detail6reduce18DeviceReduceKernelINS2_10policy_hubIN4cuda3std3__45tupleIJblEEEjN6thrust24THRUST_300001_SM_1000_NS8cuda_cub9__find_if7functorIS9_EEE10Policy1000ENSB_12zip_iteratorINS8_IJNSD_26transform_input_iterator_tIbNSI_INS8_IJNSB_6detail15normal_iteratorINSB_10device_ptrIfEEEESO_EEEEENSK_22tuple_binary_predicateINS7_4lessIfEEEEEENSB_17counting_iteratorIlNSB_11use_defaultESX_SX_EEEEEEEjSF_S9_NS7_10__identityEEEvT0_PT3_T1_NS0_13GridEvenShareIS15_EET2_T4__param_3+24];
	ld.param.u32 	%r1, [_ZN3cub18CUB_300001_SM_10006detail6reduce18DeviceReduceKernelINS2_10policy_hubIN4cuda3std3__45tupleIJblEEEjN6thrust24THRUST_300001_SM_1000_NS8cuda_cub9__find_if7functorIS9_EEE10Policy1000ENSB_12zip_iteratorINS8_IJNSD_26transform_input_iterator_tIbNSI_INS8_IJNSB_6detail15normal_iteratorINSB_10device_ptrIfEEEESO_EEEEENSK_22tuple_binary_predicateINS7_4lessIfEEEEEENSB_17counting_iteratorIlNSB_11use_defaultESX_SX_EEEEEEEjSF_S9_NS7_10__identityEEEvT0_PT3_T1_NS0_13GridEvenShareIS15_EET2_T4__param_3+20];
	ld.param.u64 	%rd114, [_ZN3cub18CUB_300001_SM_10006detail6reduce18DeviceReduceKernelINS2_10policy_hubIN4cuda3std3__45tupleIJblEEEjN6thrust24THRUST_300001_SM_1000_NS8cuda_cub9__find_if7functorIS9_EEE10Policy1000ENSB_12zip_iteratorINS8_IJNSD_26transform_input_iterator_tIbNSI_INS8_IJNSB_6detail15normal_iteratorINSB_10device_ptrIfEEEESO_EEEEENSK_22tuple_binary_predicateINS7_4lessIfEEEEEENSB_17counting_iteratorIlNSB_11use_defaultESX_SX_EEEEEEEjSF_S9_NS7_10__identityEEEvT0_PT3_T1_NS0_13GridEvenShareIS15_EET2_T4__param_0+8];
	ld.param.u64 	%rd113, [_ZN3cub18CUB_300001_SM_10006detail6reduce18DeviceReduceKernelINS2_10policy_hubIN4cuda3std3__45tupleIJblEEEjN6thrust24THRUST_300001_SM_1000_NS8cuda_cub9__find_if7functorIS9_EEE10Policy1000ENSB_12zip_iteratorINS8_IJNSD_26transform_input_iterator_tIbNSI_INS8_IJNSB_6detail15normal_iteratorINSB_10device_ptrIfEEEESO_EEEEENSK_22tuple_binary_predicateINS7_4lessIfEEEEEENSB_17counting_iteratorIlNSB_11use_defaultESX_SX_EEEEEEEjSF_S9_NS7_10__identityEEEvT0_PT3_T1_NS0_13GridEvenShareIS15_EET2_T4__param_0];
	cvta.to.global.u64 	%rd1, %rd113;
	cvta.to.global.u64 	%rd2, %rd114;
	mov.u32 	%r3, %ctaid.x;
	shl.b32 	%r4, %r3, 10;
	sub.s32 	%r5, %r1, %r4;
	setp.gt.u32 	%p1, %r5, 1023;
	@%p1 bra 	$L__BB21_78;
	mov.u32 	%r6, %tid.x;
	setp.ge.u32 	%p150, %r6, %r5;
	mov.b16 	%rs377, 0;
	mov.b64 	%rd481, 0;
	mov.u32 	%r475, %r6;
	@%p150 bra 	$L__BB21_3;
	add.s32 	%r221, %r4, %r6;
	cvt.u64.u32 	%rd297, %r221;
	mul.wide.u32 	%rd298, %r221, 4;
	add.s64 	%rd299, %rd1, %rd298;
	add.s64 	%rd300, %rd2, %rd298;
	add.s64 	%rd481, %rd115, %rd297;
	ld.global.f32 	%f49, [%rd299];
	ld.global.f32 	%f50, [%rd300];
	setp.lt.f32 	%p151, %f49, %f50;
	selp.u16 	%rs377, 1, 0, %p151;
	add.s32 	%r475, %r6, 256;
$L__BB21_3:
	setp.ge.u32 	%p152, %r475, %r5;
	@%p152 bra 	$L__BB21_16;
	not.b32 	%r222, %r475;
	add.s32 	%r9, %r1, %r222;
	sub.s32 	%r223, %r9, %r4;
	shr.u32 	%r224, %r223, 8;
	add.s32 	%r10, %r224, 1;
	and.b32  	%r11, %r10, 7;
	setp.lt.u32 	%p153, %r223, 1792;
	@%p153 bra 	$L__BB21_8;
	add.s32 	%r474, %r475, 1024;
	add.s32 	%r473, %r475, %r4;
	and.b32  	%r225, %r10, 33554424;
	neg.s32 	%r472, %r225;
$L__BB21_6:
	.pragma "nounroll";
	cvt.u64.u32 	%rd302, %r473;
	mul.wide.u32 	%rd303, %r473, 4;
	add.s64 	%rd304, %rd1, %rd303;
	add.s64 	%rd305, %rd2, %rd303;
	add.s64 	%rd306, %rd115, %rd302;
	ld.global.f32 	%f51, [%rd304];
	ld.global.f32 	%f52, [%rd305];
	setp.lt.f32 	%p154, %f51, %f52;
	selp.u16 	%rs222, 1, 0, %p154;
	and.b16  	%rs223, %rs377, 255;
	setp.ne.s16 	%p156, %rs223, 0;
	and.pred  	%p157, %p156, %p154;
	min.s64 	%rd307, %rd306, %rd481;
	setp.eq.s16 	%p158, %rs223, 0;
	selp.b64 	%rd308, %rd306, %rd481, %p158;
	selp.b16 	%rs224, %rs222, %rs377, %p158;
	selp.b64 	%rd309, %rd307, %rd308, %p157;
	selp.b16 	%rs225, 1, %rs224, %p157;
	and.b16  	%rs226, %rs225, 255;
	add.s32 	%r226, %r473, 256;
	cvt.u64.u32 	%rd310, %r226;
	mul.wide.u32 	%rd311, %r226, 4;
	add.s64 	%rd312, %rd1, %rd311;
	add.s64 	%rd313, %rd2, %rd311;
	add.s64 	%rd314, %rd115, %rd310;
	ld.global.f32 	%f53, [%rd312];
	ld.global.f32 	%f54, [%rd313];
	setp.lt.f32 	%p159, %f53, %f54;
	selp.u16 	%rs227, 1, 0, %p159;
	setp.ne.s16 	%p161, %rs226, 0;
	and.pred  	%p162, %p161, %p159;
	min.s64 	%rd315, %rd314, %rd309;
	setp.eq.s16 	%p163, %rs226, 0;
	selp.b64 	%rd316, %rd314, %rd309, %p163;
	selp.b16 	%rs228, %rs227, %rs225, %p163;
	selp.b64 	%rd317, %rd315, %rd316, %p162;
	selp.b16 	%rs229, 1, %rs228, %p162;
	and.b16  	%rs230, %rs229, 255;
	add.s32 	%r227, %r473, 512;
	cvt.u64.u32 	%rd318, %r227;
	mul.wide.u32 	%rd319, %r227, 4;
	add.s64 	%rd320, %rd1, %rd319;
	add.s64 	%rd321, %rd2, %rd319;
	add.s64 	%rd322, %rd115, %rd318;
	ld.global.f32 	%f55, [%rd320];
	ld.global.f32 	%f56, [%rd321];
	setp.lt.f32 	%p164, %f55, %f56;
	selp.u16 	%rs231, 1, 0, %p164;
	setp.ne.s16 	%p166, %rs230, 0;
	and.pred  	%p167, %p166, %p164;
	min.s64 	%rd323, %rd322, %rd317;
	setp.eq.s16 	%p168, %rs230, 0;
	selp.b64 	%rd324, %rd322, %rd317, %p168;
	selp.b16 	%rs232, %rs231, %rs229, %p168;
	selp.b64 	%rd325, %rd323, %rd324, %p167;
	selp.b16 	%rs233, 1, %rs232, %p167;
	and.b16  	%rs234, %rs233, 255;
	add.s32 	%r228, %r473, 768;
	cvt.u64.u32 	%rd326, %r228;
	mul.wide.u32 	%rd327, %r228, 4;
	add.s64 	%rd328, %rd1, %rd327;
	add.s64 	%rd329, %rd2, %rd327;
	add.s64 	%rd330, %rd115, %rd326;
	ld.global.f32 	%f57, [%rd328];
	ld.global.f32 	%f58, [%rd329];
	setp.lt.f32 	%p169, %f57, %f58;
	selp.u16 	%rs235, 1, 0, %p169;
	setp.ne.s16 	%p171, %rs234, 0;
	and.pred  	%p172, %p171, %p169;
	min.s64 	%rd331, %rd330, %rd325;
	setp.eq.s16 	%p173, %rs234, 0;
	selp.b64 	%rd332, %rd330, %rd325, %p173;
	selp.b16 	%rs236, %rs235, %rs233, %p173;
	selp.b64 	%rd333, %rd331, %rd332, %p172;
	selp.b16 	%rs237, 1, %rs236, %p172;
	and.b16  	%rs238, %rs237, 255;
	add.s32 	%r229, %r473, 1024;
	cvt.u64.u32 	%rd334, %r229;
	mul.wide.u32 	%rd335, %r229, 4;
	add.s64 	%rd336, %rd1, %rd335;
	add.s64 	%rd337, %rd2, %rd335;
	add.s64 	%rd338, %rd115, %rd334;
	ld.global.f32 	%f59, [%rd336];
	ld.global.f32 	%f60, [%rd337];
	setp.lt.f32 	%p174, %f59, %f60;
	selp.u16 	%rs239, 1, 0, %p174;
	setp.ne.s16 	%p176, %rs238, 0;
	and.pred  	%p177, %p176, %p174;
	min.s64 	%rd339, %rd338, %rd333;
	setp.eq.s16 	%p178, %rs238, 0;
	selp.b64 	%rd340, %rd338, %rd333, %p178;
	selp.b16 	%rs240, %rs239, %rs237, %p178;
	selp.b64 	%rd341, %rd339, %rd340, %p177;
	selp.b16 	%rs241, 1, %rs240, %p177;
	and.b16  	%rs242, %rs241, 255;
	add.s32 	%r230, %r473, 1280;
	cvt.u64.u32 	%rd342, %r230;
	mul.wide.u32 	%rd343, %r230, 4;
	add.s64 	%rd344, %rd1, %rd343;
	add.s64 	%rd345, %rd2, %rd343;
	add.s64 	%rd346, %rd115, %rd342;
	ld.global.f32 	%f61, [%rd344];
	ld.global.f32 	%f62, [%rd345];
	setp.lt.f32 	%p179, %f61, %f62;
	selp.u16 	%rs243, 1, 0, %p179;
	setp.ne.s16 	%p181, %rs242, 0;
	and.pred  	%p182, %p181, %p179;
	min.s64 	%rd347, %rd346, %rd341;
	setp.eq.s16 	%p183, %rs242, 0;
	selp.b64 	%rd348, %rd346, %rd341, %p183;
	selp.b16 	%rs244, %rs243, %rs241, %p183;
	selp.b64 	%rd349, %rd347, %rd348, %p182;
	selp.b16 	%rs245, 1, %rs244, %p182;
	and.b16  	%rs246, %rs245, 255;
	add.s32 	%r231, %r473, 1536;
	cvt.u64.u32 	%rd350, %r231;
	mul.wide.u32 	%rd351, %r231, 4;
	add.s64 	%rd352, %rd1, %rd351;
	add.s64 	%rd353, %rd2, %rd351;
	add.s64 	%rd354, %rd115, %rd350;
	ld.global.f32 	%f63, [%rd352];
	ld.global.f32 	%f64, [%rd353];
	setp.lt.f32 	%p184, %f63, %f64;
	selp.u16 	%rs247, 1, 0, %p184;
	setp.ne.s16 	%p186, %rs246, 0;
	and.pred  	%p187, %p186, %p184;
	min.s64 	%rd355, %rd354, %rd349;
	setp.eq.s16 	%p188, %rs246, 0;
	selp.b64 	%rd356, %rd354, %rd349, %p188;
	selp.b16 	%rs248, %rs247, %rs245, %p188;
	selp.b64 	%rd357, %rd355, %rd356, %p187;
	selp.b16 	%rs249, 1, %rs248, %p187;
	and.b16  	%rs250, %rs249, 255;
	add.s32 	%r232, %r473, 1792;
	cvt.u64.u32 	%rd358, %r232;
	mul.wide.u32 	%rd359, %r232, 4;
	add.s64 	%rd360, %rd1, %rd359;
	add.s64 	%rd361, %rd2, %rd359;
	add.s64 	%rd362, %rd115, %rd358;
	ld.global.f32 	%f65, [%rd360];
	ld.global.f32 	%f66, [%rd361];
	setp.lt.f32 	%p189, %f65, %f66;
	selp.u16 	%rs251, 1, 0, %p189;
	setp.ne.s16 	%p191, %rs250, 0;
	and.pred  	%p192, %p191, %p189;
	min.s64 	%rd363, %rd362, %rd357;
	setp.eq.s16 	%p193, %rs250, 0;
	selp.b64 	%rd364, %rd362, %rd357, %p193;
	selp.b16 	%rs252, %rs251, %rs249, %p193;
	selp.b64 	%rd481, %rd363, %rd364, %p192;
	selp.b16 	%rs377, 1, %rs252, %p192;
	add.s32 	%r474, %r474, 2048;
	add.s32 	%r473, %r473, 2048;
	add.s32 	%r472, %r472, 8;
	setp.ne.s32 	%p194, %r472, 0;
	@%p194 bra 	$L__BB21_6;
	add.s32 	%r475, %r474, -1024;
$L__BB21_8:
	setp.eq.s32 	%p195, %r11, 0;
	@%p195 bra 	$L__BB21_16;
	setp.lt.u32 	%p196, %r11, 4;
	@%p196 bra 	$L__BB21_11;
	add.s32 	%r233, %r4, %r475;
	cvt.u64.u32 	%rd366, %r233;
	mul.wide.u32 	%rd367, %r233, 4;
	add.s64 	%rd368, %rd1, %rd367;
	add.s64 	%rd369, %rd2, %rd367;
	add.s64 	%rd370, %rd115, %rd366;
	ld.global.f32 	%f67, [%rd368];
	ld.global.f32 	%f68, [%rd369];
	setp.lt.f32 	%p197, %f67, %f68;
	selp.u16 	%rs254, 1, 0, %p197;
	and.b16  	%rs255, %rs377, 255;
	setp.ne.s16 	%p199, %rs255, 0;
	and.pred  	%p200, %p199, %p197;
	min.s64 	%rd371, %rd370, %rd481;
	setp.eq.s16 	%p201, %rs255, 0;
	selp.b64 	%rd372, %rd370, %rd481, %p201;
	selp.b16 	%rs256, %rs254, %rs377, %p201;
	selp.b64 	%rd373, %rd371, %rd372, %p200;
	selp.b16 	%rs257, 1, %rs256, %p200;
	and.b16  	%rs258, %rs257, 255;
	add.s32 	%r234, %r233, 256;
	cvt.u64.u32 	%rd374, %r234;
	mul.wide.u32 	%rd375, %r234, 4;
	add.s64 	%rd376, %rd1, %rd375;
	add.s64 	%rd377, %rd2, %rd375;
	add.s64 	%rd378, %rd115, %rd374;
	ld.global.f32 	%f69, [%rd376];
	ld.global.f32 	%f70, [%rd377];
	setp.lt.f32 	%p202, %f69, %f70;
	selp.u16 	%rs259, 1, 0, %p202;
	setp.ne.s16 	%p204, %rs258, 0;
	and.pred  	%p205, %p204, %p202;
	min.s64 	%rd379, %rd378, %rd373;
	setp.eq.s16 	%p206, %rs258, 0;
	selp.b64 	%rd380, %rd378, %rd373, %p206;
	selp.b16 	%rs260, %rs259, %rs257, %p206;
	selp.b64 	%rd381, %rd379, %rd380, %p205;
	selp.b16 	%rs261, 1, %rs260, %p205;
	and.b16  	%rs262, %rs261, 255;
	add.s32 	%r235, %r233, 512;
	cvt.u64.u32 	%rd382, %r235;
	mul.wide.u32 	%rd383, %r235, 4;
	add.s64 	%rd384, %rd1, %rd383;
	add.s64 	%rd385, %rd2, %rd383;
	add.s64 	%rd386, %rd115, %rd382;
	ld.global.f32 	%f71, [%rd384];
	ld.global.f32 	%f72, [%rd385];
	setp.lt.f32 	%p207, %f71, %f72;
	selp.u16 	%rs263, 1, 0, %p207;
	setp.ne.s16 	%p209, %rs262, 0;
	and.pred  	%p210, %p209, %p207;
	min.s64 	%rd387, %rd386, %rd381;
	setp.eq.s16 	%p211, %rs262, 0;
	selp.b64 	%rd388, %rd386, %rd381, %p211;
	selp.b16 	%rs264, %rs263, %rs261, %p211;
	selp.b64 	%rd389, %rd387, %rd388, %p210;
	selp.b16 	%rs265, 1, %rs264, %p210;
	and.b16  	%rs266, %rs265, 255;
	add.s32 	%r236, %r233, 768;
	cvt.u64.u32 	%rd390, %r236;
	mul.wide.u32 	%rd391, %r236, 4;
	add.s64 	%rd392, %rd1, %rd391;
	add.s64 	%rd393, %rd2, %rd391;
	add.s64 	%rd394, %rd115, %rd390;
	ld.global.f32 	%f73, [%rd392];
	ld.global.f32 	%f74, [%rd393];
	setp.lt.f32 	%p212, %f73, %f74;
	selp.u16 	%rs267, 1, 0, %p212;
	setp.ne.s16 	%p214, %rs266, 0;
	and.pred  	%p215, %p214, %p212;
	min.s64 	%rd395, %rd394, %rd389;
	setp.eq.s16 	%p216, %rs266, 0;
	selp.b64 	%rd396, %rd394, %rd389, %p216;
	selp.b16 	%rs268, %rs267, %rs265, %p216;
	selp.b64 	%rd481, %rd395, %rd396, %p215;
	selp.b16 	%rs377, 1, %rs268, %p215;
	add.s32 	%r475, %r475, 1024;
$L__BB21_11:
	and.b32  	%r237, %r10, 3;
	setp.eq.s32 	%p217, %r237, 0;
	@%p217 bra 	$L__BB21_16;
	setp.eq.s32 	%p218, %r237, 1;
	@%p218 bra 	$L__BB21_14;
	add.s32 	%r238, %r4, %r475;
	cvt.u64.u32 	%rd398, %r238;
	mul.wide.u32 	%rd399, %r238, 4;
	add.s64 	%rd400, %rd1, %rd399;
	add.s64 	%rd401, %rd2, %rd399;
	add.s64 	%rd402, %rd115, %rd398;
	ld.global.f32 	%f75, [%rd400];
	ld.global.f32 	%f76, [%rd401];
	setp.lt.f32 	%p219, %f75, %f76;
	selp.u16 	%rs270, 1, 0, %p219;
	and.b16  	%rs271, %rs377, 255;
	setp.ne.s16 	%p221, %rs271, 0;
	and.pred  	%p222, %p221, %p219;
	min.s64 	%rd403, %rd402, %rd481;
	setp.eq.s16 	%p223, %rs271, 0;
	selp.b64 	%rd404, %rd402, %rd481, %p223;
	selp.b16 	%rs272, %rs270, %rs377, %p223;
	selp.b64 	%rd405, %rd403, %rd404, %p222;
	selp.b16 	%rs273, 1, %rs272, %p222;
	and.b16  	%rs274, %rs273, 255;
	add.s32 	%r239, %r238, 256;
	cvt.u64.u32 	%rd406, %r239;
	mul.wide.u32 	%rd407, %r239, 4;
	add.s64 	%rd408, %rd1, %rd407;
	add.s64 	%rd409, %rd2, %rd407;
	add.s64 	%rd410, %rd115, %rd406;
	ld.global.f32 	%f77, [%rd408];
	ld.global.f32 	%f78, [%rd409];
	setp.lt.f32 	%p224, %f77, %f78;
	selp.u16 	%rs275, 1, 0, %p224;
	setp.ne.s16 	%p226, %rs274, 0;
	and.pred  	%p227, %p226, %p224;
	min.s64 	%rd411, %rd410, %rd405;
	setp.eq.s16 	%p228, %rs274, 0;
	selp.b64 	%rd412, %rd410, %rd405, %p228;
	selp.b16 	%rs276, %rs275, %rs273, %p228;
	selp.b64 	%rd481, %rd411, %rd412, %p227;
	selp.b16 	%rs377, 1, %rs276, %p227;
	add.s32 	%r475, %r475, 512;
$L__BB21_14:
	and.b32  	%r240, %r9, 256;
	setp.ne.s32 	%p229, %r240, 0;
	@%p229 bra 	$L__BB21_16;
	add.s32 	%r241, %r4, %r475;
	cvt.u64.u32 	%rd413, %r241;
	mul.wide.u32 	%rd414, %r241, 4;
	add.s64 	%rd415, %rd1, %rd414;
	add.s64 	%rd416, %rd2, %rd414;
	add.s64 	%rd417, %rd115, %rd413;
	ld.global.f32 	%f79, [%rd415];
	ld.global.f32 	%f80, [%rd416];
	setp.lt.f32 	%p230, %f79, %f80;
	selp.u16 	%rs277, 1, 0, %p230;
	and.b16  	%rs278, %rs377, 255;
	setp.ne.s16 	%p232, %rs278, 0;
	and.pred  	%p233, %p232, %p230;
	min.s64 	%rd418, %rd417, %rd481;
	setp.eq.s16 	%p234, %rs278, 0;
	selp.b64 	%rd419, %rd417, %rd481, %p234;
	selp.b16 	%rs279, %rs277, %rs377, %p234;
	selp.b64 	%rd481, %rd418, %rd419, %p233;
	selp.b16 	%rs377, 1, %rs279, %p233;
$L__BB21_16:
	setp.lt.u32 	%p235, %r5, 256;
	@%p235 bra 	$L__BB21_41;
	// begin inline asm
	mov.u32 %r360, %laneid;
	// end inline asm
	cvt.u32.u16 	%r381, %rs377;
	and.b32  	%r362, %r381, 255;
	mov.b32 	%r378, 1;
	mov.b32 	%r379, 31;
	mov.b32 	%r380, -1;
	// begin inline asm
	shfl.sync.down.b32 %r361, %r362, %r378, %r379, %r380;
	// end inline asm
	// begin inline asm
	shfl.sync.down.b32 %r366, %r367, %r378, %r379, %r380;
	// end inline asm
	mov.b64 	{%r372, %r377}, %rd481;
	// begin inline asm
	shfl.sync.down.b32 %r371, %r372, %r378, %r379, %r380;
	// end inline asm
	// begin inline asm
	shfl.sync.down.b32 %r376, %r377, %r378, %r379, %r380;
	// end inline asm
	mov.b64 	%rd18, {%r371, %r376};
	cvt.u16.u32 	%rs15, %r361;
	setp.gt.s32 	%p285, %r360, 30;
	@%p285 bra 	$L__BB21_21;
	and.b16  	%rs321, %rs377, 255;
	setp.eq.s16 	%p286, %rs321, 0;
	and.b16  	%rs322, %rs15, 255;
	setp.eq.s16 	%p287, %rs322, 0;
	or.pred  	%p288, %p286, %p287;
	@%p288 bra 	$L__BB21_20;
	min.s64 	%rd481, %rd18, %rd481;
	mov.b16 	%rs377, 1;
	bra.uni 	$L__BB21_21;
$L__BB21_20:
	setp.eq.s16 	%p289, %rs321, 0;
	selp.b64 	%rd481, %rd18, %rd481, %p289;
	selp.b16 	%rs377, %rs15, %rs377, %p289;
$L__BB21_21:
	cvt.u32.u16 	%r402, %rs377;
	and.b32  	%r383, %r402, 255;
	mov.b32 	%r399, 2;
	mov.b32 	%r400, 31;
	mov.b32 	%r401, -1;
	// begin inline asm
	shfl.sync.down.b32 %r382, %r383, %r399, %r400, %r401;
	// end inline asm
	// begin inline asm
	shfl.sync.down.b32 %r387, %r388, %r399, %r400, %r401;
	// end inline asm
	mov.b64 	{%r393, %r398}, %rd481;
	// begin inline asm
	shfl.sync.down.b32 %r392, %r393, %r399, %r400, %r401;
	// end inline asm
	// begin inline asm
	shfl.sync.down.b32 %r397, %r398, %r399, %r400, %r401;
	// end inline asm
	mov.b64 	%rd22, {%r392, %r397};
	cvt.u16.u32 	%rs18, %r382;
	setp.gt.s32 	%p290, %r360, 29;
	@%p290 bra 	$L__BB21_25;
	and.b16  	%rs325, %rs377, 255;
	setp.eq.s16 	%p291, %rs325, 0;
	and.b16  	%rs326, %rs18, 255;
	setp.eq.s16 	%p292, %rs326, 0;
	or.pred  	%p293, %p291, %p292;
	@%p293 bra 	$L__BB21_24;
	min.s64 	%rd481, %rd22, %rd481;
	mov.b16 	%rs377, 1;
	bra.uni 	$L__BB21_25;
$L__BB21_24:
	setp.eq.s16 	%p294, %rs325, 0;
	selp.b64 	%rd481, %rd22, %rd481, %p294;
	selp.b16 	%rs377, %rs18, %rs377, %p294;
$L__BB21_25:
	cvt.u32.u16 	%r423, %rs377;
	and.b32  	%r404, %r423, 255;
	mov.b32 	%r420, 4;
	mov.b32 	%r421, 31;
	mov.b32 	%r422, -1;
	// begin inline asm
	shfl.sync.down.b32 %r403, %r404, %r420, %r421, %r422;
	// end inline asm
	// begin inline asm
	shfl.sync.down.b32 %r408, %r409, %r420, %r421, %r422;
	// end inline asm
	mov.b64 	{%r414, %r419}, %rd481;
	// begin inline asm
	shfl.sync.down.b32 %r413, %r414, %r420, %r421, %r422;
	// end inline asm
	// begin inline asm
	shfl.sync.down.b32 %r418, %r419, %r420, %r421, %r422;
	// end inline asm
	mov.b64 	%rd26, {%r413, %r418};
	cvt.u16.u32 	%rs21, %r403;
	setp.gt.s32 	%p295, %r360, 27;
	@%p295 bra 	$L__BB21_29;
	and.b16  	%rs329, %rs377, 255;
	setp.eq.s16 	%p296, %rs329, 0;
	and.b16  	%rs330, %rs21, 255;
	setp.eq.s16 	%p297, %rs330, 0;
	or.pred  	%p298, %p296, %p297;
	@%p298 bra 	$L__BB21_28;
	min.s64 	%rd481, %rd26, %rd481;
	mov.b16 	%rs377, 1;
	bra.uni 	$L__BB21_29;
$L__BB21_28:
	setp.eq.s16 	%p299, %rs329, 0;
	selp.b64 	%rd481, %rd26, %rd481, %p299;
	selp.b16 	%rs377, %rs21, %rs377, %p299;
$L__BB21_29:
	cvt.u32.u16 	%r444, %rs377;
	and.b32  	%r425, %r444, 255;
	mov.b32 	%r441, 8;
	mov.b32 	%r442, 31;
	mov.b32 	%r443, -1;
	// begin inline asm
	shfl.sync.down.b32 %r424, %r425, %r441, %r442, %r443;
	// end inline asm
	// begin inline asm
	shfl.sync.down.b32 %r429, %r430, %r441, %r442, %r443;
	// end inline asm
	mov.b64 	{%r435, %r440}, %rd481;
	// begin inline asm
	shfl.sync.down.b32 %r434, %r435, %r441, %r442, %r443;
	// end inline asm
	// begin inline asm
	shfl.sync.down.b32 %r439, %r440, %r441, %r442, %r443;
	// end inline asm
	mov.b64 	%rd30, {%r434, %r439};
	cvt.u16.u32 	%rs24, %r424;
	setp.gt.s32 	%p300, %r360, 23;
	@%p300 bra 	$L__BB21_33;
	and.b16  	%rs333, %rs377, 255;
	setp.eq.s16 	%p301, %rs333, 0;
	and.b16  	%rs334, %rs24, 255;
	setp.eq.s16 	%p302, %rs334, 0;
	or.pred  	%p303, %p301, %p302;
	@%p303 bra 	$L__BB21_32;
	min.s64 	%rd481, %rd30, %rd481;
	mov.b16 	%rs377, 1;
	bra.uni 	$L__BB21_33;
$L__BB21_32:
	setp.eq.s16 	%p304, %rs333, 0;
	selp.b16 	%rs377, %rs24, %rs377, %p304;
	selp.b64 	%rd481, %rd30, %rd481, %p304;
$L__BB21_33:
	cvt.u32.u16 	%r465, %rs377;
	and.b32  	%r446, %r465, 255;
	mov.b32 	%r462, 16;
	mov.b32 	%r463, 31;
	mov.b32 	%r464, -1;
	// begin inline asm
	shfl.sync.down.b32 %r445, %r446, %r462, %r463, %r464;
	// end inline asm
	// begin inline asm
	shfl.sync.down.b32 %r450, %r451, %r462, %r463, %r464;
	// end inline asm
	mov.b64 	{%r456, %r461}, %rd481;
	// begin inline asm
	shfl.sync.down.b32 %r455, %r456, %r462, %r463, %r464;
	// end inline asm
	// begin inline asm
	shfl.sync.down.b32 %r460, %r461, %r462, %r463, %r464;
	// end inline asm
	mov.b64 	%rd34, {%r455, %r460};
	cvt.u16.u32 	%rs27, %r445;
	setp.gt.s32 	%p305, %r360, 15;
	@%p305 bra 	$L__BB21_37;
	and.b16  	%rs337, %rs377, 255;
	setp.eq.s16 	%p306, %rs337, 0;
	and.b16  	%rs338, %rs27, 255;
	setp.eq.s16 	%p307, %rs338, 0;
	or.pred  	%p308, %p306, %p307;
	@%p308 bra 	$L__BB21_36;
	min.s64 	%rd481, %rd34, %rd481;
	mov.b16 	%rs377, 1;
	bra.uni 	$L__BB21_37;
$L__BB21_36:
	setp.eq.s16 	%p309, %rs337, 0;
	selp.b16 	%rs377, %rs27, %rs377, %p309;
	selp.b64 	%rd481, %rd34, %rd481, %p309;
$L__BB21_37:
	setp.ne.s32 	%p310, %r360, 0;
	@%p310 bra 	$L__BB21_39;
	shr.u32 	%r466, %r6, 1;
	and.b32  	%r467, %r466, 496;
	mov.u32 	%r468, _ZZN3cub18CUB_300001_SM_10006detail6reduce18DeviceReduceKernelINS2_10policy_hubIN4cuda3std3__45tupleIJblEEEjN6thrust24THRUST_300001_SM_1000_NS8cuda_cub9__find_if7functorIS9_EEE10Policy1000ENSB_12zip_iteratorINS8_IJNSD_26transform_input_iterator_tIbNSI_INS8_IJNSB_6detail15normal_iteratorINSB_10device_ptrIfEEEESO_EEEEENSK_22tuple_binary_predicateINS7_4lessIfEEEEEENSB_17counting_iteratorIlNSB_11use_defaultESX_SX_EEEEEEEjSF_S9_NS7_10__identityEEEvT0_PT3_T1_NS0_13GridEvenShareIS15_EET2_T4_E12temp_storage;
	add.s32 	%r469, %r468, %r467;
	st.shared.u8 	[%r469+8], %rs377;
	st.shared.u64 	[%r469+16], %rd481;
$L__BB21_39:
	bar.sync 	0;
	setp.ne.s32 	%p311, %r6, 0;
	@%p311 bra 	$L__BB21_123;
	ld.shared.u8 	%rs341, [_ZZN3cub18CUB_300001_SM_10006detail6reduce18DeviceReduceKernelINS2_10policy_hubIN4cuda3std3__45tupleIJblEEEjN6thrust24THRUST_300001_SM_1000_NS8cuda_cub9__find_if7functorIS9_EEE10Policy1000ENSB_12zip_iteratorINS8_IJNSD_26transform_input_iterator_tIbNSI_INS8_IJNSB_6detail15normal_iteratorINSB_10device_ptrIfEEEESO_EEEEENSK_22tuple_binary_predicateINS7_4lessIfEEEEEENSB_17counting_iteratorIlNSB_11use_defaultESX_SX_EEEEEEEjSF_S9_NS7_10__identityEEEvT0_PT3_T1_NS0_13GridEvenShareIS15_EET2_T4_E12temp_storage+24];
	ld.shared.u64 	%rd441, [_ZZN3cub18CUB_300001_SM_10006detail6reduce18DeviceReduceKernelINS2_10policy_hubIN4cuda3std3__45tupleIJblEEEjN6thrust24THRUST_300001_SM_1000_NS8cuda_cub9__find_if7functorIS9_EEE10Policy1000ENSB_12zip_iteratorINS8_IJNSD_26transform_input_iterator_tIbNSI_INS8_IJNSB_6detail15normal_iteratorINSB_10device_ptrIfEEEESO_EEEEENSK_22tuple_binary_predicateINS7_4lessIfEEEEEENSB_17counting_iteratorIlNSB_11use_defaultESX_SX_EEEEEEEjSF_S9_NS7_10__identityEEEvT0_PT3_T1_NS0_13GridEvenShareIS15_EET2_T4_E12temp_storage+32];
	and.b16  	%rs342, %rs377, 255;
	setp.eq.s16 	%p312, %rs342, 0;
	setp.eq.s16 	%p313, %rs341, 0;
	min.s64 	%rd442, %rd441, %rd481;
	selp.b16 	%rs343, %rs377, 1, %p313;
	selp.b16 	%rs344, %rs341, %rs343, %p312;
	and.b16  	%rs345, %rs344, 255;
	selp.b64 	%rd443, %rd481, %rd442, %p313;
	selp.b64 	%rd444, %rd441, %rd443, %p312;
	ld.shared.u8 	%rs346, [_ZZN3cub18CUB_300001_SM_10006detail6reduce18DeviceReduceKernelINS2_10policy_hubIN4cuda3std3__45tupleIJblEEEjN6thrust24THRUST_300001_SM_1000_NS8cuda_cub9__find_if7functorIS9_EEE10Policy1000ENSB_12zip_iteratorINS8_IJNSD_26transform_input_iterator_tIbNSI_INS8_IJNSB_6detail15normal_iteratorINSB_10device_ptrIfEEEESO_EEEEENSK_22tuple_binary_predicateINS7_4lessIfEEEEEENSB_17counting_iteratorIlNSB_11use_defaultESX_SX_EEEEEEEjSF_S9_NS7_10__identityEEEvT0_PT3_T1_NS0_13GridEvenShareIS15_EET2_T4_E12temp_storage+40];
	ld.shared.u64 	%rd445, [_ZZN3cub18CUB_300001_SM_10006detail6reduce18DeviceReduceKernelINS2_10policy_hubIN4cuda3std3__45tupleIJblEEEjN6thrust24THRUST_300001_SM_1000_NS8cuda_cub9__find_if7functorIS9_EEE10Policy1000ENSB_12zip_iteratorINS8_IJNSD_26transform_input_iterator_tIbNSI_INS8_IJNSB_6detail15normal_iteratorINSB_10device_ptrIfEEEESO_EEEEENSK_22tuple_binary_predicateINS7_4lessIfEEEEEENSB_17counting_iteratorIlNSB_11use_defaultESX_SX_EEEEEEEjSF_S9_NS7_10__identityEEEvT0_PT3_T1_NS0_13GridEvenShareIS15_EET2_T4_E12temp_storage+48];
	setp.eq.s16 	%p314, %rs345, 0;
	setp.eq.s16 	%p315, %rs346, 0;
	min.s64 	%rd446, %rd445, %rd444;
	selp.b16 	%rs347, %rs344, 1, %p315;
	selp.b16 	%rs348, %rs346, %rs347, %p314;
	and.b16  	%rs349, %rs348, 255;
	selp.b64 	%rd447, %rd444, %rd446, %p315;
	selp.b64 	%rd448, %rd445, %rd447, %p314;
	ld.shared.u8 	%rs350, [_ZZN3cub18CUB_300001_SM_10006detail6reduce18DeviceReduceKernelINS2_10policy_hubIN4cuda3std3__45tupleIJblEEEjN6thrust24THRUST_300001_SM_1000_NS8cuda_cub9__find_if7functorIS9_EEE10Policy1000ENSB_12zip_iteratorINS8_IJNSD_26transform_input_iterator_tIbNSI_INS8_IJNSB_6detail15normal_iteratorINSB_10device_ptrIfEEEESO_EEEEENSK_22tuple_binary_predicateINS7_4lessIfEEEEEENSB_17counting_iteratorIlNSB_11use_defaultESX_SX_EEEEEEEjSF_S9_NS7_10__identityEEEvT0_PT3_T1_NS0_13GridEvenShareIS15_EET2_T4_E12temp_storage+56];
	ld.shared.u64 	%rd449, [_ZZN3cub18CUB_300001_SM_10006detail6reduce18DeviceReduceKernelINS2_10policy_hubIN4cuda3std3__45tupleIJblEEEjN6thrust24THRUST_300001_SM_1000_NS8cuda_cub9__find_if7functorIS9_EEE10Policy1000ENSB_12zip_iteratorINS8_IJNSD_26transform_input_iterator_tIbNSI_INS8_IJNSB_6detail15normal_iteratorINSB_10device_ptrIfEEEESO_EEEEENSK_22tuple_binary_predicateINS7_4lessIfEEEEEENSB_17counting_iteratorIlNSB_11use_defaultESX_SX_EEEEEEEjSF_S9_NS7_10__identityEEEvT0_PT3_T1_NS0_13GridEvenShareIS15_EET2_T4_E12temp_storage+64];
	setp.eq.s16 	%p316, %rs349, 0;
	setp.eq.s16 	%p317, %rs350, 0;
	min.s64 	%rd450, %rd449, %rd448;
	selp.b16 	%rs351, %rs348, 1, %p317;
	selp.b16 	%rs352, %rs350, %rs351, %p316;
	and.b16  	%rs353, %rs352, 255;
	selp.b64 	%rd451, %rd448, %rd450, %p317;
	selp.b64 	%rd452, %rd449, %rd451, %p316;
	ld.shared.u8 	%rs354, [_ZZN3cub18CUB_300001_SM_10006detail6reduce18DeviceReduceKernelINS2_10policy_hubIN4cuda3std3__45tupleIJblEEEjN6thrust24THRUST_300001_SM_1000_NS8cuda_cub9__find_if7functorIS9_EEE10Policy1000ENSB_12zip_iteratorINS8_IJNSD_26transform_input_iterator_tIbNSI_INS8_IJNSB_6detail15normal_iteratorINSB_10device_ptrIfEEEESO_EEEEENSK_22tuple_binary_predicateINS7_4lessIfEEEEEENSB_17counting_iteratorIlNSB_11use_defaultESX_SX_EEEEEEEjSF_S9_NS7_10__identityEEEvT0_PT3_T1_NS0_13GridEvenShareIS15_EET2_T4_E12temp_storage+72];
	ld.shared.u64 	%rd453, [_ZZN3cub18CUB_300001_SM_10006detail6reduce18DeviceReduceKernelINS2_10policy_hubIN4cuda3std3__45tupleIJblEEEjN6thrust24THRUST_300001_SM_1000_NS8cuda_cub9__find_if7functorIS9_EEE10Policy1000ENSB_12zip_iteratorINS8_IJNSD_26transform_input_iterator_tIbNSI_INS8_IJNSB_6detail15normal_iteratorINSB_10device_ptrIfEEEESO_EEEEENSK_22tuple_binary_predicateINS7_4lessIfEEEEEENSB_17counting_iteratorIlNSB_11use_defaultESX_SX_EEEEEEEjSF_S9_NS7_10__identityEEEvT0_PT3_T1_NS0_13GridEvenShareIS15_EET2_T4_E12temp_storage+80];
	setp.eq.s16 	%p318, %rs353, 0;
	setp.eq.s16 	%p319, %rs354, 0;
	min.s64 	%rd454, %rd453, %rd452;
	selp.b16 	%rs355, %rs352, 1, %p319;
	selp.b16 	%rs356, %rs354, %rs355, %p318;
	and.b16  	%rs357, %rs356, 255;
	selp.b64 	%rd455, %rd452, %rd454, %p319;
	selp.b64 	%rd456, %rd453, %rd455, %p318;
	ld.shared.u8 	%rs358, [_ZZN3cub18CUB_300001_SM_10006detail6reduce18DeviceReduceKernelINS2_10policy_hubIN4cuda3std3__45tupleIJblEEEjN6thrust24THRUST_300001_SM_1000_NS8cuda_cub9__find_if7functorIS9_EEE10Policy1000ENSB_12zip_iteratorINS8_IJNSD_26transform_input_iterator_tIbNSI_INS8_IJNSB_6detail15normal_iteratorINSB_10device_ptrIfEEEESO_EEEEENSK_22tuple_binary_predicateINS7_4lessIfEEEEEENSB_17counting_iteratorIlNSB_11use_defaultESX_SX_EEEEEEEjSF_S9_NS7_10__identityEEEvT0_PT3_T1_NS0_13GridEvenShareIS15_EET2_T4_E12temp_storage+88];
	ld.shared.u64 	%rd457, [_ZZN3cub18CUB_300001_SM_10006detail6reduce18DeviceReduceKernelINS2_10policy_hubIN4cuda3std3__45tupleIJblEEEjN6thrust24THRUST_300001_SM_1000_NS8cuda_cub9__find_if7functorIS9_EEE10Policy1000ENSB_12zip_iteratorINS8_IJNSD_26transform_input_iterator_tIbNSI_INS8_IJNSB_6detail15normal_iteratorINSB_10device_ptrIfEEEESO_EEEEENSK_22tuple_binary_predicateINS7_4lessIfEEEEEENSB_17counting_iteratorIlNSB_11use_defaultESX_SX_EEEEEEEjSF_S9_NS7_10__identityEEEvT0_PT3_T1_NS0_13GridEvenShareIS15_EET2_T4_E12temp_storage+96];
	setp.eq.s16 	%p320, %rs357, 0;
	setp.eq.s16 	%p321, %rs358, 0;
	min.s64 	%rd458, %rd457, %rd456;
	selp.b16 	%rs359, %rs356, 1, %p321;
	selp.b16 	%rs360, %rs358, %rs359, %p320;
	and.b16  	%rs361, %rs360, 255;
	selp.b64 	%rd459, %rd456, %rd458, %p321;
	selp.b64 	%rd460, %rd457, %rd459, %p320;
	ld.shared.u8 	%rs362, [_ZZN3cub18CUB_300001_SM_10006detail6reduce18DeviceReduceKernelINS2_10policy_hubIN4cuda3std3__45tupleIJblEEEjN6thrust24THRUST_300001_SM_1000_NS8cuda_cub9__find_if7functorIS9_EEE10Policy1000ENSB_12zip_iteratorINS8_IJNSD_26transform_input_iterator_tIbNSI_INS8_IJNSB_6detail15normal_iteratorINSB_10device_ptrIfEEEESO_EEEEENSK_22tuple_binary_predicateINS7_4lessIfEEEEEENSB_17counting_iteratorIlNSB_11use_defaultESX_SX_EEEEEEEjSF_S9_NS7_10__identityEEEvT0_PT3_T1_NS0_13GridEvenShareIS15_EET2_T4_E12temp_storage+104];
	ld.shared.u64 	%rd461, [_ZZN3cub18CUB_300001_SM_10006detail6reduce18DeviceReduceKernelINS2_10policy_hubIN4cuda3std3__45tupleIJblEEEjN6thrust24THRUST_300001_SM_1000_NS8cuda_cub9__find_if7functorIS9_EEE10Policy1000ENSB_12zip_iteratorINS8_IJNSD_26transform_input_iterator_tIbNSI_INS8_IJNSB_6detail15normal_iteratorINSB_10device_ptrIfEEEESO_EEEEENSK_22tuple_binary_predicateINS7_4lessIfEEEEEENSB_17counting_iteratorIlNSB_11use_defaultESX_SX_EEEEEEEjSF_S9_NS7_10__identityEEEvT0_PT3_T1_NS0_13GridEvenShareIS15_EET2_T4_E12temp_storage+112];
	setp.eq.s16 	%p322, %rs361, 0;
	setp.eq.s16 	%p323, %rs362, 0;
	min.s64 	%rd462, %rd461, %rd460;
	selp.b16 	%rs363, %rs360, 1, %p323;
	selp.b16 	%rs364, %rs362, %rs363, %p322;
	and.b16  	%rs365, %rs364, 255;
	selp.b64 	%rd463, %rd460, %rd462, %p323;
	selp.b64 	%rd464, %rd461, %rd463, %p322;
	ld.shared.u8 	%rs366, [_ZZN3cub18CUB_300001_SM_10006detail6reduce18DeviceReduceKernelINS2_10policy_hubIN4cuda3std3__45tupleIJblEEEjN6thrust24THRUST_300001_SM_1000_NS8cuda_cub9__find_if7functorIS9_EEE10Policy1000ENSB_12zip_iteratorINS8_IJNSD_26transform_input_iterator_tIbNSI_INS8_IJNSB_6detail15normal_iteratorINSB_10device_ptrIfEEEESO_EEEEENSK_22tuple_binary_predicateINS7_4lessIfEEEEEENSB_17counting_iteratorIlNSB_11use_defaultESX_SX_EEEEEEEjSF_S9_NS7_10__identityEEEvT0_PT3_T1_NS0_13GridEvenShareIS15_EET2_T4_E12temp_storage+120];
	ld.shared.u64 	%rd465, [_ZZN3cub18CUB_300001_SM_10006detail6reduce18DeviceReduceKernelINS2_10policy_hubIN4cuda3std3__45tupleIJblEEEjN6thrust24THRUST_300001_SM_1000_NS8cuda_cub9__find_if7functorIS9_EEE10Policy1000ENSB_12zip_iteratorINS8_IJNSD_26transform_input_iterator_tIbNSI_INS8_IJNSB_6detail15normal_iteratorINSB_10device_ptrIfEEEESO_EEEEENSK_22tuple_binary_predicateINS7_4lessIfEEEEEENSB_17counting_iteratorIlNSB_11use_defaultESX_SX_EEEEEEEjSF_S9_NS7_10__identityEEEvT0_PT3_T1_NS0_13GridEvenShareIS15_EET2_T4_E12temp_storage+128];
	setp.eq.s16 	%p324, %rs365, 0;
	setp.eq.s16 	%p325, %rs366, 0;
	min.s64 	%rd466, %rd465, %rd464;
	selp.b16 	%rs367, %rs364, 1, %p325;
	selp.b16 	%rs377, %rs366, %rs367, %p324;
	selp.b64 	%rd467, %rd464, %rd466, %p325;
	selp.b64 	%rd481, %rd465, %rd467, %p324;
	bra.uni 	$L__BB21_123;
$L__BB21_41:
	// begin inline asm
	mov.u32 %r242, %laneid;
	// end inline asm
	and.b32  	%r263, %r6, 992;
	add.s32 	%r264, %r263, 32;
	setp.gt.u32 	%p236, %r264, %r5;
	not.b32 	%r265, %r263;
	add.s32 	%r266, %r5, %r265;
	selp.b32 	%r261, %r266, 31, %p236;
	cvt.u32.u16 	%r267, %rs377;
	and.b32  	%r244, %r267, 255;
	mov.b32 	%r260, 1;
	mov.b32 	%r262, -1;
	// begin inline asm
	shfl.sync.down.b32 %r243, %r244, %r260, %r261, %r262;
	// end inline asm
	// begin inline asm
	shfl.sync.down.b32 %r248, %r249, %r260, %r261, %r262;
	// end inline asm
	mov.b64 	{%r254, %r259}, %rd481;
	// begin inline asm
	shfl.sync.down.b32 %r253, %r254, %r260, %r261, %r262;
	// end inline asm
	// begin inline asm
	shfl.sync.down.b32 %r258, %r259, %r260, %r261, %r262;
	// end inline asm
	mov.b64 	%rd39, {%r253, %r258};
	cvt.u16.u32 	%rs31, %r243;
	setp.ge.s32 	%p237, %r242, %r261;
	@%p237 bra 	$L__BB21_45;
	and.b16  	%rs280, %rs377, 255;
	setp.eq.s16 	%p238, %rs280, 0;
	and.b16  	%rs281, %rs31, 255;
	setp.eq.s16 	%p239, %rs281, 0;
	or.pred  	%p240, %p238, %p239;
	@%p240 bra 	$L__BB21_44;
	min.s64 	%rd481, %rd39, %rd481;
	mov.b16 	%rs377, 1;
	bra.uni 	$L__BB21_45;
$L__BB21_44:
	setp.eq.s16 	%p241, %rs280, 0;
	selp.b16 	%rs377, %rs31, %rs377, %p241;
	selp.b64 	%rd481, %rd39, %rd481, %p241;
$L__BB21_45:
	cvt.u32.u16 	%r288, %rs377;
	and.b32  	%r269, %r288, 255;
	mov.b32 	%r285, 2;
	mov.b32 	%r287, -1;
	// begin inline asm
	shfl.sync.down.b32 %r268, %r269, %r285, %r261, %r287;
	// end inline asm
	// begin inline asm
	shfl.sync.down.b32 %r273, %r274, %r285, %r261, %r287;
	// end inline asm
	mov.b64 	{%r279, %r284}, %rd481;
	// begin inline asm
	shfl.sync.down.b32 %r278, %r279, %r285, %r261, %r287;
	// end inline asm
	// begin inline asm
	shfl.sync.down.b32 %r283, %r284, %r285, %r261, %r287;
	// end inline asm
	mov.b64 	%rd43, {%r278, %r283};
	cvt.u16.u32 	%rs34, %r268;
	add.s32 	%r289, %r242, 2;
	setp.gt.s32 	%p242, %r289, %r261;
	@%p242 bra 	$L__BB21_49;
	and.b16  	%rs284, %rs377, 255;
	setp.eq.s16 	%p243, %rs284, 0;
	and.b16  	%rs285, %rs34, 255;
	setp.eq.s16 	%p244, %rs285, 0;
	or.pred  	%p245, %p243, %p244;
	@%p245 bra 	$L__BB21_48;
	min.s64 	%rd481, %rd43, %rd481;
	mov.b16 	%rs377, 1;
	bra.uni 	$L__BB21_49;
$L__BB21_48:
	setp.eq.s16 	%p246, %rs284, 0;
	selp.b16 	%rs377, %rs34, %rs377, %p246;
	selp.b64 	%rd481, %rd43, %rd481, %p246;
$L__BB21_49:
	cvt.u32.u16 	%r310, %rs377;
	and.b32  	%r291, %r310, 255;
	mov.b32 	%r307, 4;
	mov.b32 	%r309, -1;
	// begin inline asm
	shfl.sync.down.b32 %r290, %r291, %r307, %r261, %r309;
	// end inline asm
	// begin inline asm
	shfl.sync.down.b32 %r295, %r296, %r307, %r261, %r309;
	// end inline asm
	mov.b64 	{%r301, %r306}, %rd481;
	// begin inline asm
	shfl.sync.down.b32 %r300, %r301, %r307, %r261, %r309;
	// end inline asm
	// begin inline asm
	shfl.sync.down.b32 %r305, %r306, %r307, %r261, %r309;
	// end inline asm
	mov.b64 	%rd47, {%r300, %r305};
	cvt.u16.u32 	%rs37, %r290;
	add.s32 	%r311, %r242, 4;
	setp.gt.s32 	%p247, %r311, %r261;
	@%p247 bra 	$L__BB21_53;
	and.b16  	%rs288, %rs377, 255;
	setp.eq.s16 	%p248, %rs288, 0;
	and.b16  	%rs289, %rs37, 255;
	setp.eq.s16 	%p249, %rs289, 0;
	or.pred  	%p250, %p248, %p249;
	@%p250 bra 	$L__BB21_52;
	min.s64 	%rd481, %rd47, %rd481;
	mov.b16 	%rs377, 1;
	bra.uni 	$L__BB21_53;
$L__BB21_52:
	setp.eq.s16 	%p251, %rs288, 0;
	selp.b16 	%rs377, %rs37, %rs377, %p251;
	selp.b64 	%rd481, %rd47, %rd481, %p251;
$L__BB21_53:
	cvt.u32.u16 	%r332, %rs377;
	and.b32  	%r313, %r332, 255;
	mov.b32 	%r329, 8;
	mov.b32 	%r331, -1;
	// begin inline asm
	shfl.sync.down.b32 %r312, %r313, %r329, %r261, %r331;
	// end inline asm
	// begin inline asm
	shfl.sync.down.b32 %r317, %r318, %r329, %r261, %r331;
	// end inline asm
	mov.b64 	{%r323, %r328}, %rd481;
	// begin inline asm
	shfl.sync.down.b32 %r322, %r323, %r329, %r261, %r331;
	// end inline asm
	// begin inline asm
	shfl.sync.down.b32 %r327, %r328, %r329, %r261, %r331;
	// end inline asm
	mov.b64 	%rd51, {%r322, %r327};
	cvt.u16.u32 	%rs40, %r312;
	add.s32 	%r333, %r242, 8;
	setp.gt.s32 	%p252, %r333, %r261;
	@%p252 bra 	$L__BB21_57;
	and.b16  	%rs292, %rs377, 255;
	setp.eq.s16 	%p253, %rs292, 0;
	and.b16  	%rs293, %rs40, 255;
	setp.eq.s16 	%p254, %rs293, 0;
	or.pred  	%p255, %p253, %p254;
	@%p255 bra 	$L__BB21_56;
	min.s64 	%rd481, %rd51, %rd481;
	mov.b16 	%rs377, 1;
	bra.uni 	$L__BB21_57;
$L__BB21_56:
	setp.eq.s16 	%p256, %rs292, 0;
	selp.b16 	%rs377, %rs40, %rs377, %p256;
	selp.b64 	%rd481, %rd51, %rd481, %p256;
$L__BB21_57:
	cvt.u32.u16 	%r354, %rs377;
	and.b32  	%r335, %r354, 255;
	mov.b32 	%r351, 16;
	mov.b32 	%r353, -1;
	// begin inline asm
	shfl.sync.down.b32 %r334, %r335, %r351, %r261, %r353;
	// end inline asm
	// begin inline asm
	shfl.sync.down.b32 %r339, %r340, %r351, %r261, %r353;
	// end inline asm
	mov.b64 	{%r345, %r350}, %rd481;
	// begin inline asm
	shfl.sync.down.b32 %r344, %r345, %r351, %r261, %r353;
	// end inline asm
	// begin inline asm
	shfl.sync.down.b32 %r349, %r350, %r351, %r261, %r353;
	// end inline asm
	mov.b64 	%rd55, {%r344, %r349};
	cvt.u16.u32 	%rs43, %r334;
	add.s32 	%r355, %r242, 16;
	setp.gt.s32 	%p257, %r355, %r261;
	@%p257 bra 	$L__BB21_61;
	and.b16  	%rs296, %rs377, 255;
	setp.eq.s16 	%p258, %rs296, 0;
	and.b16  	%rs297, %rs43, 255;
	setp.eq.s16 	%p259, %rs297, 0;
	or.pred  	%p260, %p258, %p259;
	@%p260 bra 	$L__BB21_60;
	min.s64 	%rd481, %rd55, %rd481;
	mov.b16 	%rs377, 1;
	bra.uni 	$L__BB21_61;
$L__BB21_60:
	setp.eq.s16 	%p261, %rs296, 0;
	selp.b16 	%rs377, %rs43, %rs377, %p261;
	selp.b64 	%rd481, %rd55, %rd481, %p261;
$L__BB21_61:
	setp.ne.s32 	%p262, %r242, 0;
	@%p262 bra 	$L__BB21_63;
	shr.u32 	%r356, %r6, 1;
	and.b32  	%r357, %r356, 496;
	mov.u32 	%r358, _ZZN3cub18CUB_300001_SM_10006detail6reduce18DeviceReduceKernelINS2_10policy_hubIN4cuda3std3__45tupleIJblEEEjN6thrust24THRUST_300001_SM_1000_NS8cuda_cub9__find_if7functorIS9_EEE10Policy1000ENSB_12zip_iteratorINS8_IJNSD_26transform_input_iterator_tIbNSI_INS8_IJNSB_6detail15normal_iteratorINSB_10device_ptrIfEEEESO_EEEEENSK_22tuple_binary_predicateINS7_4lessIfEEEEEENSB_17counting_iteratorIlNSB_11use_defaultESX_SX_EEEEEEEjSF_S9_NS7_10__identityEEEvT0_PT3_T1_NS0_13GridEvenShareIS15_EET2_T4_E12temp_storage;
	add.s32 	%r359, %r358, %r357;
	st.shared.u8 	[%r359+8], %rs377;
	st.shared.u64 	[%r359+16], %rd481;
$L__BB21_63:
	bar.sync 	0;
	setp.ne.s32 	%p263, %r6, 0;
	@%p263 bra 	$L__BB21_123;
	setp.lt.u32 	%p264, %r5, 33;
	@%p264 bra 	$L__BB21_66;
	ld.shared.u8 	%rs300, [_ZZN3cub18CUB_300001_SM_10006detail6reduce18DeviceReduceKernelINS2_10policy_hubIN4cuda3std3__45tupleIJblEEEjN6thrust24THRUST_300001_SM_1000_NS8cuda_cub9__find_if7functorIS9_EEE10Policy1000ENSB_12zip_iteratorINS8_IJNSD_26transform_input_iterator_tIbNSI_INS8_IJNSB_6detail15normal_iteratorINSB_10device_ptrIfEEEESO_EEEEENSK_22tuple_binary_predicateINS7_4lessIfEEEEEENSB_17counting_iteratorIlNSB_11use_defaultESX_SX_EEEEEEEjSF_S9_NS7_10__identityEEEvT0_PT3_T1_NS0_13GridEvenShareIS15_EET2_T4_E12temp_storage+24];
	ld.shared.u64 	%rd420, [_ZZN3cub18CUB_300001_SM_10006detail6reduce18DeviceReduceKernelINS2_10policy_hubIN4cuda3std3__45tupleIJblEEEjN6thrust24THRUST_300001_SM_1000_NS8cuda_cub9__find_if7functorIS9_EEE10Policy1000ENSB_12zip_iteratorINS8_IJNSD_26transform_input_iterator_tIbNSI_INS8_IJNSB_6detail15normal_iteratorINSB_10device_ptrIfEEEESO_EEEEENSK_22tuple_binary_predicateINS7_4lessIfEEEEEENSB_17counting_iteratorIlNSB_11use_defaultESX_SX_EEEEEEEjSF_S9_NS7_10__identityEEEvT0_PT3_T1_NS0_13GridEvenShareIS15_EET2_T4_E12temp_storage+32];
	and.b16  	%rs301, %rs377, 255;
	setp.eq.s16 	%p265, %rs301, 0;
	setp.eq.s16 	%p266, %rs300, 0;
	min.s64 	%rd421, %rd420, %rd481;
	selp.b16 	%rs302, %rs377, 1, %p266;
	selp.b16 	%rs377, %rs300, %rs302, %p265;
	selp.b64 	%rd422, %rd481, %rd421, %p266;
	selp.b64 	%rd481, %rd420, %rd422, %p265;
$L__BB21_66:
	setp.lt.u32 	%p267, %r5, 65;
	@%p267 bra 	$L__BB21_68;
	ld.shared.u8 	%rs303, [_ZZN3cub18CUB_300001_SM_10006detail6reduce18DeviceReduceKernelINS2_10policy_hubIN4cuda3std3__45tupleIJblEEEjN6thrust24THRUST_300001_SM_1000_NS8cuda_cub9__find_if7functorIS9_EEE10Policy1000ENSB_12zip_iteratorINS8_IJNSD_26transform_input_iterator_tIbNSI_INS8_IJNSB_6detail15normal_iteratorINSB_10device_ptrIfEEEESO_EEEEENSK_22tuple_binary_predicateINS7_4lessIfEEEEEENSB_17counting_iteratorIlNSB_11use_defaultESX_SX_EEEEEEEjSF_S9_NS7_10__identityEEEvT0_PT3_T1_NS0_13GridEvenShareIS15_EET2_T4_E12temp_storage+40];
	ld.shared.u64 	%rd423, [_ZZN3cub18CUB_300001_SM_10006detail6reduce18DeviceReduceKernelINS2_10policy_hubIN4cuda3std3__45tupleIJblEEEjN6thrust24THRUST_300001_SM_1000_NS8cuda_cub9__find_if7functorIS9_EEE10Policy1000ENSB_12zip_iteratorINS8_IJNSD_26transform_input_iterator_tIbNSI_INS8_IJNSB_6detail15normal_iteratorINSB_10device_ptrIfEEEESO_EEEEENSK_22tuple_binary_predicateINS7_4lessIfEEEEEENSB_17counting_iteratorIlNSB_11use_defaultESX_SX_EEEEEEEjSF_S9_NS7_10__identityEEEvT0_PT3_T1_NS0_13GridEvenShareIS15_EET2_T4_E12temp_storage+48];
	and.b16  	%rs304, %rs377, 255;
	setp.eq.s16 	%p268, %rs304, 0;
	setp.eq.s16 	%p269, %rs303, 0;
	min.s64 	%rd424, %rd423, %rd481;
	selp.b16 	%rs305, %rs377, 1, %p269;
	selp.b16 	%rs377, %rs303, %rs305, %p268;
	selp.b64 	%rd425, %rd481, %rd424, %p269;
	selp.b64 	%rd481, %rd423, %rd425, %p268;
$L__BB21_68:
	setp.lt.u32 	%p270, %r5, 97;
	@%p270 bra 	$L__BB21_70;
	ld.shared.u8 	%rs306, [_ZZN3cub18CUB_300001_SM_10006detail6reduce18DeviceReduceKernelINS2_10policy_hubIN4cuda3std3__45tupleIJblEEEjN6thrust24THRUST_300001_SM_1000_NS8cuda_cub9__find_if7functorIS9_EEE10Policy1000ENSB_12zip_iteratorINS8_IJNSD_26transform_input_iterator_tIbNSI_INS8_IJNSB_6detail15normal_iteratorINSB_10device_ptrIfEEEESO_EEEEENSK_22tuple_binary_predicateINS7_4lessIfEEEEEENSB_17counting_iteratorIlNSB_11use_defaultESX_SX_EEEEEEEjSF_S9_NS7_10__identityEEEvT0_PT3_T1_NS0_13GridEvenShareIS15_EET2_T4_E12temp_storage+56];
	ld.shared.u64 	%rd426, [_ZZN3cub18CUB_300001_SM_10006detail6reduce18DeviceReduceKernelINS2_10policy_hubIN4cuda3std3__45tupleIJblEEEjN6thrust24THRUST_300001_SM_1000_NS8cuda_cub9__find_if7functorIS9_EEE10Policy1000ENSB_12zip_iteratorINS8_IJNSD_26transform_input_iterator_tIbNSI_INS8_IJNSB_6detail15normal_iteratorINSB_10device_ptrIfEEEESO_EEEEENSK_22tuple_binary_predicateINS7_4lessIfEEEEEENSB_17counting_iteratorIlNSB_11use_defaultESX_SX_EEEEEEEjSF_S9_NS7_10__identityEEEvT0_PT3_T1_NS0_13GridEvenShareIS15_EET2_T4_E12temp_storage+64];
	and.b16  	%rs307, %rs377, 255;
	setp.eq.s16 	%p271, %rs307, 0;
	setp.eq.s16 	%p272, %rs306, 0;
	min.s64 	%rd427, %rd426, %rd481;
	selp.b16 	%rs308, %rs377, 1, %p272;
	selp.b16 	%rs377, %rs306, %rs308, %p271;
	selp.b64 	%rd428, %rd481, %rd427, %p272;
	selp.b64 	%rd481, %rd426, %rd428, %p271;
$L__BB21_70:
	setp.lt.u32 	%p273, %r5, 129;
	@%p273 bra 	$L__BB21_72;
	ld.shared.u8 	%rs309, [_ZZN3cub18CUB_300001_SM_10006detail6reduce18DeviceReduceKernelINS2_10policy_hubIN4cuda3std3__45tupleIJblEEEjN6thrust24THRUST_300001_SM_1000_NS8cuda_cub9__find_if7functorIS9_EEE10Policy1000ENSB_12zip_iteratorINS8_IJNSD_26transform_input_iterator_tIbNSI_INS8_IJNSB_6detail15normal_iteratorINSB_10device_ptrIfEEEESO_EEEEENSK_22tuple_binary_predicateINS7_4lessIfEEEEEENSB_17counting_iteratorIlNSB_11use_defaultESX_SX_EEEEEEEjSF_S9_NS7_10__identityEEEvT0_PT3_T1_NS0_13GridEvenShareIS15_EET2_T4_E12temp_storage+72];
	ld.shared.u64 	%rd429, [_ZZN3cub18CUB_300001_SM_10006detail6reduce18DeviceReduceKernelINS2_10policy_hubIN4cuda3std3__45tupleIJblEEEjN6thrust24THRUST_300001_SM_1000_NS8cuda_cub9__find_if7functorIS9_EEE10Policy1000ENSB_12zip_iteratorINS8_IJNSD_26transform_input_iterator_tIbNSI_INS8_IJNSB_6detail15normal_iteratorINSB_10device_ptrIfEEEESO_EEEEENSK_22tuple_binary_predicateINS7_4lessIfEEEEEENSB_17counting_iteratorIlNSB_11use_defaultESX_SX_EEEEEEEjSF_S9_NS7_10__identityEEEvT0_PT3_T1_NS0_13GridEvenShareIS15_EET2_T4_E12temp_storage+80];
	and.b16  	%rs310, %rs377, 255;
	setp.eq.s16 	%p274, %rs310, 0;
	setp.eq.s16 	%p275, %rs309, 0;
	min.s64 	%rd430, %rd429, %rd481;
	selp.b16 	%rs311, %rs377, 1, %p275;
	selp.b16 	%rs377, %rs309, %rs311, %p274;
	selp.b64 	%rd431, %rd481, %rd430, %p275;
	selp.b64 	%rd481, %rd429, %rd431, %p274;
$L__BB21_72:
	setp.lt.u32 	%p276, %r5, 161;
	@%p276 bra 	$L__BB21_74;
	ld.shared.u8 	%rs312, [_ZZN3cub18CUB_300001_SM_10006detail6reduce18DeviceReduceKernelINS2_10policy_hubIN4cuda3std3__45tupleIJblEEEjN6thrust24THRUST_300001_SM_1000_NS8cuda_cub9__find_if7functorIS9_EEE10Policy1000ENSB_12zip_iteratorINS8_IJNSD_26transform_input_iterator_tIbNSI_INS8_IJNSB_6detail15normal_iteratorINSB_10device_ptrIfEEEESO_EEEEENSK_22tuple_binary_predicateINS7_4lessIfEEEEEENSB_17counting_iteratorIlNSB_11use_defaultESX_SX_EEEEEEEjSF_S9_NS7_10__identityEEEvT0_PT3_T1_NS0_13GridEvenShareIS15_EET2_T4_E12temp_storage+88];
	ld.shared.u64 	%rd432, [_ZZN3cub18CUB_300001_SM_10006detail6reduce18DeviceReduceKernelINS2_10policy_hubIN4cuda3std3__45tupleIJblEEEjN6thrust24THRUST_300001_SM_1000_NS8cuda_cub9__find_if7functorIS9_EEE10Policy1000ENSB_12zip_iteratorINS8_IJNSD_26transform_input_iterator_tIbNSI_INS8_IJNSB_6detail15normal_iteratorINSB_10device_ptrIfEEEESO_EEEEENSK_22tuple_binary_predicateINS7_4lessIfEEEEEENSB_17counting_iteratorIlNSB_11use_defaultESX_SX_EEEEEEEjSF_S9_NS7_10__identityEEEvT0_PT3_T1_NS0_13GridEvenShareIS15_EET2_T4_E12temp_storage+96];
	and.b16  	%rs313, %rs377, 255;
	setp.eq.s16 	%p277, %rs313, 0;
	setp.eq.s16 	%p278, %rs312, 0;
	min.s64 	%rd433, %rd432, %rd481;
	selp.b16 	%rs314, %rs377, 1, %p278;
	selp.b16 	%rs377, %rs312, %rs314, %p277;
	selp.b64 	%rd434, %rd481, %rd433, %p278;
	selp.b64 	%rd481, %rd432, %rd434, %p277;
$L__BB21_74:
	setp.lt.u32 	%p279, %r5, 193;
	@%p279 bra 	$L__BB21_76;
	ld.shared.u8 	%rs315, [_ZZN3cub18CUB_300001_SM_10006detail6reduce18DeviceReduceKernelINS2_10policy_hubIN4cuda3std3__45tupleIJblEEEjN6thrust24THRUST_300001_SM_1000_NS8cuda_cub9__find_if7functorIS9_EEE10Policy1000ENSB_12zip_iteratorINS8_IJNSD_26transform_input_iterator_tIbNSI_INS8_IJNSB_6detail15normal_iteratorINSB_10device_ptrIfEEEESO_EEEEENSK_22tuple_binary_predicateINS7_4lessIfEEEEEENSB_17counting_iteratorIlNSB_11use_defaultESX_SX_EEEEEEEjSF_S9_NS7_10__identityEEEvT0_PT3_T1_NS0_13GridEvenShareIS15_EET2_T4_E12temp_storage+104];
	ld.shared.u64 	%rd435, [_ZZN3cub18CUB_300001_SM_10006detail6reduce18DeviceReduceKernelINS2_10policy_hubIN4cuda3std3__45tupleIJblEEEjN6thrust24THRUST_300001_SM_1000_NS8cuda_cub9__find_if7functorIS9_EEE10Policy1000ENSB_12zip_iteratorINS8_IJNSD_26transform_input_iterator_tIbNSI_INS8_IJNSB_6detail15normal_iteratorINSB_10device_ptrIfEEEESO_EEEEENSK_22tuple_binary_predicateINS7_4lessIfEEEEEENSB_17counting_iteratorIlNSB_11use_defaultESX_SX_EEEEEEEjSF_S9_NS7_10__identityEEEvT0_PT3_T1_NS0_13GridEvenShareIS15_EET2_T4_E12temp_storage+112];
	and.b16  	%rs316, %rs377, 255;
	setp.eq.s16 	%p280, %rs316, 0;
	setp.eq.s16 	%p281, %rs315, 0;
	min.s64 	%rd436, %rd435, %rd481;
	selp.b16 	%rs317, %rs377, 1, %p281;
	selp.b16 	%rs377, %rs315, %rs317, %p280;
	selp.b64 	%rd437, %rd481, %rd436, %p281;
	selp.b64 	%rd481, %rd435, %rd437, %p280;
$L__BB21_76:
	setp.lt.u32 	%p282, %r5, 225;
	@%p282 bra 	$L__BB21_123;
	ld.shared.u8 	%rs318, [_ZZN3cub18CUB_300001_SM_10006detail6reduce18DeviceReduceKernelINS2_10policy_hubIN4cuda3std3__45tupleIJblEEEjN6thrust24THRUST_300001_SM_1000_NS8cuda_cub9__find_if7functorIS9_EEE10Policy1000ENSB_12zip_iteratorINS8_IJNSD_26transform_input_iterator_tIbNSI_INS8_IJNSB_6detail15normal_iteratorINSB_10device_ptrIfEEEESO_EEEEENSK_22tuple_binary_predicateINS7_4lessIfEEEEEENSB_17counting_iteratorIlNSB_11use_defaultESX_SX_EEEEEEEjSF_S9_NS7_10__identityEEEvT0_PT3_T1_NS0_13GridEvenShareIS15_EET2_T4_E12temp_storage+120];
	ld.shared.u64 	%rd438, [_ZZN3cub18CUB_300001_SM_10006detail6reduce18DeviceReduceKernelINS2_10policy_hubIN4cuda3std3__45tupleIJblEEEjN6thrust24THRUST_300001_SM_1000_NS8cuda_cub9__find_if7functorIS9_EEE10Policy1000ENSB_12zip_iteratorINS8_IJNSD_26transform_input_iterator_tIbNSI_INS8_IJNSB_6detail15normal_iteratorINSB_10device_ptrIfEEEESO_EEEEENSK_22tuple_binary_predicateINS7_4lessIfEEEEEENSB_17counting_iteratorIlNSB_11use_defaultESX_SX_EEEEEEEjSF_S9_NS7_10__identityEEEvT0_PT3_T1_NS0_13GridEvenShareIS15_EET2_T4_E12temp_storage+128];
	and.b16  	%rs319, %rs377, 255;
	setp.eq.s16 	%p283, %rs319, 0;
	setp.eq.s16 	%p284, %rs318, 0;
	min.s64 	%rd439, %rd438, %rd481;
	selp.b16 	%rs320, %rs377, 1, %p284;
	selp.b16 	%rs377, %rs318, %rs320, %p283;
	selp.b64 	%rd440, %rd481, %rd439, %p284;
	selp.b64 	%rd481, %rd438, %rd440, %p283;
	bra.uni 	$L__BB21_123;
$L__BB21_78:
	mov.u32 	%r30, %tid.x;
	cvt.u64.u32 	%rd117, %r4;
	add.s64 	%rd118, %rd115, %rd117;
	cvt.u64.u32 	%rd119, %r30;
	add.s64 	%rd120, %rd119, %rd117;
	shl.b64 	%rd121, %rd120, 2;
	add.s64 	%rd122, %rd1, %rd121;
	add.s64 	%rd123, %rd2, %rd121;
	ld.global.f32 	%f9, [%rd122];
	ld.global.f32 	%f10, [%rd123];
	setp.geu.f32 	%p2, %f9, %f10;
	add.s32 	%r71, %r30, 256;
	cvt.u64.u32 	%rd124, %r71;
	ld.global.f32 	%f11, [%rd122+1024];
	ld.global.f32 	%f13, [%rd123+1024];
	setp.geu.f32 	%p3, %f11, %f13;
	add.s32 	%r72, %r30, 512;
	cvt.u64.u32 	%rd125, %r72;
	add.s64 	%rd126, %rd118, %rd125;
	ld.global.f32 	%f15, [%rd122+2048];
	ld.global.f32 	%f16, [%rd123+2048];
	setp.geu.f32 	%p4, %f15, %f16;
	add.s64 	%rd127, %rd126, 256;
	ld.global.f32 	%f17, [%rd122+3072];
	ld.global.f32 	%f18, [%rd123+3072];
	setp.lt.f32 	%p6, %f17, %f18;
	and.pred  	%p8, %p2, %p3;
	selp.b64 	%rd128, %rd124, %rd119, %p2;
	add.s64 	%rd129, %rd118, %rd128;
	min.s64 	%rd130, %rd126, %rd129;
	and.pred  	%p9, %p8, %p4;
	selp.b64 	%rd131, %rd129, %rd130, %p4;
	selp.b64 	%rd132, %rd126, %rd131, %p8;
	min.s64 	%rd133, %rd127, %rd132;
	not.pred 	%p10, %p9;
	or.pred  	%p11, %p10, %p6;
	selp.u16 	%rs377, 1, 0, %p11;
	selp.b64 	%rd134, %rd133, %rd132, %p6;
	selp.b64 	%rd481, %rd127, %rd134, %p9;
	shl.b32 	%r31, %r2, 10;
	setp.lt.u32 	%p12, %r5, %r31;
	@%p12 bra 	$L__BB21_99;
	add.s32 	%r74, %r30, %r31;
	add.s32 	%r75, %r74, %r4;
	add.s32 	%r479, %r75, 1024;
	not.b32 	%r76, %r30;
	add.s32 	%r77, %r76, %r1;
	sub.s32 	%r78, %r77, %r31;
	sub.s32 	%r478, %r78, %r4;
	mov.b32 	%r480, 0;
	mov.u32 	%r481, %r4;
$L__BB21_80:
	shl.b32 	%r38, %r2, 10;
	add.s32 	%r481, %r481, %r38;
	add.s32 	%r79, %r1, -1024;
	setp.gt.u32 	%p13, %r481, %r79;
	@%p13 bra 	$L__BB21_86;
	add.s32 	%r80, %r30, %r481;
	cvt.u64.u32 	%rd135, %r80;
	mul.wide.u32 	%rd136, %r80, 4;
	add.s64 	%rd137, %rd1, %rd136;
	add.s64 	%rd138, %rd2, %rd136;
	add.s64 	%rd74, %rd115, %rd135;
	ld.global.f32 	%f1, [%rd137];
	ld.global.f32 	%f2, [%rd138];
	ld.global.f32 	%f3, [%rd137+1024];
	ld.global.f32 	%f4, [%rd138+1024];
	ld.global.f32 	%f5, [%rd137+2048];
	ld.global.f32 	%f6, [%rd138+2048];
	ld.global.f32 	%f7, [%rd137+3072];
	ld.global.f32 	%f8, [%rd138+3072];
	and.b16  	%rs101, %rs377, 255;
	setp.eq.s16 	%p14, %rs101, 0;
	@%p14 bra 	$L__BB21_84;
	setp.geu.f32 	%p15, %f1, %f2;
	@%p15 bra 	$L__BB21_85;
	min.s64 	%rd481, %rd74, %rd481;
	mov.b16 	%rs377, 1;
	bra.uni 	$L__BB21_85;
$L__BB21_84:
	setp.lt.f32 	%p16, %f1, %f2;
	selp.u16 	%rs377, 1, 0, %p16;
	mov.u64 	%rd481, %rd74;
$L__BB21_85:
	add.s64 	%rd139, %rd74, 256;
	add.s64 	%rd140, %rd74, 512;
	add.s64 	%rd141, %rd74, 768;
	setp.lt.f32 	%p17, %f7, %f8;
	setp.lt.f32 	%p18, %f5, %f6;
	setp.lt.f32 	%p19, %f3, %f4;
	and.b16  	%rs103, %rs377, 255;
	setp.eq.s16 	%p20, %rs103, 0;
	min.s64 	%rd142, %rd139, %rd481;
	selp.b16 	%rs104, 1, %rs377, %p19;
	selp.u16 	%rs105, 1, 0, %p19;
	selp.b16 	%rs106, %rs105, %rs104, %p20;
	and.b16  	%rs107, %rs106, 255;
	selp.b64 	%rd143, %rd142, %rd481, %p19;
	selp.b64 	%rd144, %rd139, %rd143, %p20;
	setp.eq.s16 	%p21, %rs107, 0;
	min.s64 	%rd145, %rd140, %rd144;
	selp.b16 	%rs108, 1, %rs106, %p18;
	selp.u16 	%rs109, 1, 0, %p18;
	selp.b16 	%rs110, %rs109, %rs108, %p21;
	and.b16  	%rs111, %rs110, 255;
	selp.b64 	%rd146, %rd145, %rd144, %p18;
	selp.b64 	%rd147, %rd140, %rd146, %p21;
	setp.eq.s16 	%p22, %rs111, 0;
	min.s64 	%rd148, %rd141, %rd147;
	selp.b16 	%rs112, 1, %rs110, %p17;
	selp.u16 	%rs113, 1, 0, %p17;
	selp.b16 	%rs377, %rs113, %rs112, %p22;
	selp.b64 	%rd149, %rd148, %rd147, %p17;
	selp.b64 	%rd481, %rd141, %rd149, %p22;
	sub.s32 	%r81, %r1, %r481;
	shl.b32 	%r82, %r2, 10;
	setp.lt.u32 	%p23, %r81, %r82;
	add.s32 	%r480, %r480, 1;
	add.s32 	%r479, %r479, %r82;
	sub.s32 	%r478, %r478, %r82;
	@%p23 bra 	$L__BB21_99;
	bra.uni 	$L__BB21_80;
$L__BB21_86:
	setp.le.u32 	%p24, %r1, %r481;
	sub.s32 	%r83, %r1, %r481;
	setp.ge.s32 	%p25, %r30, %r83;
	or.pred  	%p26, %p24, %p25;
	@%p26 bra 	$L__BB21_99;
	not.b32 	%r85, %r30;
	add.s32 	%r43, %r1, %r85;
	add.s32 	%r86, %r38, %r4;
	sub.s32 	%r87, %r43, %r86;
	mul.lo.s32 	%r88, %r2, %r480;
	shl.b32 	%r89, %r88, 10;
	sub.s32 	%r90, %r87, %r89;
	shr.u32 	%r91, %r90, 8;
	add.s32 	%r44, %r91, 1;
	and.b32  	%r45, %r44, 7;
	setp.lt.u32 	%p27, %r90, 1792;
	mov.u32 	%r486, %r30;
	@%p27 bra 	$L__BB21_91;
	or.b32  	%r484, %r30, 1024;
	shr.u32 	%r92, %r478, 8;
	add.s32 	%r93, %r92, 1;
	and.b32  	%r94, %r93, 33554424;
	neg.s32 	%r482, %r94;
$L__BB21_89:
	.pragma "nounroll";
	add.s32 	%r95, %r479, -1024;
	cvt.u64.u32 	%rd151, %r95;
	mul.wide.u32 	%rd152, %r95, 4;
	add.s64 	%rd153, %rd1, %rd152;
	add.s64 	%rd154, %rd2, %rd152;
	add.s64 	%rd155, %rd115, %rd151;
	ld.global.f32 	%f19, [%rd153];
	ld.global.f32 	%f20, [%rd154];
	setp.lt.f32 	%p28, %f19, %f20;
	selp.u16 	%rs115, 1, 0, %p28;
	and.b16  	%rs116, %rs377, 255;
	setp.ne.s16 	%p30, %rs116, 0;
	and.pred  	%p31, %p30, %p28;
	min.s64 	%rd156, %rd155, %rd481;
	setp.eq.s16 	%p32, %rs116, 0;
	selp.b16 	%rs117, %rs115, %rs377, %p32;
	selp.b64 	%rd157, %rd155, %rd481, %p32;
	selp.b16 	%rs118, 1, %rs117, %p31;
	and.b16  	%rs119, %rs118, 255;
	selp.b64 	%rd158, %rd156, %rd157, %p31;
	add.s32 	%r96, %r479, -768;
	cvt.u64.u32 	%rd159, %r96;
	mul.wide.u32 	%rd160, %r96, 4;
	add.s64 	%rd161, %rd1, %rd160;
	add.s64 	%rd162, %rd2, %rd160;
	add.s64 	%rd163, %rd115, %rd159;
	ld.global.f32 	%f21, [%rd161];
	ld.global.f32 	%f22, [%rd162];
	setp.lt.f32 	%p33, %f21, %f22;
	selp.u16 	%rs120, 1, 0, %p33;
	setp.ne.s16 	%p35, %rs119, 0;
	and.pred  	%p36, %p35, %p33;
	min.s64 	%rd164, %rd163, %rd158;
	setp.eq.s16 	%p37, %rs119, 0;
	selp.b16 	%rs121, %rs120, %rs118, %p37;
	selp.b64 	%rd165, %rd163, %rd158, %p37;
	selp.b16 	%rs122, 1, %rs121, %p36;
	and.b16  	%rs123, %rs122, 255;
	selp.b64 	%rd166, %rd164, %rd165, %p36;
	add.s32 	%r97, %r479, -512;
	cvt.u64.u32 	%rd167, %r97;
	mul.wide.u32 	%rd168, %r97, 4;
	add.s64 	%rd169, %rd1, %rd168;
	add.s64 	%rd170, %rd2, %rd168;
	add.s64 	%rd171, %rd115, %rd167;
	ld.global.f32 	%f23, [%rd169];
	ld.global.f32 	%f24, [%rd170];
	setp.lt.f32 	%p38, %f23, %f24;
	selp.u16 	%rs124, 1, 0, %p38;
	setp.ne.s16 	%p40, %rs123, 0;
	and.pred  	%p41, %p40, %p38;
	min.s64 	%rd172, %rd171, %rd166;
	setp.eq.s16 	%p42, %rs123, 0;
	selp.b16 	%rs125, %rs124, %rs122, %p42;
	selp.b64 	%rd173, %rd171, %rd166, %p42;
	selp.b16 	%rs126, 1, %rs125, %p41;
	and.b16  	%rs127, %rs126, 255;
	selp.b64 	%rd174, %rd172, %rd173, %p41;
	add.s32 	%r98, %r479, 768;
	add.s32 	%r99, %r479, -256;
	cvt.u64.u32 	%rd175, %r99;
	mul.wide.u32 	%rd176, %r99, 4;
	add.s64 	%rd177, %rd1, %rd176;
	add.s64 	%rd178, %rd2, %rd176;
	add.s64 	%rd179, %rd115, %rd175;
	ld.global.f32 	%f25, [%rd177];
	ld.global.f32 	%f26, [%rd178];
	setp.lt.f32 	%p43, %f25, %f26;
	selp.u16 	%rs128, 1, 0, %p43;
	setp.ne.s16 	%p45, %rs127, 0;
	and.pred  	%p46, %p45, %p43;
	min.s64 	%rd180, %rd179, %rd174;
	setp.eq.s16 	%p47, %rs127, 0;
	selp.b16 	%rs129, %rs128, %rs126, %p47;
	selp.b64 	%rd181, %rd179, %rd174, %p47;
	selp.b16 	%rs130, 1, %rs129, %p46;
	and.b16  	%rs131, %rs130, 255;
	selp.b64 	%rd182, %rd180, %rd181, %p46;
	cvt.u64.u32 	%rd183, %r479;
	mul.wide.u32 	%rd184, %r479, 4;
	add.s64 	%rd185, %rd1, %rd184;
	add.s64 	%rd186, %rd2, %rd184;
	add.s64 	%rd187, %rd115, %rd183;
	ld.global.f32 	%f27, [%rd185];
	ld.global.f32 	%f28, [%rd186];
	setp.lt.f32 	%p48, %f27, %f28;
	selp.u16 	%rs132, 1, 0, %p48;
	setp.ne.s16 	%p50, %rs131, 0;
	and.pred  	%p51, %p50, %p48;
	min.s64 	%rd188, %rd187, %rd182;
	setp.eq.s16 	%p52, %rs131, 0;
	selp.b16 	%rs133, %rs132, %rs130, %p52;
	selp.b64 	%rd189, %rd187, %rd182, %p52;
	selp.b16 	%rs134, 1, %rs133, %p51;
	and.b16  	%rs135, %rs134, 255;
	selp.b64 	%rd190, %rd188, %rd189, %p51;
	add.s32 	%r100, %r479, 256;
	cvt.u64.u32 	%rd191, %r100;
	mul.wide.u32 	%rd192, %r100, 4;
	add.s64 	%rd193, %rd1, %rd192;
	add.s64 	%rd194, %rd2, %rd192;
	add.s64 	%rd195, %rd115, %rd191;
	ld.global.f32 	%f29, [%rd193];
	ld.global.f32 	%f30, [%rd194];
	setp.lt.f32 	%p53, %f29, %f30;
	selp.u16 	%rs136, 1, 0, %p53;
	setp.ne.s16 	%p55, %rs135, 0;
	and.pred  	%p56, %p55, %p53;
	min.s64 	%rd196, %rd195, %rd190;
	setp.eq.s16 	%p57, %rs135, 0;
	selp.b16 	%rs137, %rs136, %rs134, %p57;
	selp.b64 	%rd197, %rd195, %rd190, %p57;
	selp.b16 	%rs138, 1, %rs137, %p56;
	and.b16  	%rs139, %rs138, 255;
	selp.b64 	%rd198, %rd196, %rd197, %p56;
	add.s32 	%r101, %r479, 512;
	cvt.u64.u32 	%rd199, %r101;
	mul.wide.u32 	%rd200, %r101, 4;
	add.s64 	%rd201, %rd1, %rd200;
	add.s64 	%rd202, %rd2, %rd200;
	add.s64 	%rd203, %rd115, %rd199;
	ld.global.f32 	%f31, [%rd201];
	ld.global.f32 	%f32, [%rd202];
	setp.lt.f32 	%p58, %f31, %f32;
	selp.u16 	%rs140, 1, 0, %p58;
	setp.ne.s16 	%p60, %rs139, 0;
	and.pred  	%p61, %p60, %p58;
	min.s64 	%rd204, %rd203, %rd198;
	setp.eq.s16 	%p62, %rs139, 0;
	selp.b16 	%rs141, %rs140, %rs138, %p62;
	selp.b64 	%rd205, %rd203, %rd198, %p62;
	selp.b16 	%rs142, 1, %rs141, %p61;
	and.b16  	%rs143, %rs142, 255;
	selp.b64 	%rd206, %rd204, %rd205, %p61;
	cvt.u64.u32 	%rd207, %r98;
	mul.wide.u32 	%rd208, %r98, 4;
	add.s64 	%rd209, %rd1, %rd208;
	add.s64 	%rd210, %rd2, %rd208;
	add.s64 	%rd211, %rd115, %rd207;
	ld.global.f32 	%f33, [%rd209];
	ld.global.f32 	%f34, [%rd210];
	setp.lt.f32 	%p63, %f33, %f34;
	selp.u16 	%rs144, 1, 0, %p63;
	setp.ne.s16 	%p65, %rs143, 0;
	and.pred  	%p66, %p65, %p63;
	min.s64 	%rd212, %rd211, %rd206;
	setp.eq.s16 	%p67, %rs143, 0;
	selp.b16 	%rs145, %rs144, %rs142, %p67;
	selp.b64 	%rd213, %rd211, %rd206, %p67;
	selp.b16 	%rs377, 1, %rs145, %p66;
	selp.b64 	%rd481, %rd212, %rd213, %p66;
	add.s32 	%r484, %r484, 2048;
	add.s32 	%r479, %r479, 2048;
	add.s32 	%r482, %r482, 8;
	setp.ne.s32 	%p68, %r482, 0;
	@%p68 bra 	$L__BB21_89;
	add.s32 	%r486, %r484, -1024;
$L__BB21_91:
	setp.eq.s32 	%p69, %r45, 0;
	@%p69 bra 	$L__BB21_99;
	setp.lt.u32 	%p70, %r45, 4;
	@%p70 bra 	$L__BB21_94;
	add.s32 	%r102, %r486, %r481;
	cvt.u64.u32 	%rd215, %r102;
	mul.wide.u32 	%rd216, %r102, 4;
	add.s64 	%rd217, %rd1, %rd216;
	add.s64 	%rd218, %rd2, %rd216;
	add.s64 	%rd219, %rd115, %rd215;
	ld.global.f32 	%f35, [%rd217];
	ld.global.f32 	%f36, [%rd218];
	setp.lt.f32 	%p71, %f35, %f36;
	selp.u16 	%rs147, 1, 0, %p71;
	and.b16  	%rs148, %rs377, 255;
	setp.ne.s16 	%p73, %rs148, 0;
	and.pred  	%p74, %p73, %p71;
	min.s64 	%rd220, %rd219, %rd481;
	setp.eq.s16 	%p75, %rs148, 0;
	selp.b16 	%rs149, %rs147, %rs377, %p75;
	selp.b64 	%rd221, %rd219, %rd481, %p75;
	selp.b16 	%rs150, 1, %rs149, %p74;
	and.b16  	%rs151, %rs150, 255;
	selp.b64 	%rd222, %rd220, %rd221, %p74;
	add.s32 	%r103, %r102, 256;
	cvt.u64.u32 	%rd223, %r103;
	mul.wide.u32 	%rd224, %r103, 4;
	add.s64 	%rd225, %rd1, %rd224;
	add.s64 	%rd226, %rd2, %rd224;
	add.s64 	%rd227, %rd115, %rd223;
	ld.global.f32 	%f37, [%rd225];
	ld.global.f32 	%f38, [%rd226];
	setp.lt.f32 	%p76, %f37, %f38;
	selp.u16 	%rs152, 1, 0, %p76;
	setp.ne.s16 	%p78, %rs151, 0;
	and.pred  	%p79, %p78, %p76;
	min.s64 	%rd228, %rd227, %rd222;
	setp.eq.s16 	%p80, %rs151, 0;
	selp.b16 	%rs153, %rs152, %rs150, %p80;
	selp.b64 	%rd229, %rd227, %rd222, %p80;
	selp.b16 	%rs154, 1, %rs153, %p79;
	and.b16  	%rs155, %rs154, 255;
	selp.b64 	%rd230, %rd228, %rd229, %p79;
	add.s32 	%r104, %r102, 512;
	cvt.u64.u32 	%rd231, %r104;
	mul.wide.u32 	%rd232, %r104, 4;
	add.s64 	%rd233, %rd1, %rd232;
	add.s64 	%rd234, %rd2, %rd232;
	add.s64 	%rd235, %rd115, %rd231;
	ld.global.f32 	%f39, [%rd233];
	ld.global.f32 	%f40, [%rd234];
	setp.lt.f32 	%p81, %f39, %f40;
	selp.u16 	%rs156, 1, 0, %p81;
	setp.ne.s16 	%p83, %rs155, 0;
	and.pred  	%p84, %p83, %p81;
	min.s64 	%rd236, %rd235, %rd230;
	setp.eq.s16 	%p85, %rs155, 0;
	selp.b16 	%rs157, %rs156, %rs154, %p85;
	selp.b64 	%rd237, %rd235, %rd230, %p85;
	selp.b16 	%rs158, 1, %rs157, %p84;
	and.b16  	%rs159, %rs158, 255;
	selp.b64 	%rd238, %rd236, %rd237, %p84;
	add.s32 	%r105, %r102, 768;
	cvt.u64.u32 	%rd239, %r105;
	mul.wide.u32 	%rd240, %r105, 4;
	add.s64 	%rd241, %rd1, %rd240;
	add.s64 	%rd242, %rd2, %rd240;
	add.s64 	%rd243, %rd115, %rd239;
	ld.global.f32 	%f41, [%rd241];
	ld.global.f32 	%f42, [%rd242];
	setp.lt.f32 	%p86, %f41, %f42;
	selp.u16 	%rs160, 1, 0, %p86;
	setp.ne.s16 	%p88, %rs159, 0;
	and.pred  	%p89, %p88, %p86;
	min.s64 	%rd244, %rd243, %rd238;
	setp.eq.s16 	%p90, %rs159, 0;
	selp.b16 	%rs161, %rs160, %rs158, %p90;
	selp.b64 	%rd245, %rd243, %rd238, %p90;
	selp.b16 	%rs377, 1, %rs161, %p89;
	selp.b64 	%rd481, %rd244, %rd245, %p89;
	add.s32 	%r486, %r486, 1024;
$L__BB21_94:
	and.b32  	%r106, %r44, 3;
	setp.eq.s32 	%p91, %r106, 0;
	@%p91 bra 	$L__BB21_99;
	setp.eq.s32 	%p92, %r106, 1;
	@%p92 bra 	$L__BB21_97;
	add.s32 	%r107, %r486, %r481;
	cvt.u64.u32 	%rd247, %r107;
	mul.wide.u32 	%rd248, %r107, 4;
	add.s64 	%rd249, %rd1, %rd248;
	add.s64 	%rd250, %rd2, %rd248;
	add.s64 	%rd251, %rd115, %rd247;
	ld.global.f32 	%f43, [%rd249];
	ld.global.f32 	%f44, [%rd250];
	setp.lt.f32 	%p93, %f43, %f44;
	selp.u16 	%rs163, 1, 0, %p93;
	and.b16  	%rs164, %rs377, 255;
	setp.ne.s16 	%p95, %rs164, 0;
	and.pred  	%p96, %p95, %p93;
	min.s64 	%rd252, %rd251, %rd481;
	setp.eq.s16 	%p97, %rs164, 0;
	selp.b16 	%rs165, %rs163, %rs377, %p97;
	selp.b64 	%rd253, %rd251, %rd481, %p97;
	selp.b16 	%rs166, 1, %rs165, %p96;
	and.b16  	%rs167, %rs166, 255;
	selp.b64 	%rd254, %rd252, %rd253, %p96;
	add.s32 	%r108, %r107, 256;
	cvt.u64.u32 	%rd255, %r108;
	mul.wide.u32 	%rd256, %r108, 4;
	add.s64 	%rd257, %rd1, %rd256;
	add.s64 	%rd258, %rd2, %rd256;
	add.s64 	%rd259, %rd115, %rd255;
	ld.global.f32 	%f45, [%rd257];
	ld.global.f32 	%f46, [%rd258];
	setp.lt.f32 	%p98, %f45, %f46;
	selp.u16 	%rs168, 1, 0, %p98;
	setp.ne.s16 	%p100, %rs167, 0;
	and.pred  	%p101, %p100, %p98;
	min.s64 	%rd260, %rd259, %rd254;
	setp.eq.s16 	%p102, %rs167, 0;
	selp.b16 	%rs169, %rs168, %rs166, %p102;
	selp.b64 	%rd261, %rd259, %rd254, %p102;
	selp.b16 	%rs377, 1, %rs169, %p101;
	selp.b64 	%rd481, %rd260, %rd261, %p101;
	add.s32 	%r486, %r486, 512;
$L__BB21_97:
	and.b32  	%r109, %r43, 256;
	setp.ne.s32 	%p103, %r109, 0;
	@%p103 bra 	$L__BB21_99;
	add.s32 	%r110, %r486, %r481;
	cvt.u64.u32 	%rd262, %r110;
	mul.wide.u32 	%rd263, %r110, 4;
	add.s64 	%rd264, %rd1, %rd263;
	add.s64 	%rd265, %rd2, %rd263;
	add.s64 	%rd266, %rd115, %rd262;
	ld.global.f32 	%f47, [%rd264];
	ld.global.f32 	%f48, [%rd265];
	setp.lt.f32 	%p104, %f47, %f48;
	selp.u16 	%rs170, 1, 0, %p104;
	and.b16  	%rs171, %rs377, 255;
	setp.ne.s16 	%p106, %rs171, 0;
	and.pred  	%p107, %p106, %p104;
	min.s64 	%rd267, %rd266, %rd481;
	setp.eq.s16 	%p108, %rs171, 0;
	selp.b16 	%rs172, %rs170, %rs377, %p108;
	selp.b64 	%rd268, %rd266, %rd481, %p108;
	selp.b16 	%rs377, 1, %rs172, %p107;
	selp.b64 	%rd481, %rd267, %rd268, %p107;
$L__BB21_99:
	// begin inline asm
	mov.u32 %r111, %laneid;
	// end inline asm
	cvt.u32.u16 	%r132, %rs377;
	and.b32  	%r113, %r132, 255;
	mov.b32 	%r129, 1;
	mov.b32 	%r130, 31;
	mov.b32 	%r131, -1;
	// begin inline asm
	shfl.sync.down.b32 %r112, %r113, %r129, %r130, %r131;
	// end inline asm
	// begin inline asm
	shfl.sync.down.b32 %r117, %r118, %r129, %r130, %r131;
	// end inline asm
	mov.b64 	{%r123, %r128}, %rd481;
	// begin inline asm
	shfl.sync.down.b32 %r122, %r123, %r129, %r130, %r131;
	// end inline asm
	// begin inline asm
	shfl.sync.down.b32 %r127, %r128, %r129, %r130, %r131;
	// end inline asm
	mov.b64 	%rd91, {%r122, %r127};
	cvt.u16.u32 	%rs76, %r112;
	setp.gt.s32 	%p109, %r111, 30;
	@%p109 bra 	$L__BB21_103;
	and.b16  	%rs173, %rs377, 255;
	setp.eq.s16 	%p110, %rs173, 0;
	and.b16  	%rs174, %rs76, 255;
	setp.eq.s16 	%p111, %rs174, 0;
	or.pred  	%p112, %p110, %p111;
	@%p112 bra 	$L__BB21_102;
	min.s64 	%rd481, %rd91, %rd481;
	mov.b16 	%rs377, 1;
	bra.uni 	$L__BB21_103;
$L__BB21_102:
	setp.eq.s16 	%p113, %rs173, 0;
	selp.b16 	%rs377, %rs76, %rs377, %p113;
	selp.b64 	%rd481, %rd91, %rd481, %p113;
$L__BB21_103:
	cvt.u32.u16 	%r153, %rs377;
	and.b32  	%r134, %r153, 255;
	mov.b32 	%r150, 2;
	mov.b32 	%r151, 31;
	mov.b32 	%r152, -1;
	// begin inline asm
	shfl.sync.down.b32 %r133, %r134, %r150, %r151, %r152;
	// end inline asm
	// begin inline asm
	shfl.sync.down.b32 %r138, %r139, %r150, %r151, %r152;
	// end inline asm
	mov.b64 	{%r144, %r149}, %rd481;
	// begin inline asm
	shfl.sync.down.b32 %r143, %r144, %r150, %r151, %r152;
	// end inline asm
	// begin inline asm
	shfl.sync.down.b32 %r148, %r149, %r150, %r151, %r152;
	// end inline asm
	mov.b64 	%rd95, {%r143, %r148};
	cvt.u16.u32 	%rs79, %r133;
	setp.gt.s32 	%p114, %r111, 29;
	@%p114 bra 	$L__BB21_107;
	and.b16  	%rs177, %rs377, 255;
	setp.eq.s16 	%p115, %rs177, 0;
	and.b16  	%rs178, %rs79, 255;
	setp.eq.s16 	%p116, %rs178, 0;
	or.pred  	%p117, %p115, %p116;
	@%p117 bra 	$L__BB21_106;
	min.s64 	%rd481, %rd95, %rd481;
	mov.b16 	%rs377, 1;
	bra.uni 	$L__BB21_107;
$L__BB21_106:
	setp.eq.s16 	%p118, %rs177, 0;
	selp.b16 	%rs377, %rs79, %rs377, %p118;
	selp.b64 	%rd481, %rd95, %rd481, %p118;
$L__BB21_107:
	cvt.u32.u16 	%r174, %rs377;
	and.b32  	%r155, %r174, 255;
	mov.b32 	%r171, 4;
	mov.b32 	%r172, 31;
	mov.b32 	%r173, -1;
	// begin inline asm
	shfl.sync.down.b32 %r154, %r155, %r171, %r172, %r173;
	// end inline asm
	// begin inline asm
	shfl.sync.down.b32 %r159, %r160, %r171, %r172, %r173;
	// end inline asm
	mov.b64 	{%r165, %r170}, %rd481;
	// begin inline asm
	shfl.sync.down.b32 %r164, %r165, %r171, %r172, %r173;
	// end inline asm
	// begin inline asm
	shfl.sync.down.b32 %r169, %r170, %r171, %r172, %r173;
	// end inline asm
	mov.b64 	%rd99, {%r164, %r169};
	cvt.u16.u32 	%rs82, %r154;
	setp.gt.s32 	%p119, %r111, 27;
	@%p119 bra 	$L__BB21_111;
	and.b16  	%rs181, %rs377, 255;
	setp.eq.s16 	%p120, %rs181, 0;
	and.b16  	%rs182, %rs82, 255;
	setp.eq.s16 	%p121, %rs182, 0;
	or.pred  	%p122, %p120, %p121;
	@%p122 bra 	$L__BB21_110;
	min.s64 	%rd481, %rd99, %rd481;
	mov.b16 	%rs377, 1;
	bra.uni 	$L__BB21_111;
$L__BB21_110:
	setp.eq.s16 	%p123, %rs181, 0;
	selp.b16 	%rs377, %rs82, %rs377, %p123;
	selp.b64 	%rd481, %rd99, %rd481, %p123;
$L__BB21_111:
	cvt.u32.u16 	%r195, %rs377;
	and.b32  	%r176, %r195, 255;
	mov.b32 	%r192, 8;
	mov.b32 	%r193, 31;
	mov.b32 	%r194, -1;
	// begin inline asm
	shfl.sync.down.b32 %r175, %r176, %r192, %r193, %r194;
	// end inline asm
	// begin inline asm
	shfl.sync.down.b32 %r180, %r181, %r192, %r193, %r194;
	// end inline asm
	mov.b64 	{%r186, %r191}, %rd481;
	// begin inline asm
	shfl.sync.down.b32 %r185, %r186, %r192, %r193, %r194;
	// end inline asm
	// begin inline asm
	shfl.sync.down.b32 %r190, %r191, %r192, %r193, %r194;
	// end inline asm
	mov.b64 	%rd103, {%r185, %r190};
	cvt.u16.u32 	%rs85, %r175;
	setp.gt.s32 	%p124, %r111, 23;
	@%p124 bra 	$L__BB21_115;
	and.b16  	%rs185, %rs377, 255;
	setp.eq.s16 	%p125, %rs185, 0;
	and.b16  	%rs186, %rs85, 255;
	setp.eq.s16 	%p126, %rs186, 0;
	or.pred  	%p127, %p125, %p126;
	@%p127 bra 	$L__BB21_114;
	min.s64 	%rd481, %rd103, %rd481;
	mov.b16 	%rs377, 1;
	bra.uni 	$L__BB21_115;
$L__BB21_114:
	setp.eq.s16 	%p128, %rs185, 0;
	selp.b16 	%rs377, %rs85, %rs377, %p128;
	selp.b64 	%rd481, %rd103, %rd481, %p128;
$L__BB21_115:
	cvt.u32.u16 	%r216, %rs377;
	and.b32  	%r197, %r216, 255;
	mov.b32 	%r213, 16;
	mov.b32 	%r214, 31;
	mov.b32 	%r215, -1;
	// begin inline asm
	shfl.sync.down.b32 %r196, %r197, %r213, %r214, %r215;
	// end inline asm
	// begin inline asm
	shfl.sync.down.b32 %r201, %r202, %r213, %r214, %r215;
	// end inline asm
	mov.b64 	{%r207, %r212}, %rd481;
	// begin inline asm
	shfl.sync.down.b32 %r206, %r207, %r213, %r214, %r215;
	// end inline asm
	// begin inline asm
	shfl.sync.down.b32 %r211, %r212, %r213, %r214, %r215;
	// end inline asm
	mov.b64 	%rd107, {%r206, %r211};
	cvt.u16.u32 	%rs88, %r196;
	setp.gt.s32 	%p129, %r111, 15;
	@%p129 bra 	$L__BB21_119;
	and.b16  	%rs189, %rs377, 255;
	setp.eq.s16 	%p130, %rs189, 0;
	and.b16  	%rs190, %rs88, 255;
	setp.eq.s16 	%p131, %rs190, 0;
	or.pred  	%p132, %p130, %p131;
	@%p132 bra 	$L__BB21_118;
	min.s64 	%rd481, %rd107, %rd481;
	mov.b16 	%rs377, 1;
	bra.uni 	$L__BB21_119;
$L__BB21_118:
	setp.eq.s16 	%p133, %rs189, 0;
	selp.b16 	%rs377, %rs88, %rs377, %p133;
	selp.b64 	%rd481, %rd107, %rd481, %p133;
$L__BB21_119:
	setp.ne.s32 	%p134, %r111, 0;
	@%p134 bra 	$L__BB21_121;
	shr.u32 	%r217, %r30, 1;
	and.b32  	%r218, %r217, 496;
	mov.u32 	%r219, _ZZN3cub18CUB_300001_SM_10006detail6reduce18DeviceReduceKernelINS2_10policy_hubIN4cuda3std3__45tupleIJblEEEjN6thrust24THRUST_300001_SM_1000_NS8cuda_cub9__find_if7functorIS9_EEE10Policy1000ENSB_12zip_iteratorINS8_IJNSD_26transform_input_iterator_tIbNSI_INS8_IJNSB_6detail15normal_iteratorINSB_10device_ptrIfEEEESO_EEEEENSK_22tuple_binary_predicateINS7_4lessIfEEEEEENSB_17counting_iteratorIlNSB_11use_defaultESX_SX_EEEEEEEjSF_S9_NS7_10__identityEEEvT0_PT3_T1_NS0_13GridEvenShareIS15_EET2_T4_E12temp_storage;
	add.s32 	%r220, %r219, %r218;
	st.shared.u8 	[%r220+8], %rs377;
	st.shared.u64 	[%r220+16], %rd481;
$L__BB21_121:
	bar.sync 	0;
	setp.ne.s32 	%p135, %r30, 0;
	@%p135 bra 	$L__BB21_123;
	ld.shared.u8 	%rs193, [_ZZN3cub18CUB_300001_SM_10006detail6reduce18DeviceReduceKernelINS2_10policy_hubIN4cuda3std3__45tupleIJblEEEjN6thrust24THRUST_300001_SM_1000_NS8cuda_cub9__find_if7functorIS9_EEE10Policy1000ENSB_12zip_iteratorINS8_IJNSD_26transform_input_iterator_tIbNSI_INS8_IJNSB_6detail15normal_iteratorINSB_10device_ptrIfEEEESO_EEEEENSK_22tuple_binary_predicateINS7_4lessIfEEEEEENSB_17counting_iteratorIlNSB_11use_defaultESX_SX_EEEEEEEjSF_S9_NS7_10__identityEEEvT0_PT3_T1_NS0_13GridEvenShareIS15_EET2_T4_E12temp_storage+24];
	ld.shared.u64 	%rd269, [_ZZN3cub18CUB_300001_SM_10006detail6reduce18DeviceReduceKernelINS2_10policy_hubIN4cuda3std3__45tupleIJblEEEjN6thrust24THRUST_300001_SM_1000_NS8cuda_cub9__find_if7functorIS9_EEE10Policy1000ENSB_12zip_iteratorINS8_IJNSD_26transform_input_iterator_tIbNSI_INS8_IJNSB_6detail15normal_iteratorINSB_10device_ptrIfEEEESO_EEEEENSK_22tuple_binary_predicateINS7_4lessIfEEEEEENSB_17counting_iteratorIlNSB_11use_defaultESX_SX_EEEEEEEjSF_S9_NS7_10__identityEEEvT0_PT3_T1_NS0_13GridEvenShareIS15_EET2_T4_E12temp_storage+32];
	and.b16  	%rs194, %rs377, 255;
	setp.eq.s16 	%p136, %rs194, 0;
	setp.eq.s16 	%p137, %rs193, 0;
	min.s64 	%rd270, %rd269, %rd481;
	selp.b16 	%rs195, %rs377, 1, %p137;
	selp.b16 	%rs196, %rs193, %rs195, %p136;
	and.b16  	%rs197, %rs196, 255;
	selp.b64 	%rd271, %rd481, %rd270, %p137;
	selp.b64 	%rd272, %rd269, %rd271, %p136;
	ld.shared.u8 	%rs198, [_ZZN3cub18CUB_300001_SM_10006detail6reduce18DeviceReduceKernelINS2_10policy_hubIN4cuda3std3__45tupleIJblEEEjN6thrust24THRUST_300001_SM_1000_NS8cuda_cub9__find_if7functorIS9_EEE10Policy1000ENSB_12zip_iteratorINS8_IJNSD_26transform_input_iterator_tIbNSI_INS8_IJNSB_6detail15normal_iteratorINSB_10device_ptrIfEEEESO_EEEEENSK_22tuple_binary_predicateINS7_4lessIfEEEEEENSB_17counting_iteratorIlNSB_11use_defaultESX_SX_EEEEEEEjSF_S9_NS7_10__identityEEEvT0_PT3_T1_NS0_13GridEvenShareIS15_EET2_T4_E12temp_storage+40];
	ld.shared.u64 	%rd273, [_ZZN3cub18CUB_300001_SM_10006detail6reduce18DeviceReduceKernelINS2_10policy_hubIN4cuda3std3__45tupleIJblEEEjN6thrust24THRUST_300001_SM_1000_NS8cuda_cub9__find_if7functorIS9_EEE10Policy1000ENSB_12zip_iteratorINS8_IJNSD_26transform_input_iterator_tIbNSI_INS8_IJNSB_6detail15normal_iteratorINSB_10device_ptrIfEEEESO_EEEEENSK_22tuple_binary_predicateINS7_4lessIfEEEEEENSB_17counting_iteratorIlNSB_11use_defaultESX_SX_EEEEEEEjSF_S9_NS7_10__identityEEEvT0_PT3_T1_NS0_13GridEvenShareIS15_EET2_T4_E12temp_storage+48];
	setp.eq.s16 	%p138, %rs197, 0;
	setp.eq.s16 	%p139, %rs198, 0;
	min.s64 	%rd274, %rd273, %rd272;
	selp.b16 	%rs199, %rs196, 1, %p139;
	selp.b16 	%rs200, %rs198, %rs199, %p138;
	and.b16  	%rs201, %rs200, 255;
	selp.b64 	%rd275, %rd272, %rd274, %p139;
	selp.b64 	%rd276, %rd273, %rd275, %p138;
	ld.shared.u8 	%rs202, [_ZZN3cub18CUB_300001_SM_10006detail6reduce18DeviceReduceKernelINS2_10policy_hubIN4cuda3std3__45tupleIJblEEEjN6thrust24THRUST_300001_SM_1000_NS8cuda_cub9__find_if7functorIS9_EEE10Policy1000ENSB_12zip_iteratorINS8_IJNSD_26transform_input_iterator_tIbNSI_INS8_IJNSB_6detail15normal_iteratorINSB_10device_ptrIfEEEESO_EEEEENSK_22tuple_binary_predicateINS7_4lessIfEEEEEENSB_17counting_iteratorIlNSB_11use_defaultESX_SX_EEEEEEEjSF_S9_NS7_10__identityEEEvT0_PT3_T1_NS0_13GridEvenShareIS15_EET2_T4_E12temp_storage+56];
	ld.shared.u64 	%rd277, [_ZZN3cub18CUB_300001_SM_10006detail6reduce18DeviceReduceKernelINS2_10policy_hubIN4cuda3std3__45tupleIJblEEEjN6thrust24THRUST_300001_SM_1000_NS8cuda_cub9__find_if7functorIS9_EEE10Policy1000ENSB_12zip_iteratorINS8_IJNSD_26transform_input_iterator_tIbNSI_INS8_IJNSB_6detail15normal_iteratorINSB_10device_ptrIfEEEESO_EEEEENSK_22tuple_binary_predicateINS7_4lessIfEEEEEENSB_17counting_iteratorIlNSB_11use_defaultESX_SX_EEEEEEEjSF_S9_NS7_10__identityEEEvT0_PT3_T1_NS0_13GridEvenShareIS15_EET2_T4_E12temp_storage+64];
	setp.eq.s16 	%p140, %rs201, 0;
	setp.eq.s16 	%p141, %rs202, 0;
	min.s64 	%rd278, %rd277, %rd276;
	selp.b16 	%rs203, %rs200, 1, %p141;
	selp.b16 	%rs204, %rs202, %rs203, %p140;
	and.b16  	%rs205, %rs204, 255;
	selp.b64 	%rd279, %rd276, %rd278, %p141;
	selp.b64 	%rd280, %rd277, %rd279, %p140;
	ld.shared.u8 	%rs206, [_ZZN3cub18CUB_300001_SM_10006detail6reduce18DeviceReduceKernelINS2_10policy_hubIN4cuda3std3__45tupleIJblEEEjN6thrust24THRUST_300001_SM_1000_NS8cuda_cub9__find_if7functorIS9_EEE10Policy1000ENSB_12zip_iteratorINS8_IJNSD_26transform_input_iterator_tIbNSI_INS8_IJNSB_6detail15normal_iteratorINSB_10device_ptrIfEEEESO_EEEEENSK_22tuple_binary_predicateINS7_4lessIfEEEEEENSB_17counting_iteratorIlNSB_11use_defaultESX_SX_EEEEEEEjSF_S9_NS7_10__identityEEEvT0_PT3_T1_NS0_13GridEvenShareIS15_EET2_T4_E12temp_storage+72];
	ld.shared.u64 	%rd281, [_ZZN3cub18CUB_300001_SM_10006detail6reduce18DeviceReduceKernelINS2_10policy_hubIN4cuda3std3__45tupleIJblEEEjN6thrust24THRUST_300001_SM_1000_NS8cuda_cub9__find_if7functorIS9_EEE10Policy1000ENSB_12zip_iteratorINS8_IJNSD_26transform_input_iterator_tIbNSI_INS8_IJNSB_6detail15normal_iteratorINSB_10device_ptrIfEEEESO_EEEEENSK_22tuple_binary_predicateINS7_4lessIfEEEEEENSB_17counting_iteratorIlNSB_11use_defaultESX_SX_EEEEEEEjSF_S9_NS7_10__identityEEEvT0_PT3_T1_NS0_13GridEvenShareIS15_EET2_T4_E12temp_storage+80];
	setp.eq.s16 	%p142, %rs205, 0;
	setp.eq.s16 	%p143, %rs206, 0;
	min.s64 	%rd282, %rd281, %rd280;
	selp.b16 	%rs207, %rs204, 1, %p143;
	selp.b16 	%rs208, %rs206, %rs207, %p142;
	and.b16  	%rs209, %rs208, 255;
	selp.b64 	%rd283, %rd280, %rd282, %p143;
	selp.b64 	%rd284, %rd281, %rd283, %p142;
	ld.shared.u8 	%rs210, [_ZZN3cub18CUB_300001_SM_10006detail6reduce18DeviceReduceKernelINS2_10policy_hubIN4cuda3std3__45tupleIJblEEEjN6thrust24THRUST_300001_SM_1000_NS8cuda_cub9__find_if7functorIS9_EEE10Policy1000ENSB_12zip_iteratorINS8_IJNSD_26transform_input_iterator_tIbNSI_INS8_IJNSB_6detail15normal_iteratorINSB_10device_ptrIfEEEESO_EEEEENSK_22tuple_binary_predicateINS7_4lessIfEEEEEENSB_17counting_iteratorIlNSB_11use_defaultESX_SX_EEEEEEEjSF_S9_NS7_10__identityEEEvT0_PT3_T1_NS0_13GridEvenShareIS15_EET2_T4_E12temp_storage+88];
	ld.shared.u64 	%rd285, [_ZZN3cub18CUB_300001_SM_10006detail6reduce18DeviceReduceKernelINS2_10policy_hubIN4cuda3std3__45tupleIJblEEEjN6thrust24THRUST_300001_SM_1000_NS8cuda_cub9__find_if7functorIS9_EEE10Policy1000ENSB_12zip_iteratorINS8_IJNSD_26transform_input_iterator_tIbNSI_INS8_IJNSB_6detail15normal_iteratorINSB_10device_ptrIfEEEESO_EEEEENSK_22tuple_binary_predicateINS7_4lessIfEEEEEENSB_17counting_iteratorIlNSB_11use_defaultESX_SX_EEEEEEEjSF_S9_NS7_10__identityEEEvT0_PT3_T1_NS0_13GridEvenShareIS15_EET2_T4_E12temp_storage+96];
	setp.eq.s16 	%p144, %rs209, 0;
	setp.eq.s16 	%p145, %rs210, 0;
	min.s64 	%rd286, %rd285, %rd284;
	selp.b16 	%rs211, %rs208, 1, %p145;
	selp.b16 	%rs212, %rs210, %rs211, %p144;
	and.b16  	%rs213, %rs212, 255;
	selp.b64 	%rd287, %rd284, %rd286, %p145;
	selp.b64 	%rd288, %rd285, %rd287, %p144;
	ld.shared.u8 	%rs214, [_ZZN3cub18CUB_300001_SM_10006detail6reduce18DeviceReduceKernelINS2_10policy_hubIN4cuda3std3__45tupleIJblEEEjN6thrust24THRUST_300001_SM_1000_NS8cuda_cub9__find_if7functorIS9_EEE10Policy1000ENSB_12zip_iteratorINS8_IJNSD_26transform_input_iterator_tIbNSI_INS8_IJNSB_6detail15normal_iteratorINSB_10device_ptrIfEEEESO_EEEEENSK_22tuple_binary_predicateINS7_4lessIfEEEEEENSB_17counting_iteratorIlNSB_11use_defaultESX_SX_EEEEEEEjSF_S9_NS7_10__identityEEEvT0_PT3_T1_NS0_13GridEvenShareIS15_EET2_T4_E12temp_storage+104];
	ld.shared.u64 	%rd289, [_ZZN3cub18CUB_300001_SM_10006detail6reduce18DeviceReduceKernelINS2_10policy_hubIN4cuda3std3__45tupleIJblEEEjN6thrust24THRUST_300001_SM_1000_NS8cuda_cub9__find_if7functorIS9_EEE10Policy1000ENSB_12zip_iteratorINS8_IJNSD_26transform_input_iterator_tIbNSI_INS8_IJNSB_6detail15normal_iteratorINSB_10device_ptrIfEEEESO_EEEEENSK_22tuple_binary_predicateINS7_4lessIfEEEEEENSB_17counting_iteratorIlNSB_11use_defaultESX_SX_EEEEEEEjSF_S9_NS7_10__identityEEEvT0_PT3_T1_NS0_13GridEvenShareIS15_EET2_T4_E12temp_storage+112];
	setp.eq.s16 	%p146, %rs213, 0;
	setp.eq.s16 	%p147, %rs214, 0;
	min.s64 	%rd290, %rd289, %rd288;
	selp.b16 	%rs215, %rs212, 1, %p147;
	selp.b16 	%rs216, %rs214, %rs215, %p146;
	and.b16  	%rs217, %rs216, 255;
	selp.b64 	%rd291, %rd288, %rd290, %p147;
	selp.b64 	%rd292, %rd289, %rd291, %p146;
	ld.shared.u8 	%rs218, [_ZZN3cub18CUB_300001_SM_10006detail6reduce18DeviceReduceKernelINS2_10policy_hubIN4cuda3std3__45tupleIJblEEEjN6thrust24THRUST_300001_SM_1000_NS8cuda_cub9__find_if7functorIS9_EEE10Policy1000ENSB_12zip_iteratorINS8_IJNSD_26transform_input_iterator_tIbNSI_INS8_IJNSB_6detail15normal_iteratorINSB_10device_ptrIfEEEESO_EEEEENSK_22tuple_binary_predicateINS7_4lessIfEEEEEENSB_17counting_iteratorIlNSB_11use_defaultESX_SX_EEEEEEEjSF_S9_NS7_10__identityEEEvT0_PT3_T1_NS0_13GridEvenShareIS15_EET2_T4_E12temp_storage+120];
	ld.shared.u64 	%rd293, [_ZZN3cub18CUB_300001_SM_10006detail6reduce18DeviceReduceKernelINS2_10policy_hubIN4cuda3std3__45tupleIJblEEEjN6thrust24THRUST_300001_SM_1000_NS8cuda_cub9__find_if7functorIS9_EEE10Policy1000ENSB_12zip_iteratorINS8_IJNSD_26transform_input_iterator_tIbNSI_INS8_IJNSB_6detail15normal_iteratorINSB_10device_ptrIfEEEESO_EEEEENSK_22tuple_binary_predicateINS7_4lessIfEEEEEENSB_17counting_iteratorIlNSB_11use_defaultESX_SX_EEEEEEEjSF_S9_NS7_10__identityEEEvT0_PT3_T1_NS0_13GridEvenShareIS15_EET2_T4_E12temp_storage+128];
	setp.eq.s16 	%p148, %rs217, 0;
	setp.eq.s16 	%p149, %rs218, 0;
	min.s64 	%rd294, %rd293, %rd292;
	selp.b16 	%rs219, %rs216, 1, %p149;
	selp.b16 	%rs377, %rs218, %rs219, %p148;
	selp.b64 	%rd295, %rd292, %rd294, %p149;
	selp.b64 	%rd481, %rd293, %rd295, %p148;
$L__BB21_123:
	mov.u32 	%r470, %tid.x;
	setp.ne.s32 	%p326, %r470, 0;
	@%p326 bra 	$L__BB21_125;
	ld.param.u64 	%rd471, [_ZN3cub18CUB_300001_SM_10006detail6reduce18DeviceReduceKernelINS2_10policy_hubIN4cuda3std3__45tupleIJblEEEjN6thrust24THRUST_300001_SM_1000_NS8cuda_cub9__find_if7functorIS9_EEE10Policy1000ENSB_12zip_iteratorINS8_IJNSD_26transform_input_iterator_tIbNSI_INS8_IJNSB_6detail15normal_iteratorINSB_10device_ptrIfEEEESO_EEEEENSK_22tuple_binary_predicateINS7_4lessIfEEEEEENSB_17counting_iteratorIlNSB_11use_defaultESX_SX_EEEEEEEjSF_S9_NS7_10__identityEEEvT0_PT3_T1_NS0_13GridEvenShareIS15_EET2_T4__param_1];
	cvta.to.global.u64 	%rd468, %rd471;
	mul.wide.u32 	%rd469, %r3, 16;
	add.s64 	%rd470, %rd468, %rd469;
	st.global.u8 	[%rd470], %rs377;
	st.global.u64 	[%rd470+8], %rd481;
$L__BB21_125:
	ret;

}
	// .globl	_ZN3cub18CUB_300001_SM_10006detail6reduce28DeviceReduceSingleTileKernelINS2_10policy_hubIN4cuda3std3__45tupleIJblEEEyN6thrust24THRUST_300001_SM_1000_NS8cuda_cub9__find_if7functorIS9_EEE10Policy1000ENSB_12zip_iteratorINS8_IJNSD_26transform_input_iterator_tIbNSI_INS8_IJNSB_6detail15normal_iteratorINSB_10device_ptrIfEEEESO_EEEEENSK_22tuple_binary_predicateINS7_4lessIfEEEEEENSB_17counting_iteratorIlNSB_11use_defaultESX_SX_EEEEEEEPS9_ySF_S9_S9_NS7_10__identityEEEvT0_T1_T2_T3_T4_T6_
.visible .entry _ZN3cub18CUB_300001_SM_10006detail6reduce28DeviceReduceSingleTileKernelINS2_10policy_hubIN4cuda3std3__45tupleIJblEEEyN6thrust24THRUST_300001_SM_1000_NS8cuda_cub9__find_if7functorIS9_EEE10Policy1000ENSB_12zip_iteratorINS8_IJNSD_26transform_input_iterator_tIbNSI_INS8_IJNSB_6detail15normal_iteratorINSB_10device_ptrIfEEEESO_EEEEENSK_22tuple_binary_predicateINS7_4lessIfEEEEEENSB_17counting_iteratorIlNSB_11use_defaultESX_SX_EEEEEEEPS9_ySF_S9_S9_NS7_10__identityEEEvT0_T1_T2_T3_T4_T6_(
	.param .align 8 .b8 _ZN3cub18CUB_300001_SM_10006detail6reduce28DeviceReduceSingleTileKernelINS2_10policy_hubIN4cuda3std3__45tupleIJblEEEyN6thrust24THRUST_300001_SM_1000_NS8cuda_cub9__find_if7functorIS9_EEE10Policy1000ENSB_12zip_iteratorINS8_IJNSD_26transform_input_iterator_tIbNSI_INS8_IJNSB_6detail15normal_iteratorINSB_10device_ptrIfEEEESO_EEEEENSK_22tuple_binary_predicateINS7_4lessIfEEEEEENSB_17counting_iteratorIlNSB_11use_defaultESX_SX_EEEEEEEPS9_ySF_S9_S9_NS7_10__identityEEEvT0_T1_T2_T3_T4_T6__param_0[32],
	.param .u64 .ptr .align 1 _ZN3cub18CUB_300001_SM_10006detail6reduce28DeviceReduceSingleTileKernelINS2_10policy_hubIN4cuda3std3__45tupleIJblEEEyN6thrust24THRUST_300001_SM_1000_NS8cuda_cub9__find_if7functorIS9_EEE10Policy1000ENSB_12zip_iteratorINS8_IJNSD_26transform_input_iterator_tIbNSI_INS8_IJNSB_6detail15normal_iteratorINSB_10device_ptrIfEEEESO_EEEEENSK_22tuple_binary_predicateINS7_4lessIfEEEEEENSB_17counting_iteratorIlNSB_11use_defaultESX_SX_EEEEEEEPS9_ySF_S9_S9_NS7_10__identityEEEvT0_T1_T2_T3_T4_T6__param_1,
	.param .u64 _ZN3cub18CUB_300001_SM_10006detail6reduce28DeviceReduceSingleTileKernelINS2_10policy_hubIN4cuda3std3__45tupleIJblEEEyN6thrust24THRUST_300001_SM_1000_NS8cuda_cub9__find_if7functorIS9_EEE10Policy1000ENSB_12zip_iteratorINS8_IJNSD_26transform_input_iterator_tIbNSI_INS8_IJNSB_6detail15normal_iteratorINSB_10device_ptrIfEEEESO_EEEEENSK_22tuple_binary_predicateINS7_4lessIfEEEEEENSB_17counting_iteratorIlNSB_11use_defaultESX_SX_EEEEEEEPS9_ySF_S9_S9_NS7_10__identityEEEvT0_T1_T2_T3_T4_T6__param_2,
	.param .align 1 .b8 _ZN3cub18CUB_300001_SM_10006detail6reduce28DeviceReduceSingleTileKernelINS2_10policy_hubIN4cuda3std3__45tupleIJblEEEyN6thrust24THRUST_300001_SM_1000_NS8cuda_cub9__find_if7functorIS9_EEE10Policy1000ENSB_12zip_iteratorINS8_IJNSD_26transform_input_iterator_tIbNSI_INS8_IJNSB_6detail15normal_iteratorINSB_10device_ptrIfEEEESO_EEEEENSK_22tuple_binary_predicateINS7_4lessIfEEEEEENSB_17counting_iteratorIlNSB_11use_defaultESX_SX_EEEEEEEPS9_ySF_S9_S9_NS7_10__identityEEEvT0_T1_T2_T3_T4_T6__param_3[1],
	.param .align 8 .b8 _ZN3cub18CUB_300001_SM_10006detail6reduce28DeviceReduceSingleTileKernelINS2_10policy_hubIN4cuda3std3__45tupleIJblEEEyN6thrust24THRUST_300001_SM_1000_NS8cuda_cub9__find_if7functorIS9_EEE10Policy1000ENSB_12zip_iteratorINS8_IJNSD_26transform_input_iterator_tIbNSI_INS8_IJNSB_6detail15normal_iteratorINSB_10device_ptrIfEEEESO_EEEEENSK_22tuple_binary_predicateINS7_4lessIfEEEEEENSB_17counting_iteratorIlNSB_11use_defaultESX_SX_EEEEEEEPS9_ySF_S9_S9_NS7_10__identityEEEvT0_T1_T2_T3_T4_T6__param_4[16],
	.param .align 1 .b8 _ZN3cub18CUB_300001_SM_10006detail6reduce28DeviceReduceSingleTileKernelINS2_10policy_hubIN4cuda3std3__45tupleIJblEEEyN6thrust24THRUST_300001_SM_1000_NS8cuda_cub9__find_if7functorIS9_EEE10Policy1000ENSB_12zip_iteratorINS8_IJNSD_26transform_input_iterator_tIbNSI_INS8_IJNSB_6detail15normal_iteratorINSB_10device_ptrIfEEEESO_EEEEENSK_22tuple_binary_predicateINS7_4lessIfEEEEEENSB_17counting_iteratorIlNSB_11use_defaultESX_SX_EEEEEEEPS9_ySF_S9_S9_NS7_10__identityEEEvT0_T1_T2_T3_T4_T6__param_5[1]
)
.maxntid 256
.minnctapersm 1
{
	.reg .pred 	%p<331>;
	.reg .b16 	%rs<416>;
	.reg .b32 	%r<424>;
	.reg .b32 	%f<81>;
	.reg .b64 	%rd<450>;
	// demoted variable
	.shared .align 8 .b8 _ZZN3cub18CUB_300001_SM_10006detail6reduce28DeviceReduceSingleTileKernelINS2_10policy_hubIN4cuda3std3__45tupleIJblEEEyN6thrust24THRUST_300001_SM_1000_NS8cuda_cub9__find_if7functorIS9_EEE10Policy1000ENSB_12zip_iteratorINS8_IJNSD_26transform_input_iterator_tIbNSI_INS8_IJNSB_6detail15normal_iteratorINSB_10device_ptrIfEEEESO_EEEEENSK_22tuple_binary_predicateINS7_4lessIfEEEEEENSB_17counting_iteratorIlNSB_11use_defaultESX_SX_EEEEEEEPS9_ySF_S9_S9_NS7_10__identityEEEvT0_T1_T2_T3_T4_T6_E12temp_storage[152];
	ld.param.u64 	%rd125, [_ZN3cub18CUB_300001_SM_10006detail6reduce28DeviceReduceSingleTileKernelINS2_10policy_hubIN4cuda3std3__45tupleIJblEEEyN6thrust24THRUST_300001_SM_1000_NS8cuda_cub9__find_if7functorIS9_EEE10Policy1000ENSB_12zip_iteratorINS8_IJNSD_26transform_input_iterator_tIbNSI_INS8_IJNSB_6detail15normal_iteratorINSB_10device_ptrIfEEEESO_EEEEENSK_22tuple_binary_predicateINS7_4lessIfEEEEEENSB_17counting_iteratorIlNSB_11use_defaultESX_SX_EEEEEEEPS9_ySF_S9_S9_NS7_10__identityEEEvT0_T1_T2_T3_T4_T6__param_4+8];
	ld.param.u64 	%rd123, [_ZN3cub18CUB_300001_SM_10006detail6reduce28DeviceReduceSingleTileKernelINS2_10policy_hubIN4cuda3std3__45tupleIJblEEEyN6thrust24THRUST_300001_SM_1000_NS8cuda_cub9__find_if7functorIS9_EEE10Policy1000ENSB_12zip_iteratorINS8_IJNSD_26transform_input_iterator_tIbNSI_INS8_IJNSB_6detail15normal_iteratorINSB_10device_ptrIfEEEESO_EEEEENSK_22tuple_binary_predicateINS7_4lessIfEEEEEENSB_17counting_iteratorIlNSB_11use_defaultESX_SX_EEEEEEEPS9_ySF_S9_S9_NS7_10__identityEEEvT0_T1_T2_T3_T4_T6__param_0+24];
	ld.param.u64 	%rd122, [_ZN3cub18CUB_300001_SM_10006detail6reduce28DeviceReduceSingleTileKernelINS2_10policy_hubIN4cuda3std3__45tupleIJblEEEyN6thrust24THRUST_300001_SM_1000_NS8cuda_cub9__find_if7functorIS9_EEE10Policy1000ENSB_12zip_iteratorINS8_IJNSD_26transform_input_iterator_tIbNSI_INS8_IJNSB_6detail15normal_iteratorINSB_10device_ptrIfEEEESO_EEEEENSK_22tuple_binary_predicateINS7_4lessIfEEEEEENSB_17counting_iteratorIlNSB_11use_defaultESX_SX_EEEEEEEPS9_ySF_S9_S9_NS7_10__identityEEEvT0_T1_T2_T3_T4_T6__param_0+8];
	ld.param.u64 	%rd121, [_ZN3cub18CUB_300001_SM_10006detail6reduce28DeviceReduceSingleTileKernelINS2_10policy_hubIN4cuda3std3__45tupleIJblEEEyN6thrust24THRUST_300001_SM_1000_NS8cuda_cub9__find_if7functorIS9_EEE10Policy1000ENSB_12zip_iteratorINS8_IJNSD_26transform_input_iterator_tIbNSI_INS8_IJNSB_6detail15normal_iteratorINSB_10device_ptrIfEEEESO_EEEEENSK_22tuple_binary_predicateINS7_4lessIfEEEEEENSB_17counting_iteratorIlNSB_11use_defaultESX_SX_EEEEEEEPS9_ySF_S9_S9_NS7_10__identityEEEvT0_T1_T2_T3_T4_T6__param_0];
	ld.param.u64 	%rd126, [_ZN3cub18CUB_300001_SM_10006detail6reduce28DeviceReduceSingleTileKernelINS2_10policy_hubIN4cuda3std3__45tupleIJblEEEyN6thrust24THRUST_300001_SM_1000_NS8cuda_cub9__find_if7functorIS9_EEE10Policy1000ENSB_12zip_iteratorINS8_IJNSD_26transform_input_iterator_tIbNSI_INS8_IJNSB_6detail15normal_iteratorINSB_10device_ptrIfEEEESO_EEEEENSK_22tuple_binary_predicateINS7_4lessIfEEEEEENSB_17counting_iteratorIlNSB_11use_defaultESX_SX_EEEEEEEPS9_ySF_S9_S9_NS7_10__identityEEEvT0_T1_T2_T3_T4_T6__param_1];
	ld.param.u64 	%rd124, [_ZN3cub18CUB_300001_SM_10006detail6reduce28DeviceReduceSingleTileKernelINS2_10policy_hubIN4cuda3std3__45tupleIJblEEEyN6thrust24THRUST_300001_SM_1000_NS8cuda_cub9__find_if7functorIS9_EEE10Policy1000ENSB_12zip_iteratorINS8_IJNSD_26transform_input_iterator_tIbNSI_INS8_IJNSB_6detail15normal_iteratorINSB_10device_ptrIfEEEESO_EEEEENSK_22tuple_binary_predicateINS7_4lessIfEEEEEENSB_17counting_iteratorIlNSB_11use_defaultESX_SX_EEEEEEEPS9_ySF_S9_S9_NS7_10__identityEEEvT0_T1_T2_T3_T4_T6__param_2];
	ld.param.u8 	%rs102, [_ZN3cub18CUB_300001_SM_10006detail6reduce28DeviceReduceSingleTileKernelINS2_10policy_hubIN4cuda3std3__45tupleIJblEEEyN6thrust24THRUST_300001_SM_1000_NS8cuda_cub9__find_if7functorIS9_EEE10Policy1000ENSB_12zip_iteratorINS8_IJNSD_26transform_input_iterator_tIbNSI_INS8_IJNSB_6detail15normal_iteratorINSB_10device_ptrIfEEEESO_EEEEENSK_22tuple_binary_predicateINS7_4lessIfEEEEEENSB_17counting_iteratorIlNSB_11use_defaultESX_SX_EEEEEEEPS9_ySF_S9_S9_NS7_10__identityEEEvT0_T1_T2_T3_T4_T6__param_4];
	cvta.to.global.u64 	%rd1, %rd126;
	setp.ne.s64 	%p1, %rd124, 0;
	@%p1 bra 	$L__BB22_3;
	mov.u32 	%r412, %tid.x;
	setp.ne.s32 	%p330, %r412, 0;
	@%p330 bra 	$L__BB22_126;
	st.global.u8 	[%rd1], %rs102;
	st.global.u64 	[%rd1+8], %rd125;
	bra.uni 	$L__BB22_126;
$L__BB22_3:
	cvta.to.global.u64 	%rd2, %rd121;
	cvta.to.global.u64 	%rd3, %rd122;
	setp.gt.u64 	%p2, %rd124, 1023;
	@%p2 bra 	$L__BB22_80;
	cvt.u32.u64 	%r1, %rd124;
	mov.u32 	%r2, %tid.x;
	setp.ge.u32 	%p151, %r2, %r1;
	mov.b16 	%rs383, 0;
	mov.b64 	%rd415, 0;
	mov.u32 	%r416, %r2;
	@%p151 bra 	$L__BB22_6;
	cvt.u64.u32 	%rd272, %r2;
	mul.wide.u32 	%rd273, %r2, 4;
	add.s64 	%rd274, %rd2, %rd273;
	add.s64 	%rd275, %rd3, %rd273;
	add.s64 	%rd415, %rd123, %rd272;
	ld.global.f32 	%f49, [%rd274];
	ld.global.f32 	%f50, [%rd275];
	setp.lt.f32 	%p152, %f49, %f50;
	selp.u16 	%rs383, 1, 0, %p152;
	add.s32 	%r416, %r2, 256;
$L__BB22_6:
	setp.ge.u32 	%p153, %r416, %r1;
	@%p153 bra 	$L__BB22_18;
	not.b32 	%r174, %r416;
	add.s32 	%r5, %r174, %r1;
	shr.u32 	%r175, %r5, 8;
	add.s32 	%r6, %r175, 1;
	and.b32  	%r7, %r6, 7;
	setp.lt.u32 	%p154, %r5, 1792;
	@%p154 bra 	$L__BB22_10;
	and.b32  	%r176, %r6, 33554424;
	neg.s32 	%r414, %r176;
$L__BB22_9:
	.pragma "nounroll";
	cvt.u64.u32 	%rd277, %r416;
	mul.wide.u32 	%rd278, %r416, 4;
	add.s64 	%rd279, %rd2, %rd278;
	add.s64 	%rd280, %rd3, %rd278;
	add.s64 	%rd281, %rd123, %rd277;
	ld.global.f32 	%f51, [%rd279];
	ld.global.f32 	%f52, [%rd280];
	setp.lt.f32 	%p155, %f51, %f52;
	selp.u16 	%rs224, 1, 0, %p155;
	and.b16  	%rs225, %rs383, 255;
	setp.ne.s16 	%p157, %rs225, 0;
	and.pred  	%p158, %p157, %p155;
	min.s64 	%rd282, %rd281, %rd415;
	setp.eq.s16 	%p159, %rs225, 0;
	selp.b64 	%rd283, %rd281, %rd415, %p159;
	selp.b16 	%rs226, %rs224, %rs383, %p159;
	selp.b64 	%rd284, %rd282, %rd283, %p158;
	selp.b16 	%rs227, 1, %rs226, %p158;
	and.b16  	%rs228, %rs227, 255;
	add.s64 	%rd285, %rd281, 256;
	ld.global.f32 	%f53, [%rd279+1024];
	ld.global.f32 	%f54, [%rd280+1024];
	setp.lt.f32 	%p160, %f53, %f54;
	selp.u16 	%rs229, 1, 0, %p160;
	setp.ne.s16 	%p162, %rs228, 0;
	and.pred  	%p163, %p162, %p160;
	min.s64 	%rd286, %rd285, %rd284;
	setp.eq.s16 	%p164, %rs228, 0;
	selp.b64 	%rd287, %rd285, %rd284, %p164;
	selp.b16 	%rs230, %rs229, %rs227, %p164;
	selp.b64 	%rd288, %rd286, %rd287, %p163;
	selp.b16 	%rs231, 1, %rs230, %p163;
	and.b16  	%rs232, %rs231, 255;
	add.s64 	%rd289, %rd281, 512;
	ld.global.f32 	%f55, [%rd279+2048];
	ld.global.f32 	%f56, [%rd280+2048];
	setp.lt.f32 	%p165, %f55, %f56;
	selp.u16 	%rs233, 1, 0, %p165;
	setp.ne.s16 	%p167, %rs232, 0;
	and.pred  	%p168, %p167, %p165;
	min.s64 	%rd290, %rd289, %rd288;
	setp.eq.s16 	%p169, %rs232, 0;
	selp.b64 	%rd291, %rd289, %rd288, %p169;
	selp.b16 	%rs234, %rs233, %rs231, %p169;
	selp.b64 	%rd292, %rd290, %rd291, %p168;
	selp.b16 	%rs235, 1, %rs234, %p168;
	and.b16  	%rs236, %rs235, 255;
	add.s64 	%rd293, %rd281, 768;
	ld.global.f32 	%f57, [%rd279+3072];
	ld.global.f32 	%f58, [%rd280+3072];
	setp.lt.f32 	%p170, %f57, %f58;
	selp.u16 	%rs237, 1, 0, %p170;
	setp.ne.s16 	%p172, %rs236, 0;
	and.pred  	%p173, %p172, %p170;
	min.s64 	%rd294, %rd293, %rd292;
	setp.eq.s16 	%p174, %rs236, 0;
	selp.b64 	%rd295, %rd293, %rd292, %p174;
	selp.b16 	%rs238, %rs237, %rs235, %p174;
	selp.b64 	%rd296, %rd294, %rd295, %p173;
	selp.b16 	%rs239, 1, %rs238, %p173;
	and.b16  	%rs240, %rs239, 255;
	add.s64 	%rd297, %rd281, 1024;
	ld.global.f32 	%f59, [%rd279+4096];
	ld.global.f32 	%f60, [%rd280+4096];
	setp.lt.f32 	%p175, %f59, %f60;
	selp.u16 	%rs241, 1, 0, %p175;
	setp.ne.s16 	%p177, %rs240, 0;
	and.pred  	%p178, %p177, %p175;
	min.s64 	%rd298, %rd297, %rd296;
	setp.eq.s16 	%p179, %rs240, 0;
	selp.b64 	%rd299, %rd297, %rd296, %p179;
	selp.b16 	%rs242, %rs241, %rs239, %p179;
	selp.b64 	%rd300, %rd298, %rd299, %p178;
	selp.b16 	%rs243, 1, %rs242, %p178;
	and.b16  	%rs244, %rs243, 255;
	add.s64 	%rd301, %rd281, 1280;
	ld.global.f32 	%f61, [%rd279+5120];
	ld.global.f32 	%f62, [%rd280+5120];
	setp.lt.f32 	%p180, %f61, %f62;
	selp.u16 	%rs245, 1, 0, %p180;
	setp.ne.s16 	%p182, %rs244, 0;
	and.pred  	%p183, %p182, %p180;
	min.s64 	%rd302, %rd301, %rd300;
	setp.eq.s16 	%p184, %rs244, 0;
	selp.b64 	%rd303, %rd301, %rd300, %p184;
	selp.b16 	%rs246, %rs245, %rs243, %p184;
	selp.b64 	%rd304, %rd302, %rd303, %p183;
	selp.b16 	%rs247, 1, %rs246, %p183;
	and.b16  	%rs248, %rs247, 255;
	add.s64 	%rd305, %rd281, 1536;
	ld.global.f32 	%f63, [%rd279+6144];
	ld.global.f32 	%f64, [%rd280+6144];
	setp.lt.f32 	%p185, %f63, %f64;
	selp.u16 	%rs249, 1, 0, %p185;
	setp.ne.s16 	%p187, %rs248, 0;
	and.pred  	%p188, %p187, %p185;
	min.s64 	%rd306, %rd305, %rd304;
	setp.eq.s16 	%p189, %rs248, 0;
	selp.b64 	%rd307, %rd305, %rd304, %p189;
	selp.b16 	%rs250, %rs249, %rs247, %p189;
	selp.b64 	%rd308, %rd306, %rd307, %p188;
	selp.b16 	%rs251, 1, %rs250, %p188;
	and.b16  	%rs252, %rs251, 255;
	add.s64 	%rd309, %rd281, 1792;
	ld.global.f32 	%f65, [%rd279+7168];
	ld.global.f32 	%f66, [%rd280+7168];
	setp.lt.f32 	%p190, %f65, %f66;
	selp.u16 	%rs253, 1, 0, %p190;
	setp.ne.s16 	%p192, %rs252, 0;
	and.pred  	%p193, %p192, %p190;
	min.s64 	%rd310, %rd309, %rd308;
	setp.eq.s16 	%p194, %rs252, 0;
	selp.b64 	%rd311, %rd309, %rd308, %p194;
	selp.b16 	%rs254, %rs253, %rs251, %p194;
	selp.b64 	%rd415, %rd310, %rd311, %p193;
	selp.b16 	%rs383, 1, %rs254, %p193;
	add.s32 	%r416, %r416, 2048;
	add.s32 	%r414, %r414, 8;
	setp.ne.s32 	%p195, %r414, 0;
	@%p195 bra 	$L__BB22_9;
$L__BB22_10:
	setp.eq.s32 	%p196, %r7, 0;
	@%p196 bra 	$L__BB22_18;
	setp.lt.u32 	%p197, %r7, 4;
	@%p197 bra 	$L__BB22_13;
	cvt.u64.u32 	%rd313, %r416;
	mul.wide.u32 	%rd314, %r416, 4;
	add.s64 	%rd315, %rd2, %rd314;
	add.s64 	%rd316, %rd3, %rd314;
	add.s64 	%rd317, %rd123, %rd313;
	ld.global.f32 	%f67, [%rd315];
	ld.global.f32 	%f68, [%rd316];
	setp.lt.f32 	%p198, %f67, %f68;
	selp.u16 	%rs256, 1, 0, %p198;
	and.b16  	%rs257, %rs383, 255;
	setp.ne.s16 	%p200, %rs257, 0;
	and.pred  	%p201, %p200, %p198;
	min.s64 	%rd318, %rd317, %rd415;
	setp.eq.s16 	%p202, %rs257, 0;
	selp.b64 	%rd319, %rd317, %rd415, %p202;
	selp.b16 	%rs258, %rs256, %rs383, %p202;
	selp.b64 	%rd320, %rd318, %rd319, %p201;
	selp.b16 	%rs259, 1, %rs258, %p201;
	and.b16  	%rs260, %rs259, 255;
	add.s32 	%r177, %r416, 256;
	cvt.u64.u32 	%rd321, %r177;
	add.s64 	%rd322, %rd123, %rd321;
	ld.global.f32 	%f69, [%rd315+1024];
	ld.global.f32 	%f70, [%rd316+1024];
	setp.lt.f32 	%p203, %f69, %f70;
	selp.u16 	%rs261, 1, 0, %p203;
	setp.ne.s16 	%p205, %rs260, 0;
	and.pred  	%p206, %p205, %p203;
	min.s64 	%rd323, %rd322, %rd320;
	setp.eq.s16 	%p207, %rs260, 0;
	selp.b64 	%rd324, %rd322, %rd320, %p207;
	selp.b16 	%rs262, %rs261, %rs259, %p207;
	selp.b64 	%rd325, %rd323, %rd324, %p206;
	selp.b16 	%rs263, 1, %rs262, %p206;
	and.b16  	%rs264, %rs263, 255;
	add.s32 	%r178, %r416, 512;
	cvt.u64.u32 	%rd326, %r178;
	add.s64 	%rd327, %rd123, %rd326;
	ld.global.f32 	%f71, [%rd315+2048];
	ld.global.f32 	%f72, [%rd316+2048];
	setp.lt.f32 	%p208, %f71, %f72;
	selp.u16 	%rs265, 1, 0, %p208;
	setp.ne.s16 	%p210, %rs264, 0;
	and.pred  	%p211, %p210, %p208;
	min.s64 	%rd328, %rd327, %rd325;
	setp.eq.s16 	%p212, %rs264, 0;
	selp.b64 	%rd329, %rd327, %rd325, %p212;
	selp.b16 	%rs266, %rs265, %rs263, %p212;
	selp.b64 	%rd330, %rd328, %rd329, %p211;
	selp.b16 	%rs267, 1, %rs266, %p211;
	and.b16  	%rs268, %rs267, 255;
	add.s32 	%r179, %r416, 768;
	cvt.u64.u32 	%rd331, %r179;
	add.s64 	%rd332, %rd123, %rd331;
	ld.global.f32 	%f73, [%rd315+3072];
	ld.global.f32 	%f74, [%rd316+3072];
	setp.lt.f32 	%p213, %f73, %f74;
	selp.u16 	%rs269, 1, 0, %p213;
	setp.ne.s16 	%p215, %rs268, 0;
	and.pred  	%p216, %p215, %p213;
	min.s64 	%rd333, %rd332, %rd330;
	setp.eq.s16 	%p217, %rs268, 0;
	selp.b64 	%rd334, %rd332, %rd330, %p217;
	selp.b16 	%rs270, %rs269, %rs267, %p217;
	selp.b64 	%rd415, %rd333, %rd334, %p216;
	selp.b16 	%rs383, 1, %rs270, %p216;
	add.s32 	%r416, %r416, 1024;
$L__BB22_13:
	and.b32  	%r180, %r6, 3;
	setp.eq.s32 	%p218, %r180, 0;
	@%p218 bra 	$L__BB22_18;
	setp.eq.s32 	%p219, %r180, 1;
	@%p219 bra 	$L__BB22_16;
	cvt.u64.u32 	%rd336, %r416;
	mul.wide.u32 	%rd337, %r416, 4;
	add.s64 	%rd338, %rd2, %rd337;
	add.s64 	%rd339, %rd3, %rd337;
	add.s64 	%rd340, %rd123, %rd336;
	ld.global.f32 	%f75, [%rd338];
	ld.global.f32 	%f76, [%rd339];
	setp.lt.f32 	%p220, %f75, %f76;
	selp.u16 	%rs272, 1, 0, %p220;
	and.b16  	%rs273, %rs383, 255;
	setp.ne.s16 	%p222, %rs273, 0;
	and.pred  	%p223, %p222, %p220;
	min.s64 	%rd341, %rd340, %rd415;
	setp.eq.s16 	%p224, %rs273, 0;
	selp.b64 	%rd342, %rd340, %rd415, %p224;
	selp.b16 	%rs274, %rs272, %rs383, %p224;
	selp.b64 	%rd343, %rd341, %rd342, %p223;
	selp.b16 	%rs275, 1, %rs274, %p223;
	and.b16  	%rs276, %rs275, 255;
	add.s32 	%r181, %r416, 256;
	cvt.u64.u32 	%rd344, %r181;
	add.s64 	%rd345, %rd123, %rd344;
	ld.global.f32 	%f77, [%rd338+1024];
	ld.global.f32 	%f78, [%rd339+1024];
	setp.lt.f32 	%p225, %f77, %f78;
	selp.u16 	%rs277, 1, 0, %p225;
	setp.ne.s16 	%p227, %rs276, 0;
	and.pred  	%p228, %p227, %p225;
	min.s64 	%rd346, %rd345, %rd343;
	setp.eq.s16 	%p229, %rs276, 0;
	selp.b64 	%rd347, %rd345, %rd343, %p229;
	selp.b16 	%rs278, %rs277, %rs275, %p229;
	selp.b64 	%rd415, %rd346, %rd347, %p228;
	selp.b16 	%rs383, 1, %rs278, %p228;
	add.s32 	%r416, %r416, 512;
$L__BB22_16:
	and.b32  	%r182, %r5, 256;
	setp.ne.s32 	%p230, %r182, 0;
	@%p230 bra 	$L__BB22_18;
	cvt.u64.u32 	%rd348, %r416;
	mul.wide.u32 	%rd349, %r416, 4;
	add.s64 	%rd350, %rd2, %rd349;
	add.s64 	%rd351, %rd3, %rd349;
	add.s64 	%rd352, %rd123, %rd348;
	ld.global.f32 	%f79, [%rd350];
	ld.global.f32 	%f80, [%rd351];
	setp.lt.f32 	%p231, %f79, %f80;
	selp.u16 	%rs279, 1, 0, %p231;
	and.b16  	%rs280, %rs383, 255;
	setp.ne.s16 	%p233, %rs280, 0;
	and.pred  	%p234, %p233, %p231;
	min.s64 	%rd353, %rd352, %rd415;
	setp.eq.s16 	%p235, %rs280, 0;
	selp.b64 	%rd354, %rd352, %rd415, %p235;
	selp.b16 	%rs281, %rs279, %rs383, %p235;
	selp.b64 	%rd415, %rd353, %rd354, %p234;
	selp.b16 	%rs383, 1, %rs281, %p234;
$L__BB22_18:
	setp.lt.u64 	%p236, %rd124, 256;
	@%p236 bra 	$L__BB22_43;
	// begin inline asm
	mov.u32 %r301, %laneid;
	// end inline asm
	cvt.u32.u16 	%r322, %rs383;
	and.b32  	%r303, %r322, 255;
	mov.b32 	%r319, 1;
	mov.b32 	%r320, 31;
	mov.b32 	%r321, -1;
	// begin inline asm
	shfl.sync.down.b32 %r302, %r303, %r319, %r320, %r321;
	// end inline asm
	// begin inline asm
	shfl.sync.down.b32 %r307, %r308, %r319, %r320, %r321;
	// end inline asm
	mov.b64 	{%r313, %r318}, %rd415;
	// begin inline asm
	shfl.sync.down.b32 %r312, %r313, %r319, %r320, %r321;
	// end inline asm
	// begin inline asm
	shfl.sync.down.b32 %r317, %r318, %r319, %r320, %r321;
	// end inline asm
	mov.b64 	%rd19, {%r312, %r317};
	cvt.u16.u32 	%rs15, %r302;
	setp.gt.s32 	%p286, %r301, 30;
	@%p286 bra 	$L__BB22_23;
	and.b16  	%rs323, %rs383, 255;
	setp.eq.s16 	%p287, %rs323, 0;
	and.b16  	%rs324, %rs15, 255;
	setp.eq.s16 	%p288, %rs324, 0;
	or.pred  	%p289, %p287, %p288;
	@%p289 bra 	$L__BB22_22;
	min.s64 	%rd415, %rd19, %rd415;
	mov.b16 	%rs383, 1;
	bra.uni 	$L__BB22_23;
$L__BB22_22:
	setp.eq.s16 	%p290, %rs323, 0;
	selp.b64 	%rd415, %rd19, %rd415, %p290;
	selp.b16 	%rs383, %rs15, %rs383, %p290;
$L__BB22_23:
	cvt.u32.u16 	%r343, %rs383;
	and.b32  	%r324, %r343, 255;
	mov.b32 	%r340, 2;
	mov.b32 	%r341, 31;
	mov.b32 	%r342, -1;
	// begin inline asm
	shfl.sync.down.b32 %r323, %r324, %r340, %r341, %r342;
	// end inline asm
	// begin inline asm
	shfl.sync.down.b32 %r328, %r329, %r340, %r341, %r342;
	// end inline asm
	mov.b64 	{%r334, %r339}, %rd415;
	// begin inline asm
	shfl.sync.down.b32 %r333, %r334, %r340, %r341, %r342;
	// end inline asm
	// begin inline asm
	shfl.sync.down.b32 %r338, %r339, %r340, %r341, %r342;
	// end inline asm
	mov.b64 	%rd23, {%r333, %r338};
	cvt.u16.u32 	%rs18, %r323;
	setp.gt.s32 	%p291, %r301, 29;
	@%p291 bra 	$L__BB22_27;
	and.b16  	%rs327, %rs383, 255;
	setp.eq.s16 	%p292, %rs327, 0;
	and.b16  	%rs328, %rs18, 255;
	setp.eq.s16 	%p293, %rs328, 0;
	or.pred  	%p294, %p292, %p293;
	@%p294 bra 	$L__BB22_26;
	min.s64 	%rd415, %rd23, %rd415;
	mov.b16 	%rs383, 1;
	bra.uni 	$L__BB22_27;
$L__BB22_26:
	setp.eq.s16 	%p295, %rs327, 0;
	selp.b64 	%rd415, %rd23, %rd415, %p295;
	selp.b16 	%rs383, %rs18, %rs383, %p295;
$L__BB22_27:
	cvt.u32.u16 	%r364, %rs383;
	and.b32  	%r345, %r364, 255;
	mov.b32 	%r361, 4;
	mov.b32 	%r362, 31;
	mov.b32 	%r363, -1;
	// begin inline asm
	shfl.sync.down.b32 %r344, %r345, %r361, %r362, %r363;
	// end inline asm
	// begin inline asm
	shfl.sync.down.b32 %r349, %r350, %r361, %r362, %r363;
	// end inline asm
	mov.b64 	{%r355, %r360}, %rd415;
	// begin inline asm
	shfl.sync.down.b32 %r354, %r355, %r361, %r362, %r363;
	// end inline asm
	// begin inline asm
	shfl.sync.down.b32 %r359, %r360, %r361, %r362, %r363;
	// end inline asm
	mov.b64 	%rd27, {%r354, %r359};
	cvt.u16.u32 	%rs21, %r344;
	setp.gt.s32 	%p296, %r301, 27;
	@%p296 bra 	$L__BB22_31;
	and.b16  	%rs331, %rs383, 255;
	setp.eq.s16 	%p297, %rs331, 0;
	and.b16  	%rs332, %rs21, 255;
	setp.eq.s16 	%p298, %rs332, 0;
	or.pred  	%p299, %p297, %p298;
	@%p299 bra 	$L__BB22_30;
	min.s64 	%rd415, %rd27, %rd415;
	mov.b16 	%rs383, 1;
	bra.uni 	$L__BB22_31;
$L__BB22_30:
	setp.eq.s16 	%p300, %rs331, 0;
	selp.b64 	%rd415, %rd27, %rd415, %p300;
	selp.b16 	%rs383, %rs21, %rs383, %p300;
$L__BB22_31:
	cvt.u32.u16 	%r385, %rs383;
	and.b32  	%r366, %r385, 255;
	mov.b32 	%r382, 8;
	mov.b32 	%r383, 31;
	mov.b32 	%r384, -1;
	// begin inline asm
	shfl.sync.down.b32 %r365, %r366, %r382, %r383, %r384;
	// end inline asm
	// begin inline asm
	shfl.sync.down.b32 %r370, %r371, %r382, %r383, %r384;
	// end inline asm
	mov.b64 	{%r376, %r381}, %rd415;
	// begin inline asm
	shfl.sync.down.b32 %r375, %r376, %r382, %r383, %r384;
	// end inline asm
	// begin inline asm
	shfl.sync.down.b32 %r380, %r381, %r382, %r383, %r384;
	// end inline asm
	mov.b64 	%rd31, {%r375, %r380};
	cvt.u16.u32 	%rs24, %r365;
	setp.gt.s32 	%p301, %r301, 23;
	@%p301 bra 	$L__BB22_35;
	and.b16  	%rs335, %rs383, 255;
	setp.eq.s16 	%p302, %rs335, 0;
	and.b16  	%rs336, %rs24, 255;
	setp.eq.s16 	%p303, %rs336, 0;
	or.pred  	%p304, %p302, %p303;
	@%p304 bra 	$L__BB22_34;
	min.s64 	%rd415, %rd31, %rd415;
	mov.b16 	%rs383, 1;
	bra.uni 	$L__BB22_35;
$L__BB22_34:
	setp.eq.s16 	%p305, %rs335, 0;
	selp.b16 	%rs383, %rs24, %rs383, %p305;
	selp.b64 	%rd415, %rd31, %rd415, %p305;
$L__BB22_35:
	cvt.u32.u16 	%r406, %rs383;
	and.b32  	%r387, %r406, 255;
	mov.b32 	%r403, 16;
	mov.b32 	%r404, 31;
	mov.b32 	%r405, -1;
	// begin inline asm
	shfl.sync.down.b32 %r386, %r387, %r403, %r404, %r405;
	// end inline asm
	// begin inline asm
	shfl.sync.down.b32 %r391, %r392, %r403, %r404, %r405;
	// end inline asm
	mov.b64 	{%r397, %r402}, %rd415;
	// begin inline asm
	shfl.sync.down.b32 %r396, %r397, %r403, %r404, %r405;
	// end inline asm
	// begin inline asm
	shfl.sync.down.b32 %r401, %r402, %r403, %r404, %r405;
	// end inline asm
	mov.b64 	%rd35, {%r396, %r401};
	cvt.u16.u32 	%rs27, %r386;
	setp.gt.s32 	%p306, %r301, 15;
	@%p306 bra 	$L__BB22_39;
	and.b16  	%rs339, %rs383, 255;
	setp.eq.s16 	%p307, %rs339, 0;
	and.b16  	%rs340, %rs27, 255;
	setp.eq.s16 	%p308, %rs340, 0;
	or.pred  	%p309, %p307, %p308;
	@%p309 bra 	$L__BB22_38;
	min.s64 	%rd415, %rd35, %rd415;
	mov.b16 	%rs383, 1;
	bra.uni 	$L__BB22_39;
$L__BB22_38:
	setp.eq.s16 	%p310, %rs339, 0;
	selp.b16 	%rs383, %rs27, %rs383, %p310;
	selp.b64 	%rd415, %rd35, %rd415, %p310;
$L__BB22_39:
	setp.ne.s32 	%p311, %r301, 0;
	@%p311 bra 	$L__BB22_41;
	shr.u32 	%r407, %r2, 1;
	and.b32  	%r408, %r407, 496;
	mov.u32 	%r409, _ZZN3cub18CUB_300001_SM_10006detail6reduce28DeviceReduceSingleTileKernelINS2_10policy_hubIN4cuda3std3__45tupleIJblEEEyN6thrust24THRUST_300001_SM_1000_NS8cuda_cub9__find_if7functorIS9_EEE10Policy1000ENSB_12zip_iteratorINS8_IJNSD_26transform_input_iterator_tIbNSI_INS8_IJNSB_6detail15normal_iteratorINSB_10device_ptrIfEEEESO_EEEEENSK_22tuple_binary_predicateINS7_4lessIfEEEEEENSB_17counting_iteratorIlNSB_11use_defaultESX_SX_EEEEEEEPS9_ySF_S9_S9_NS7_10__identityEEEvT0_T1_T2_T3_T4_T6_E12temp_storage;
	add.s32 	%r410, %r409, %r408;
	st.shared.u8 	[%r410+8], %rs383;
	st.shared.u64 	[%r410+16], %rd415;
$L__BB22_41:
	bar.sync 	0;
	setp.ne.s32 	%p312, %r2, 0;
	@%p312 bra 	$L__BB22_124;
	ld.shared.u8 	%rs343, [_ZZN3cub18CUB_300001_SM_10006detail6reduce28DeviceReduceSingleTileKernelINS2_10policy_hubIN4cuda3std3__45tupleIJblEEEyN6thrust24THRUST_300001_SM_1000_NS8cuda_cub9__find_if7functorIS9_EEE10Policy1000ENSB_12zip_iteratorINS8_IJNSD_26transform_input_iterator_tIbNSI_INS8_IJNSB_6detail15normal_iteratorINSB_10device_ptrIfEEEESO_EEEEENSK_22tuple_binary_predicateINS7_4lessIfEEEEEENSB_17counting_iteratorIlNSB_11use_defaultESX_SX_EEEEEEEPS9_ySF_S9_S9_NS7_10__identityEEEvT0_T1_T2_T3_T4_T6_E12temp_storage+24];
	ld.shared.u64 	%rd376, [_ZZN3cub18CUB_300001_SM_10006detail6reduce28DeviceReduceSingleTileKernelINS2_10policy_hubIN4cuda3std3__45tupleIJblEEEyN6thrust24THRUST_300001_SM_1000_NS8cuda_cub9__find_if7functorIS9_EEE10Policy1000ENSB_12zip_iteratorINS8_IJNSD_26transform_input_iterator_tIbNSI_INS8_IJNSB_6detail15normal_iteratorINSB_10device_ptrIfEEEESO_EEEEENSK_22tuple_binary_predicateINS7_4lessIfEEEEEENSB_17counting_iteratorIlNSB_11use_defaultESX_SX_EEEEEEEPS9_ySF_S9_S9_NS7_10__identityEEEvT0_T1_T2_T3_T4_T6_E12temp_storage+32];
	and.b16  	%rs344, %rs383, 255;
	setp.eq.s16 	%p313, %rs344, 0;
	setp.eq.s16 	%p314, %rs343, 0;
	min.s64 	%rd377, %rd376, %rd415;
	selp.b16 	%rs345, %rs383, 1, %p314;
	selp.b16 	%rs346, %rs343, %rs345, %p313;
	and.b16  	%rs347, %rs346, 255;
	selp.b64 	%rd378, %rd415, %rd377, %p314;
	selp.b64 	%rd379, %rd376, %rd378, %p313;
	ld.shared.u8 	%rs348, [_ZZN3cub18CUB_300001_SM_10006detail6reduce28DeviceReduceSingleTileKernelINS2_10policy_hubIN4cuda3std3__45tupleIJblEEEyN6thrust24THRUST_300001_SM_1000_NS8cuda_cub9__find_if7functorIS9_EEE10Policy1000ENSB_12zip_iteratorINS8_IJNSD_26transform_input_iterator_tIbNSI_INS8_IJNSB_6detail15normal_iteratorINSB_10device_ptrIfEEEESO_EEEEENSK_22tuple_binary_predicateINS7_4lessIfEEEEEENSB_17counting_iteratorIlNSB_11use_defaultESX_SX_EEEEEEEPS9_ySF_S9_S9_NS7_10__identityEEEvT0_T1_T2_T3_T4_T6_E12temp_storage+40];
	ld.shared.u64 	%rd380, [_ZZN3cub18CUB_300001_SM_10006detail6reduce28DeviceReduceSingleTileKernelINS2_10policy_hubIN4cuda3std3__45tupleIJblEEEyN6thrust24THRUST_300001_SM_1000_NS8cuda_cub9__find_if7functorIS9_EEE10Policy1000ENSB_12zip_iteratorINS8_IJNSD_26transform_input_iterator_tIbNSI_INS8_IJNSB_6detail15normal_iteratorINSB_10device_ptrIfEEEESO_EEEEENSK_22tuple_binary_predicateINS7_4lessIfEEEEEENSB_17counting_iteratorIlNSB_11use_defaultESX_SX_EEEEEEEPS9_ySF_S9_S9_NS7_10__identityEEEvT0_T1_T2_T3_T4_T6_E12temp_storage+48];
	setp.eq.s16 	%p315, %rs347, 0;
	setp.eq.s16 	%p316, %rs348, 0;
	min.s64 	%rd381, %rd380, %rd379;
	selp.b16 	%rs349, %rs346, 1, %p316;
	selp.b16 	%rs350, %rs348, %rs349, %p315;
	and.b16  	%rs351, %rs350, 255;
	selp.b64 	%rd382, %rd379, %rd381, %p316;
	selp.b64 	%rd383, %rd380, %rd382, %p315;
	ld.shared.u8 	%rs352, [_ZZN3cub18CUB_300001_SM_10006detail6reduce28DeviceReduceSingleTileKernelINS2_10policy_hubIN4cuda3std3__45tupleIJblEEEyN6thrust24THRUST_300001_SM_1000_NS8cuda_cub9__find_if7functorIS9_EEE10Policy1000ENSB_12zip_iteratorINS8_IJNSD_26transform_input_iterator_tIbNSI_INS8_IJNSB_6detail15normal_iteratorINSB_10device_ptrIfEEEESO_EEEEENSK_22tuple_binary_predicateINS7_4lessIfEEEEEENSB_17counting_iteratorIlNSB_11use_defaultESX_SX_EEEEEEEPS9_ySF_S9_S9_NS7_10__identityEEEvT0_T1_T2_T3_T4_T6_E12temp_storage+56];
	ld.shared.u64 	%rd384, [_ZZN3cub18CUB_300001_SM_10006detail6reduce28DeviceReduceSingleTileKernelINS2_10policy_hubIN4cuda3std3__45tupleIJblEEEyN6thrust24THRUST_300001_SM_1000_NS8cuda_cub9__find_if7functorIS9_EEE10Policy1000ENSB_12zip_iteratorINS8_IJNSD_26transform_input_iterator_tIbNSI_INS8_IJNSB_6detail15normal_iteratorINSB_10device_ptrIfEEEESO_EEEEENSK_22tuple_binary_predicateINS7_4lessIfEEEEEENSB_17counting_iteratorIlNSB_11use_defaultESX_SX_EEEEEEEPS9_ySF_S9_S9_NS7_10__identityEEEvT0_T1_T2_T3_T4_T6_E12temp_storage+64];
	setp.eq.s16 	%p317, %rs351, 0;
	setp.eq.s16 	%p318, %rs352, 0;
	min.s64 	%rd385, %rd384, %rd383;
	selp.b16 	%rs353, %rs350, 1, %p318;
	selp.b16 	%rs354, %rs352, %rs353, %p317;
	and.b16  	%rs355, %rs354, 255;
	selp.b64 	%rd386, %rd383, %rd385, %p318;
	selp.b64 	%rd387, %rd384, %rd386, %p317;
	ld.shared.u8 	%rs356, [_ZZN3cub18CUB_300001_SM_10006detail6reduce28DeviceReduceSingleTileKernelINS2_10policy_hubIN4cuda3std3__45tupleIJblEEEyN6thrust24THRUST_300001_SM_1000_NS8cuda_cub9__find_if7functorIS9_EEE10Policy1000ENSB_12zip_iteratorINS8_IJNSD_26transform_input_iterator_tIbNSI_INS8_IJNSB_6detail15normal_iteratorINSB_10device_ptrIfEEEESO_EEEEENSK_22tuple_binary_predicateINS7_4lessIfEEEEEENSB_17counting_iteratorIlNSB_11use_defaultESX_SX_EEEEEEEPS9_ySF_S9_S9_NS7_10__identityEEEvT0_T1_T2_T3_T4_T6_E12temp_storage+72];
	ld.shared.u64 	%rd388, [_ZZN3cub18CUB_300001_SM_10006detail6reduce28DeviceReduceSingleTileKernelINS2_10policy_hubIN4cuda3std3__45tupleIJblEEEyN6thrust24THRUST_300001_SM_1000_NS8cuda_cub9__find_if7functorIS9_EEE10Policy1000ENSB_12zip_iteratorINS8_IJNSD_26transform_input_iterator_tIbNSI_INS8_IJNSB_6detail15normal_iteratorINSB_10device_ptrIfEEEESO_EEEEENSK_22tuple_binary_predicateINS7_4lessIfEEEEEENSB_17counting_iteratorIlNSB_11use_defaultESX_SX_EEEEEEEPS9_ySF_S9_S9_NS7_10__identityEEEvT0_T1_T2_T3_T4_T6_E12temp_storage+80];
	setp.eq.s16 	%p319, %rs355, 0;
	setp.eq.s16 	%p320, %rs356, 0;
	min.s64 	%rd389, %rd388, %rd387;
	selp.b16 	%rs357, %rs354, 1, %p320;
	selp.b16 	%rs358, %rs356, %rs357, %p319;
	and.b16  	%rs359, %rs358, 255;
	selp.b64 	%rd390, %rd387, %rd389, %p320;
	selp.b64 	%rd391, %rd388, %rd390, %p319;
	ld.shared.u8 	%rs360, [_ZZN3cub18CUB_300001_SM_10006detail6reduce28DeviceReduceSingleTileKernelINS2_10policy_hubIN4cuda3std3__45tupleIJblEEEyN6thrust24THRUST_300001_SM_1000_NS8cuda_cub9__find_if7functorIS9_EEE10Policy1000ENSB_12zip_iteratorINS8_IJNSD_26transform_input_iterator_tIbNSI_INS8_IJNSB_6detail15normal_iteratorINSB_10device_ptrIfEEEESO_EEEEENSK_22tuple_binary_predicateINS7_4lessIfEEEEEENSB_17counting_iteratorIlNSB_11use_defaultESX_SX_EEEEEEEPS9_ySF_S9_S9_NS7_10__identityEEEvT0_T1_T2_T3_T4_T6_E12temp_storage+88];
	ld.shared.u64 	%rd392, [_ZZN3cub18CUB_300001_SM_10006detail6reduce28DeviceReduceSingleTileKernelINS2_10policy_hubIN4cuda3std3__45tupleIJblEEEyN6thrust24THRUST_300001_SM_1000_NS8cuda_cub9__find_if7functorIS9_EEE10Policy1000ENSB_12zip_iteratorINS8_IJNSD_26transform_input_iterator_tIbNSI_INS8_IJNSB_6detail15normal_iteratorINSB_10device_ptrIfEEEESO_EEEEENSK_22tuple_binary_predicateINS7_4lessIfEEEEEENSB_17counting_iteratorIlNSB_11use_defaultESX_SX_EEEEEEEPS9_ySF_S9_S9_NS7_10__identityEEEvT0_T1_T2_T3_T4_T6_E12temp_storage+96];
	setp.eq.s16 	%p321, %rs359, 0;
	setp.eq.s16 	%p322, %rs360, 0;
	min.s64 	%rd393, %rd392, %rd391;
	selp.b16 	%rs361, %rs358, 1, %p322;
	selp.b16 	%rs362, %rs360, %rs361, %p321;
	and.b16  	%rs363, %rs362, 255;
	selp.b64 	%rd394, %rd391, %rd393, %p322;
	selp.b64 	%rd395, %rd392, %rd394, %p321;
	ld.shared.u8 	%rs364, [_ZZN3cub18CUB_300001_SM_10006detail6reduce28DeviceReduceSingleTileKernelINS2_10policy_hubIN4cuda3std3__45tupleIJblEEEyN6thrust24THRUST_300001_SM_1000_NS8cuda_cub9__find_if7functorIS9_EEE10Policy1000ENSB_12zip_iteratorINS8_IJNSD_26transform_input_iterator_tIbNSI_INS8_IJNSB_6detail15normal_iteratorINSB_10device_ptrIfEEEESO_EEEEENSK_22tuple_binary_predicateINS7_4lessIfEEEEEENSB_17counting_iteratorIlNSB_11use_defaultESX_SX_EEEEEEEPS9_ySF_S9_S9_NS7_10__identityEEEvT0_T1_T2_T3_T4_T6_E12temp_storage+104];
	ld.shared.u64 	%rd396, [_ZZN3cub18CUB_300001_SM_10006detail6reduce28DeviceReduceSingleTileKernelINS2_10policy_hubIN4cuda3std3__45tupleIJblEEEyN6thrust24THRUST_300001_SM_1000_NS8cuda_cub9__find_if7functorIS9_EEE10Policy1000ENSB_12zip_iteratorINS8_IJNSD_26transform_input_iterator_tIbNSI_INS8_IJNSB_6detail15normal_iteratorINSB_10device_ptrIfEEEESO_EEEEENSK_22tuple_binary_predicateINS7_4lessIfEEEEEENSB_17counting_iteratorIlNSB_11use_defaultESX_SX_EEEEEEEPS9_ySF_S9_S9_NS7_10__identityEEEvT0_T1_T2_T3_T4_T6_E12temp_storage+112];
	setp.eq.s16 	%p323, %rs363, 0;
	setp.eq.s16 	%p324, %rs364, 0;
	min.s64 	%rd397, %rd396, %rd395;
	selp.b16 	%rs365, %rs362, 1, %p324;
	selp.b16 	%rs366, %rs364, %rs365, %p323;
	and.b16  	%rs367, %rs366, 255;
	selp.b64 	%rd398, %rd395, %rd397, %p324;
	selp.b64 	%rd399, %rd396, %rd398, %p323;
	ld.shared.u8 	%rs368, [_ZZN3cub18CUB_300001_SM_10006detail6reduce28DeviceReduceSingleTileKernelINS2_10policy_hubIN4cuda3std3__45tupleIJblEEEyN6thrust24THRUST_300001_SM_1000_NS8cuda_cub9__find_if7functorIS9_EEE10Policy1000ENSB_12zip_iteratorINS8_IJNSD_26transform_input_iterator_tIbNSI_INS8_IJNSB_6detail15normal_iteratorINSB_10device_ptrIfEEEESO_EEEEENSK_22tuple_binary_predicateINS7_4lessIfEEEEEENSB_17counting_iteratorIlNSB_11use_defaultESX_SX_EEEEEEEPS9_ySF_S9_S9_NS7_10__identityEEEvT0_T1_T2_T3_T4_T6_E12temp_storage+120];
	ld.shared.u64 	%rd400, [_ZZN3cub18CUB_300001_SM_10006detail6reduce28DeviceReduceSingleTileKernelINS2_10policy_hubIN4cuda3std3__45tupleIJblEEEyN6thrust24THRUST_300001_SM_1000_NS8cuda_cub9__find_if7functorIS9_EEE10Policy1000ENSB_12zip_iteratorINS8_IJNSD_26transform_input_iterator_tIbNSI_INS8_IJNSB_6detail15normal_iteratorINSB_10device_ptrIfEEEESO_EEEEENSK_22tuple_binary_predicateINS7_4lessIfEEEEEENSB_17counting_iteratorIlNSB_11use_defaultESX_SX_EEEEEEEPS9_ySF_S9_S9_NS7_10__identityEEEvT0_T1_T2_T3_T4_T6_E12temp_storage+128];
	setp.eq.s16 	%p325, %rs367, 0;
	setp.eq.s16 	%p326, %rs368, 0;
	min.s64 	%rd401, %rd400, %rd399;
	selp.b16 	%rs369, %rs366, 1, %p326;
	selp.b16 	%rs383, %rs368, %rs369, %p325;
	selp.b64 	%rd402, %rd399, %rd401, %p326;
	selp.b64 	%rd415, %rd400, %rd402, %p325;
	bra.uni 	$L__BB22_124;
$L__BB22_43:
	// begin inline asm
	mov.u32 %r183, %laneid;
	// end inline asm
	and.b32  	%r204, %r2, 992;
	add.s32 	%r205, %r204, 32;
	setp.gt.u32 	%p237, %r205, %r1;
	not.b32 	%r206, %r204;
	add.s32 	%r207, %r1, %r206;
	selp.b32 	%r202, %r207, 31, %p237;
	cvt.u32.u16 	%r208, %rs383;
	and.b32  	%r185, %r208, 255;
	mov.b32 	%r201, 1;
	mov.b32 	%r203, -1;
	// begin inline asm
	shfl.sync.down.b32 %r184, %r185, %r201, %r202, %r203;
	// end inline asm
	// begin inline asm
	shfl.sync.down.b32 %r189, %r190, %r201, %r202, %r203;
	// end inline asm
	mov.b64 	{%r195, %r200}, %rd415;
	// begin inline asm
	shfl.sync.down.b32 %r194, %r195, %r201, %r202, %r203;
	// end inline asm
	// begin inline asm
	shfl.sync.down.b32 %r199, %r200, %r201, %r202, %r203;
	// end inline asm
	mov.b64 	%rd40, {%r194, %r199};
	cvt.u16.u32 	%rs31, %r184;
	setp.ge.s32 	%p238, %r183, %r202;
	@%p238 bra 	$L__BB22_47;
	and.b16  	%rs282, %rs383, 255;
	setp.eq.s16 	%p239, %rs282, 0;
	and.b16  	%rs283, %rs31, 255;
	setp.eq.s16 	%p240, %rs283, 0;
	or.pred  	%p241, %p239, %p240;
	@%p241 bra 	$L__BB22_46;
	min.s64 	%rd415, %rd40, %rd415;
	mov.b16 	%rs383, 1;
	bra.uni 	$L__BB22_47;
$L__BB22_46:
	setp.eq.s16 	%p242, %rs282, 0;
	selp.b16 	%rs383, %rs31, %rs383, %p242;
	selp.b64 	%rd415, %rd40, %rd415, %p242;
$L__BB22_47:
	cvt.u32.u16 	%r229, %rs383;
	and.b32  	%r210, %r229, 255;
	mov.b32 	%r226, 2;
	mov.b32 	%r228, -1;
	// begin inline asm
	shfl.sync.down.b32 %r209, %r210, %r226, %r202, %r228;
	// end inline asm
	// begin inline asm
	shfl.sync.down.b32 %r214, %r215, %r226, %r202, %r228;
	// end inline asm
	mov.b64 	{%r220, %r225}, %rd415;
	// begin inline asm
	shfl.sync.down.b32 %r219, %r220, %r226, %r202, %r228;
	// end inline asm
	// begin inline asm
	shfl.sync.down.b32 %r224, %r225, %r226, %r202, %r228;
	// end inline asm
	mov.b64 	%rd44, {%r219, %r224};
	cvt.u16.u32 	%rs34, %r209;
	add.s32 	%r230, %r183, 2;
	setp.gt.s32 	%p243, %r230, %r202;
	@%p243 bra 	$L__BB22_51;
	and.b16  	%rs286, %rs383, 255;
	setp.eq.s16 	%p244, %rs286, 0;
	and.b16  	%rs287, %rs34, 255;
	setp.eq.s16 	%p245, %rs287, 0;
	or.pred  	%p246, %p244, %p245;
	@%p246 bra 	$L__BB22_50;
	min.s64 	%rd415, %rd44, %rd415;
	mov.b16 	%rs383, 1;
	bra.uni 	$L__BB22_51;
$L__BB22_50:
	setp.eq.s16 	%p247, %rs286, 0;
	selp.b16 	%rs383, %rs34, %rs383, %p247;
	selp.b64 	%rd415, %rd44, %rd415, %p247;
$L__BB22_51:
	cvt.u32.u16 	%r251, %rs383;
	and.b32  	%r232, %r251, 255;
	mov.b32 	%r248, 4;
	mov.b32 	%r250, -1;
	// begin inline asm
	shfl.sync.down.b32 %r231, %r232, %r248, %r202, %r250;
	// end inline asm
	// begin inline asm
	shfl.sync.down.b32 %r236, %r237, %r248, %r202, %r250;
	// end inline asm
	mov.b64 	{%r242, %r247}, %rd415;
	// begin inline asm
	shfl.sync.down.b32 %r241, %r242, %r248, %r202, %r250;
	// end inline asm
	// begin inline asm
	shfl.sync.down.b32 %r246, %r247, %r248, %r202, %r250;
	// end inline asm
	mov.b64 	%rd48, {%r241, %r246};
	cvt.u16.u32 	%rs37, %r231;
	add.s32 	%r252, %r183, 4;
	setp.gt.s32 	%p248, %r252, %r202;
	@%p248 bra 	$L__BB22_55;
	and.b16  	%rs290, %rs383, 255;
	setp.eq.s16 	%p249, %rs290, 0;
	and.b16  	%rs291, %rs37, 255;
	setp.eq.s16 	%p250, %rs291, 0;
	or.pred  	%p251, %p249, %p250;
	@%p251 bra 	$L__BB22_54;
	min.s64 	%rd415, %rd48, %rd415;
	mov.b16 	%rs383, 1;
	bra.uni 	$L__BB22_55;
$L__BB22_54:
	setp.eq.s16 	%p252, %rs290, 0;
	selp.b16 	%rs383, %rs37, %rs383, %p252;
	selp.b64 	%rd415, %rd48, %rd415, %p252;
$L__BB22_55:
	cvt.u32.u16 	%r273, %rs383;
	and.b32  	%r254, %r273, 255;
	mov.b32 	%r270, 8;
	mov.b32 	%r272, -1;
	// begin inline asm
	shfl.sync.down.b32 %r253, %r254, %r270, %r202, %r272;
	// end inline asm
	// begin inline asm
	shfl.sync.down.b32 %r258, %r259, %r270, %r202, %r272;
	// end inline asm
	mov.b64 	{%r264, %r269}, %rd415;
	// begin inline asm
	shfl.sync.down.b32 %r263, %r264, %r270, %r202, %r272;
	// end inline asm
	// begin inline asm
	shfl.sync.down.b32 %r268, %r269, %r270, %r202, %r272;
	// end inline asm
	mov.b64 	%rd52, {%r263, %r268};
	cvt.u16.u32 	%rs40, %r253;
	add.s32 	%r274, %r183, 8;
	setp.gt.s32 	%p253, %r274, %r202;
	@%p253 bra 	$L__BB22_59;
	and.b16  	%rs294, %rs383, 255;
	setp.eq.s16 	%p254, %rs294, 0;
	and.b16  	%rs295, %rs40, 255;
	setp.eq.s16 	%p255, %rs295, 0;
	or.pred  	%p256, %p254, %p255;
	@%p256 bra 	$L__BB22_58;
	min.s64 	%rd415, %rd52, %rd415;
	mov.b16 	%rs383, 1;
	bra.uni 	$L__BB22_59;
$L__BB22_58:
	setp.eq.s16 	%p257, %rs294, 0;
	selp.b16 	%rs383, %rs40, %rs383, %p257;
	selp.b64 	%rd415, %rd52, %rd415, %p257;
$L__BB22_59:
	cvt.u32.u16 	%r295, %rs383;
	and.b32  	%r276, %r295, 255;
	mov.b32 	%r292, 16;
	mov.b32 	%r294, -1;
	// begin inline asm
	shfl.sync.down.b32 %r275, %r276, %r292, %r202, %r294;
	// end inline asm
	// begin inline asm
	shfl.sync.down.b32 %r280, %r281, %r292, %r202, %r294;
	// end inline asm
	mov.b64 	{%r286, %r291}, %rd415;
	// begin inline asm
	shfl.sync.down.b32 %r285, %r286, %r292, %r202, %r294;
	// end inline asm
	// begin inline asm
	shfl.sync.down.b32 %r290, %r291, %r292, %r202, %r294;
	// end inline asm
	mov.b64 	%rd56, {%r285, %r290};
	cvt.u16.u32 	%rs43, %r275;
	add.s32 	%r296, %r183, 16;
	setp.gt.s32 	%p258, %r296, %r202;
	@%p258 bra 	$L__BB22_63;
	and.b16  	%rs298, %rs383, 255;
	setp.eq.s16 	%p259, %rs298, 0;
	and.b16  	%rs299, %rs43, 255;
	setp.eq.s16 	%p260, %rs299, 0;
	or.pred  	%p261, %p259, %p260;
	@%p261 bra 	$L__BB22_62;
	min.s64 	%rd415, %rd56, %rd415;
	mov.b16 	%rs383, 1;
	bra.uni 	$L__BB22_63;
$L__BB22_62:
	setp.eq.s16 	%p262, %rs298, 0;
	selp.b16 	%rs383, %rs43, %rs383, %p262;
	selp.b64 	%rd415, %rd56, %rd415, %p262;
$L__BB22_63:
	setp.ne.s32 	%p263, %r183, 0;
	@%p263 bra 	$L__BB22_65;
	shr.u32 	%r297, %r2, 1;
	and.b32  	%r298, %r297, 496;
	mov.u32 	%r299, _ZZN3cub18CUB_300001_SM_10006detail6reduce28DeviceReduceSingleTileKernelINS2_10policy_hubIN4cuda3std3__45tupleIJblEEEyN6thrust24THRUST_300001_SM_1000_NS8cuda_cub9__find_if7functorIS9_EEE10Policy1000ENSB_12zip_iteratorINS8_IJNSD_26transform_input_iterator_tIbNSI_INS8_IJNSB_6detail15normal_iteratorINSB_10device_ptrIfEEEESO_EEEEENSK_22tuple_binary_predicateINS7_4lessIfEEEEEENSB_17counting_iteratorIlNSB_11use_defaultESX_SX_EEEEEEEPS9_ySF_S9_S9_NS7_10__identityEEEvT0_T1_T2_T3_T4_T6_E12temp_storage;
	add.s32 	%r300, %r299, %r298;
	st.shared.u8 	[%r300+8], %rs383;
	st.shared.u64 	[%r300+16], %rd415;
$L__BB22_65:
	bar.sync 	0;
	setp.ne.s32 	%p264, %r2, 0;
	@%p264 bra 	$L__BB22_124;
	setp.lt.u64 	%p265, %rd124, 33;
	@%p265 bra 	$L__BB22_68;
	ld.shared.u8 	%rs302, [_ZZN3cub18CUB_300001_SM_10006detail6reduce28DeviceReduceSingleTileKernelINS2_10policy_hubIN4cuda3std3__45tupleIJblEEEyN6thrust24THRUST_300001_SM_1000_NS8cuda_cub9__find_if7functorIS9_EEE10Policy1000ENSB_12zip_iteratorINS8_IJNSD_26transform_input_iterator_tIbNSI_INS8_IJNSB_6detail15normal_iteratorINSB_10device_ptrIfEEEESO_EEEEENSK_22tuple_binary_predicateINS7_4lessIfEEEEEENSB_17counting_iteratorIlNSB_11use_defaultESX_SX_EEEEEEEPS9_ySF_S9_S9_NS7_10__identityEEEvT0_T1_T2_T3_T4_T6_E12temp_storage+24];
	ld.shared.u64 	%rd355, [_ZZN3cub18CUB_300001_SM_10006detail6reduce28DeviceReduceSingleTileKernelINS2_10policy_hubIN4cuda3std3__45tupleIJblEEEyN6thrust24THRUST_300001_SM_1000_NS8cuda_cub9__find_if7functorIS9_EEE10Policy1000ENSB_12zip_iteratorINS8_IJNSD_26transform_input_iterator_tIbNSI_INS8_IJNSB_6detail15normal_iteratorINSB_10device_ptrIfEEEESO_EEEEENSK_22tuple_binary_predicateINS7_4lessIfEEEEEENSB_17counting_iteratorIlNSB_11use_defaultESX_SX_EEEEEEEPS9_ySF_S9_S9_NS7_10__identityEEEvT0_T1_T2_T3_T4_T6_E12temp_storage+32];
	and.b16  	%rs303, %rs383, 255;
	setp.eq.s16 	%p266, %rs303, 0;
	setp.eq.s16 	%p267, %rs302, 0;
	min.s64 	%rd356, %rd355, %rd415;
	selp.b16 	%rs304, %rs383, 1, %p267;
	selp.b16 	%rs383, %rs302, %rs304, %p266;
	selp.b64 	%rd357, %rd415, %rd356, %p267;
	selp.b64 	%rd415, %rd355, %rd357, %p266;
$L__BB22_68:
	setp.lt.u64 	%p268, %rd124, 65;
	@%p268 bra 	$L__BB22_70;
	ld.shared.u8 	%rs305, [_ZZN3cub18CUB_300001_SM_10006detail6reduce28DeviceReduceSingleTileKernelINS2_10policy_hubIN4cuda3std3__45tupleIJblEEEyN6thrust24THRUST_300001_SM_1000_NS8cuda_cub9__find_if7functorIS9_EEE10Policy1000ENSB_12zip_iteratorINS8_IJNSD_26transform_input_iterator_tIbNSI_INS8_IJNSB_6detail15normal_iteratorINSB_10device_ptrIfEEEESO_EEEEENSK_22tuple_binary_predicateINS7_4lessIfEEEEEENSB_17counting_iteratorIlNSB_11use_defaultESX_SX_EEEEEEEPS9_ySF_S9_S9_NS7_10__identityEEEvT0_T1_T2_T3_T4_T6_E12temp_storage+40];
	ld.shared.u64 	%rd358, [_ZZN3cub18CUB_300001_SM_10006detail6reduce28DeviceReduceSingleTileKernelINS2_10policy_hubIN4cuda3std3__45tupleIJblEEEyN6thrust24THRUST_300001_SM_1000_NS8cuda_cub9__find_if7functorIS9_EEE10Policy1000ENSB_12zip_iteratorINS8_IJNSD_26transform_input_iterator_tIbNSI_INS8_IJNSB_6detail15normal_iteratorINSB_10device_ptrIfEEEESO_EEEEENSK_22tuple_binary_predicateINS7_4lessIfEEEEEENSB_17counting_iteratorIlNSB_11use_defaultESX_SX_EEEEEEEPS9_ySF_S9_S9_NS7_10__identityEEEvT0_T1_T2_T3_T4_T6_E12temp_storage+48];
	and.b16  	%rs306, %rs383, 255;
	setp.eq.s16 	%p269, %rs306, 0;
	setp.eq.s16 	%p270, %rs305, 0;
	min.s64 	%rd359, %rd358, %rd415;
	selp.b16 	%rs307, %rs383, 1, %p270;
	selp.b16 	%rs383, %rs305, %rs307, %p269;
	selp.b64 	%rd360, %rd415, %rd359, %p270;
	selp.b64 	%rd415, %rd358, %rd360, %p269;
$L__BB22_70:
	setp.lt.u64 	%p271, %rd124, 97;
	@%p271 bra 	$L__BB22_72;
	ld.shared.u8 	%rs308, [_ZZN3cub18CUB_300001_SM_10006detail6reduce28DeviceReduceSingleTileKernelINS2_10policy_hubIN4cuda3std3__45tupleIJblEEEyN6thrust24THRUST_300001_SM_1000_NS8cuda_cub9__find_if7functorIS9_EEE10Policy1000ENSB_12zip_iteratorINS8_IJNSD_26transform_input_iterator_tIbNSI_INS8_IJNSB_6detail15normal_iteratorINSB_10device_ptrIfEEEESO_EEEEENSK_22tuple_binary_predicateINS7_4lessIfEEEEEENSB_17counting_iteratorIlNSB_11use_defaultESX_SX_EEEEEEEPS9_ySF_S9_S9_NS7_10__identityEEEvT0_T1_T2_T3_T4_T6_E12temp_storage+56];
	ld.shared.u64 	%rd361, [_ZZN3cub18CUB_300001_SM_10006detail6reduce28DeviceReduceSingleTileKernelINS2_10policy_hubIN4cuda3std3__45tupleIJblEEEyN6thrust24THRUST_300001_SM_1000_NS8cuda_cub9__find_if7functorIS9_EEE10Policy1000ENSB_12zip_iteratorINS8_IJNSD_26transform_input_iterator_tIbNSI_INS8_IJNSB_6detail15normal_iteratorINSB_10device_ptrIfEEEESO_EEEEENSK_22tuple_binary_predicateINS7_4lessIfEEEEEENSB_17counting_iteratorIlNSB_11use_defaultESX_SX_EEEEEEEPS9_ySF_S9_S9_NS7_10__identityEEEvT0_T1_T2_T3_T4_T6_E12temp_storage+64];
	and.b16  	%rs309, %rs383, 255;
	setp.eq.s16 	%p272, %rs309, 0;
	setp.eq.s16 	%p273, %rs308, 0;
	min.s64 	%rd362, %rd361, %rd415;
	selp.b16 	%rs310, %rs383, 1, %p273;
	selp.b16 	%rs383, %rs308, %rs310, %p272;
	selp.b64 	%rd363, %rd415, %rd362, %p273;
	selp.b64 	%rd415, %rd361, %rd363, %p272;
$L__BB22_72:
	setp.lt.u64 	%p274, %rd124, 129;
	@%p274 bra 	$L__BB22_74;
	ld.shared.u8 	%rs311, [_ZZN3cub18CUB_300001_SM_10006detail6reduce28DeviceReduceSingleTileKernelINS2_10policy_hubIN4cuda3std3__45tupleIJblEEEyN6thrust24THRUST_300001_SM_1000_NS8cuda_cub9__find_if7functorIS9_EEE10Policy1000ENSB_12zip_iteratorINS8_IJNSD_26transform_input_iterator_tIbNSI_INS8_IJNSB_6detail15normal_iteratorINSB_10device_ptrIfEEEESO_EEEEENSK_22tuple_binary_predicateINS7_4lessIfEEEEEENSB_17counting_iteratorIlNSB_11use_defaultESX_SX_EEEEEEEPS9_ySF_S9_S9_NS7_10__identityEEEvT0_T1_T2_T3_T4_T6_E12temp_storage+72];
	ld.shared.u64 	%rd364, [_ZZN3cub18CUB_300001_SM_10006detail6reduce28DeviceReduceSingleTileKernelINS2_10policy_hubIN4cuda3std3__45tupleIJblEEEyN6thrust24THRUST_300001_SM_1000_NS8cuda_cub9__find_if7functorIS9_EEE10Policy1000ENSB_12zip_iteratorINS8_IJNSD_26transform_input_iterator_tIbNSI_INS8_IJNSB_6detail15normal_iteratorINSB_10device_ptrIfEEEESO_EEEEENSK_22tuple_binary_predicateINS7_4lessIfEEEEEENSB_17counting_iteratorIlNSB_11use_defaultESX_SX_EEEEEEEPS9_ySF_S9_S9_NS7_10__identityEEEvT0_T1_T2_T3_T4_T6_E12temp_storage+80];
	and.b16  	%rs312, %rs383, 255;
	setp.eq.s16 	%p275, %rs312, 0;
	setp.eq.s16 	%p276, %rs311, 0;
	min.s64 	%rd365, %rd364, %rd415;
	selp.b16 	%rs313, %rs383, 1, %p276;
	selp.b16 	%rs383, %rs311, %rs313, %p275;
	selp.b64 	%rd366, %rd415, %rd365, %p276;
	selp.b64 	%rd415, %rd364, %rd366, %p275;
$L__BB22_74:
	setp.lt.u64 	%p277, %rd124, 161;
	@%p277 bra 	$L__BB22_76;
	ld.shared.u8 	%rs314, [_ZZN3cub18CUB_300001_SM_10006detail6reduce28DeviceReduceSingleTileKernelINS2_10policy_hubIN4cuda3std3__45tupleIJblEEEyN6thrust24THRUST_300001_SM_1000_NS8cuda_cub9__find_if7functorIS9_EEE10Policy1000ENSB_12zip_iteratorINS8_IJNSD_26transform_input_iterator_tIbNSI_INS8_IJNSB_6detail15normal_iteratorINSB_10device_ptrIfEEEESO_EEEEENSK_22tuple_binary_predicateINS7_4lessIfEEEEEENSB_17counting_iteratorIlNSB_11use_defaultESX_SX_EEEEEEEPS9_ySF_S9_S9_NS7_10__identityEEEvT0_T1_T2_T3_T4_T6_E12temp_storage+88];
	ld.shared.u64 	%rd367, [_ZZN3cub18CUB_300001_SM_10006detail6reduce28DeviceReduceSingleTileKernelINS2_10policy_hubIN4cuda3std3__45tupleIJblEEEyN6thrust24THRUST_300001_SM_1000_NS8cuda_cub9__find_if7functorIS9_EEE10Policy1000ENSB_12zip_iteratorINS8_IJNSD_26transform_input_iterator_tIbNSI_INS8_IJNSB_6detail15normal_iteratorINSB_10device_ptrIfEEEESO_EEEEENSK_22tuple_binary_predicateINS7_4lessIfEEEEEENSB_17counting_iteratorIlNSB_11use_defaultESX_SX_EEEEEEEPS9_ySF_S9_S9_NS7_10__identityEEEvT0_T1_T2_T3_T4_T6_E12temp_storage+96];
	and.b16  	%rs315, %rs383, 255;
	setp.eq.s16 	%p278, %rs315, 0;
	setp.eq.s16 	%p279, %rs314, 0;
	min.s64 	%rd368, %rd367, %rd415;
	selp.b16 	%rs316, %rs383, 1, %p279;
	selp.b16 	%rs383, %rs314, %rs316, %p278;
	selp.b64 	%rd369, %rd415, %rd368, %p279;
	selp.b64 	%rd415, %rd367, %rd369, %p278;
$L__BB22_76:
	setp.lt.u64 	%p280, %rd124, 193;
	@%p280 bra 	$L__BB22_78;
	ld.shared.u8 	%rs317, [_ZZN3cub18CUB_300001_SM_10006detail6reduce28DeviceReduceSingleTileKernelINS2_10policy_hubIN4cuda3std3__45tupleIJblEEEyN6thrust24THRUST_300001_SM_1000_NS8cuda_cub9__find_if7functorIS9_EEE10Policy1000ENSB_12zip_iteratorINS8_IJNSD_26transform_input_iterator_tIbNSI_INS8_IJNSB_6detail15normal_iteratorINSB_10device_ptrIfEEEESO_EEEEENSK_22tuple_binary_predicateINS7_4lessIfEEEEEENSB_17counting_iteratorIlNSB_11use_defaultESX_SX_EEEEEEEPS9_ySF_S9_S9_NS7_10__identityEEEvT0_T1_T2_T3_T4_T6_E12temp_storage+104];
	ld.shared.u64 	%rd370, [_ZZN3cub18CUB_300001_SM_10006detail6reduce28DeviceReduceSingleTileKernelINS2_10policy_hubIN4cuda3std3__45tupleIJblEEEyN6thrust24THRUST_300001_SM_1000_NS8cuda_cub9__find_if7functorIS9_EEE10Policy1000ENSB_12zip_iteratorINS8_IJNSD_26transform_input_iterator_tIbNSI_INS8_IJNSB_6detail15normal_iteratorINSB_10device_ptrIfEEEESO_EEEEENSK_22tuple_binary_predicateINS7_4lessIfEEEEEENSB_17counting_iteratorIlNSB_11use_defaultESX_SX_EEEEEEEPS9_ySF_S9_S9_NS7_10__identityEEEvT0_T1_T2_T3_T4_T6_E12temp_storage+112];
	and.b16  	%rs318, %rs383, 255;
	setp.eq.s16 	%p281, %rs318, 0;
	setp.eq.s16 	%p282, %rs317, 0;
	min.s64 	%rd371, %rd370, %rd415;
	selp.b16 	%rs319, %rs383, 1, %p282;
	selp.b16 	%rs383, %rs317, %rs319, %p281;
	selp.b64 	%rd372, %rd415, %rd371, %p282;
	selp.b64 	%rd415, %rd370, %rd372, %p281;
$L__BB22_78:
	setp.lt.u64 	%p283, %rd124, 225;
	@%p283 bra 	$L__BB22_124;
	ld.shared.u8 	%rs320, [_ZZN3cub18CUB_300001_SM_10006detail6reduce28DeviceReduceSingleTileKernelINS2_10policy_hubIN4cuda3std3__45tupleIJblEEEyN6thrust24THRUST_300001_SM_1000_NS8cuda_cub9__find_if7functorIS9_EEE10Policy1000ENSB_12zip_iteratorINS8_IJNSD_26transform_input_iterator_tIbNSI_INS8_IJNSB_6detail15normal_iteratorINSB_10device_ptrIfEEEESO_EEEEENSK_22tuple_binary_predicateINS7_4lessIfEEEEEENSB_17counting_iteratorIlNSB_11use_defaultESX_SX_EEEEEEEPS9_ySF_S9_S9_NS7_10__identityEEEvT0_T1_T2_T3_T4_T6_E12temp_storage+120];
	ld.shared.u64 	%rd373, [_ZZN3cub18CUB_300001_SM_10006detail6reduce28DeviceReduceSingleTileKernelINS2_10policy_hubIN4cuda3std3__45tupleIJblEEEyN6thrust24THRUST_300001_SM_1000_NS8cuda_cub9__find_if7functorIS9_EEE10Policy1000ENSB_12zip_iteratorINS8_IJNSD_26transform_input_iterator_tIbNSI_INS8_IJNSB_6detail15normal_iteratorINSB_10device_ptrIfEEEESO_EEEEENSK_22tuple_binary_predicateINS7_4lessIfEEEEEENSB_17counting_iteratorIlNSB_11use_defaultESX_SX_EEEEEEEPS9_ySF_S9_S9_NS7_10__identityEEEvT0_T1_T2_T3_T4_T6_E12temp_storage+128];
	and.b16  	%rs321, %rs383, 255;
	setp.eq.s16 	%p284, %rs321, 0;
	setp.eq.s16 	%p285, %rs320, 0;
	min.s64 	%rd374, %rd373, %rd415;
	selp.b16 	%rs322, %rs383, 1, %p285;
	selp.b16 	%rs383, %rs320, %rs322, %p284;
	selp.b64 	%rd375, %rd415, %rd374, %p285;
	selp.b64 	%rd415, %rd373, %rd375, %p284;
	bra.uni 	$L__BB22_124;
$L__BB22_80:
	mov.u32 	%r21, %tid.x;
	cvt.u64.u32 	%rd73, %r21;
	mul.wide.u32 	%rd128, %r21, 4;
	add.s64 	%rd74, %rd2, %rd128;
	add.s64 	%rd75, %rd3, %rd128;
	ld.global.f32 	%f9, [%rd74];
	ld.global.f32 	%f10, [%rd75];
	setp.geu.f32 	%p3, %f9, %f10;
	add.s32 	%r46, %r21, 256;
	cvt.u64.u32 	%rd129, %r46;
	ld.global.f32 	%f11, [%rd74+1024];
	ld.global.f32 	%f13, [%rd75+1024];
	setp.geu.f32 	%p4, %f11, %f13;
	add.s32 	%r47, %r21, 512;
	cvt.u64.u32 	%rd130, %r47;
	add.s64 	%rd131, %rd123, %rd130;
	ld.global.f32 	%f15, [%rd74+2048];
	ld.global.f32 	%f16, [%rd75+2048];
	setp.geu.f32 	%p5, %f15, %f16;
	add.s64 	%rd132, %rd131, 256;
	ld.global.f32 	%f17, [%rd74+3072];
	ld.global.f32 	%f18, [%rd75+3072];
	setp.lt.f32 	%p7, %f17, %f18;
	and.pred  	%p9, %p3, %p4;
	selp.b64 	%rd133, %rd129, %rd73, %p3;
	add.s64 	%rd134, %rd123, %rd133;
	min.s64 	%rd135, %rd131, %rd134;
	and.pred  	%p10, %p9, %p5;
	selp.b64 	%rd136, %rd134, %rd135, %p5;
	selp.b64 	%rd137, %rd131, %rd136, %p9;
	min.s64 	%rd138, %rd132, %rd137;
	not.pred 	%p11, %p10;
	or.pred  	%p12, %p11, %p7;
	selp.u16 	%rs383, 1, 0, %p12;
	selp.b64 	%rd139, %rd138, %rd137, %p7;
	selp.b64 	%rd415, %rd132, %rd139, %p10;
	add.s64 	%rd77, %rd124, -1024;
	setp.lt.u64 	%p13, %rd77, 1024;
	mov.b64 	%rd435, 1024;
	@%p13 bra 	$L__BB22_88;
	mov.b64 	%rd435, 1024;
$L__BB22_82:
	add.s64 	%rd141, %rd435, %rd73;
	shl.b64 	%rd142, %rd435, 2;
	add.s64 	%rd143, %rd74, %rd142;
	add.s64 	%rd144, %rd75, %rd142;
	add.s64 	%rd80, %rd141, %rd123;
	ld.global.f32 	%f1, [%rd143];
	ld.global.f32 	%f2, [%rd144];
	ld.global.f32 	%f3, [%rd143+1024];
	ld.global.f32 	%f4, [%rd144+1024];
	ld.global.f32 	%f5, [%rd143+2048];
	ld.global.f32 	%f6, [%rd144+2048];
	ld.global.f32 	%f7, [%rd143+3072];
	ld.global.f32 	%f8, [%rd144+3072];
	and.b16  	%rs103, %rs383, 255;
	setp.eq.s16 	%p14, %rs103, 0;
	@%p14 bra 	$L__BB22_85;
	setp.geu.f32 	%p15, %f1, %f2;
	@%p15 bra 	$L__BB22_86;
	min.s64 	%rd415, %rd80, %rd415;
	mov.b16 	%rs383, 1;
	bra.uni 	$L__BB22_86;
$L__BB22_85:
	setp.lt.f32 	%p16, %f1, %f2;
	selp.u16 	%rs383, 1, 0, %p16;
	mov.u64 	%rd415, %rd80;
$L__BB22_86:
	add.s64 	%rd145, %rd80, 256;
	add.s64 	%rd146, %rd80, 512;
	add.s64 	%rd147, %rd80, 768;
	setp.lt.f32 	%p17, %f7, %f8;
	setp.lt.f32 	%p18, %f5, %f6;
	setp.lt.f32 	%p19, %f3, %f4;
	and.b16  	%rs105, %rs383, 255;
	setp.eq.s16 	%p20, %rs105, 0;
	min.s64 	%rd148, %rd145, %rd415;
	selp.b16 	%rs106, 1, %rs383, %p19;
	selp.u16 	%rs107, 1, 0, %p19;
	selp.b16 	%rs108, %rs107, %rs106, %p20;
	and.b16  	%rs109, %rs108, 255;
	selp.b64 	%rd149, %rd148, %rd415, %p19;
	selp.b64 	%rd150, %rd145, %rd149, %p20;
	setp.eq.s16 	%p21, %rs109, 0;
	min.s64 	%rd151, %rd146, %rd150;
	selp.b16 	%rs110, 1, %rs108, %p18;
	selp.u16 	%rs111, 1, 0, %p18;
	selp.b16 	%rs112, %rs111, %rs110, %p21;
	and.b16  	%rs113, %rs112, 255;
	selp.b64 	%rd152, %rd151, %rd150, %p18;
	selp.b64 	%rd153, %rd146, %rd152, %p21;
	setp.eq.s16 	%p22, %rs113, 0;
	min.s64 	%rd154, %rd147, %rd153;
	selp.b16 	%rs114, 1, %rs112, %p17;
	selp.u16 	%rs115, 1, 0, %p17;
	selp.b16 	%rs383, %rs115, %rs114, %p22;
	selp.b64 	%rd155, %rd154, %rd153, %p17;
	selp.b64 	%rd415, %rd147, %rd155, %p22;
	sub.s64 	%rd156, %rd124, %rd435;
	setp.lt.u64 	%p23, %rd156, 1024;
	@%p23 bra 	$L__BB22_100;
	add.s64 	%rd435, %rd435, 1024;
	setp.le.u64 	%p24, %rd435, %rd77;
	@%p24 bra 	$L__BB22_82;
$L__BB22_88:
	setp.le.u64 	%p25, %rd124, %rd435;
	cvt.u32.u64 	%r48, %rd435;
	cvt.u32.u64 	%r49, %rd124;
	sub.s32 	%r50, %r49, %r48;
	setp.ge.s32 	%p26, %r21, %r50;
	or.pred  	%p27, %p25, %p26;
	@%p27 bra 	$L__BB22_100;
	not.b32 	%r53, %r21;
	add.s32 	%r54, %r53, %r49;
	sub.s32 	%r22, %r54, %r48;
	shr.u32 	%r56, %r22, 8;
	add.s32 	%r23, %r56, 1;
	and.b32  	%r24, %r23, 7;
	setp.lt.u32 	%p28, %r22, 1792;
	mov.u32 	%r421, %r21;
	@%p28 bra 	$L__BB22_92;
	and.b32  	%r57, %r23, 33554424;
	neg.s32 	%r419, %r57;
	mov.u32 	%r421, %r21;
$L__BB22_91:
	.pragma "nounroll";
	cvt.u64.u32 	%rd158, %r421;
	add.s64 	%rd159, %rd435, %rd158;
	shl.b64 	%rd160, %rd159, 2;
	add.s64 	%rd161, %rd2, %rd160;
	add.s64 	%rd162, %rd3, %rd160;
	add.s64 	%rd163, %rd159, %rd123;
	ld.global.f32 	%f19, [%rd161];
	ld.global.f32 	%f20, [%rd162];
	setp.lt.f32 	%p29, %f19, %f20;
	selp.u16 	%rs117, 1, 0, %p29;
	and.b16  	%rs118, %rs383, 255;
	setp.ne.s16 	%p31, %rs118, 0;
	and.pred  	%p32, %p31, %p29;
	min.s64 	%rd164, %rd163, %rd415;
	setp.eq.s16 	%p33, %rs118, 0;
	selp.b16 	%rs119, %rs117, %rs383, %p33;
	selp.b64 	%rd165, %rd163, %rd415, %p33;
	selp.b16 	%rs120, 1, %rs119, %p32;
	and.b16  	%rs121, %rs120, 255;
	selp.b64 	%rd166, %rd164, %rd165, %p32;
	add.s64 	%rd167, %rd163, 256;
	ld.global.f32 	%f21, [%rd161+1024];
	ld.global.f32 	%f22, [%rd162+1024];
	setp.lt.f32 	%p34, %f21, %f22;
	selp.u16 	%rs122, 1, 0, %p34;
	setp.ne.s16 	%p36, %rs121, 0;
	and.pred  	%p37, %p36, %p34;
	min.s64 	%rd168, %rd167, %rd166;
	setp.eq.s16 	%p38, %rs121, 0;
	selp.b16 	%rs123, %rs122, %rs120, %p38;
	selp.b64 	%rd169, %rd167, %rd166, %p38;
	selp.b16 	%rs124, 1, %rs123, %p37;
	and.b16  	%rs125, %rs124, 255;
	selp.b64 	%rd170, %rd168, %rd169, %p37;
	add.s64 	%rd171, %rd163, 512;
	ld.global.f32 	%f23, [%rd161+2048];
	ld.global.f32 	%f24, [%rd162+2048];
	setp.lt.f32 	%p39, %f23, %f24;
	selp.u16 	%rs126, 1, 0, %p39;
	setp.ne.s16 	%p41, %rs125, 0;
	and.pred  	%p42, %p41, %p39;
	min.s64 	%rd172, %rd171, %rd170;
	setp.eq.s16 	%p43, %rs125, 0;
	selp.b16 	%rs127, %rs126, %rs124, %p43;
	selp.b64 	%rd173, %rd171, %rd170, %p43;
	selp.b16 	%rs128, 1, %rs127, %p42;
	and.b16  	%rs129, %rs128, 255;
	selp.b64 	%rd174, %rd172, %rd173, %p42;
	add.s64 	%rd175, %rd163, 768;
	ld.global.f32 	%f25, [%rd161+3072];
	ld.global.f32 	%f26, [%rd162+3072];
	setp.lt.f32 	%p44, %f25, %f26;
	selp.u16 	%rs130, 1, 0, %p44;
	setp.ne.s16 	%p46, %rs129, 0;
	and.pred  	%p47, %p46, %p44;
	min.s64 	%rd176, %rd175, %rd174;
	setp.eq.s16 	%p48, %rs129, 0;
	selp.b16 	%rs131, %rs130, %rs128, %p48;
	selp.b64 	%rd177, %rd175, %rd174, %p48;
	selp.b16 	%rs132, 1, %rs131, %p47;
	and.b16  	%rs133, %rs132, 255;
	selp.b64 	%rd178, %rd176, %rd177, %p47;
	add.s64 	%rd179, %rd163, 1024;
	ld.global.f32 	%f27, [%rd161+4096];
	ld.global.f32 	%f28, [%rd162+4096];
	setp.lt.f32 	%p49, %f27, %f28;
	selp.u16 	%rs134, 1, 0, %p49;
	setp.ne.s16 	%p51, %rs133, 0;
	and.pred  	%p52, %p51, %p49;
	min.s64 	%rd180, %rd179, %rd178;
	setp.eq.s16 	%p53, %rs133, 0;
	selp.b16 	%rs135, %rs134, %rs132, %p53;
	selp.b64 	%rd181, %rd179, %rd178, %p53;
	selp.b16 	%rs136, 1, %rs135, %p52;
	and.b16  	%rs137, %rs136, 255;
	selp.b64 	%rd182, %rd180, %rd181, %p52;
	add.s64 	%rd183, %rd163, 1280;
	ld.global.f32 	%f29, [%rd161+5120];
	ld.global.f32 	%f30, [%rd162+5120];
	setp.lt.f32 	%p54, %f29, %f30;
	selp.u16 	%rs138, 1, 0, %p54;
	setp.ne.s16 	%p56, %rs137, 0;
	and.pred  	%p57, %p56, %p54;
	min.s64 	%rd184, %rd183, %rd182;
	setp.eq.s16 	%p58, %rs137, 0;
	selp.b16 	%rs139, %rs138, %rs136, %p58;
	selp.b64 	%rd185, %rd183, %rd182, %p58;
	selp.b16 	%rs140, 1, %rs139, %p57;
	and.b16  	%rs141, %rs140, 255;
	selp.b64 	%rd186, %rd184, %rd185, %p57;
	add.s64 	%rd187, %rd163, 1536;
	ld.global.f32 	%f31, [%rd161+6144];
	ld.global.f32 	%f32, [%rd162+6144];
	setp.lt.f32 	%p59, %f31, %f32;
	selp.u16 	%rs142, 1, 0, %p59;
	setp.ne.s16 	%p61, %rs141, 0;
	and.pred  	%p62, %p61, %p59;
	min.s64 	%rd188, %rd187, %rd186;
	setp.eq.s16 	%p63, %rs141, 0;
	selp.b16 	%rs143, %rs142, %rs140, %p63;
	selp.b64 	%rd189, %rd187, %rd186, %p63;
	selp.b16 	%rs144, 1, %rs143, %p62;
	and.b16  	%rs145, %rs144, 255;
	selp.b64 	%rd190, %rd188, %rd189, %p62;
	add.s64 	%rd191, %rd163, 1792;
	ld.global.f32 	%f33, [%rd161+7168];
	ld.global.f32 	%f34, [%rd162+7168];
	setp.lt.f32 	%p64, %f33, %f34;
	selp.u16 	%rs146, 1, 0, %p64;
	setp.ne.s16 	%p66, %rs145, 0;
	and.pred  	%p67, %p66, %p64;
	min.s64 	%rd192, %rd191, %rd190;
	setp.eq.s16 	%p68, %rs145, 0;
	selp.b16 	%rs147, %rs146, %rs144, %p68;
	selp.b64 	%rd193, %rd191, %rd190, %p68;
	selp.b16 	%rs383, 1, %rs147, %p67;
	selp.b64 	%rd415, %rd192, %rd193, %p67;
	add.s32 	%r421, %r421, 2048;
	add.s32 	%r419, %r419, 8;
	setp.ne.s32 	%p69, %r419, 0;
	@%p69 bra 	$L__BB22_91;
$L__BB22_92:
	setp.eq.s32 	%p70, %r24, 0;
	@%p70 bra 	$L__BB22_100;
	setp.lt.u32 	%p71, %r24, 4;
	@%p71 bra 	$L__BB22_95;
	cvt.u64.u32 	%rd195, %r421;
	add.s64 	%rd196, %rd435, %rd195;
	shl.b64 	%rd197, %rd196, 2;
	add.s64 	%rd198, %rd2, %rd197;
	add.s64 	%rd199, %rd3, %rd197;
	add.s64 	%rd200, %rd196, %rd123;
	ld.global.f32 	%f35, [%rd198];
	ld.global.f32 	%f36, [%rd199];
	setp.lt.f32 	%p72, %f35, %f36;
	selp.u16 	%rs149, 1, 0, %p72;
	and.b16  	%rs150, %rs383, 255;
	setp.ne.s16 	%p74, %rs150, 0;
	and.pred  	%p75, %p74, %p72;
	min.s64 	%rd201, %rd200, %rd415;
	setp.eq.s16 	%p76, %rs150, 0;
	selp.b16 	%rs151, %rs149, %rs383, %p76;
	selp.b64 	%rd202, %rd200, %rd415, %p76;
	selp.b16 	%rs152, 1, %rs151, %p75;
	and.b16  	%rs153, %rs152, 255;
	selp.b64 	%rd203, %rd201, %rd202, %p75;
	add.s32 	%r58, %r421, 256;
	cvt.u64.u32 	%rd204, %r58;
	add.s64 	%rd205, %rd435, %rd204;
	add.s64 	%rd206, %rd205, %rd123;
	ld.global.f32 	%f37, [%rd198+1024];
	ld.global.f32 	%f38, [%rd199+1024];
	setp.lt.f32 	%p77, %f37, %f38;
	selp.u16 	%rs154, 1, 0, %p77;
	setp.ne.s16 	%p79, %rs153, 0;
	and.pred  	%p80, %p79, %p77;
	min.s64 	%rd207, %rd206, %rd203;
	setp.eq.s16 	%p81, %rs153, 0;
	selp.b16 	%rs155, %rs154, %rs152, %p81;
	selp.b64 	%rd208, %rd206, %rd203, %p81;
	selp.b16 	%rs156, 1, %rs155, %p80;
	and.b16  	%rs157, %rs156, 255;
	selp.b64 	%rd209, %rd207, %rd208, %p80;
	add.s32 	%r59, %r421, 512;
	cvt.u64.u32 	%rd210, %r59;
	add.s64 	%rd211, %rd435, %rd210;
	add.s64 	%rd212, %rd211, %rd123;
	ld.global.f32 	%f39, [%rd198+2048];
	ld.global.f32 	%f40, [%rd199+2048];
	setp.lt.f32 	%p82, %f39, %f40;
	selp.u16 	%rs158, 1, 0, %p82;
	setp.ne.s16 	%p84, %rs157, 0;
	and.pred  	%p85, %p84, %p82;
	min.s64 	%rd213, %rd212, %rd209;
	setp.eq.s16 	%p86, %rs157, 0;
	selp.b16 	%rs159, %rs158, %rs156, %p86;
	selp.b64 	%rd214, %rd212, %rd209, %p86;
	selp.b16 	%rs160, 1, %rs159, %p85;
	and.b16  	%rs161, %rs160, 255;
	selp.b64 	%rd215, %rd213, %rd214, %p85;
	add.s32 	%r60, %r421, 768;
	cvt.u64.u32 	%rd216, %r60;
	add.s64 	%rd217, %rd435, %rd216;
	add.s64 	%rd218, %rd217, %rd123;
	ld.global.f32 	%f41, [%rd198+3072];
	ld.global.f32 	%f42, [%rd199+3072];
	setp.lt.f32 	%p87, %f41, %f42;
	selp.u16 	%rs162, 1, 0, %p87;
	setp.ne.s16 	%p89, %rs161, 0;
	and.pred  	%p90, %p89, %p87;
	min.s64 	%rd219, %rd218, %rd215;
	setp.eq.s16 	%p91, %rs161, 0;
	selp.b16 	%rs163, %rs162, %rs160, %p91;
	selp.b64 	%rd220, %rd218, %rd215, %p91;
	selp.b16 	%rs383, 1, %rs163, %p90;
	selp.b64 	%rd415, %rd219, %rd220, %p90;
	add.s32 	%r421, %r421, 1024;
$L__BB22_95:
	and.b32  	%r61, %r23, 3;
	setp.eq.s32 	%p92, %r61, 0;
	@%p92 bra 	$L__BB22_100;
	setp.eq.s32 	%p93, %r61, 1;
	@%p93 bra 	$L__BB22_98;
	cvt.u64.u32 	%rd222, %r421;
	add.s64 	%rd223, %rd435, %rd222;
	shl.b64 	%rd224, %rd223, 2;
	add.s64 	%rd225, %rd2, %rd224;
	add.s64 	%rd226, %rd3, %rd224;
	add.s64 	%rd227, %rd223, %rd123;
	ld.global.f32 	%f43, [%rd225];
	ld.global.f32 	%f44, [%rd226];
	setp.lt.f32 	%p94, %f43, %f44;
	selp.u16 	%rs165, 1, 0, %p94;
	and.b16  	%rs166, %rs383, 255;
	setp.ne.s16 	%p96, %rs166, 0;
	and.pred  	%p97, %p96, %p94;
	min.s64 	%rd228, %rd227, %rd415;
	setp.eq.s16 	%p98, %rs166, 0;
	selp.b16 	%rs167, %rs165, %rs383, %p98;
	selp.b64 	%rd229, %rd227, %rd415, %p98;
	selp.b16 	%rs168, 1, %rs167, %p97;
	and.b16  	%rs169, %rs168, 255;
	selp.b64 	%rd230, %rd228, %rd229, %p97;
	add.s32 	%r62, %r421, 256;
	cvt.u64.u32 	%rd231, %r62;
	add.s64 	%rd232, %rd435, %rd231;
	add.s64 	%rd233, %rd232, %rd123;
	ld.global.f32 	%f45, [%rd225+1024];
	ld.global.f32 	%f46, [%rd226+1024];
	setp.lt.f32 	%p99, %f45, %f46;
	selp.u16 	%rs170, 1, 0, %p99;
	setp.ne.s16 	%p101, %rs169, 0;
	and.pred  	%p102, %p101, %p99;
	min.s64 	%rd234, %rd233, %rd230;
	setp.eq.s16 	%p103, %rs169, 0;
	selp.b16 	%rs171, %rs170, %rs168, %p103;
	selp.b64 	%rd235, %rd233, %rd230, %p103;
	selp.b16 	%rs383, 1, %rs171, %p102;
	selp.b64 	%rd415, %rd234, %rd235, %p102;
	add.s32 	%r421, %r421, 512;
$L__BB22_98:
	and.b32  	%r63, %r22, 256;
	setp.ne.s32 	%p104, %r63, 0;
	@%p104 bra 	$L__BB22_100;
	cvt.u64.u32 	%rd236, %r421;
	add.s64 	%rd237, %rd435, %rd236;
	shl.b64 	%rd238, %rd237, 2;
	add.s64 	%rd239, %rd2, %rd238;
	add.s64 	%rd240, %rd3, %rd238;
	add.s64 	%rd241, %rd237, %rd123;
	ld.global.f32 	%f47, [%rd239];
	ld.global.f32 	%f48, [%rd240];
	setp.lt.f32 	%p105, %f47, %f48;
	selp.u16 	%rs172, 1, 0, %p105;
	and.b16  	%rs173, %rs383, 255;
	setp.ne.s16 	%p107, %rs173, 0;
	and.pred  	%p108, %p107, %p105;
	min.s64 	%rd242, %rd241, %rd415;
	setp.eq.s16 	%p109, %rs173, 0;
	selp.b16 	%rs174, %rs172, %rs383, %p109;
	selp.b64 	%rd243, %rd241, %rd415, %p109;
	selp.b16 	%rs383, 1, %rs174, %p108;
	selp.b64 	%rd415, %rd242, %rd243, %p108;
$L__BB22_100:
	// begin inline asm
	mov.u32 %r64, %laneid;
	// end inline asm
	cvt.u32.u16 	%r85, %rs383;
	and.b32  	%r66, %r85, 255;
	mov.b32 	%r82, 1;
	mov.b32 	%r83, 31;
	mov.b32 	%r84, -1;
	// begin inline asm
	shfl.sync.down.b32 %r65, %r66, %r82, %r83, %r84;
	// end inline asm
	// begin inline asm
	shfl.sync.down.b32 %r70, %r71, %r82, %r83, %r84;
	// end inline asm
	mov.b64 	{%r76, %r81}, %rd415;
	// begin inline asm
	shfl.sync.down.b32 %r75, %r76, %r82, %r83, %r84;
	// end inline asm
	// begin inline asm
	shfl.sync.down.b32 %r80, %r81, %r82, %r83, %r84;
	// end inline asm
	mov.b64 	%rd99, {%r75, %r80};
	cvt.u16.u32 	%rs77, %r65;
	setp.gt.s32 	%p110, %r64, 30;
	@%p110 bra 	$L__BB22_104;
	and.b16  	%rs175, %rs383, 255;
	setp.eq.s16 	%p111, %rs175, 0;
	and.b16  	%rs176, %rs77, 255;
	setp.eq.s16 	%p112, %rs176, 0;
	or.pred  	%p113, %p111, %p112;
	@%p113 bra 	$L__BB22_103;
	min.s64 	%rd415, %rd99, %rd415;
	mov.b16 	%rs383, 1;
	bra.uni 	$L__BB22_104;
$L__BB22_103:
	setp.eq.s16 	%p114, %rs175, 0;
	selp.b16 	%rs383, %rs77, %rs383, %p114;
	selp.b64 	%rd415, %rd99, %rd415, %p114;
$L__BB22_104:
	cvt.u32.u16 	%r106, %rs383;
	and.b32  	%r87, %r106, 255;
	mov.b32 	%r103, 2;
	mov.b32 	%r104, 31;
	mov.b32 	%r105, -1;
	// begin inline asm
	shfl.sync.down.b32 %r86, %r87, %r103, %r104, %r105;
	// end inline asm
	// begin inline asm
	shfl.sync.down.b32 %r91, %r92, %r103, %r104, %r105;
	// end inline asm
	mov.b64 	{%r97, %r102}, %rd415;
	// begin inline asm
	shfl.sync.down.b32 %r96, %r97, %r103, %r104, %r105;
	// end inline asm
	// begin inline asm
	shfl.sync.down.b32 %r101, %r102, %r103, %r104, %r105;
	// end inline asm
	mov.b64 	%rd103, {%r96, %r101};
	cvt.u16.u32 	%rs80, %r86;
	setp.gt.s32 	%p115, %r64, 29;
	@%p115 bra 	$L__BB22_108;
	and.b16  	%rs179, %rs383, 255;
	setp.eq.s16 	%p116, %rs179, 0;
	and.b16  	%rs180, %rs80, 255;
	setp.eq.s16 	%p117, %rs180, 0;
	or.pred  	%p118, %p116, %p117;
	@%p118 bra 	$L__BB22_107;
	min.s64 	%rd415, %rd103, %rd415;
	mov.b16 	%rs383, 1;
	bra.uni 	$L__BB22_108;
$L__BB22_107:
	setp.eq.s16 	%p119, %rs179, 0;
	selp.b16 	%rs383, %rs80, %rs383, %p119;
	selp.b64 	%rd415, %rd103, %rd415, %p119;
$L__BB22_108:
	cvt.u32.u16 	%r127, %rs383;
	and.b32  	%r108, %r127, 255;
	mov.b32 	%r124, 4;
	mov.b32 	%r125, 31;
	mov.b32 	%r126, -1;
	// begin inline asm
	shfl.sync.down.b32 %r107, %r108, %r124, %r125, %r126;
	// end inline asm
	// begin inline asm
	shfl.sync.down.b32 %r112, %r113, %r124, %r125, %r126;
	// end inline asm
	mov.b64 	{%r118, %r123}, %rd415;
	// begin inline asm
	shfl.sync.down.b32 %r117, %r118, %r124, %r125, %r126;
	// end inline asm
	// begin inline asm
	shfl.sync.down.b32 %r122, %r123, %r124, %r125, %r126;
	// end inline asm
	mov.b64 	%rd107, {%r117, %r122};
	cvt.u16.u32 	%rs83, %r107;
	setp.gt.s32 	%p120, %r64, 27;
	@%p120 bra 	$L__BB22_112;
	and.b16  	%rs183, %rs383, 255;
	setp.eq.s16 	%p121, %rs183, 0;
	and.b16  	%rs184, %rs83, 255;
	setp.eq.s16 	%p122, %rs184, 0;
	or.pred  	%p123, %p121, %p122;
	@%p123 bra 	$L__BB22_111;
	min.s64 	%rd415, %rd107, %rd415;
	mov.b16 	%rs383, 1;
	bra.uni 	$L__BB22_112;
$L__BB22_111:
	setp.eq.s16 	%p124, %rs183, 0;
	selp.b16 	%rs383, %rs83, %rs383, %p124;
	selp.b64 	%rd415, %rd107, %rd415, %p124;
$L__BB22_112:
	cvt.u32.u16 	%r148, %rs383;
	and.b32  	%r129, %r148, 255;
	mov.b32 	%r145, 8;
	mov.b32 	%r146, 31;
	mov.b32 	%r147, -1;
	// begin inline asm
	shfl.sync.down.b32 %r128, %r129, %r145, %r146, %r147;
	// end inline asm
	// begin inline asm
	shfl.sync.down.b32 %r133, %r134, %r145, %r146, %r147;
	// end inline asm
	mov.b64 	{%r139, %r144}, %rd415;
	// begin inline asm
	shfl.sync.down.b32 %r138, %r139, %r145, %r146, %r147;
	// end inline asm
	// begin inline asm
	shfl.sync.down.b32 %r143, %r144, %r145, %r146, %r147;
	// end inline asm
	mov.b64 	%rd111, {%r138, %r143};
	cvt.u16.u32 	%rs86, %r128;
	setp.gt.s32 	%p125, %r64, 23;
	@%p125 bra 	$L__BB22_116;
	and.b16  	%rs187, %rs383, 255;
	setp.eq.s16 	%p126, %rs187, 0;
	and.b16  	%rs188, %rs86, 255;
	setp.eq.s16 	%p127, %rs188, 0;
	or.pred  	%p128, %p126, %p127;
	@%p128 bra 	$L__BB22_115;
	min.s64 	%rd415, %rd111, %rd415;
	mov.b16 	%rs383, 1;
	bra.uni 	$L__BB22_116;
$L__BB22_115:
	setp.eq.s16 	%p129, %rs187, 0;
	selp.b16 	%rs383, %rs86, %rs383, %p129;
	selp.b64 	%rd415, %rd111, %rd415, %p129;
$L__BB22_116:
	cvt.u32.u16 	%r169, %rs383;
	and.b32  	%r150, %r169, 255;
	mov.b32 	%r166, 16;
	mov.b32 	%r167, 31;
	mov.b32 	%r168, -1;
	// begin inline asm
	shfl.sync.down.b32 %r149, %r150, %r166, %r167, %r168;
	// end inline asm
	// begin inline asm
	shfl.sync.down.b32 %r154, %r155, %r166, %r167, %r168;
	// end inline asm
	mov.b64 	{%r160, %r165}, %rd415;
	// begin inline asm
	shfl.sync.down.b32 %r159, %r160, %r166, %r167, %r168;
	// end inline asm
	// begin inline asm
	shfl.sync.down.b32 %r164, %r165, %r166, %r167, %r168;
	// end inline asm
	mov.b64 	%rd115, {%r159, %r164};
	cvt.u16.u32 	%rs89, %r149;
	setp.gt.s32 	%p130, %r64, 15;
	@%p130 bra 	$L__BB22_120;
	and.b16  	%rs191, %rs383, 255;
	setp.eq.s16 	%p131, %rs191, 0;
	and.b16  	%rs192, %rs89, 255;
	setp.eq.s16 	%p132, %rs192, 0;
	or.pred  	%p133, %p131, %p132;
	@%p133 bra 	$L__BB22_119;
	min.s64 	%rd415, %rd115, %rd415;
	mov.b16 	%rs383, 1;
	bra.uni 	$L__BB22_120;
$L__BB22_119:
	setp.eq.s16 	%p134, %rs191, 0;
	selp.b16 	%rs383, %rs89, %rs383, %p134;
	selp.b64 	%rd415, %rd115, %rd415, %p134;
$L__BB22_120:
	setp.ne.s32 	%p135, %r64, 0;
	@%p135 bra 	$L__BB22_122;
	shr.u32 	%r170, %r21, 1;
	and.b32  	%r171, %r170, 496;
	mov.u32 	%r172, _ZZN3cub18CUB_300001_SM_10006detail6reduce28DeviceReduceSingleTileKernelINS2_10policy_hubIN4cuda3std3__45tupleIJblEEEyN6thrust24THRUST_300001_SM_1000_NS8cuda_cub9__find_if7functorIS9_EEE10Policy1000ENSB_12zip_iteratorINS8_IJNSD_26transform_input_iterator_tIbNSI_INS8_IJNSB_6detail15normal_iteratorINSB_10device_ptrIfEEEESO_EEEEENSK_22tuple_binary_predicateINS7_4lessIfEEEEEENSB_17counting_iteratorIlNSB_11use_defaultESX_SX_EEEEEEEPS9_ySF_S9_S9_NS7_10__identityEEEvT0_T1_T2_T3_T4_T6_E12temp_storage;
	add.s32 	%r173, %r172, %r171;
	st.shared.u8 	[%r173+8], %rs383;
	st.shared.u64 	[%r173+16], %rd415;
$L__BB22_122:
	bar.sync 	0;
	setp.ne.s32 	%p136, %r21, 0;
	@%p136 bra 	$L__BB22_124;
	ld.shared.u8 	%rs195, [_ZZN3cub18CUB_300001_SM_10006detail6reduce28DeviceReduceSingleTileKernelINS2_10policy_hubIN4cuda3std3__45tupleIJblEEEyN6thrust24THRUST_300001_SM_1000_NS8cuda_cub9__find_if7functorIS9_EEE10Policy1000ENSB_12zip_iteratorINS8_IJNSD_26transform_input_iterator_tIbNSI_INS8_IJNSB_6detail15normal_iteratorINSB_10device_ptrIfEEEESO_EEEEENSK_22tuple_binary_predicateINS7_4lessIfEEEEEENSB_17counting_iteratorIlNSB_11use_defaultESX_SX_EEEEEEEPS9_ySF_S9_S9_NS7_10__identityEEEvT0_T1_T2_T3_T4_T6_E12temp_storage+24];
	ld.shared.u64 	%rd244, [_ZZN3cub18CUB_300001_SM_10006detail6reduce28DeviceReduceSingleTileKernelINS2_10policy_hubIN4cuda3std3__45tupleIJblEEEyN6thrust24THRUST_300001_SM_1000_NS8cuda_cub9__find_if7functorIS9_EEE10Policy1000ENSB_12zip_iteratorINS8_IJNSD_26transform_input_iterator_tIbNSI_INS8_IJNSB_6detail15normal_iteratorINSB_10device_ptrIfEEEESO_EEEEENSK_22tuple_binary_predicateINS7_4lessIfEEEEEENSB_17counting_iteratorIlNSB_11use_defaultESX_SX_EEEEEEEPS9_ySF_S9_S9_NS7_10__identityEEEvT0_T1_T2_T3_T4_T6_E12temp_storage+32];
	and.b16  	%rs196, %rs383, 255;
	setp.eq.s16 	%p137, %rs196, 0;
	setp.eq.s16 	%p138, %rs195, 0;
	min.s64 	%rd245, %rd244, %rd415;
	selp.b16 	%rs197, %rs383, 1, %p138;
	selp.b16 	%rs198, %rs195, %rs197, %p137;
	and.b16  	%rs199, %rs198, 255;
	selp.b64 	%rd246, %rd415, %rd245, %p138;
	selp.b64 	%rd247, %rd244, %rd246, %p137;
	ld.shared.u8 	%rs200, [_ZZN3cub18CUB_300001_SM_10006detail6reduce28DeviceReduceSingleTileKernelINS2_10policy_hubIN4cuda3std3__45tupleIJblEEEyN6thrust24THRUST_300001_SM_1000_NS8cuda_cub9__find_if7functorIS9_EEE10Policy1000ENSB_12zip_iteratorINS8_IJNSD_26transform_input_iterator_tIbNSI_INS8_IJNSB_6detail15normal_iteratorINSB_10device_ptrIfEEEESO_EEEEENSK_22tuple_binary_predicateINS7_4lessIfEEEEEENSB_17counting_iteratorIlNSB_11use_defaultESX_SX_EEEEEEEPS9_ySF_S9_S9_NS7_10__identityEEEvT0_T1_T2_T3_T4_T6_E12temp_storage+40];
	ld.shared.u64 	%rd248, [_ZZN3cub18CUB_300001_SM_10006detail6reduce28DeviceReduceSingleTileKernelINS2_10policy_hubIN4cuda3std3__45tupleIJblEEEyN6thrust24THRUST_300001_SM_1000_NS8cuda_cub9__find_if7functorIS9_EEE10Policy1000ENSB_12zip_iteratorINS8_IJNSD_26transform_input_iterator_tIbNSI_INS8_IJNSB_6detail15normal_iteratorINSB_10device_ptrIfEEEESO_EEEEENSK_22tuple_binary_predicateINS7_4lessIfEEEEEENSB_17counting_iteratorIlNSB_11use_defaultESX_SX_EEEEEEEPS9_ySF_S9_S9_NS7_10__identityEEEvT0_T1_T2_T3_T4_T6_E12temp_storage+48];
	setp.eq.s16 	%p139, %rs199, 0;
	setp.eq.s16 	%p140, %rs200, 0;
	min.s64 	%rd249, %rd248, %rd247;
	selp.b16 	%rs201, %rs198, 1, %p140;
	selp.b16 	%rs202, %rs200, %rs201, %p139;
	and.b16  	%rs203, %rs202, 255;
	selp.b64 	%rd250, %rd247, %rd249, %p140;
	selp.b64 	%rd251, %rd248, %rd250, %p139;
	ld.shared.u8 	%rs204, [_ZZN3cub18CUB_300001_SM_10006detail6reduce28DeviceReduceSingleTileKernelINS2_10policy_hubIN4cuda3std3__45tupleIJblEEEyN6thrust24THRUST_300001_SM_1000_NS8cuda_cub9__find_if7functorIS9_EEE10Policy1000ENSB_12zip_iteratorINS8_IJNSD_26transform_input_iterator_tIbNSI_INS8_IJNSB_6detail15normal_iteratorINSB_10device_ptrIfEEEESO_EEEEENSK_22tuple_binary_predicateINS7_4lessIfEEEEEENSB_17counting_iteratorIlNSB_11use_defaultESX_SX_EEEEEEEPS9_ySF_S9_S9_NS7_10__identityEEEvT0_T1_T2_T3_T4_T6_E12temp_storage+56];
	ld.shared.u64 	%rd252, [_ZZN3cub18CUB_300001_SM_10006detail6reduce28DeviceReduceSingleTileKernelINS2_10policy_hubIN4cuda3std3__45tupleIJblEEEyN6thrust24THRUST_300001_SM_1000_NS8cuda_cub9__find_if7functorIS9_EEE10Policy1000ENSB_12zip_iteratorINS8_IJNSD_26transform_input_iterator_tIbNSI_INS8_IJNSB_6detail15normal_iteratorINSB_10device_ptrIfEEEESO_EEEEENSK_22tuple_binary_predicateINS7_4lessIfEEEEEENSB_17counting_iteratorIlNSB_11use_defaultESX_SX_EEEEEEEPS9_ySF_S9_S9_NS7_10__identityEEEvT0_T1_T2_T3_T4_T6_E12temp_storage+64];
	setp.eq.s16 	%p141, %rs203, 0;
	setp.eq.s16 	%p142, %rs204, 0;
	min.s64 	%rd253, %rd252, %rd251;
	selp.b16 	%rs205, %rs202, 1, %p142;
	selp.b16 	%rs206, %rs204, %rs205, %p141;
	and.b16  	%rs207, %rs206, 255;
	selp.b64 	%rd254, %rd251, %rd253, %p142;
	selp.b64 	%rd255, %rd252, %rd254, %p141;
	ld.shared.u8 	%rs208, [_ZZN3cub18CUB_300001_SM_10006detail6reduce28DeviceReduceSingleTileKernelINS2_10policy_hubIN4cuda3std3__45tupleIJblEEEyN6thrust24THRUST_300001_SM_1000_NS8cuda_cub9__find_if7functorIS9_EEE10Policy1000ENSB_12zip_iteratorINS8_IJNSD_26transform_input_iterator_tIbNSI_INS8_IJNSB_6detail15normal_iteratorINSB_10device_ptrIfEEEESO_EEEEENSK_22tuple_binary_predicateINS7_4lessIfEEEEEENSB_17counting_iteratorIlNSB_11use_defaultESX_SX_EEEEEEEPS9_ySF_S9_S9_NS7_10__identityEEEvT0_T1_T2_T3_T4_T6_E12temp_storage+72];
	ld.shared.u64 	%rd256, [_ZZN3cub18CUB_300001_SM_10006detail6reduce28DeviceReduceSingleTileKernelINS2_10policy_hubIN4cuda3std3__45tupleIJblEEEyN6thrust24THRUST_300001_SM_1000_NS8cuda_cub9__find_if7functorIS9_EEE10Policy1000ENSB_12zip_iteratorINS8_IJNSD_26transform_input_iterator_tIbNSI_INS8_IJNSB_6detail15normal_iteratorINSB_10device_ptrIfEEEESO_EEEEENSK_22tuple_binary_predicateINS7_4lessIfEEEEEENSB_17counting_iteratorIlNSB_11use_defaultESX_SX_EEEEEEEPS9_ySF_S9_S9_NS7_10__identityEEEvT0_T1_T2_T3_T4_T6_E12temp_storage+80];
	setp.eq.s16 	%p143, %rs207, 0;
	setp.eq.s16 	%p144, %rs208, 0;
	min.s64 	%rd257, %rd256, %rd255;
	selp.b16 	%rs209, %rs206, 1, %p144;
	selp.b16 	%rs210, %rs208, %rs209, %p143;
	and.b16  	%rs211, %rs210, 255;
	selp.b64 	%rd258, %rd255, %rd257, %p144;
	selp.b64 	%rd259, %rd256, %rd258, %p143;
	ld.shared.u8 	%rs212, [_ZZN3cub18CUB_300001_SM_10006detail6reduce28DeviceReduceSingleTileKernelINS2_10policy_hubIN4cuda3std3__45tupleIJblEEEyN6thrust24THRUST_300001_SM_1000_NS8cuda_cub9__find_if7functorIS9_EEE10Policy1000ENSB_12zip_iteratorINS8_IJNSD_26transform_input_iterator_tIbNSI_INS8_IJNSB_6detail15normal_iteratorINSB_10device_ptrIfEEEESO_EEEEENSK_22tuple_binary_predicateINS7_4lessIfEEEEEENSB_17counting_iteratorIlNSB_11use_defaultESX_SX_EEEEEEEPS9_ySF_S9_S9_NS7_10__identityEEEvT0_T1_T2_T3_T4_T6_E12temp_storage+88];
	ld.shared.u64 	%rd260, [_ZZN3cub18CUB_300001_SM_10006detail6reduce28DeviceReduceSingleTileKernelINS2_10policy_hubIN4cuda3std3__45tupleIJblEEEyN6thrust24THRUST_300001_SM_1000_NS8cuda_cub9__find_if7functorIS9_EEE10Policy1000ENSB_12zip_iteratorINS8_IJNSD_26transform_input_iterator_tIbNSI_INS8_IJNSB_6detail15normal_iteratorINSB_10device_ptrIfEEEESO_EEEEENSK_22tuple_binary_predicateINS7_4lessIfEEEEEENSB_17counting_iteratorIlNSB_11use_defaultESX_SX_EEEEEEEPS9_ySF_S9_S9_NS7_10__identityEEEvT0_T1_T2_T3_T4_T6_E12temp_storage+96];
	setp.eq.s16 	%p145, %rs211, 0;
	setp.eq.s16 	%p146, %rs212, 0;
	min.s64 	%rd261, %rd260, %rd259;
	selp.b16 	%rs213, %rs210, 1, %p146;
	selp.b16 	%rs214, %rs212, %rs213, %p145;
	and.b16  	%rs215, %rs214, 255;
	selp.b64 	%rd262, %rd259, %rd261, %p146;
	selp.b64 	%rd263, %rd260, %rd262, %p145;
	ld.shared.u8 	%rs216, [_ZZN3cub18CUB_300001_SM_10006detail6reduce28DeviceReduceSingleTileKernelINS2_10policy_hubIN4cuda3std3__45tupleIJblEEEyN6thrust24THRUST_300001_SM_1000_NS8cuda_cub9__find_if7functorIS9_EEE10Policy1000ENSB_12zip_iteratorINS8_IJNSD_26transform_input_iterator_tIbNSI_INS8_IJNSB_6detail15normal_iteratorINSB_10device_ptrIfEEEESO_EEEEENSK_22tuple_binary_predicateINS7_4lessIfEEEEEENSB_17counting_iteratorIlNSB_11use_defaultESX_SX_EEEEEEEPS9_ySF_S9_S9_NS7_10__identityEEEvT0_T1_T2_T3_T4_T6_E12temp_storage+104];
	ld.shared.u64 	%rd264, [_ZZN3cub18CUB_300001_SM_10006detail6reduce28DeviceReduceSingleTileKernelINS2_10policy_hubIN4cuda3std3__45tupleIJblEEEyN6thrust24THRUST_300001_SM_1000_NS8cuda_cub9__find_if7functorIS9_EEE10Policy1000ENSB_12zip_iteratorINS8_IJNSD_26transform_input_iterator_tIbNSI_INS8_IJNSB_6detail15normal_iteratorINSB_10device_ptrIfEEEESO_EEEEENSK_22tuple_binary_predicateINS7_4lessIfEEEEEENSB_17counting_iteratorIlNSB_11use_defaultESX_SX_EEEEEEEPS9_ySF_S9_S9_NS7_10__identityEEEvT0_T1_T2_T3_T4_T6_E12temp_storage+112];
	setp.eq.s16 	%p147, %rs215, 0;
	setp.eq.s16 	%p148, %rs216, 0;
	min.s64 	%rd265, %rd264, %rd263;
	selp.b16 	%rs217, %rs214, 1, %p148;
	selp.b16 	%rs218, %rs216, %rs217, %p147;
	and.b16  	%rs219, %rs218, 255;
	selp.b64 	%rd266, %rd263, %rd265, %p148;
	selp.b64 	%rd267, %rd264, %rd266, %p147;
	ld.shared.u8 	%rs220, [_ZZN3cub18CUB_300001_SM_10006detail6reduce28DeviceReduceSingleTileKernelINS2_10policy_hubIN4cuda3std3__45tupleIJblEEEyN6thrust24THRUST_300001_SM_1000_NS8cuda_cub9__find_if7functorIS9_EEE10Policy1000ENSB_12zip_iteratorINS8_IJNSD_26transform_input_iterator_tIbNSI_INS8_IJNSB_6detail15normal_iteratorINSB_10device_ptrIfEEEESO_EEEEENSK_22tuple_binary_predicateINS7_4lessIfEEEEEENSB_17counting_iteratorIlNSB_11use_defaultESX_SX_EEEEEEEPS9_ySF_S9_S9_NS7_10__identityEEEvT0_T1_T2_T3_T4_T6_E12temp_storage+120];
	ld.shared.u64 	%rd268, [_ZZN3cub18CUB_300001_SM_10006detail6reduce28DeviceReduceSingleTileKernelINS2_10policy_hubIN4cuda3std3__45tupleIJblEEEyN6thrust24THRUST_300001_SM_1000_NS8cuda_cub9__find_if7functorIS9_EEE10Policy1000ENSB_12zip_iteratorINS8_IJNSD_26transform_input_iterator_tIbNSI_INS8_IJNSB_6detail15normal_iteratorINSB_10device_ptrIfEEEESO_EEEEENSK_22tuple_binary_predicateINS7_4lessIfEEEEEENSB_17counting_iteratorIlNSB_11use_defaultESX_SX_EEEEEEEPS9_ySF_S9_S9_NS7_10__identityEEEvT0_T1_T2_T3_T4_T6_E12temp_storage+128];
	setp.eq.s16 	%p149, %rs219, 0;
	setp.eq.s16 	%p150, %rs220, 0;
	min.s64 	%rd269, %rd268, %rd267;
	selp.b16 	%rs221, %rs218, 1, %p150;
	selp.b16 	%rs383, %rs220, %rs221, %p149;
	selp.b64 	%rd270, %rd267, %rd269, %p150;
	selp.b64 	%rd415, %rd268, %rd270, %p149;
$L__BB22_124:
	mov.u32 	%r411, %tid.x;
	setp.ne.s32 	%p327, %r411, 0;
	@%p327 bra 	$L__BB22_126;
	setp.eq.s16 	%p328, %rs102, 0;
	and.b16  	%rs371, %rs383, 255;
	setp.eq.s16 	%p329, %rs371, 0;
	min.s64 	%rd403, %rd415, %rd125;
	selp.b16 	%rs372, %rs102, 1, %p329;
	selp.b16 	%rs373, %rs383, %rs372, %p328;
	selp.b64 	%rd404, %rd125, %rd403, %p329;
	selp.b64 	%rd405, %rd415, %rd404, %p328;
	st.global.u8 	[%rd1], %rs373;
	st.global.u64 	[%rd1+8], %rd405;
$L__BB22_126:
	ret;

}
	// .globl	_ZN3cub18CUB_300001_SM_10006detail6reduce18DeviceReduceKernelINS2_10policy_hubIN4cuda3std3__45tupleIJblEEEyN6thrust24THRUST_300001_SM_1000_NS8cuda_cub9__find_if7functorIS9_EEE10Policy1000ENSB_12zip_iteratorINS8_IJNSD_26transform_input_iterator_tIbNSI_INS8_IJNSB_6detail15normal_iteratorINSB_10device_ptrIfEEEESO_EEEEENSK_22tuple_binary_predicateINS7_4lessIfEEEEEENSB_17counting_iteratorIlNSB_11use_defaultESX_SX_EEEEEEEySF_S9_NS7_10__identityEEEvT0_PT3_T1_NS0_13GridEvenShareIS15_EET2_T4_
.visible .entry _ZN3cub18CUB_300001_SM_10006detail6reduce18DeviceReduceKernelINS2_10policy_hubIN4cuda3std3__45tupleIJblEEEyN6thrust24THRUST_300001_SM_1000_NS8cuda_cub9__find_if7functorIS9_EEE10Policy1000ENSB_12zip_iteratorINS8_IJNSD_26transform_input_iterator_tIbNSI_INS8_IJNSB_6detail15normal_iteratorINSB_10device_ptrIfEEEESO_EEEEENSK_22tuple_binary_predicateINS7_4lessIfEEEEEENSB_17counting_iteratorIlNSB_11use_defaultESX_SX_EEEEEEEySF_S9_NS7_10__identityEEEvT0_PT3_T1_NS0_13GridEvenShareIS15_EET2_T4_(
	.param .align 8 .b8 _ZN3cub18CUB_300001_SM_10006detail6reduce18DeviceReduceKernelINS2_10policy_hubIN4cuda3std3__45tupleIJblEEEyN6thrust24THRUST_300001_SM_1000_NS8cuda_cub9__find_if7functorIS9_EEE10Policy1000ENSB_12zip_iteratorINS8_IJNSD_26transform_input_iterator_tIbNSI_INS8_IJNSB_6detail15normal_iteratorINSB_10device_ptrIfEEEESO_EEEEENSK_22tuple_binary_predicateINS7_4lessIfEEEEEENSB_17counting_iteratorIlNSB_11use_defaultESX_SX_EEEEEEEySF_S9_NS7_10__identityEEEvT0_PT3_T1_NS0_13GridEvenShareIS15_EET2_T4__param_0[32],
	.param .u64 .ptr .align 1 _ZN3cub18CUB_300001_SM_10006detail6reduce18DeviceReduceKernelINS2_10policy_hubIN4cuda3std3__45tupleIJblEEEyN6thrust24THRUST_300001_SM_1000_NS8cuda_cub9__find_if7functorIS9_EEE10Policy1000ENSB_12zip_iteratorINS8_IJNSD_26transform_input_iterator_tIbNSI_INS8_IJNSB_6detail15normal_iteratorINSB_10device_ptrIfEEEESO_EEEEENSK_22tuple_binary_predicateINS7_4lessIfEEEEEENSB_17counting_iteratorIlNSB_11use_defaultESX_SX_EEEEEEEySF_S9_NS7_10__identityEEEvT0_PT3_T1_NS0_13GridEvenShareIS15_EET2_T4__param_1,
	.param .u64 _ZN3cub18CUB_300001_SM_10006detail6reduce18DeviceReduceKernelINS2_10policy_hubIN4cuda3std3__45tupleIJblEEEyN6thrust24THRUST_300001_SM_1000_NS8cuda_cub9__find_if7functorIS9_EEE10Policy1000ENSB_12zip_iteratorINS8_IJNSD_26transform_input_iterator_tIbNSI_INS8_IJNSB_6detail15normal_iteratorINSB_10device_ptrIfEEEESO_EEEEENSK_22tuple_binary_predicateINS7_4lessIfEEEEEENSB_17counting_iteratorIlNSB_11use_defaultESX_SX_EEEEEEEySF_S9_NS7_10__identityEEEvT0_PT3_T1_NS0_13GridEvenShareIS15_EET2_T4__param_2,
	.param .align 8 .b8 _ZN3cub18CUB_300001_SM_10006detail6reduce18DeviceReduceKernelINS2_10policy_hubIN4cuda3std3__45tupleIJblEEEyN6thrust24THRUST_300001_SM_1000_NS8cuda_cub9__find_if7functorIS9_EEE10Policy1000ENSB_12zip_iteratorINS8_IJNSD_26transform_input_iterator_tIbNSI_INS8_IJNSB_6detail15normal_iteratorINSB_10device_ptrIfEEEESO_EEEEENSK_22tuple_binary_predicateINS7_4lessIfEEEEEENSB_17counting_iteratorIlNSB_11use_defaultESX_SX_EEEEEEEySF_S9_NS7_10__identityEEEvT0_PT3_T1_NS0_13GridEvenShareIS15_EET2_T4__param_3[72],
	.param .align 1 .b8 _ZN3cub18CUB_300001_SM_10006detail6reduce18DeviceReduceKernelINS2_10policy_hubIN4cuda3std3__45tupleIJblEEEyN6thrust24THRUST_300001_SM_1000_NS8cuda_cub9__find_if7functorIS9_EEE10Policy1000ENSB_12zip_iteratorINS8_IJNSD_26transform_input_iterator_tIbNSI_INS8_IJNSB_6detail15normal_iteratorINSB_10device_ptrIfEEEESO_EEEEENSK_22tuple_binary_predicateINS7_4lessIfEEEEEENSB_17counting_iteratorIlNSB_11use_defaultESX_SX_EEEEEEEySF_S9_NS7_10__identityEEEvT0_PT3_T1_NS0_13GridEvenShareIS15_EET2_T4__param_4[1],
	.param .align 1 .b8 _ZN3cub18CUB_300001_SM_10006detail6reduce18DeviceReduceKernelINS2_10policy_hubIN4cuda3std3__45tupleIJblEEEyN6thrust24THRUST_300001_SM_1000_NS8cuda_cub9__find_if7functorIS9_EEE10Policy1000ENSB_12zip_iteratorINS8_IJNSD_26transform_input_iterator_tIbNSI_INS8_IJNSB_6detail15normal_iteratorINSB_10device_ptrIfEEEESO_EEEEENSK_22tuple_binary_predicateINS7_4lessIfEEEEEENSB_17counting_iteratorIlNSB_11use_defaultESX_SX_EEEEEEEySF_S9_NS7_10__identityEEEvT0_PT3_T1_NS0_13GridEvenShareIS15_EET2_T4__param_5[1]
)
.maxntid 256
{
	.reg .pred 	%p<327>;
	.reg .b16 	%rs<401>;
	.reg .b32 	%r<453>;
	.reg .b32 	%f<81>;
	.reg .b64 	%rd<471>;
	// demoted variable
	.shared .align 8 .b8 _ZZN3cub18CUB_300001_SM_10006detail6reduce18DeviceReduceKernelINS2_10policy_hubIN4cuda3std3__45tupleIJblEEEyN6thrust24THRUST_300001_SM_1000_NS8cuda_cub9__find_if7functorIS9_EEE10Policy1000ENSB_12zip_iteratorINS8_IJNSD_26transform_input_iterator_tIbNSI_INS8_IJNSB_6detail15normal_iteratorINSB_10device_ptrIfEEEESO_EEEEENSK_22tuple_binary_predicateINS7_4lessIfEEEEEENSB_17counting_iteratorIlNSB_11use_defaultESX_SX_EEEEEEEySF_S9_NS7_10__identityEEEvT0_PT3_T1_NS0_13GridEvenShareIS15_EET2_T4_E12temp_storage[152];
	ld.param.u64 	%rd4, [_ZN3cub18CUB_300001_SM_10006detail6reduce18DeviceReduceKernelINS2_10policy_hubIN4cuda3std3__45tupleIJblEEEyN6thrust24THRUST_300001_SM_1000_NS8cuda_cub9__find_if7functorIS9_EEE10Policy1000ENSB_12zip_iteratorINS8_IJNSD_26transform_input_iterator_tIbNSI_INS8_IJNSB_6detail15normal_iteratorINSB_10device_ptrIfEEEESO_EEEEENSK_22tuple_binary_predicateINS7_4lessIfEEEEEENSB_17counting_iteratorIlNSB_11use_defaultESX_SX_EEEEEEEySF_S9_NS7_10__identityEEEvT0_PT3_T1_NS0_13GridEvenShareIS15_EET2_T4__param_0+24];
	ld.param.u64 	%rd1, [_ZN3cub18CUB_300001_SM_10006detail6reduce18DeviceReduceKernelINS2_10policy_hubIN4cuda3std3__45tupleIJblEEEyN6thrust24THRUST_300001_SM_1000_NS8cuda_cub9__find_if7functorIS9_EEE10Policy1000ENSB_12zip_iteratorINS8_IJNSD_26transform_input_iterator_tIbNSI_INS8_IJNSB_6detail15normal_iteratorINSB_10device_ptrIfEEEESO_EEEEENSK_22tuple_binary_predicateINS7_4lessIfEEEEEENSB_17counting_iteratorIlNSB_11use_defaultESX_SX_EEEEEEEySF_S9_NS7_10__identityEEEvT0_PT3_T1_NS0_13GridEvenShareIS15_EET2_T4__param_3+32];
	ld.param.u32 	%r1, [_ZN3cub18CUB_300001_SM_10006detail6reduce18DeviceReduceKernelINS2_10policy_hubIN4cuda3std3__45tupleIJblEEEyN6thrust24THRUST_300001_SM_1000_NS8cuda_cub9__find_if7functorIS9_EEE10Policy1000ENSB_12zip_iteratorINS8_IJNSD_26transform_input_iterator_tIbNSI_INS8_IJNSB_6detail15normal_iteratorINSB_10device_ptrIfEEEESO_EEEEENSK_22tuple_binary_predicateINS7_4lessIfEEEEEENSB_17counting_iteratorIlNSB_11use_defaultESX_SX_EEEEEEEySF_S9_NS7_10__identityEEEvT0_PT3_T1_NS0_13GridEvenShareIS15_EET2_T4__param_3+40];
	ld.param.u64 	%rd120, [_ZN3cub18CUB_300001_SM_10006detail6reduce18DeviceReduceKernelINS2_10policy_hubIN4cuda3std3__45tupleIJblEEEyN6thrust24THRUST_300001_SM_1000_NS8cuda_cub9__find_if7functorIS9_EEE10Policy1000ENSB_12zip_iteratorINS8_IJNSD_26transform_input_iterator_tIbNSI_INS8_IJNSB_6detail15normal_iteratorINSB_10device_ptrIfEEEESO_EEEEENSK_22tuple_binary_predicateINS7_4lessIfEEEEEENSB_17counting_iteratorIlNSB_11use_defaultESX_SX_EEEEEEEySF_S9_NS7_10__identityEEEvT0_PT3_T1_NS0_13GridEvenShareIS15_EET2_T4__param_0+8];
	ld.param.u64 	%rd121, [_ZN3cub18CUB_300001_SM_10006detail6reduce18DeviceReduceKernelINS2_10policy_hubIN4cuda3std3__45tupleIJblEEEyN6thrust24THRUST_300001_SM_1000_NS8cuda_cub9__find_if7functorIS9_EEE10Policy1000ENSB_12zip_iteratorINS8_IJNSD_26transform_input_iterator_tIbNSI_INS8_IJNSB_6detail15normal_iteratorINSB_10device_ptrIfEEEESO_EEEEENSK_22tuple_binary_predicateINS7_4lessIfEEEEEENSB_17counting_iteratorIlNSB_11use_defaultESX_SX_EEEEEEEySF_S9_NS7_10__identityEEEvT0_PT3_T1_NS0_13GridEvenShareIS15_EET2_T4__param_0];
	cvta.to.global.u64 	%rd2, %rd121;
	cvta.to.global.u64 	%rd3, %rd120;
	mov.u32 	%r2, %ctaid.x;
	shl.b32 	%r47, %r1, 10;
	cvt.s64.s32 	%rd5, %r47;
	shl.b32 	%r48, %r2, 10;
	cvt.u64.u32 	%rd6, %r48;
	sub.s64 	%rd7, %rd1, %rd6;
	setp.gt.u64 	%p1, %rd7, 1023;
	@%p1 bra 	$L__BB23_78;
	cvt.u32.u64 	%r190, %rd6;
	cvt.u32.u64 	%r3, %rd1;
	sub.s32 	%r4, %r3, %r190;
	mov.u32 	%r5, %tid.x;
	setp.ge.s32 	%p150, %r5, %r4;
	mov.b16 	%rs369, 0;
	mov.b64 	%rd438, 0;
	mov.u32 	%r443, %r5;
	@%p150 bra 	$L__BB23_3;
	add.s32 	%r192, %r190, %r5;
	cvt.u64.u32 	%rd272, %r192;
	mul.wide.u32 	%rd273, %r192, 4;
	add.s64 	%rd274, %rd2, %rd273;
	add.s64 	%rd275, %rd3, %rd273;
	add.s64 	%rd438, %rd4, %rd272;
	ld.global.f32 	%f49, [%rd274];
	ld.global.f32 	%f50, [%rd275];
	setp.lt.f32 	%p151, %f49, %f50;
	selp.u16 	%rs369, 1, 0, %p151;
	add.s32 	%r443, %r5, 256;
$L__BB23_3:
	setp.ge.s32 	%p152, %r443, %r4;
	@%p152 bra 	$L__BB23_16;
	not.b32 	%r194, %r443;
	add.s32 	%r8, %r194, %r3;
	sub.s32 	%r195, %r8, %r190;
	shr.u32 	%r196, %r195, 8;
	add.s32 	%r9, %r196, 1;
	and.b32  	%r10, %r9, 7;
	setp.lt.u32 	%p153, %r195, 1792;
	@%p153 bra 	$L__BB23_8;
	add.s32 	%r442, %r443, 1024;
	and.b32  	%r197, %r9, 33554424;
	neg.s32 	%r441, %r197;
$L__BB23_6:
	.pragma "nounroll";
	add.s32 	%r198, %r442, -1024;
	cvt.s64.s32 	%rd277, %r198;
	add.s64 	%rd278, %rd277, %rd6;
	shl.b64 	%rd279, %rd278, 2;
	add.s64 	%rd280, %rd2, %rd279;
	add.s64 	%rd281, %rd3, %rd279;
	add.s64 	%rd282, %rd278, %rd4;
	ld.global.f32 	%f51, [%rd280];
	ld.global.f32 	%f52, [%rd281];
	setp.lt.f32 	%p154, %f51, %f52;
	selp.u16 	%rs214, 1, 0, %p154;
	and.b16  	%rs215, %rs369, 255;
	setp.ne.s16 	%p156, %rs215, 0;
	and.pred  	%p157, %p156, %p154;
	min.s64 	%rd283, %rd282, %rd438;
	setp.eq.s16 	%p158, %rs215, 0;
	selp.b64 	%rd284, %rd282, %rd438, %p158;
	selp.b16 	%rs216, %rs214, %rs369, %p158;
	selp.b64 	%rd285, %rd283, %rd284, %p157;
	selp.b16 	%rs217, 1, %rs216, %p157;
	and.b16  	%rs218, %rs217, 255;
	add.s32 	%r199, %r442, -768;
	cvt.s64.s32 	%rd286, %r199;
	add.s64 	%rd287, %rd286, %rd6;
	add.s64 	%rd288, %rd287, %rd4;
	ld.global.f32 	%f53, [%rd280+1024];
	ld.global.f32 	%f54, [%rd281+1024];
	setp.lt.f32 	%p159, %f53, %f54;
	selp.u16 	%rs219, 1, 0, %p159;
	setp.ne.s16 	%p161, %rs218, 0;
	and.pred  	%p162, %p161, %p159;
	min.s64 	%rd289, %rd288, %rd285;
	setp.eq.s16 	%p163, %rs218, 0;
	selp.b64 	%rd290, %rd288, %rd285, %p163;
	selp.b16 	%rs220, %rs219, %rs217, %p163;
	selp.b64 	%rd291, %rd289, %rd290, %p162;
	selp.b16 	%rs221, 1, %rs220, %p162;
	and.b16  	%rs222, %rs221, 255;
	add.s32 	%r200, %r442, -512;
	cvt.s64.s32 	%rd292, %r200;
	add.s64 	%rd293, %rd292, %rd6;
	add.s64 	%rd294, %rd293, %rd4;
	ld.global.f32 	%f55, [%rd280+2048];
	ld.global.f32 	%f56, [%rd281+2048];
	setp.lt.f32 	%p164, %f55, %f56;
	selp.u16 	%rs223, 1, 0, %p164;
	setp.ne.s16 	%p166, %rs222, 0;
	and.pred  	%p167, %p166, %p164;
	min.s64 	%rd295, %rd294, %rd291;
	setp.eq.s16 	%p168, %rs222, 0;
	selp.b64 	%rd296, %rd294, %rd291, %p168;
	selp.b16 	%rs224, %rs223, %rs221, %p168;
	selp.b64 	%rd297, %rd295, %rd296, %p167;
	selp.b16 	%rs225, 1, %rs224, %p167;
	and.b16  	%rs226, %rs225, 255;
	add.s32 	%r201, %r442, -256;
	cvt.s64.s32 	%rd298, %r201;
	add.s64 	%rd299, %rd298, %rd6;
	add.s64 	%rd300, %rd299, %rd4;
	ld.global.f32 	%f57, [%rd280+3072];
	ld.global.f32 	%f58, [%rd281+3072];
	setp.lt.f32 	%p169, %f57, %f58;
	selp.u16 	%rs227, 1, 0, %p169;
	setp.ne.s16 	%p171, %rs226, 0;
	and.pred  	%p172, %p171, %p169;
	min.s64 	%rd301, %rd300, %rd297;
	setp.eq.s16 	%p173, %rs226, 0;
	selp.b64 	%rd302, %rd300, %rd297, %p173;
	selp.b16 	%rs228, %rs227, %rs225, %p173;
	selp.b64 	%rd303, %rd301, %rd302, %p172;
	selp.b16 	%rs229, 1, %rs228, %p172;
	and.b16  	%rs230, %rs229, 255;
	add.s32 	%r202, %r442, 768;
	cvt.s64.s32 	%rd304, %r442;
	add.s64 	%rd305, %rd304, %rd6;
	add.s64 	%rd306, %rd305, %rd4;
	ld.global.f32 	%f59, [%rd280+4096];
	ld.global.f32 	%f60, [%rd281+4096];
	setp.lt.f32 	%p174, %f59, %f60;
	selp.u16 	%rs231, 1, 0, %p174;
	setp.ne.s16 	%p176, %rs230, 0;
	and.pred  	%p177, %p176, %p174;
	min.s64 	%rd307, %rd306, %rd303;
	setp.eq.s16 	%p178, %rs230, 0;
	selp.b64 	%rd308, %rd306, %rd303, %p178;
	selp.b16 	%rs232, %rs231, %rs229, %p178;
	selp.b64 	%rd309, %rd307, %rd308, %p177;
	selp.b16 	%rs233, 1, %rs232, %p177;
	and.b16  	%rs234, %rs233, 255;
	add.s32 	%r203, %r442, 256;
	cvt.s64.s32 	%rd310, %r203;
	add.s64 	%rd311, %rd310, %rd6;
	add.s64 	%rd312, %rd311, %rd4;
	ld.global.f32 	%f61, [%rd280+5120];
	ld.global.f32 	%f62, [%rd281+5120];
	setp.lt.f32 	%p179, %f61, %f62;
	selp.u16 	%rs235, 1, 0, %p179;
	setp.ne.s16 	%p181, %rs234, 0;
	and.pred  	%p182, %p181, %p179;
	min.s64 	%rd313, %rd312, %rd309;
	setp.eq.s16 	%p183, %rs234, 0;
	selp.b64 	%rd314, %rd312, %rd309, %p183;
	selp.b16 	%rs236, %rs235, %rs233, %p183;
	selp.b64 	%rd315, %rd313, %rd314, %p182;
	selp.b16 	%rs237, 1, %rs236, %p182;
	and.b16  	%rs238, %rs237, 255;
	add.s32 	%r204, %r442, 512;
	cvt.s64.s32 	%rd316, %r204;
	add.s64 	%rd317, %rd316, %rd6;
	add.s64 	%rd318, %rd317, %rd4;
	ld.global.f32 	%f63, [%rd280+6144];
	ld.global.f32 	%f64, [%rd281+6144];
	setp.lt.f32 	%p184, %f63, %f64;
	selp.u16 	%rs239, 1, 0, %p184;
	setp.ne.s16 	%p186, %rs238, 0;
	and.pred  	%p187, %p186, %p184;
	min.s64 	%rd319, %rd318, %rd315;
	setp.eq.s16 	%p188, %rs238, 0;
	selp.b64 	%rd320, %rd318, %rd315, %p188;
	selp.b16 	%rs240, %rs239, %rs237, %p188;
	selp.b64 	%rd321, %rd319, %rd320, %p187;
	selp.b16 	%rs241, 1, %rs240, %p187;
	and.b16  	%rs242, %rs241, 255;
	cvt.s64.s32 	%rd322, %r202;
	add.s64 	%rd323, %rd322, %rd6;
	add.s64 	%rd324, %rd323, %rd4;
	ld.global.f32 	%f65, [%rd280+7168];
	ld.global.f32 	%f66, [%rd281+7168];
	setp.lt.f32 	%p189, %f65, %f66;
	selp.u16 	%rs243, 1, 0, %p189;
	setp.ne.s16 	%p191, %rs242, 0;
	and.pred  	%p192, %p191, %p189;
	min.s64 	%rd325, %rd324, %rd321;
	setp.eq.s16 	%p193, %rs242, 0;
	selp.b64 	%rd326, %rd324, %rd321, %p193;
	selp.b16 	%rs244, %rs243, %rs241, %p193;
	selp.b64 	%rd438, %rd325, %rd326, %p192;
	selp.b16 	%rs369, 1, %rs244, %p192;
	add.s32 	%r442, %r442, 2048;
	add.s32 	%r441, %r441, 8;
	setp.ne.s32 	%p194, %r441, 0;
	@%p194 bra 	$L__BB23_6;
	add.s32 	%r443, %r442, -1024;
$L__BB23_8:
	setp.eq.s32 	%p195, %r10, 0;
	@%p195 bra 	$L__BB23_16;
	setp.lt.u32 	%p196, %r10, 4;
	@%p196 bra 	$L__BB23_11;
	cvt.s64.s32 	%rd328, %r443;
	add.s64 	%rd329, %rd328, %rd6;
	shl.b64 	%rd330, %rd329, 2;
	add.s64 	%rd331, %rd2, %rd330;
	add.s64 	%rd332, %rd3, %rd330;
	add.s64 	%rd333, %rd329, %rd4;
	ld.global.f32 	%f67, [%rd331];
	ld.global.f32 	%f68, [%rd332];
	setp.lt.f32 	%p197, %f67, %f68;
	selp.u16 	%rs246, 1, 0, %p197;
	and.b16  	%rs247, %rs369, 255;
	setp.ne.s16 	%p199, %rs247, 0;
	and.pred  	%p200, %p199, %p197;
	min.s64 	%rd334, %rd333, %rd438;
	setp.eq.s16 	%p201, %rs247, 0;
	selp.b64 	%rd335, %rd333, %rd438, %p201;
	selp.b16 	%rs248, %rs246, %rs369, %p201;
	selp.b64 	%rd336, %rd334, %rd335, %p200;
	selp.b16 	%rs249, 1, %rs248, %p200;
	and.b16  	%rs250, %rs249, 255;
	add.s32 	%r205, %r443, 256;
	cvt.s64.s32 	%rd337, %r205;
	add.s64 	%rd338, %rd337, %rd6;
	add.s64 	%rd339, %rd338, %rd4;
	ld.global.f32 	%f69, [%rd331+1024];
	ld.global.f32 	%f70, [%rd332+1024];
	setp.lt.f32 	%p202, %f69, %f70;
	selp.u16 	%rs251, 1, 0, %p202;
	setp.ne.s16 	%p204, %rs250, 0;
	and.pred  	%p205, %p204, %p202;
	min.s64 	%rd340, %rd339, %rd336;
	setp.eq.s16 	%p206, %rs250, 0;
	selp.b64 	%rd341, %rd339, %rd336, %p206;
	selp.b16 	%rs252, %rs251, %rs249, %p206;
	selp.b64 	%rd342, %rd340, %rd341, %p205;
	selp.b16 	%rs253, 1, %rs252, %p205;
	and.b16  	%rs254, %rs253, 255;
	add.s32 	%r206, %r443, 512;
	cvt.s64.s32 	%rd343, %r206;
	add.s64 	%rd344, %rd343, %rd6;
	add.s64 	%rd345, %rd344, %rd4;
	ld.global.f32 	%f71, [%rd331+2048];
	ld.global.f32 	%f72, [%rd332+2048];
	setp.lt.f32 	%p207, %f71, %f72;
	selp.u16 	%rs255, 1, 0, %p207;
	setp.ne.s16 	%p209, %rs254, 0;
	and.pred  	%p210, %p209, %p207;
	min.s64 	%rd346, %rd345, %rd342;
	setp.eq.s16 	%p211, %rs254, 0;
	selp.b64 	%rd347, %rd345, %rd342, %p211;
	selp.b16 	%rs256, %rs255, %rs253, %p211;
	selp.b64 	%rd348, %rd346, %rd347, %p210;
	selp.b16 	%rs257, 1, %rs256, %p210;
	and.b16  	%rs258, %rs257, 255;
	add.s32 	%r207, %r443, 768;
	cvt.s64.s32 	%rd349, %r207;
	add.s64 	%rd350, %rd349, %rd6;
	add.s64 	%rd351, %rd350, %rd4;
	ld.global.f32 	%f73, [%rd331+3072];
	ld.global.f32 	%f74, [%rd332+3072];
	setp.lt.f32 	%p212, %f73, %f74;
	selp.u16 	%rs259, 1, 0, %p212;
	setp.ne.s16 	%p214, %rs258, 0;
	and.pred  	%p215, %p214, %p212;
	min.s64 	%rd352, %rd351, %rd348;
	setp.eq.s16 	%p216, %rs258, 0;
	selp.b64 	%rd353, %rd351, %rd348, %p216;
	selp.b16 	%rs260, %rs259, %rs257, %p216;
	selp.b64 	%rd438, %rd352, %rd353, %p215;
	selp.b16 	%rs369, 1, %rs260, %p215;
	add.s32 	%r443, %r443, 1024;
$L__BB23_11:
	and.b32  	%r208, %r9, 3;
	setp.eq.s32 	%p217, %r208, 0;
	@%p217 bra 	$L__BB23_16;
	setp.eq.s32 	%p218, %r208, 1;
	@%p218 bra 	$L__BB23_14;
	cvt.s64.s32 	%rd355, %r443;
	add.s64 	%rd356, %rd355, %rd6;
	shl.b64 	%rd357, %rd356, 2;
	add.s64 	%rd358, %rd2, %rd357;
	add.s64 	%rd359, %rd3, %rd357;
	add.s64 	%rd360, %rd356, %rd4;
	ld.global.f32 	%f75, [%rd358];
	ld.global.f32 	%f76, [%rd359];
	setp.lt.f32 	%p219, %f75, %f76;
	selp.u16 	%rs262, 1, 0, %p219;
	and.b16  	%rs263, %rs369, 255;
	setp.ne.s16 	%p221, %rs263, 0;
	and.pred  	%p222, %p221, %p219;
	min.s64 	%rd361, %rd360, %rd438;
	setp.eq.s16 	%p223, %rs263, 0;
	selp.b64 	%rd362, %rd360, %rd438, %p223;
	selp.b16 	%rs264, %rs262, %rs369, %p223;
	selp.b64 	%rd363, %rd361, %rd362, %p222;
	selp.b16 	%rs265, 1, %rs264, %p222;
	and.b16  	%rs266, %rs265, 255;
	add.s32 	%r209, %r443, 256;
	cvt.s64.s32 	%rd364, %r209;
	add.s64 	%rd365, %rd364, %rd6;
	add.s64 	%rd366, %rd365, %rd4;
	ld.global.f32 	%f77, [%rd358+1024];
	ld.global.f32 	%f78, [%rd359+1024];
	setp.lt.f32 	%p224, %f77, %f78;
	selp.u16 	%rs267, 1, 0, %p224;
	setp.ne.s16 	%p226, %rs266, 0;
	and.pred  	%p227, %p226, %p224;
	min.s64 	%rd367, %rd366, %rd363;
	setp.eq.s16 	%p228, %rs266, 0;
	selp.b64 	%rd368, %rd366, %rd363, %p228;
	selp.b16 	%rs268, %rs267, %rs265, %p228;
	selp.b64 	%rd438, %rd367, %rd368, %p227;
	selp.b16 	%rs369, 1, %rs268, %p227;
	add.s32 	%r443, %r443, 512;
$L__BB23_14:
	and.b32  	%r210, %r8, 256;
	setp.ne.s32 	%p229, %r210, 0;
	@%p229 bra 	$L__BB23_16;
	cvt.s64.s32 	%rd369, %r443;
	add.s64 	%rd370, %rd369, %rd6;
	shl.b64 	%rd371, %rd370, 2;
	add.s64 	%rd372, %rd2, %rd371;
	add.s64 	%rd373, %rd3, %rd371;
	add.s64 	%rd374, %rd370, %rd4;
	ld.global.f32 	%f79, [%rd372];
	ld.global.f32 	%f80, [%rd373];
	setp.lt.f32 	%p230, %f79, %f80;
	selp.u16 	%rs269, 1, 0, %p230;
	and.b16  	%rs270, %rs369, 255;
	setp.ne.s16 	%p232, %rs270, 0;
	and.pred  	%p233, %p232, %p230;
	min.s64 	%rd375, %rd374, %rd438;
	setp.eq.s16 	%p234, %rs270, 0;
	selp.b64 	%rd376, %rd374, %rd438, %p234;
	selp.b16 	%rs271, %rs269, %rs369, %p234;
	selp.b64 	%rd438, %rd375, %rd376, %p233;
	selp.b16 	%rs369, 1, %rs271, %p233;
$L__BB23_16:
	setp.lt.s32 	%p235, %r4, 256;
	@%p235 bra 	$L__BB23_41;
	// begin inline asm
	mov.u32 %r329, %laneid;
	// end inline asm
	cvt.u32.u16 	%r350, %rs369;
	and.b32  	%r331, %r350, 255;
	mov.b32 	%r347, 1;
	mov.b32 	%r348, 31;
	mov.b32 	%r349, -1;
	// begin inline asm
	shfl.sync.down.b32 %r330, %r331, %r347, %r348, %r349;
	// end inline asm
	// begin inline asm
	shfl.sync.down.b32 %r335, %r336, %r347, %r348, %r349;
	// end inline asm
	mov.b64 	{%r341, %r346}, %rd438;
	// begin inline asm
	shfl.sync.down.b32 %r340, %r341, %r347, %r348, %r349;
	// end inline asm
	// begin inline asm
	shfl.sync.down.b32 %r345, %r346, %r347, %r348, %r349;
	// end inline asm
	mov.b64 	%rd22, {%r340, %r345};
	cvt.u16.u32 	%rs15, %r330;
	setp.gt.s32 	%p285, %r329, 30;
	@%p285 bra 	$L__BB23_21;
	and.b16  	%rs313, %rs369, 255;
	setp.eq.s16 	%p286, %rs313, 0;
	and.b16  	%rs314, %rs15, 255;
	setp.eq.s16 	%p287, %rs314, 0;
	or.pred  	%p288, %p286, %p287;
	@%p288 bra 	$L__BB23_20;
	min.s64 	%rd438, %rd22, %rd438;
	mov.b16 	%rs369, 1;
	bra.uni 	$L__BB23_21;
$L__BB23_20:
	setp.eq.s16 	%p289, %rs313, 0;
	selp.b64 	%rd438, %rd22, %rd438, %p289;
	selp.b16 	%rs369, %rs15, %rs369, %p289;
$L__BB23_21:
	cvt.u32.u16 	%r371, %rs369;
	and.b32  	%r352, %r371, 255;
	mov.b32 	%r368, 2;
	mov.b32 	%r369, 31;
	mov.b32 	%r370, -1;
	// begin inline asm
	shfl.sync.down.b32 %r351, %r352, %r368, %r369, %r370;
	// end inline asm
	// begin inline asm
	shfl.sync.down.b32 %r356, %r357, %r368, %r369, %r370;
	// end inline asm
	mov.b64 	{%r362, %r367}, %rd438;
	// begin inline asm
	shfl.sync.down.b32 %r361, %r362, %r368, %r369, %r370;
	// end inline asm
	// begin inline asm
	shfl.sync.down.b32 %r366, %r367, %r368, %r369, %r370;
	// end inline asm
	mov.b64 	%rd26, {%r361, %r366};
	cvt.u16.u32 	%rs18, %r351;
	setp.gt.s32 	%p290, %r329, 29;
	@%p290 bra 	$L__BB23_25;
	and.b16  	%rs317, %rs369, 255;
	setp.eq.s16 	%p291, %rs317, 0;
	and.b16  	%rs318, %rs18, 255;
	setp.eq.s16 	%p292, %rs318, 0;
	or.pred  	%p293, %p291, %p292;
	@%p293 bra 	$L__BB23_24;
	min.s64 	%rd438, %rd26, %rd438;
	mov.b16 	%rs369, 1;
	bra.uni 	$L__BB23_25;
$L__BB23_24:
	setp.eq.s16 	%p294, %rs317, 0;
	selp.b64 	%rd438, %rd26, %rd438, %p294;
	selp.b16 	%rs369, %rs18, %rs369, %p294;
$L__BB23_25:
	cvt.u32.u16 	%r392, %rs369;
	and.b32  	%r373, %r392, 255;
	mov.b32 	%r389, 4;
	mov.b32 	%r390, 31;
	mov.b32 	%r391, -1;
	// begin inline asm
	shfl.sync.down.b32 %r372, %r373, %r389, %r390, %r391;
	// end inline asm
	// begin inline asm
	shfl.sync.down.b32 %r377, %r378, %r389, %r390, %r391;
	// end inline asm
	mov.b64 	{%r383, %r388}, %rd438;
	// begin inline asm
	shfl.sync.down.b32 %r382, %r383, %r389, %r390, %r391;
	// end inline asm
	// begin inline asm
	shfl.sync.down.b32 %r387, %r388, %r389, %r390, %r391;
	// end inline asm
	mov.b64 	%rd30, {%r382, %r387};
	cvt.u16.u32 	%rs21, %r372;
	setp.gt.s32 	%p295, %r329, 27;
	@%p295 bra 	$L__BB23_29;
	and.b16  	%rs321, %rs369, 255;
	setp.eq.s16 	%p296, %rs321, 0;
	and.b16  	%rs322, %rs21, 255;
	setp.eq.s16 	%p297, %rs322, 0;
	or.pred  	%p298, %p296, %p297;
	@%p298 bra 	$L__BB23_28;
	min.s64 	%rd438, %rd30, %rd438;
	mov.b16 	%rs369, 1;
	bra.uni 	$L__BB23_29;
$L__BB23_28:
	setp.eq.s16 	%p299, %rs321, 0;
	selp.b64 	%rd438, %rd30, %rd438, %p299;
	selp.b16 	%rs369, %rs21, %rs369, %p299;
$L__BB23_29:
	cvt.u32.u16 	%r413, %rs369;
	and.b32  	%r394, %r413, 255;
	mov.b32 	%r410, 8;
	mov.b32 	%r411, 31;
	mov.b32 	%r412, -1;
	// begin inline asm
	shfl.sync.down.b32 %r393, %r394, %r410, %r411, %r412;
	// end inline asm
	// begin inline asm
	shfl.sync.down.b32 %r398, %r399, %r410, %r411, %r412;
	// end inline asm
	mov.b64 	{%r404, %r409}, %rd438;
	// begin inline asm
	shfl.sync.down.b32 %r403, %r404, %r410, %r411, %r412;
	// end inline asm
	// begin inline asm
	shfl.sync.down.b32 %r408, %r409, %r410, %r411, %r412;
	// end inline asm
	mov.b64 	%rd34, {%r403, %r408};
	cvt.u16.u32 	%rs24, %r393;
	setp.gt.s32 	%p300, %r329, 23;
	@%p300 bra 	$L__BB23_33;
	and.b16  	%rs325, %rs369, 255;
	setp.eq.s16 	%p301, %rs325, 0;
	and.b16  	%rs326, %rs24, 255;
	setp.eq.s16 	%p302, %rs326, 0;
	or.pred  	%p303, %p301, %p302;
	@%p303 bra 	$L__BB23_32;
	min.s64 	%rd438, %rd34, %rd438;
	mov.b16 	%rs369, 1;
	bra.uni 	$L__BB23_33;
$L__BB23_32:
	setp.eq.s16 	%p304, %rs325, 0;
	selp.b16 	%rs369, %rs24, %rs369, %p304;
	selp.b64 	%rd438, %rd34, %rd438, %p304;
$L__BB23_33:
	cvt.u32.u16 	%r434, %rs369;
	and.b32  	%r415, %r434, 255;
	mov.b32 	%r431, 16;
	mov.b32 	%r432, 31;
	mov.b32 	%r433, -1;
	// begin inline asm
	shfl.sync.down.b32 %r414, %r415, %r431, %r432, %r433;
	// end inline asm
	// begin inline asm
	shfl.sync.down.b32 %r419, %r420, %r431, %r432, %r433;
	// end inline asm
	mov.b64 	{%r425, %r430}, %rd438;
	// begin inline asm
	shfl.sync.down.b32 %r424, %r425, %r431, %r432, %r433;
	// end inline asm
	// begin inline asm
	shfl.sync.down.b32 %r429, %r430, %r431, %r432, %r433;
	// end inline asm
	mov.b64 	%rd38, {%r424, %r429};
	cvt.u16.u32 	%rs27, %r414;
	setp.gt.s32 	%p305, %r329, 15;
	@%p305 bra 	$L__BB23_37;
	and.b16  	%rs329, %rs369, 255;
	setp.eq.s16 	%p306, %rs329, 0;
	and.b16  	%rs330, %rs27, 255;
	setp.eq.s16 	%p307, %rs330, 0;
	or.pred  	%p308, %p306, %p307;
	@%p308 bra 	$L__BB23_36;
	min.s64 	%rd438, %rd38, %rd438;
	mov.b16 	%rs369, 1;
	bra.uni 	$L__BB23_37;
$L__BB23_36:
	setp.eq.s16 	%p309, %rs329, 0;
	selp.b16 	%rs369, %rs27, %rs369, %p309;
	selp.b64 	%rd438, %rd38, %rd438, %p309;
$L__BB23_37:
	setp.ne.s32 	%p310, %r329, 0;
	@%p310 bra 	$L__BB23_39;
	shr.u32 	%r435, %r5, 1;
	and.b32  	%r436, %r435, 496;
	mov.u32 	%r437, _ZZN3cub18CUB_300001_SM_10006detail6reduce18DeviceReduceKernelINS2_10policy_hubIN4cuda3std3__45tupleIJblEEEyN6thrust24THRUST_300001_SM_1000_NS8cuda_cub9__find_if7functorIS9_EEE10Policy1000ENSB_12zip_iteratorINS8_IJNSD_26transform_input_iterator_tIbNSI_INS8_IJNSB_6detail15normal_iteratorINSB_10device_ptrIfEEEESO_EEEEENSK_22tuple_binary_predicateINS7_4lessIfEEEEEENSB_17counting_iteratorIlNSB_11use_defaultESX_SX_EEEEEEEySF_S9_NS7_10__identityEEEvT0_PT3_T1_NS0_13GridEvenShareIS15_EET2_T4_E12temp_storage;
	add.s32 	%r438, %r437, %r436;
	st.shared.u8 	[%r438+8], %rs369;
	st.shared.u64 	[%r438+16], %rd438;
$L__BB23_39:
	bar.sync 	0;
	setp.ne.s32 	%p311, %r5, 0;
	@%p311 bra 	$L__BB23_122;
	ld.shared.u8 	%rs333, [_ZZN3cub18CUB_300001_SM_10006detail6reduce18DeviceReduceKernelINS2_10policy_hubIN4cuda3std3__45tupleIJblEEEyN6thrust24THRUST_300001_SM_1000_NS8cuda_cub9__find_if7functorIS9_EEE10Policy1000ENSB_12zip_iteratorINS8_IJNSD_26transform_input_iterator_tIbNSI_INS8_IJNSB_6detail15normal_iteratorINSB_10device_ptrIfEEEESO_EEEEENSK_22tuple_binary_predicateINS7_4lessIfEEEEEENSB_17counting_iteratorIlNSB_11use_defaultESX_SX_EEEEEEEySF_S9_NS7_10__identityEEEvT0_PT3_T1_NS0_13GridEvenShareIS15_EET2_T4_E12temp_storage+24];
	ld.shared.u64 	%rd398, [_ZZN3cub18CUB_300001_SM_10006detail6reduce18DeviceReduceKernelINS2_10policy_hubIN4cuda3std3__45tupleIJblEEEyN6thrust24THRUST_300001_SM_1000_NS8cuda_cub9__find_if7functorIS9_EEE10Policy1000ENSB_12zip_iteratorINS8_IJNSD_26transform_input_iterator_tIbNSI_INS8_IJNSB_6detail15normal_iteratorINSB_10device_ptrIfEEEESO_EEEEENSK_22tuple_binary_predicateINS7_4lessIfEEEEEENSB_17counting_iteratorIlNSB_11use_defaultESX_SX_EEEEEEEySF_S9_NS7_10__identityEEEvT0_PT3_T1_NS0_13GridEvenShareIS15_EET2_T4_E12temp_storage+32];
	and.b16  	%rs334, %rs369, 255;
	setp.eq.s16 	%p312, %rs334, 0;
	setp.eq.s16 	%p313, %rs333, 0;
	min.s64 	%rd399, %rd398, %rd438;
	selp.b16 	%rs335, %rs369, 1, %p313;
	selp.b16 	%rs336, %rs333, %rs335, %p312;
	and.b16  	%rs337, %rs336, 255;
	selp.b64 	%rd400, %rd438, %rd399, %p313;
	selp.b64 	%rd401, %rd398, %rd400, %p312;
	ld.shared.u8 	%rs338, [_ZZN3cub18CUB_300001_SM_10006detail6reduce18DeviceReduceKernelINS2_10policy_hubIN4cuda3std3__45tupleIJblEEEyN6thrust24THRUST_300001_SM_1000_NS8cuda_cub9__find_if7functorIS9_EEE10Policy1000ENSB_12zip_iteratorINS8_IJNSD_26transform_input_iterator_tIbNSI_INS8_IJNSB_6detail15normal_iteratorINSB_10device_ptrIfEEEESO_EEEEENSK_22tuple_binary_predicateINS7_4lessIfEEEEEENSB_17counting_iteratorIlNSB_11use_defaultESX_SX_EEEEEEEySF_S9_NS7_10__identityEEEvT0_PT3_T1_NS0_13GridEvenShareIS15_EET2_T4_E12temp_storage+40];
	ld.shared.u64 	%rd402, [_ZZN3cub18CUB_300001_SM_10006detail6reduce18DeviceReduceKernelINS2_10policy_hubIN4cuda3std3__45tupleIJblEEEyN6thrust24THRUST_300001_SM_1000_NS8cuda_cub9__find_if7functorIS9_EEE10Policy1000ENSB_12zip_iteratorINS8_IJNSD_26transform_input_iterator_tIbNSI_INS8_IJNSB_6detail15normal_iteratorINSB_10device_ptrIfEEEESO_EEEEENSK_22tuple_binary_predicateINS7_4lessIfEEEEEENSB_17counting_iteratorIlNSB_11use_defaultESX_SX_EEEEEEEySF_S9_NS7_10__identityEEEvT0_PT3_T1_NS0_13GridEvenShareIS15_EET2_T4_E12temp_storage+48];
	setp.eq.s16 	%p314, %rs337, 0;
	setp.eq.s16 	%p315, %rs338, 0;
	min.s64 	%rd403, %rd402, %rd401;
	selp.b16 	%rs339, %rs336, 1, %p315;
	selp.b16 	%rs340, %rs338, %rs339, %p314;
	and.b16  	%rs341, %rs340, 255;
	selp.b64 	%rd404, %rd401, %rd403, %p315;
	selp.b64 	%rd405, %rd402, %rd404, %p314;
	ld.shared.u8 	%rs342, [_ZZN3cub18CUB_300001_SM_10006detail6reduce18DeviceReduceKernelINS2_10policy_hubIN4cuda3std3__45tupleIJblEEEyN6thrust24THRUST_300001_SM_1000_NS8cuda_cub9__find_if7functorIS9_EEE10Policy1000ENSB_12zip_iteratorINS8_IJNSD_26transform_input_iterator_tIbNSI_INS8_IJNSB_6detail15normal_iteratorINSB_10device_ptrIfEEEESO_EEEEENSK_22tuple_binary_predicateINS7_4lessIfEEEEEENSB_17counting_iteratorIlNSB_11use_defaultESX_SX_EEEEEEEySF_S9_NS7_10__identityEEEvT0_PT3_T1_NS0_13GridEvenShareIS15_EET2_T4_E12temp_storage+56];
	ld.shared.u64 	%rd406, [_ZZN3cub18CUB_300001_SM_10006detail6reduce18DeviceReduceKernelINS2_10policy_hubIN4cuda3std3__45tupleIJblEEEyN6thrust24THRUST_300001_SM_1000_NS8cuda_cub9__find_if7functorIS9_EEE10Policy1000ENSB_12zip_iteratorINS8_IJNSD_26transform_input_iterator_tIbNSI_INS8_IJNSB_6detail15normal_iteratorINSB_10device_ptrIfEEEESO_EEEEENSK_22tuple_binary_predicateINS7_4lessIfEEEEEENSB_17counting_iteratorIlNSB_11use_defaultESX_SX_EEEEEEEySF_S9_NS7_10__identityEEEvT0_PT3_T1_NS0_13GridEvenShareIS15_EET2_T4_E12temp_storage+64];
	setp.eq.s16 	%p316, %rs341, 0;
	setp.eq.s16 	%p317, %rs342, 0;
	min.s64 	%rd407, %rd406, %rd405;
	selp.b16 	%rs343, %rs340, 1, %p317;
	selp.b16 	%rs344, %rs342, %rs343, %p316;
	and.b16  	%rs345, %rs344, 255;
	selp.b64 	%rd408, %rd405, %rd407, %p317;
	selp.b64 	%rd409, %rd406, %rd408, %p316;
	ld.shared.u8 	%rs346, [_ZZN3cub18CUB_300001_SM_10006detail6reduce18DeviceReduceKernelINS2_10policy_hubIN4cuda3std3__45tupleIJblEEEyN6thrust24THRUST_300001_SM_1000_NS8cuda_cub9__find_if7functorIS9_EEE10Policy1000ENSB_12zip_iteratorINS8_IJNSD_26transform_input_iterator_tIbNSI_INS8_IJNSB_6detail15normal_iteratorINSB_10device_ptrIfEEEESO_EEEEENSK_22tuple_binary_predicateINS7_4lessIfEEEEEENSB_17counting_iteratorIlNSB_11use_defaultESX_SX_EEEEEEEySF_S9_NS7_10__identityEEEvT0_PT3_T1_NS0_13GridEvenShareIS15_EET2_T4_E12temp_storage+72];
	ld.shared.u64 	%rd410, [_ZZN3cub18CUB_300001_SM_10006detail6reduce18DeviceReduceKernelINS2_10policy_hubIN4cuda3std3__45tupleIJblEEEyN6thrust24THRUST_300001_SM_1000_NS8cuda_cub9__find_if7functorIS9_EEE10Policy1000ENSB_12zip_iteratorINS8_IJNSD_26transform_input_iterator_tIbNSI_INS8_IJNSB_6detail15normal_iteratorINSB_10device_ptrIfEEEESO_EEEEENSK_22tuple_binary_predicateINS7_4lessIfEEEEEENSB_17counting_iteratorIlNSB_11use_defaultESX_SX_EEEEEEEySF_S9_NS7_10__identityEEEvT0_PT3_T1_NS0_13GridEvenShareIS15_EET2_T4_E12temp_storage+80];
	setp.eq.s16 	%p318, %rs345, 0;
	setp.eq.s16 	%p319, %rs346, 0;
	min.s64 	%rd411, %rd410, %rd409;
	selp.b16 	%rs347, %rs344, 1, %p319;
	selp.b16 	%rs348, %rs346, %rs347, %p318;
	and.b16  	%rs349, %rs348, 255;
	selp.b64 	%rd412, %rd409, %rd411, %p319;
	selp.b64 	%rd413, %rd410, %rd412, %p318;
	ld.shared.u8 	%rs350, [_ZZN3cub18CUB_300001_SM_10006detail6reduce18DeviceReduceKernelINS2_10policy_hubIN4cuda3std3__45tupleIJblEEEyN6thrust24THRUST_300001_SM_1000_NS8cuda_cub9__find_if7functorIS9_EEE10Policy1000ENSB_12zip_iteratorINS8_IJNSD_26transform_input_iterator_tIbNSI_INS8_IJNSB_6detail15normal_iteratorINSB_10device_ptrIfEEEESO_EEEEENSK_22tuple_binary_predicateINS7_4lessIfEEEEEENSB_17counting_iteratorIlNSB_11use_defaultESX_SX_EEEEEEEySF_S9_NS7_10__identityEEEvT0_PT3_T1_NS0_13GridEvenShareIS15_EET2_T4_E12temp_storage+88];
	ld.shared.u64 	%rd414, [_ZZN3cub18CUB_300001_SM_10006detail6reduce18DeviceReduceKernelINS2_10policy_hubIN4cuda3std3__45tupleIJblEEEyN6thrust24THRUST_300001_SM_1000_NS8cuda_cub9__find_if7functorIS9_EEE10Policy1000ENSB_12zip_iteratorINS8_IJNSD_26transform_input_iterator_tIbNSI_INS8_IJNSB_6detail15normal_iteratorINSB_10device_ptrIfEEEESO_EEEEENSK_22tuple_binary_predicateINS7_4lessIfEEEEEENSB_17counting_iteratorIlNSB_11use_defaultESX_SX_EEEEEEEySF_S9_NS7_10__identityEEEvT0_PT3_T1_NS0_13GridEvenShareIS15_EET2_T4_E12temp_storage+96];
	setp.eq.s16 	%p320, %rs349, 0;
	setp.eq.s16 	%p321, %rs350, 0;
	min.s64 	%rd415, %rd414, %rd413;
	selp.b16 	%rs351, %rs348, 1, %p321;
	selp.b16 	%rs352, %rs350, %rs351, %p320;
	and.b16  	%rs353, %rs352, 255;
	selp.b64 	%rd416, %rd413, %rd415, %p321;
	selp.b64 	%rd417, %rd414, %rd416, %p320;
	ld.shared.u8 	%rs354, [_ZZN3cub18CUB_300001_SM_10006detail6reduce18DeviceReduceKernelINS2_10policy_hubIN4cuda3std3__45tupleIJblEEEyN6thrust24THRUST_300001_SM_1000_NS8cuda_cub9__find_if7functorIS9_EEE10Policy1000ENSB_12zip_iteratorINS8_IJNSD_26transform_input_iterator_tIbNSI_INS8_IJNSB_6detail15normal_iteratorINSB_10device_ptrIfEEEESO_EEEEENSK_22tuple_binary_predicateINS7_4lessIfEEEEEENSB_17counting_iteratorIlNSB_11use_defaultESX_SX_EEEEEEEySF_S9_NS7_10__identityEEEvT0_PT3_T1_NS0_13GridEvenShareIS15_EET2_T4_E12temp_storage+104];
	ld.shared.u64 	%rd418, [_ZZN3cub18CUB_300001_SM_10006detail6reduce18DeviceReduceKernelINS2_10policy_hubIN4cuda3std3__45tupleIJblEEEyN6thrust24THRUST_300001_SM_1000_NS8cuda_cub9__find_if7functorIS9_EEE10Policy1000ENSB_12zip_iteratorINS8_IJNSD_26transform_input_iterator_tIbNSI_INS8_IJNSB_6detail15normal_iteratorINSB_10device_ptrIfEEEESO_EEEEENSK_22tuple_binary_predicateINS7_4lessIfEEEEEENSB_17counting_iteratorIlNSB_11use_defaultESX_SX_EEEEEEEySF_S9_NS7_10__identityEEEvT0_PT3_T1_NS0_13GridEvenShareIS15_EET2_T4_E12temp_storage+112];
	setp.eq.s16 	%p322, %rs353, 0;
	setp.eq.s16 	%p323, %rs354, 0;
	min.s64 	%rd419, %rd418, %rd417;
	selp.b16 	%rs355, %rs352, 1, %p323;
	selp.b16 	%rs356, %rs354, %rs355, %p322;
	and.b16  	%rs357, %rs356, 255;
	selp.b64 	%rd420, %rd417, %rd419, %p323;
	selp.b64 	%rd421, %rd418, %rd420, %p322;
	ld.shared.u8 	%rs358, [_ZZN3cub18CUB_300001_SM_10006detail6reduce18DeviceReduceKernelINS2_10policy_hubIN4cuda3std3__45tupleIJblEEEyN6thrust24THRUST_300001_SM_1000_NS8cuda_cub9__find_if7functorIS9_EEE10Policy1000ENSB_12zip_iteratorINS8_IJNSD_26transform_input_iterator_tIbNSI_INS8_IJNSB_6detail15normal_iteratorINSB_10device_ptrIfEEEESO_EEEEENSK_22tuple_binary_predicateINS7_4lessIfEEEEEENSB_17counting_iteratorIlNSB_11use_defaultESX_SX_EEEEEEEySF_S9_NS7_10__identityEEEvT0_PT3_T1_NS0_13GridEvenShareIS15_EET2_T4_E12temp_storage+120];
	ld.shared.u64 	%rd422, [_ZZN3cub18CUB_300001_SM_10006detail6reduce18DeviceReduceKernelINS2_10policy_hubIN4cuda3std3__45tupleIJblEEEyN6thrust24THRUST_300001_SM_1000_NS8cuda_cub9__find_if7functorIS9_EEE10Policy1000ENSB_12zip_iteratorINS8_IJNSD_26transform_input_iterator_tIbNSI_INS8_IJNSB_6detail15normal_iteratorINSB_10device_ptrIfEEEESO_EEEEENSK_22tuple_binary_predicateINS7_4lessIfEEEEEENSB_17counting_iteratorIlNSB_11use_defaultESX_SX_EEEEEEEySF_S9_NS7_10__identityEEEvT0_PT3_T1_NS0_13GridEvenShareIS15_EET2_T4_E12temp_storage+128];
	setp.eq.s16 	%p324, %rs357, 0;
	setp.eq.s16 	%p325, %rs358, 0;
	min.s64 	%rd423, %rd422, %rd421;
	selp.b16 	%rs359, %rs356, 1, %p325;
	selp.b16 	%rs369, %rs358, %rs359, %p324;
	selp.b64 	%rd424, %rd421, %rd423, %p325;
	selp.b64 	%rd438, %rd422, %rd424, %p324;
	bra.uni 	$L__BB23_122;
$L__BB23_41:
	// begin inline asm
	mov.u32 %r211, %laneid;
	// end inline asm
	and.b32  	%r232, %r5, 992;
	add.s32 	%r233, %r232, 32;
	setp.gt.s32 	%p236, %r233, %r4;
	not.b32 	%r234, %r232;
	add.s32 	%r235, %r4, %r234;
	selp.b32 	%r230, %r235, 31, %p236;
	cvt.u32.u16 	%r236, %rs369;
	and.b32  	%r213, %r236, 255;
	mov.b32 	%r229, 1;
	mov.b32 	%r231, -1;
	// begin inline asm
	shfl.sync.down.b32 %r212, %r213, %r229, %r230, %r231;
	// end inline asm
	// begin inline asm
	shfl.sync.down.b32 %r217, %r218, %r229, %r230, %r231;
	// end inline asm
	mov.b64 	{%r223, %r228}, %rd438;
	// begin inline asm
	shfl.sync.down.b32 %r222, %r223, %r229, %r230, %r231;
	// end inline asm
	// begin inline asm
	shfl.sync.down.b32 %r227, %r228, %r229, %r230, %r231;
	// end inline asm
	mov.b64 	%rd43, {%r222, %r227};
	cvt.u16.u32 	%rs31, %r212;
	setp.ge.s32 	%p237, %r211, %r230;
	@%p237 bra 	$L__BB23_45;
	and.b16  	%rs272, %rs369, 255;
	setp.eq.s16 	%p238, %rs272, 0;
	and.b16  	%rs273, %rs31, 255;
	setp.eq.s16 	%p239, %rs273, 0;
	or.pred  	%p240, %p238, %p239;
	@%p240 bra 	$L__BB23_44;
	min.s64 	%rd438, %rd43, %rd438;
	mov.b16 	%rs369, 1;
	bra.uni 	$L__BB23_45;
$L__BB23_44:
	setp.eq.s16 	%p241, %rs272, 0;
	selp.b16 	%rs369, %rs31, %rs369, %p241;
	selp.b64 	%rd438, %rd43, %rd438, %p241;
$L__BB23_45:
	cvt.u32.u16 	%r257, %rs369;
	and.b32  	%r238, %r257, 255;
	mov.b32 	%r254, 2;
	mov.b32 	%r256, -1;
	// begin inline asm
	shfl.sync.down.b32 %r237, %r238, %r254, %r230, %r256;
	// end inline asm
	// begin inline asm
	shfl.sync.down.b32 %r242, %r243, %r254, %r230, %r256;
	// end inline asm
	mov.b64 	{%r248, %r253}, %rd438;
	// begin inline asm
	shfl.sync.down.b32 %r247, %r248, %r254, %r230, %r256;
	// end inline asm
	// begin inline asm
	shfl.sync.down.b32 %r252, %r253, %r254, %r230, %r256;
	// end inline asm
	mov.b64 	%rd47, {%r247, %r252};
	cvt.u16.u32 	%rs34, %r237;
	add.s32 	%r258, %r211, 2;
	setp.gt.s32 	%p242, %r258, %r230;
	@%p242 bra 	$L__BB23_49;
	and.b16  	%rs276, %rs369, 255;
	setp.eq.s16 	%p243, %rs276, 0;
	and.b16  	%rs277, %rs34, 255;
	setp.eq.s16 	%p244, %rs277, 0;
	or.pred  	%p245, %p243, %p244;
	@%p245 bra 	$L__BB23_48;
	min.s64 	%rd438, %rd47, %rd438;
	mov.b16 	%rs369, 1;
	bra.uni 	$L__BB23_49;
$L__BB23_48:
	setp.eq.s16 	%p246, %rs276, 0;
	selp.b16 	%rs369, %rs34, %rs369, %p246;
	selp.b64 	%rd438, %rd47, %rd438, %p246;
$L__BB23_49:
	cvt.u32.u16 	%r279, %rs369;
	and.b32  	%r260, %r279, 255;
	mov.b32 	%r276, 4;
	mov.b32 	%r278, -1;
	// begin inline asm
	shfl.sync.down.b32 %r259, %r260, %r276, %r230, %r278;
	// end inline asm
	// begin inline asm
	shfl.sync.down.b32 %r264, %r265, %r276, %r230, %r278;
	// end inline asm
	mov.b64 	{%r270, %r275}, %rd438;
	// begin inline asm
	shfl.sync.down.b32 %r269, %r270, %r276, %r230, %r278;
	// end inline asm
	// begin inline asm
	shfl.sync.down.b32 %r274, %r275, %r276, %r230, %r278;
	// end inline asm
	mov.b64 	%rd51, {%r269, %r274};
	cvt.u16.u32 	%rs37, %r259;
	add.s32 	%r280, %r211, 4;
	setp.gt.s32 	%p247, %r280, %r230;
	@%p247 bra 	$L__BB23_53;
	and.b16  	%rs280, %rs369, 255;
	setp.eq.s16 	%p248, %rs280, 0;
	and.b16  	%rs281, %rs37, 255;
	setp.eq.s16 	%p249, %rs281, 0;
	or.pred  	%p250, %p248, %p249;
	@%p250 bra 	$L__BB23_52;
	min.s64 	%rd438, %rd51, %rd438;
	mov.b16 	%rs369, 1;
	bra.uni 	$L__BB23_53;
$L__BB23_52:
	setp.eq.s16 	%p251, %rs280, 0;
	selp.b16 	%rs369, %rs37, %rs369, %p251;
	selp.b64 	%rd438, %rd51, %rd438, %p251;
$L__BB23_53:
	cvt.u32.u16 	%r301, %rs369;
	and.b32  	%r282, %r301, 255;
	mov.b32 	%r298, 8;
	mov.b32 	%r300, -1;
	// begin inline asm
	shfl.sync.down.b32 %r281, %r282, %r298, %r230, %r300;
	// end inline asm
	// begin inline asm
	shfl.sync.down.b32 %r286, %r287, %r298, %r230, %r300;
	// end inline asm
	mov.b64 	{%r292, %r297}, %rd438;
	// begin inline asm
	shfl.sync.down.b32 %r291, %r292, %r298, %r230, %r300;
	// end inline asm
	// begin inline asm
	shfl.sync.down.b32 %r296, %r297, %r298, %r230, %r300;
	// end inline asm
	mov.b64 	%rd55, {%r291, %r296};
	cvt.u16.u32 	%rs40, %r281;
	add.s32 	%r302, %r211, 8;
	setp.gt.s32 	%p252, %r302, %r230;
	@%p252 bra 	$L__BB23_57;
	and.b16  	%rs284, %rs369, 255;
	setp.eq.s16 	%p253, %rs284, 0;
	and.b16  	%rs285, %rs40, 255;
	setp.eq.s16 	%p254, %rs285, 0;
	or.pred  	%p255, %p253, %p254;
	@%p255 bra 	$L__BB23_56;
	min.s64 	%rd438, %rd55, %rd438;
	mov.b16 	%rs369, 1;
	bra.uni 	$L__BB23_57;
$L__BB23_56:
	setp.eq.s16 	%p256, %rs284, 0;
	selp.b16 	%rs369, %rs40, %rs369, %p256;
	selp.b64 	%rd438, %rd55, %rd438, %p256;
$L__BB23_57:
	cvt.u32.u16 	%r323, %rs369;
	and.b32  	%r304, %r323, 255;
	mov.b32 	%r320, 16;
	mov.b32 	%r322, -1;
	// begin inline asm
	shfl.sync.down.b32 %r303, %r304, %r320, %r230, %r322;
	// end inline asm
	// begin inline asm
	shfl.sync.down.b32 %r308, %r309, %r320, %r230, %r322;
	// end inline asm
	mov.b64 	{%r314, %r319}, %rd438;
	// begin inline asm
	shfl.sync.down.b32 %r313, %r314, %r320, %r230, %r322;
	// end inline asm
	// begin inline asm
	shfl.sync.down.b32 %r318, %r319, %r320, %r230, %r322;
	// end inline asm
	mov.b64 	%rd59, {%r313, %r318};
	cvt.u16.u32 	%rs43, %r303;
	add.s32 	%r324, %r211, 16;
	setp.gt.s32 	%p257, %r324, %r230;
	@%p257 bra 	$L__BB23_61;
	and.b16  	%rs288, %rs369, 255;
	setp.eq.s16 	%p258, %rs288, 0;
	and.b16  	%rs289, %rs43, 255;
	setp.eq.s16 	%p259, %rs289, 0;
	or.pred  	%p260, %p258, %p259;
	@%p260 bra 	$L__BB23_60;
	min.s64 	%rd438, %rd59, %rd438;
	mov.b16 	%rs369, 1;
	bra.uni 	$L__BB23_61;
$L__BB23_60:
	setp.eq.s16 	%p261, %rs288, 0;
	selp.b16 	%rs369, %rs43, %rs369, %p261;
	selp.b64 	%rd438, %rd59, %rd438, %p261;
$L__BB23_61:
	setp.ne.s32 	%p262, %r211, 0;
	@%p262 bra 	$L__BB23_63;
	shr.u32 	%r325, %r5, 1;
	and.b32  	%r326, %r325, 496;
	mov.u32 	%r327, _ZZN3cub18CUB_300001_SM_10006detail6reduce18DeviceReduceKernelINS2_10policy_hubIN4cuda3std3__45tupleIJblEEEyN6thrust24THRUST_300001_SM_1000_NS8cuda_cub9__find_if7functorIS9_EEE10Policy1000ENSB_12zip_iteratorINS8_IJNSD_26transform_input_iterator_tIbNSI_INS8_IJNSB_6detail15normal_iteratorINSB_10device_ptrIfEEEESO_EEEEENSK_22tuple_binary_predicateINS7_4lessIfEEEEEENSB_17counting_iteratorIlNSB_11use_defaultESX_SX_EEEEEEEySF_S9_NS7_10__identityEEEvT0_PT3_T1_NS0_13GridEvenShareIS15_EET2_T4_E12temp_storage;
	add.s32 	%r328, %r327, %r326;
	st.shared.u8 	[%r328+8], %rs369;
	st.shared.u64 	[%r328+16], %rd438;
$L__BB23_63:
	bar.sync 	0;
	setp.ne.s32 	%p263, %r5, 0;
	@%p263 bra 	$L__BB23_122;
	setp.lt.s32 	%p264, %r4, 33;
	@%p264 bra 	$L__BB23_66;
	ld.shared.u8 	%rs292, [_ZZN3cub18CUB_300001_SM_10006detail6reduce18DeviceReduceKernelINS2_10policy_hubIN4cuda3std3__45tupleIJblEEEyN6thrust24THRUST_300001_SM_1000_NS8cuda_cub9__find_if7functorIS9_EEE10Policy1000ENSB_12zip_iteratorINS8_IJNSD_26transform_input_iterator_tIbNSI_INS8_IJNSB_6detail15normal_iteratorINSB_10device_ptrIfEEEESO_EEEEENSK_22tuple_binary_predicateINS7_4lessIfEEEEEENSB_17counting_iteratorIlNSB_11use_defaultESX_SX_EEEEEEEySF_S9_NS7_10__identityEEEvT0_PT3_T1_NS0_13GridEvenShareIS15_EET2_T4_E12temp_storage+24];
	ld.shared.u64 	%rd377, [_ZZN3cub18CUB_300001_SM_10006detail6reduce18DeviceReduceKernelINS2_10policy_hubIN4cuda3std3__45tupleIJblEEEyN6thrust24THRUST_300001_SM_1000_NS8cuda_cub9__find_if7functorIS9_EEE10Policy1000ENSB_12zip_iteratorINS8_IJNSD_26transform_input_iterator_tIbNSI_INS8_IJNSB_6detail15normal_iteratorINSB_10device_ptrIfEEEESO_EEEEENSK_22tuple_binary_predicateINS7_4lessIfEEEEEENSB_17counting_iteratorIlNSB_11use_defaultESX_SX_EEEEEEEySF_S9_NS7_10__identityEEEvT0_PT3_T1_NS0_13GridEvenShareIS15_EET2_T4_E12temp_storage+32];
	and.b16  	%rs293, %rs369, 255;
	setp.eq.s16 	%p265, %rs293, 0;
	setp.eq.s16 	%p266, %rs292, 0;
	min.s64 	%rd378, %rd377, %rd438;
	selp.b16 	%rs294, %rs369, 1, %p266;
	selp.b16 	%rs369, %rs292, %rs294, %p265;
	selp.b64 	%rd379, %rd438, %rd378, %p266;
	selp.b64 	%rd438, %rd377, %rd379, %p265;
$L__BB23_66:
	setp.lt.s32 	%p267, %r4, 65;
	@%p267 bra 	$L__BB23_68;
	ld.shared.u8 	%rs295, [_ZZN3cub18CUB_300001_SM_10006detail6reduce18DeviceReduceKernelINS2_10policy_hubIN4cuda3std3__45tupleIJblEEEyN6thrust24THRUST_300001_SM_1000_NS8cuda_cub9__find_if7functorIS9_EEE10Policy1000ENSB_12zip_iteratorINS8_IJNSD_26transform_input_iterator_tIbNSI_INS8_IJNSB_6detail15normal_iteratorINSB_10device_ptrIfEEEESO_EEEEENSK_22tuple_binary_predicateINS7_4lessIfEEEEEENSB_17counting_iteratorIlNSB_11use_defaultESX_SX_EEEEEEEySF_S9_NS7_10__identityEEEvT0_PT3_T1_NS0_13GridEvenShareIS15_EET2_T4_E12temp_storage+40];
	ld.shared.u64 	%rd380, [_ZZN3cub18CUB_300001_SM_10006detail6reduce18DeviceReduceKernelINS2_10policy_hubIN4cuda3std3__45tupleIJblEEEyN6thrust24THRUST_300001_SM_1000_NS8cuda_cub9__find_if7functorIS9_EEE10Policy1000ENSB_12zip_iteratorINS8_IJNSD_26transform_input_iterator_tIbNSI_INS8_IJNSB_6detail15normal_iteratorINSB_10device_ptrIfEEEESO_EEEEENSK_22tuple_binary_predicateINS7_4lessIfEEEEEENSB_17counting_iteratorIlNSB_11use_defaultESX_SX_EEEEEEEySF_S9_NS7_10__identityEEEvT0_PT3_T1_NS0_13GridEvenShareIS15_EET2_T4_E12temp_storage+48];
	and.b16  	%rs296, %rs369, 255;
	setp.eq.s16 	%p268, %rs296, 0;
	setp.eq.s16 	%p269, %rs295, 0;
	min.s64 	%rd381, %rd380, %rd438;
	selp.b16 	%rs297, %rs369, 1, %p269;
	selp.b16 	%rs369, %rs295, %rs297, %p268;
	selp.b64 	%rd382, %rd438, %rd381, %p269;
	selp.b64 	%rd438, %rd380, %rd382, %p268;
$L__BB23_68:
	setp.lt.s32 	%p270, %r4, 97;
	@%p270 bra 	$L__BB23_70;
	ld.shared.u8 	%rs298, [_ZZN3cub18CUB_300001_SM_10006detail6reduce18DeviceReduceKernelINS2_10policy_hubIN4cuda3std3__45tupleIJblEEEyN6thrust24THRUST_300001_SM_1000_NS8cuda_cub9__find_if7functorIS9_EEE10Policy1000ENSB_12zip_iteratorINS8_IJNSD_26transform_input_iterator_tIbNSI_INS8_IJNSB_6detail15normal_iteratorINSB_10device_ptrIfEEEESO_EEEEENSK_22tuple_binary_predicateINS7_4lessIfEEEEEENSB_17counting_iteratorIlNSB_11use_defaultESX_SX_EEEEEEEySF_S9_NS7_10__identityEEEvT0_PT3_T1_NS0_13GridEvenShareIS15_EET2_T4_E12temp_storage+56];
	ld.shared.u64 	%rd383, [_ZZN3cub18CUB_300001_SM_10006detail6reduce18DeviceReduceKernelINS2_10policy_hubIN4cuda3std3__45tupleIJblEEEyN6thrust24THRUST_300001_SM_1000_NS8cuda_cub9__find_if7functorIS9_EEE10Policy1000ENSB_12zip_iteratorINS8_IJNSD_26transform_input_iterator_tIbNSI_INS8_IJNSB_6detail15normal_iteratorINSB_10device_ptrIfEEEESO_EEEEENSK_22tuple_binary_predicateINS7_4lessIfEEEEEENSB_17counting_iteratorIlNSB_11use_defaultESX_SX_EEEEEEEySF_S9_NS7_10__identityEEEvT0_PT3_T1_NS0_13GridEvenShareIS15_EET2_T4_E12temp_storage+64];
	and.b16  	%rs299, %rs369, 255;
	setp.eq.s16 	%p271, %rs299, 0;
	setp.eq.s16 	%p272, %rs298, 0;
	min.s64 	%rd384, %rd383, %rd438;
	selp.b16 	%rs300, %rs369, 1, %p272;
	selp.b16 	%rs369, %rs298, %rs300, %p271;
	selp.b64 	%rd385, %rd438, %rd384, %p272;
	selp.b64 	%rd438, %rd383, %rd385, %p271;
$L__BB23_70:
	setp.lt.s32 	%p273, %r4, 129;
	@%p273 bra 	$L__BB23_72;
	ld.shared.u8 	%rs301, [_ZZN3cub18CUB_300001_SM_10006detail6reduce18DeviceReduceKernelINS2_10policy_hubIN4cuda3std3__45tupleIJblEEEyN6thrust24THRUST_300001_SM_1000_NS8cuda_cub9__find_if7functorIS9_EEE10Policy1000ENSB_12zip_iteratorINS8_IJNSD_26transform_input_iterator_tIbNSI_INS8_IJNSB_6detail15normal_iteratorINSB_10device_ptrIfEEEESO_EEEEENSK_22tuple_binary_predicateINS7_4lessIfEEEEEENSB_17counting_iteratorIlNSB_11use_defaultESX_SX_EEEEEEEySF_S9_NS7_10__identityEEEvT0_PT3_T1_NS0_13GridEvenShareIS15_EET2_T4_E12temp_storage+72];
	ld.shared.u64 	%rd386, [_ZZN3cub18CUB_300001_SM_10006detail6reduce18DeviceReduceKernelINS2_10policy_hubIN4cuda3std3__45tupleIJblEEEyN6thrust24THRUST_300001_SM_1000_NS8cuda_cub9__find_if7functorIS9_EEE10Policy1000ENSB_12zip_iteratorINS8_IJNSD_26transform_input_iterator_tIbNSI_INS8_IJNSB_6detail15normal_iteratorINSB_10device_ptrIfEEEESO_EEEEENSK_22tuple_binary_predicateINS7_4lessIfEEEEEENSB_17counting_iteratorIlNSB_11use_defaultESX_SX_EEEEEEEySF_S9_NS7_10__identityEEEvT0_PT3_T1_NS0_13GridEvenShareIS15_EET2_T4_E12temp_storage+80];
	and.b16  	%rs302, %rs369, 255;
	setp.eq.s16 	%p274, %rs302, 0;
	setp.eq.s16 	%p275, %rs301, 0;
	min.s64 	%rd387, %rd386, %rd438;
	selp.b16 	%rs303, %rs369, 1, %p275;
	selp.b16 	%rs369, %rs301, %rs303, %p274;
	selp.b64 	%rd388, %rd438, %rd387, %p275;
	selp.b64 	%rd438, %rd386, %rd388, %p274;
$L__BB23_72:
	setp.lt.s32 	%p276, %r4, 161;
	@%p276 bra 	$L__BB23_74;
	ld.shared.u8 	%rs304, [_ZZN3cub18CUB_300001_SM_10006detail6reduce18DeviceReduceKernelINS2_10policy_hubIN4cuda3std3__45tupleIJblEEEyN6thrust24THRUST_300001_SM_1000_NS8cuda_cub9__find_if7functorIS9_EEE10Policy1000ENSB_12zip_iteratorINS8_IJNSD_26transform_input_iterator_tIbNSI_INS8_IJNSB_6detail15normal_iteratorINSB_10device_ptrIfEEEESO_EEEEENSK_22tuple_binary_predicateINS7_4lessIfEEEEEENSB_17counting_iteratorIlNSB_11use_defaultESX_SX_EEEEEEEySF_S9_NS7_10__identityEEEvT0_PT3_T1_NS0_13GridEvenShareIS15_EET2_T4_E12temp_storage+88];
	ld.shared.u64 	%rd389, [_ZZN3cub18CUB_300001_SM_10006detail6reduce18DeviceReduceKernelINS2_10policy_hubIN4cuda3std3__45tupleIJblEEEyN6thrust24THRUST_300001_SM_1000_NS8cuda_cub9__find_if7functorIS9_EEE10Policy1000ENSB_12zip_iteratorINS8_IJNSD_26transform_input_iterator_tIbNSI_INS8_IJNSB_6detail15normal_iteratorINSB_10device_ptrIfEEEESO_EEEEENSK_22tuple_binary_predicateINS7_4lessIfEEEEEENSB_17counting_iteratorIlNSB_11use_defaultESX_SX_EEEEEEEySF_S9_NS7_10__identityEEEvT0_PT3_T1_NS0_13GridEvenShareIS15_EET2_T4_E12temp_storage+96];
	and.b16  	%rs305, %rs369, 255;
	setp.eq.s16 	%p277, %rs305, 0;
	setp.eq.s16 	%p278, %rs304, 0;
	min.s64 	%rd390, %rd389, %rd438;
	selp.b16 	%rs306, %rs369, 1, %p278;
	selp.b16 	%rs369, %rs304, %rs306, %p277;
	selp.b64 	%rd391, %rd438, %rd390, %p278;
	selp.b64 	%rd438, %rd389, %rd391, %p277;
$L__BB23_74:
	setp.lt.s32 	%p279, %r4, 193;
	@%p279 bra 	$L__BB23_76;
	ld.shared.u8 	%rs307, [_ZZN3cub18CUB_300001_SM_10006detail6reduce18DeviceReduceKernelINS2_10policy_hubIN4cuda3std3__45tupleIJblEEEyN6thrust24THRUST_300001_SM_1000_NS8cuda_cub9__find_if7functorIS9_EEE10Policy1000ENSB_12zip_iteratorINS8_IJNSD_26transform_input_iterator_tIbNSI_INS8_IJNSB_6detail15normal_iteratorINSB_10device_ptrIfEEEESO_EEEEENSK_22tuple_binary_predicateINS7_4lessIfEEEEEENSB_17counting_iteratorIlNSB_11use_defaultESX_SX_EEEEEEEySF_S9_NS7_10__identityEEEvT0_PT3_T1_NS0_13GridEvenShareIS15_EET2_T4_E12temp_storage+104];
	ld.shared.u64 	%rd392, [_ZZN3cub18CUB_300001_SM_10006detail6reduce18DeviceReduceKernelINS2_10policy_hubIN4cuda3std3__45tupleIJblEEEyN6thrust24THRUST_300001_SM_1000_NS8cuda_cub9__find_if7functorIS9_EEE10Policy1000ENSB_12zip_iteratorINS8_IJNSD_26transform_input_iterator_tIbNSI_INS8_IJNSB_6detail15normal_iteratorINSB_10device_ptrIfEEEESO_EEEEENSK_22tuple_binary_predicateINS7_4lessIfEEEEEENSB_17counting_iteratorIlNSB_11use_defaultESX_SX_EEEEEEEySF_S9_NS7_10__identityEEEvT0_PT3_T1_NS0_13GridEvenShareIS15_EET2_T4_E12temp_storage+112];
	and.b16  	%rs308, %rs369, 255;
	setp.eq.s16 	%p280, %rs308, 0;
	setp.eq.s16 	%p281, %rs307, 0;
	min.s64 	%rd393, %rd392, %rd438;
	selp.b16 	%rs309, %rs369, 1, %p281;
	selp.b16 	%rs369, %rs307, %rs309, %p280;
	selp.b64 	%rd394, %rd438, %rd393, %p281;
	selp.b64 	%rd438, %rd392, %rd394, %p280;
$L__BB23_76:
	setp.lt.s32 	%p282, %r4, 225;
	@%p282 bra 	$L__BB23_122;
	ld.shared.u8 	%rs310, [_ZZN3cub18CUB_300001_SM_10006detail6reduce18DeviceReduceKernelINS2_10policy_hubIN4cuda3std3__45tupleIJblEEEyN6thrust24THRUST_300001_SM_1000_NS8cuda_cub9__find_if7functorIS9_EEE10Policy1000ENSB_12zip_iteratorINS8_IJNSD_26transform_input_iterator_tIbNSI_INS8_IJNSB_6detail15normal_iteratorINSB_10device_ptrIfEEEESO_EEEEENSK_22tuple_binary_predicateINS7_4lessIfEEEEEENSB_17counting_iteratorIlNSB_11use_defaultESX_SX_EEEEEEEySF_S9_NS7_10__identityEEEvT0_PT3_T1_NS0_13GridEvenShareIS15_EET2_T4_E12temp_storage+120];
	ld.shared.u64 	%rd395, [_ZZN3cub18CUB_300001_SM_10006detail6reduce18DeviceReduceKernelINS2_10policy_hubIN4cuda3std3__45tupleIJblEEEyN6thrust24THRUST_300001_SM_1000_NS8cuda_cub9__find_if7functorIS9_EEE10Policy1000ENSB_12zip_iteratorINS8_IJNSD_26transform_input_iterator_tIbNSI_INS8_IJNSB_6detail15normal_iteratorINSB_10device_ptrIfEEEESO_EEEEENSK_22tuple_binary_predicateINS7_4lessIfEEEEEENSB_17counting_iteratorIlNSB_11use_defaultESX_SX_EEEEEEEySF_S9_NS7_10__identityEEEvT0_PT3_T1_NS0_13GridEvenShareIS15_EET2_T4_E12temp_storage+128];
	and.b16  	%rs311, %rs369, 255;
	setp.eq.s16 	%p283, %rs311, 0;
	setp.eq.s16 	%p284, %rs310, 0;
	min.s64 	%rd396, %rd395, %rd438;
	selp.b16 	%rs312, %rs369, 1, %p284;
	selp.b16 	%rs369, %rs310, %rs312, %p283;
	selp.b64 	%rd397, %rd438, %rd396, %p284;
	selp.b64 	%rd438, %rd395, %rd397, %p283;
	bra.uni 	$L__BB23_122;
$L__BB23_78:
	mov.u32 	%r26, %tid.x;
	add.s64 	%rd122, %rd4, %rd6;
	cvt.u64.u32 	%rd76, %r26;
	add.s64 	%rd123, %rd76, %rd6;
	shl.b64 	%rd124, %rd123, 2;
	add.s64 	%rd125, %rd2, %rd124;
	add.s64 	%rd126, %rd3, %rd124;
	ld.global.f32 	%f9, [%rd125];
	ld.global.f32 	%f10, [%rd126];
	setp.geu.f32 	%p2, %f9, %f10;
	add.s32 	%r49, %r26, 256;
	cvt.u64.u32 	%rd127, %r49;
	ld.global.f32 	%f11, [%rd125+1024];
	ld.global.f32 	%f13, [%rd126+1024];
	setp.geu.f32 	%p3, %f11, %f13;
	add.s32 	%r50, %r26, 512;
	cvt.u64.u32 	%rd128, %r50;
	add.s64 	%rd129, %rd122, %rd128;
	ld.global.f32 	%f15, [%rd125+2048];
	ld.global.f32 	%f16, [%rd126+2048];
	setp.geu.f32 	%p4, %f15, %f16;
	add.s64 	%rd130, %rd129, 256;
	ld.global.f32 	%f17, [%rd125+3072];
	ld.global.f32 	%f18, [%rd126+3072];
	setp.lt.f32 	%p6, %f17, %f18;
	and.pred  	%p8, %p2, %p3;
	selp.b64 	%rd131, %rd127, %rd76, %p2;
	add.s64 	%rd132, %rd122, %rd131;
	min.s64 	%rd133, %rd129, %rd132;
	and.pred  	%p9, %p8, %p4;
	selp.b64 	%rd134, %rd132, %rd133, %p4;
	selp.b64 	%rd135, %rd129, %rd134, %p8;
	min.s64 	%rd136, %rd130, %rd135;
	not.pred 	%p10, %p9;
	or.pred  	%p11, %p10, %p6;
	selp.u16 	%rs369, 1, 0, %p11;
	selp.b64 	%rd137, %rd136, %rd135, %p6;
	selp.b64 	%rd438, %rd130, %rd137, %p9;
	setp.lt.u64 	%p12, %rd7, %rd5;
	@%p12 bra 	$L__BB23_98;
	cvt.u32.u64 	%r52, %rd5;
	cvt.u32.u64 	%r53, %rd6;
	cvt.u32.u64 	%r27, %rd1;
	not.b32 	%r54, %r26;
	add.s32 	%r55, %r54, %r27;
	sub.s32 	%r56, %r55, %r52;
	sub.s32 	%r446, %r56, %r53;
	mov.b32 	%r447, 0;
	mov.u64 	%rd455, %rd6;
$L__BB23_80:
	add.s64 	%rd455, %rd455, %rd5;
	add.s64 	%rd138, %rd1, -1024;
	setp.gt.u64 	%p13, %rd455, %rd138;
	@%p13 bra 	$L__BB23_86;
	add.s64 	%rd139, %rd455, %rd76;
	shl.b64 	%rd140, %rd139, 2;
	add.s64 	%rd141, %rd2, %rd140;
	add.s64 	%rd142, %rd3, %rd140;
	add.s64 	%rd81, %rd139, %rd4;
	ld.global.f32 	%f1, [%rd141];
	ld.global.f32 	%f2, [%rd142];
	ld.global.f32 	%f3, [%rd141+1024];
	ld.global.f32 	%f4, [%rd142+1024];
	ld.global.f32 	%f5, [%rd141+2048];
	ld.global.f32 	%f6, [%rd142+2048];
	ld.global.f32 	%f7, [%rd141+3072];
	ld.global.f32 	%f8, [%rd142+3072];
	and.b16  	%rs93, %rs369, 255;
	setp.eq.s16 	%p14, %rs93, 0;
	@%p14 bra 	$L__BB23_84;
	setp.geu.f32 	%p15, %f1, %f2;
	@%p15 bra 	$L__BB23_85;
	min.s64 	%rd438, %rd81, %rd438;
	mov.b16 	%rs369, 1;
	bra.uni 	$L__BB23_85;
$L__BB23_84:
	setp.lt.f32 	%p16, %f1, %f2;
	selp.u16 	%rs369, 1, 0, %p16;
	mov.u64 	%rd438, %rd81;
$L__BB23_85:
	add.s64 	%rd143, %rd455, %rd76;
	add.s64 	%rd144, %rd143, %rd4;
	add.s64 	%rd145, %rd144, 256;
	add.s64 	%rd146, %rd144, 512;
	add.s64 	%rd147, %rd144, 768;
	setp.lt.f32 	%p17, %f7, %f8;
	setp.lt.f32 	%p18, %f5, %f6;
	setp.lt.f32 	%p19, %f3, %f4;
	cvt.u32.u64 	%r57, %rd5;
	and.b16  	%rs95, %rs369, 255;
	setp.eq.s16 	%p20, %rs95, 0;
	min.s64 	%rd148, %rd145, %rd438;
	selp.b16 	%rs96, 1, %rs369, %p19;
	selp.u16 	%rs97, 1, 0, %p19;
	selp.b16 	%rs98, %rs97, %rs96, %p20;
	and.b16  	%rs99, %rs98, 255;
	selp.b64 	%rd149, %rd148, %rd438, %p19;
	selp.b64 	%rd150, %rd145, %rd149, %p20;
	setp.eq.s16 	%p21, %rs99, 0;
	min.s64 	%rd151, %rd146, %rd150;
	selp.b16 	%rs100, 1, %rs98, %p18;
	selp.u16 	%rs101, 1, 0, %p18;
	selp.b16 	%rs102, %rs101, %rs100, %p21;
	and.b16  	%rs103, %rs102, 255;
	selp.b64 	%rd152, %rd151, %rd150, %p18;
	selp.b64 	%rd153, %rd146, %rd152, %p21;
	setp.eq.s16 	%p22, %rs103, 0;
	min.s64 	%rd154, %rd147, %rd153;
	selp.b16 	%rs104, 1, %rs102, %p17;
	selp.u16 	%rs105, 1, 0, %p17;
	selp.b16 	%rs369, %rs105, %rs104, %p22;
	selp.b64 	%rd155, %rd154, %rd153, %p17;
	selp.b64 	%rd438, %rd147, %rd155, %p22;
	sub.s64 	%rd156, %rd1, %rd455;
	setp.lt.u64 	%p23, %rd156, %rd5;
	add.s32 	%r447, %r447, 1;
	sub.s32 	%r446, %r446, %r57;
	@%p23 bra 	$L__BB23_98;
	bra.uni 	$L__BB23_80;
$L__BB23_86:
	setp.le.u64 	%p24, %rd1, %rd455;
	cvt.u32.u64 	%r58, %rd455;
	cvt.u32.u64 	%r59, %rd1;
	sub.s32 	%r60, %r59, %r58;
	setp.ge.s32 	%p25, %r26, %r60;
	or.pred  	%p26, %p24, %p25;
	@%p26 bra 	$L__BB23_98;
	cvt.u32.u64 	%r62, %rd5;
	cvt.u32.u64 	%r63, %rd6;
	not.b32 	%r64, %r26;
	add.s32 	%r33, %r64, %r27;
	add.s32 	%r65, %r62, %r63;
	sub.s32 	%r66, %r33, %r65;
	mul.lo.s32 	%r67, %r1, %r447;
	shl.b32 	%r68, %r67, 10;
	sub.s32 	%r69, %r66, %r68;
	shr.u32 	%r70, %r69, 8;
	add.s32 	%r34, %r70, 1;
	and.b32  	%r35, %r34, 7;
	setp.lt.u32 	%p27, %r69, 1792;
	mov.u32 	%r450, %r26;
	@%p27 bra 	$L__BB23_90;
	shr.u32 	%r71, %r446, 8;
	add.s32 	%r72, %r71, 1;
	and.b32  	%r73, %r72, 33554424;
	neg.s32 	%r448, %r73;
	mov.u32 	%r450, %r26;
$L__BB23_89:
	.pragma "nounroll";
	cvt.u64.u32 	%rd158, %r450;
	add.s64 	%rd159, %rd455, %rd158;
	shl.b64 	%rd160, %rd159, 2;
	add.s64 	%rd161, %rd2, %rd160;
	add.s64 	%rd162, %rd3, %rd160;
	add.s64 	%rd163, %rd159, %rd4;
	ld.global.f32 	%f19, [%rd161];
	ld.global.f32 	%f20, [%rd162];
	setp.lt.f32 	%p28, %f19, %f20;
	selp.u16 	%rs107, 1, 0, %p28;
	and.b16  	%rs108, %rs369, 255;
	setp.ne.s16 	%p30, %rs108, 0;
	and.pred  	%p31, %p30, %p28;
	min.s64 	%rd164, %rd163, %rd438;
	setp.eq.s16 	%p32, %rs108, 0;
	selp.b16 	%rs109, %rs107, %rs369, %p32;
	selp.b64 	%rd165, %rd163, %rd438, %p32;
	selp.b16 	%rs110, 1, %rs109, %p31;
	and.b16  	%rs111, %rs110, 255;
	selp.b64 	%rd166, %rd164, %rd165, %p31;
	add.s64 	%rd167, %rd163, 256;
	ld.global.f32 	%f21, [%rd161+1024];
	ld.global.f32 	%f22, [%rd162+1024];
	setp.lt.f32 	%p33, %f21, %f22;
	selp.u16 	%rs112, 1, 0, %p33;
	setp.ne.s16 	%p35, %rs111, 0;
	and.pred  	%p36, %p35, %p33;
	min.s64 	%rd168, %rd167, %rd166;
	setp.eq.s16 	%p37, %rs111, 0;
	selp.b16 	%rs113, %rs112, %rs110, %p37;
	selp.b64 	%rd169, %rd167, %rd166, %p37;
	selp.b16 	%rs114, 1, %rs113, %p36;
	and.b16  	%rs115, %rs114, 255;
	selp.b64 	%rd170, %rd168, %rd169, %p36;
	add.s64 	%rd171, %rd163, 512;
	ld.global.f32 	%f23, [%rd161+2048];
	ld.global.f32 	%f24, [%rd162+2048];
	setp.lt.f32 	%p38, %f23, %f24;
	selp.u16 	%rs116, 1, 0, %p38;
	setp.ne.s16 	%p40, %rs115, 0;
	and.pred  	%p41, %p40, %p38;
	min.s64 	%rd172, %rd171, %rd170;
	setp.eq.s16 	%p42, %rs115, 0;
	selp.b16 	%rs117, %rs116, %rs114, %p42;
	selp.b64 	%rd173, %rd171, %rd170, %p42;
	selp.b16 	%rs118, 1, %rs117, %p41;
	and.b16  	%rs119, %rs118, 255;
	selp.b64 	%rd174, %rd172, %rd173, %p41;
	add.s64 	%rd175, %rd163, 768;
	ld.global.f32 	%f25, [%rd161+3072];
	ld.global.f32 	%f26, [%rd162+3072];
	setp.lt.f32 	%p43, %f25, %f26;
	selp.u16 	%rs120, 1, 0, %p43;
	setp.ne.s16 	%p45, %rs119, 0;
	and.pred  	%p46, %p45, %p43;
	min.s64 	%rd176, %rd175, %rd174;
	setp.eq.s16 	%p47, %rs119, 0;
	selp.b16 	%rs121, %rs120, %rs118, %p47;
	selp.b64 	%rd177, %rd175, %rd174, %p47;
	selp.b16 	%rs122, 1, %rs121, %p46;
	and.b16  	%rs123, %rs122, 255;
	selp.b64 	%rd178, %rd176, %rd177, %p46;
	add.s64 	%rd179, %rd163, 1024;
	ld.global.f32 	%f27, [%rd161+4096];
	ld.global.f32 	%f28, [%rd162+4096];
	setp.lt.f32 	%p48, %f27, %f28;
	selp.u16 	%rs124, 1, 0, %p48;
	setp.ne.s16 	%p50, %rs123, 0;
	and.pred  	%p51, %p50, %p48;
	min.s64 	%rd180, %rd179, %rd178;
	setp.eq.s16 	%p52, %rs123, 0;
	selp.b16 	%rs125, %rs124, %rs122, %p52;
	selp.b64 	%rd181, %rd179, %rd178, %p52;
	selp.b16 	%rs126, 1, %rs125, %p51;
	and.b16  	%rs127, %rs126, 255;
	selp.b64 	%rd182, %rd180, %rd181, %p51;
	add.s64 	%rd183, %rd163, 1280;
	ld.global.f32 	%f29, [%rd161+5120];
	ld.global.f32 	%f30, [%rd162+5120];
	setp.lt.f32 	%p53, %f29, %f30;
	selp.u16 	%rs128, 1, 0, %p53;
	setp.ne.s16 	%p55, %rs127, 0;
	and.pred  	%p56, %p55, %p53;
	min.s64 	%rd184, %rd183, %rd182;
	setp.eq.s16 	%p57, %rs127, 0;
	selp.b16 	%rs129, %rs128, %rs126, %p57;
	selp.b64 	%rd185, %rd183, %rd182, %p57;
	selp.b16 	%rs130, 1, %rs129, %p56;
	and.b16  	%rs131, %rs130, 255;
	selp.b64 	%rd186, %rd184, %rd185, %p56;
	add.s64 	%rd187, %rd163, 1536;
	ld.global.f32 	%f31, [%rd161+6144];
	ld.global.f32 	%f32, [%rd162+6144];
	setp.lt.f32 	%p58, %f31, %f32;
	selp.u16 	%rs132, 1, 0, %p58;
	setp.ne.s16 	%p60, %rs131, 0;
	and.pred  	%p61, %p60, %p58;
	min.s64 	%rd188, %rd187, %rd186;
	setp.eq.s16 	%p62, %rs131, 0;
	selp.b16 	%rs133, %rs132, %rs130, %p62;
	selp.b64 	%rd189, %rd187, %rd186, %p62;
	selp.b16 	%rs134, 1, %rs133, %p61;
	and.b16  	%rs135, %rs134, 255;
	selp.b64 	%rd190, %rd188, %rd189, %p61;
	add.s64 	%rd191, %rd163, 1792;
	ld.global.f32 	%f33, [%rd161+7168];
	ld.global.f32 	%f34, [%rd162+7168];
	setp.lt.f32 	%p63, %f33, %f34;
	selp.u16 	%rs136, 1, 0, %p63;
	setp.ne.s16 	%p65, %rs135, 0;
	and.pred  	%p66, %p65, %p63;
	min.s64 	%rd192, %rd191, %rd190;
	setp.eq.s16 	%p67, %rs135, 0;
	selp.b16 	%rs137, %rs136, %rs134, %p67;
	selp.b64 	%rd193, %rd191, %rd190, %p67;
	selp.b16 	%rs369, 1, %rs137, %p66;
	selp.b64 	%rd438, %rd192, %rd193, %p66;
	add.s32 	%r450, %r450, 2048;
	add.s32 	%r448, %r448, 8;
	setp.ne.s32 	%p68, %r448, 0;
	@%p68 bra 	$L__BB23_89;
$L__BB23_90:
	setp.eq.s32 	%p69, %r35, 0;
	@%p69 bra 	$L__BB23_98;
	setp.lt.u32 	%p70, %r35, 4;
	@%p70 bra 	$L__BB23_93;
	cvt.u64.u32 	%rd195, %r450;
	add.s64 	%rd196, %rd455, %rd195;
	shl.b64 	%rd197, %rd196, 2;
	add.s64 	%rd198, %rd2, %rd197;
	add.s64 	%rd199, %rd3, %rd197;
	add.s64 	%rd200, %rd196, %rd4;
	ld.global.f32 	%f35, [%rd198];
	ld.global.f32 	%f36, [%rd199];
	setp.lt.f32 	%p71, %f35, %f36;
	selp.u16 	%rs139, 1, 0, %p71;
	and.b16  	%rs140, %rs369, 255;
	setp.ne.s16 	%p73, %rs140, 0;
	and.pred  	%p74, %p73, %p71;
	min.s64 	%rd201, %rd200, %rd438;
	setp.eq.s16 	%p75, %rs140, 0;
	selp.b16 	%rs141, %rs139, %rs369, %p75;
	selp.b64 	%rd202, %rd200, %rd438, %p75;
	selp.b16 	%rs142, 1, %rs141, %p74;
	and.b16  	%rs143, %rs142, 255;
	selp.b64 	%rd203, %rd201, %rd202, %p74;
	add.s32 	%r74, %r450, 256;
	cvt.u64.u32 	%rd204, %r74;
	add.s64 	%rd205, %rd455, %rd204;
	add.s64 	%rd206, %rd205, %rd4;
	ld.global.f32 	%f37, [%rd198+1024];
	ld.global.f32 	%f38, [%rd199+1024];
	setp.lt.f32 	%p76, %f37, %f38;
	selp.u16 	%rs144, 1, 0, %p76;
	setp.ne.s16 	%p78, %rs143, 0;
	and.pred  	%p79, %p78, %p76;
	min.s64 	%rd207, %rd206, %rd203;
	setp.eq.s16 	%p80, %rs143, 0;
	selp.b16 	%rs145, %rs144, %rs142, %p80;
	selp.b64 	%rd208, %rd206, %rd203, %p80;
	selp.b16 	%rs146, 1, %rs145, %p79;
	and.b16  	%rs147, %rs146, 255;
	selp.b64 	%rd209, %rd207, %rd208, %p79;
	add.s32 	%r75, %r450, 512;
	cvt.u64.u32 	%rd210, %r75;
	add.s64 	%rd211, %rd455, %rd210;
	add.s64 	%rd212, %rd211, %rd4;
	ld.global.f32 	%f39, [%rd198+2048];
	ld.global.f32 	%f40, [%rd199+2048];
	setp.lt.f32 	%p81, %f39, %f40;
	selp.u16 	%rs148, 1, 0, %p81;
	setp.ne.s16 	%p83, %rs147, 0;
	and.pred  	%p84, %p83, %p81;
	min.s64 	%rd213, %rd212, %rd209;
	setp.eq.s16 	%p85, %rs147, 0;
	selp.b16 	%rs149, %rs148, %rs146, %p85;
	selp.b64 	%rd214, %rd212, %rd209, %p85;
	selp.b16 	%rs150, 1, %rs149, %p84;
	and.b16  	%rs151, %rs150, 255;
	selp.b64 	%rd215, %rd213, %rd214, %p84;
	add.s32 	%r76, %r450, 768;
	cvt.u64.u32 	%rd216, %r76;
	add.s64 	%rd217, %rd455, %rd216;
	add.s64 	%rd218, %rd217, %rd4;
	ld.global.f32 	%f41, [%rd198+3072];
	ld.global.f32 	%f42, [%rd199+3072];
	setp.lt.f32 	%p86, %f41, %f42;
	selp.u16 	%rs152, 1, 0, %p86;
	setp.ne.s16 	%p88, %rs151, 0;
	and.pred  	%p89, %p88, %p86;
	min.s64 	%rd219, %rd218, %rd215;
	setp.eq.s16 	%p90, %rs151, 0;
	selp.b16 	%rs153, %rs152, %rs150, %p90;
	selp.b64 	%rd220, %rd218, %rd215, %p90;
	selp.b16 	%rs369, 1, %rs153, %p89;
	selp.b64 	%rd438, %rd219, %rd220, %p89;
	add.s32 	%r450, %r450, 1024;
$L__BB23_93:
	and.b32  	%r77, %r34, 3;
	setp.eq.s32 	%p91, %r77, 0;
	@%p91 bra 	$L__BB23_98;
	setp.eq.s32 	%p92, %r77, 1;
	@%p92 bra 	$L__BB23_96;
	cvt.u64.u32 	%rd222, %r450;
	add.s64 	%rd223, %rd455, %rd222;
	shl.b64 	%rd224, %rd223, 2;
	add.s64 	%rd225, %rd2, %rd224;
	add.s64 	%rd226, %rd3, %rd224;
	add.s64 	%rd227, %rd223, %rd4;
	ld.global.f32 	%f43, [%rd225];
	ld.global.f32 	%f44, [%rd226];
	setp.lt.f32 	%p93, %f43, %f44;
	selp.u16 	%rs155, 1, 0, %p93;
	and.b16  	%rs156, %rs369, 255;
	setp.ne.s16 	%p95, %rs156, 0;
	and.pred  	%p96, %p95, %p93;
	min.s64 	%rd228, %rd227, %rd438;
	setp.eq.s16 	%p97, %rs156, 0;
	selp.b16 	%rs157, %rs155, %rs369, %p97;
	selp.b64 	%rd229, %rd227, %rd438, %p97;
	selp.b16 	%rs158, 1, %rs157, %p96;
	and.b16  	%rs159, %rs158, 255;
	selp.b64 	%rd230, %rd228, %rd229, %p96;
	add.s32 	%r78, %r450, 256;
	cvt.u64.u32 	%rd231, %r78;
	add.s64 	%rd232, %rd455, %rd231;
	add.s64 	%rd233, %rd232, %rd4;
	ld.global.f32 	%f45, [%rd225+1024];
	ld.global.f32 	%f46, [%rd226+1024];
	setp.lt.f32 	%p98, %f45, %f46;
	selp.u16 	%rs160, 1, 0, %p98;
	setp.ne.s16 	%p100, %rs159, 0;
	and.pred  	%p101, %p100, %p98;
	min.s64 	%rd234, %rd233, %rd230;
	setp.eq.s16 	%p102, %rs159, 0;
	selp.b16 	%rs161, %rs160, %rs158, %p102;
	selp.b64 	%rd235, %rd233, %rd230, %p102;
	selp.b16 	%rs369, 1, %rs161, %p101;
	selp.b64 	%rd438, %rd234, %rd235, %p101;
	add.s32 	%r450, %r450, 512;
$L__BB23_96:
	and.b32  	%r79, %r33, 256;
	setp.ne.s32 	%p103, %r79, 0;
	@%p103 bra 	$L__BB23_98;
	cvt.u64.u32 	%rd236, %r450;
	add.s64 	%rd237, %rd455, %rd236;
	shl.b64 	%rd238, %rd237, 2;
	add.s64 	%rd239, %rd2, %rd238;
	add.s64 	%rd240, %rd3, %rd238;
	add.s64 	%rd241, %rd237, %rd4;
	ld.global.f32 	%f47, [%rd239];
	ld.global.f32 	%f48, [%rd240];
	setp.lt.f32 	%p104, %f47, %f48;
	selp.u16 	%rs162, 1, 0, %p104;
	and.b16  	%rs163, %rs369, 255;
	setp.ne.s16 	%p106, %rs163, 0;
	and.pred  	%p107, %p106, %p104;
	min.s64 	%rd242, %rd241, %rd438;
	setp.eq.s16 	%p108, %rs163, 0;
	selp.b16 	%rs164, %rs162, %rs369, %p108;
	selp.b64 	%rd243, %rd241, %rd438, %p108;
	selp.b16 	%rs369, 1, %rs164, %p107;
	selp.b64 	%rd438, %rd242, %rd243, %p107;
$L__BB23_98:
	// begin inline asm
	mov.u32 %r80, %laneid;
	// end inline asm
	cvt.u32.u16 	%r101, %rs369;
	and.b32  	%r82, %r101, 255;
	mov.b32 	%r98, 1;
	mov.b32 	%r99, 31;
	mov.b32 	%r100, -1;
	// begin inline asm
	shfl.sync.down.b32 %r81, %r82, %r98, %r99, %r100;
	// end inline asm
	// begin inline asm
	shfl.sync.down.b32 %r86, %r87, %r98, %r99, %r100;
	// end inline asm
	mov.b64 	{%r92, %r97}, %rd438;
	// begin inline asm
	shfl.sync.down.b32 %r91, %r92, %r98, %r99, %r100;
	// end inline asm
	// begin inline asm
	shfl.sync.down.b32 %r96, %r97, %r98, %r99, %r100;
	// end inline asm
	mov.b64 	%rd97, {%r91, %r96};
	cvt.u16.u32 	%rs76, %r81;
	setp.gt.s32 	%p109, %r80, 30;
	@%p109 bra 	$L__BB23_102;
	and.b16  	%rs165, %rs369, 255;
	setp.eq.s16 	%p110, %rs165, 0;
	and.b16  	%rs166, %rs76, 255;
	setp.eq.s16 	%p111, %rs166, 0;
	or.pred  	%p112, %p110, %p111;
	@%p112 bra 	$L__BB23_101;
	min.s64 	%rd438, %rd97, %rd438;
	mov.b16 	%rs369, 1;
	bra.uni 	$L__BB23_102;
$L__BB23_101:
	setp.eq.s16 	%p113, %rs165, 0;
	selp.b16 	%rs369, %rs76, %rs369, %p113;
	selp.b64 	%rd438, %rd97, %rd438, %p113;
$L__BB23_102:
	cvt.u32.u16 	%r122, %rs369;
	and.b32  	%r103, %r122, 255;
	mov.b32 	%r119, 2;
	mov.b32 	%r120, 31;
	mov.b32 	%r121, -1;
	// begin inline asm
	shfl.sync.down.b32 %r102, %r103, %r119, %r120, %r121;
	// end inline asm
	// begin inline asm
	shfl.sync.down.b32 %r107, %r108, %r119, %r120, %r121;
	// end inline asm
	mov.b64 	{%r113, %r118}, %rd438;
	// begin inline asm
	shfl.sync.down.b32 %r112, %r113, %r119, %r120, %r121;
	// end inline asm
	// begin inline asm
	shfl.sync.down.b32 %r117, %r118, %r119, %r120, %r121;
	// end inline asm
	mov.b64 	%rd101, {%r112, %r117};
	cvt.u16.u32 	%rs79, %r102;
	setp.gt.s32 	%p114, %r80, 29;
	@%p114 bra 	$L__BB23_106;
	and.b16  	%rs169, %rs369, 255;
	setp.eq.s16 	%p115, %rs169, 0;
	and.b16  	%rs170, %rs79, 255;
	setp.eq.s16 	%p116, %rs170, 0;
	or.pred  	%p117, %p115, %p116;
	@%p117 bra 	$L__BB23_105;
	min.s64 	%rd438, %rd101, %rd438;
	mov.b16 	%rs369, 1;
	bra.uni 	$L__BB23_106;
$L__BB23_105:
	setp.eq.s16 	%p118, %rs169, 0;
	selp.b16 	%rs369, %rs79, %rs369, %p118;
	selp.b64 	%rd438, %rd101, %rd438, %p118;
$L__BB23_106:
	cvt.u32.u16 	%r143, %rs369;
	and.b32  	%r124, %r143, 255;
	mov.b32 	%r140, 4;
	mov.b32 	%r141, 31;
	mov.b32 	%r142, -1;
	// begin inline asm
	shfl.sync.down.b32 %r123, %r124, %r140, %r141, %r142;
	// end inline asm
	// begin inline asm
	shfl.sync.down.b32 %r128, %r129, %r140, %r141, %r142;
	// end inline asm
	mov.b64 	{%r134, %r139}, %rd438;
	// begin inline asm
	shfl.sync.down.b32 %r133, %r134, %r140, %r141, %r142;
	// end inline asm
	// begin inline asm
	shfl.sync.down.b32 %r138, %r139, %r140, %r141, %r142;
	// end inline asm
	mov.b64 	%rd105, {%r133, %r138};
	cvt.u16.u32 	%rs82, %r123;
	setp.gt.s32 	%p119, %r80, 27;
	@%p119 bra 	$L__BB23_110;
	and.b16  	%rs173, %rs369, 255;
	setp.eq.s16 	%p120, %rs173, 0;
	and.b16  	%rs174, %rs82, 255;
	setp.eq.s16 	%p121, %rs174, 0;
	or.pred  	%p122, %p120, %p121;
	@%p122 bra 	$L__BB23_109;
	min.s64 	%rd438, %rd105, %rd438;
	mov.b16 	%rs369, 1;
	bra.uni 	$L__BB23_110;
$L__BB23_109:
	setp.eq.s16 	%p123, %rs173, 0;
	selp.b16 	%rs369, %rs82, %rs369, %p123;
	selp.b64 	%rd438, %rd105, %rd438, %p123;
$L__BB23_110:
	cvt.u32.u16 	%r164, %rs369;
	and.b32  	%r145, %r164, 255;
	mov.b32 	%r161, 8;
	mov.b32 	%r162, 31;
	mov.b32 	%r163, -1;
	// begin inline asm
	shfl.sync.down.b32 %r144, %r145, %r161, %r162, %r163;
	// end inline asm
	// begin inline asm
	shfl.sync.down.b32 %r149, %r150, %r161, %r162, %r163;
	// end inline asm
	mov.b64 	{%r155, %r160}, %rd438;
	// begin inline asm
	shfl.sync.down.b32 %r154, %r155, %r161, %r162, %r163;
	// end inline asm
	// begin inline asm
	shfl.sync.down.b32 %r159, %r160, %r161, %r162, %r163;
	// end inline asm
	mov.b64 	%rd109, {%r154, %r159};
	cvt.u16.u32 	%rs85, %r144;
	setp.gt.s32 	%p124, %r80, 23;
	@%p124 bra 	$L__BB23_114;
	and.b16  	%rs177, %rs369, 255;
	setp.eq.s16 	%p125, %rs177, 0;
	and.b16  	%rs178, %rs85, 255;
	setp.eq.s16 	%p126, %rs178, 0;
	or.pred  	%p127, %p125, %p126;
	@%p127 bra 	$L__BB23_113;
	min.s64 	%rd438, %rd109, %rd438;
	mov.b16 	%rs369, 1;
	bra.uni 	$L__BB23_114;
$L__BB23_113:
	setp.eq.s16 	%p128, %rs177, 0;
	selp.b16 	%rs369, %rs85, %rs369, %p128;
	selp.b64 	%rd438, %rd109, %rd438, %p128;
$L__BB23_114:
	cvt.u32.u16 	%r185, %rs369;
	and.b32  	%r166, %r185, 255;
	mov.b32 	%r182, 16;
	mov.b32 	%r183, 31;
	mov.b32 	%r184, -1;
	// begin inline asm
	shfl.sync.down.b32 %r165, %r166, %r182, %r183, %r184;
	// end inline asm
	// begin inline asm
	shfl.sync.down.b32 %r170, %r171, %r182, %r183, %r184;
	// end inline asm
	mov.b64 	{%r176, %r181}, %rd438;
	// begin inline asm
	shfl.sync.down.b32 %r175, %r176, %r182, %r183, %r184;
	// end inline asm
	// begin inline asm
	shfl.sync.down.b32 %r180, %r181, %r182, %r183, %r184;
	// end inline asm
	mov.b64 	%rd113, {%r175, %r180};
	cvt.u16.u32 	%rs88, %r165;
	setp.gt.s32 	%p129, %r80, 15;
	@%p129 bra 	$L__BB23_118;
	and.b16  	%rs181, %rs369, 255;
	setp.eq.s16 	%p130, %rs181, 0;
	and.b16  	%rs182, %rs88, 255;
	setp.eq.s16 	%p131, %rs182, 0;
	or.pred  	%p132, %p130, %p131;
	@%p132 bra 	$L__BB23_117;
	min.s64 	%rd438, %rd113, %rd438;
	mov.b16 	%rs369, 1;
	bra.uni 	$L__BB23_118;
$L__BB23_117:
	setp.eq.s16 	%p133, %rs181, 0;
	selp.b16 	%rs369, %rs88, %rs369, %p133;
	selp.b64 	%rd438, %rd113, %rd438, %p133;
$L__BB23_118:
	setp.ne.s32 	%p134, %r80, 0;
	@%p134 bra 	$L__BB23_120;
	shr.u32 	%r186, %r26, 1;
	and.b32  	%r187, %r186, 496;
	mov.u32 	%r188, _ZZN3cub18CUB_300001_SM_10006detail6reduce18DeviceReduceKernelINS2_10policy_hubIN4cuda3std3__45tupleIJblEEEyN6thrust24THRUST_300001_SM_1000_NS8cuda_cub9__find_if7functorIS9_EEE10Policy1000ENSB_12zip_iteratorINS8_IJNSD_26transform_input_iterator_tIbNSI_INS8_IJNSB_6detail15normal_iteratorINSB_10device_ptrIfEEEESO_EEEEENSK_22tuple_binary_predicateINS7_4lessIfEEEEEENSB_17counting_iteratorIlNSB_11use_defaultESX_SX_EEEEEEEySF_S9_NS7_10__identityEEEvT0_PT3_T1_NS0_13GridEvenShareIS15_EET2_T4_E12temp_storage;
	add.s32 	%r189, %r188, %r187;
	st.shared.u8 	[%r189+8], %rs369;
	st.shared.u64 	[%r189+16], %rd438;
$L__BB23_120:
	bar.sync 	0;
	setp.ne.s32 	%p135, %r26, 0;
	@%p135 bra 	$L__BB23_122;
	ld.shared.u8 	%rs185, [_ZZN3cub18CUB_300001_SM_10006detail6reduce18DeviceReduceKernelINS2_10policy_hubIN4cuda3std3__45tupleIJblEEEyN6thrust24THRUST_300001_SM_1000_NS8cuda_cub9__find_if7functorIS9_EEE10Policy1000ENSB_12zip_iteratorINS8_IJNSD_26transform_input_iterator_tIbNSI_INS8_IJNSB_6detail15normal_iteratorINSB_10device_ptrIfEEEESO_EEEEENSK_22tuple_binary_predicateINS7_4lessIfEEEEEENSB_17counting_iteratorIlNSB_11use_defaultESX_SX_EEEEEEEySF_S9_NS7_10__identityEEEvT0_PT3_T1_NS0_13GridEvenShareIS15_EET2_T4_E12temp_storage+24];
	ld.shared.u64 	%rd244, [_ZZN3cub18CUB_300001_SM_10006detail6reduce18DeviceReduceKernelINS2_10policy_hubIN4cuda3std3__45tupleIJblEEEyN6thrust24THRUST_300001_SM_1000_NS8cuda_cub9__find_if7functorIS9_EEE10Policy1000ENSB_12zip_iteratorINS8_IJNSD_26transform_input_iterator_tIbNSI_INS8_IJNSB_6detail15normal_iteratorINSB_10device_ptrIfEEEESO_EEEEENSK_22tuple_binary_predicateINS7_4lessIfEEEEEENSB_17counting_iteratorIlNSB_11use_defaultESX_SX_EEEEEEEySF_S9_NS7_10__identityEEEvT0_PT3_T1_NS0_13GridEvenShareIS15_EET2_T4_E12temp_storage+32];
	and.b16  	%rs186, %rs369, 255;
	setp.eq.s16 	%p136, %rs186, 0;
	setp.eq.s16 	%p137, %rs185, 0;
	min.s64 	%rd245, %rd244, %rd438;
	selp.b16 	%rs187, %rs369, 1, %p137;
	selp.b16 	%rs188, %rs185, %rs187, %p136;
	and.b16  	%rs189, %rs188, 255;
	selp.b64 	%rd246, %rd438, %rd245, %p137;
	selp.b64 	%rd247, %rd244, %rd246, %p136;
	ld.shared.u8 	%rs190, [_ZZN3cub18CUB_300001_SM_10006detail6reduce18DeviceReduceKernelINS2_10policy_hubIN4cuda3std3__45tupleIJblEEEyN6thrust24THRUST_300001_SM_1000_NS8cuda_cub9__find_if7functorIS9_EEE10Policy1000ENSB_12zip_iteratorINS8_IJNSD_26transform_input_iterator_tIbNSI_INS8_IJNSB_6detail15normal_iteratorINSB_10device_ptrIfEEEESO_EEEEENSK_22tuple_binary_predicateINS7_4lessIfEEEEEENSB_17counting_iteratorIlNSB_11use_defaultESX_SX_EEEEEEEySF_S9_NS7_10__identityEEEvT0_PT3_T1_NS0_13GridEvenShareIS15_EET2_T4_E12temp_storage+40];
	ld.shared.u64 	%rd248, [_ZZN3cub18CUB_300001_SM_10006detail6reduce18DeviceReduceKernelINS2_10policy_hubIN4cuda3std3__45tupleIJblEEEyN6thrust24THRUST_300001_SM_1000_NS8cuda_cub9__find_if7functorIS9_EEE10Policy1000ENSB_12zip_iteratorINS8_IJNSD_26transform_input_iterator_tIbNSI_INS8_IJNSB_6detail15normal_iteratorINSB_10device_ptrIfEEEESO_EEEEENSK_22tuple_binary_predicateINS7_4lessIfEEEEEENSB_17counting_iteratorIlNSB_11use_defaultESX_SX_EEEEEEEySF_S9_NS7_10__identityEEEvT0_PT3_T1_NS0_13GridEvenShareIS15_EET2_T4_E12temp_storage+48];
	setp.eq.s16 	%p138, %rs189, 0;
	setp.eq.s16 	%p139, %rs190, 0;
	min.s64 	%rd249, %rd248, %rd247;
	selp.b16 	%rs191, %rs188, 1, %p139;
	selp.b16 	%rs192, %rs190, %rs191, %p138;
	and.b16  	%rs193, %rs192, 255;
	selp.b64 	%rd250, %rd247, %rd249, %p139;
	selp.b64 	%rd251, %rd248, %rd250, %p138;
	ld.shared.u8 	%rs194, [_ZZN3cub18CUB_300001_SM_10006detail6reduce18DeviceReduceKernelINS2_10policy_hubIN4cuda3std3__45tupleIJblEEEyN6thrust24THRUST_300001_SM_1000_NS8cuda_cub9__find_if7functorIS9_EEE10Policy1000ENSB_12zip_iteratorINS8_IJNSD_26transform_input_iterator_tIbNSI_INS8_IJNSB_6detail15normal_iteratorINSB_10device_ptrIfEEEESO_EEEEENSK_22tuple_binary_predicateINS7_4lessIfEEEEEENSB_17counting_iteratorIlNSB_11use_defaultESX_SX_EEEEEEEySF_S9_NS7_10__identityEEEvT0_PT3_T1_NS0_13GridEvenShareIS15_EET2_T4_E12temp_storage+56];
	ld.shared.u64 	%rd252, [_ZZN3cub18CUB_300001_SM_10006detail6reduce18DeviceReduceKernelINS2_10policy_hubIN4cuda3std3__45tupleIJblEEEyN6thrust24THRUST_300001_SM_1000_NS8cuda_cub9__find_if7functorIS9_EEE10Policy1000ENSB_12zip_iteratorINS8_IJNSD_26transform_input_iterator_tIbNSI_INS8_IJNSB_6detail15normal_iteratorINSB_10device_ptrIfEEEESO_EEEEENSK_22tuple_binary_predicateINS7_4lessIfEEEEEENSB_17counting_iteratorIlNSB_11use_defaultESX_SX_EEEEEEEySF_S9_NS7_10__identityEEEvT0_PT3_T1_NS0_13GridEvenShareIS15_EET2_T4_E12temp_storage+64];
	setp.eq.s16 	%p140, %rs193, 0;
	setp.eq.s16 	%p141, %rs194, 0;
	min.s64 	%rd253, %rd252, %rd251;
	selp.b16 	%rs195, %rs192, 1, %p141;
	selp.b16 	%rs196, %rs194, %rs195, %p140;
	and.b16  	%rs197, %rs196, 255;
	selp.b64 	%rd254, %rd251, %rd253, %p141;
	selp.b64 	%rd255, %rd252, %rd254, %p140;
	ld.shared.u8 	%rs198, [_ZZN3cub18CUB_300001_SM_10006detail6reduce18DeviceReduceKernelINS2_10policy_hubIN4cuda3std3__45tupleIJblEEEyN6thrust24THRUST_300001_SM_1000_NS8cuda_cub9__find_if7functorIS9_EEE10Policy1000ENSB_12zip_iteratorINS8_IJNSD_26transform_input_iterator_tIbNSI_INS8_IJNSB_6detail15normal_iteratorINSB_10device_ptrIfEEEESO_EEEEENSK_22tuple_binary_predicateINS7_4lessIfEEEEEENSB_17counting_iteratorIlNSB_11use_defaultESX_SX_EEEEEEEySF_S9_NS7_10__identityEEEvT0_PT3_T1_NS0_13GridEvenShareIS15_EET2_T4_E12temp_storage+72];
	ld.shared.u64 	%rd256, [_ZZN3cub18CUB_300001_SM_10006detail6reduce18DeviceReduceKernelINS2_10policy_hubIN4cuda3std3__45tupleIJblEEEyN6thrust24THRUST_300001_SM_1000_NS8cuda_cub9__find_if7functorIS9_EEE10Policy1000ENSB_12zip_iteratorINS8_IJNSD_26transform_input_iterator_tIbNSI_INS8_IJNSB_6detail15normal_iteratorINSB_10device_ptrIfEEEESO_EEEEENSK_22tuple_binary_predicateINS7_4lessIfEEEEEENSB_17counting_iteratorIlNSB_11use_defaultESX_SX_EEEEEEEySF_S9_NS7_10__identityEEEvT0_PT3_T1_NS0_13GridEvenShareIS15_EET2_T4_E12temp_storage+80];
	setp.eq.s16 	%p142, %rs197, 0;
	setp.eq.s16 	%p143, %rs198, 0;
	min.s64 	%rd257, %rd256, %rd255;
	selp.b16 	%rs199, %rs196, 1, %p143;
	selp.b16 	%rs200, %rs198, %rs199, %p142;
	and.b16  	%rs201, %rs200, 255;
	selp.b64 	%rd258, %rd255, %rd257, %p143;
	selp.b64 	%rd259, %rd256, %rd258, %p142;
	ld.shared.u8 	%rs202, [_ZZN3cub18CUB_300001_SM_10006detail6reduce18DeviceReduceKernelINS2_10policy_hubIN4cuda3std3__45tupleIJblEEEyN6thrust24THRUST_300001_SM_1000_NS8cuda_cub9__find_if7functorIS9_EEE10Policy1000ENSB_12zip_iteratorINS8_IJNSD_26transform_input_iterator_tIbNSI_INS8_IJNSB_6detail15normal_iteratorINSB_10device_ptrIfEEEESO_EEEEENSK_22tuple_binary_predicateINS7_4lessIfEEEEEENSB_17counting_iteratorIlNSB_11use_defaultESX_SX_EEEEEEEySF_S9_NS7_10__identityEEEvT0_PT3_T1_NS0_13GridEvenShareIS15_EET2_T4_E12temp_storage+88];
	ld.shared.u64 	%rd260, [_ZZN3cub18CUB_300001_SM_10006detail6reduce18DeviceReduceKernelINS2_10policy_hubIN4cuda3std3__45tupleIJblEEEyN6thrust24THRUST_300001_SM_1000_NS8cuda_cub9__find_if7functorIS9_EEE10Policy1000ENSB_12zip_iteratorINS8_IJNSD_26transform_input_iterator_tIbNSI_INS8_IJNSB_6detail15normal_iteratorINSB_10device_ptrIfEEEESO_EEEEENSK_22tuple_binary_predicateINS7_4lessIfEEEEEENSB_17counting_iteratorIlNSB_11use_defaultESX_SX_EEEEEEEySF_S9_NS7_10__identityEEEvT0_PT3_T1_NS0_13GridEvenShareIS15_EET2_T4_E12temp_storage+96];
	setp.eq.s16 	%p144, %rs201, 0;
	setp.eq.s16 	%p145, %rs202, 0;
	min.s64 	%rd261, %rd260, %rd259;
	selp.b16 	%rs203, %rs200, 1, %p145;
	selp.b16 	%rs204, %rs202, %rs203, %p144;
	and.b16  	%rs205, %rs204, 255;
	selp.b64 	%rd262, %rd259, %rd261, %p145;
	selp.b64 	%rd263, %rd260, %rd262, %p144;
	ld.shared.u8 	%rs206, [_ZZN3cub18CUB_300001_SM_10006detail6reduce18DeviceReduceKernelINS2_10policy_hubIN4cuda3std3__45tupleIJblEEEyN6thrust24THRUST_300001_SM_1000_NS8cuda_cub9__find_if7functorIS9_EEE10Policy1000ENSB_12zip_iteratorINS8_IJNSD_26transform_input_iterator_tIbNSI_INS8_IJNSB_6detail15normal_iteratorINSB_10device_ptrIfEEEESO_EEEEENSK_22tuple_binary_predicateINS7_4lessIfEEEEEENSB_17counting_iteratorIlNSB_11use_defaultESX_SX_EEEEEEEySF_S9_NS7_10__identityEEEvT0_PT3_T1_NS0_13GridEvenShareIS15_EET2_T4_E12temp_storage+104];
	ld.shared.u64 	%rd264, [_ZZN3cub18CUB_300001_SM_10006detail6reduce18DeviceReduceKernelINS2_10policy_hubIN4cuda3std3__45tupleIJblEEEyN6thrust24THRUST_300001_SM_1000_NS8cuda_cub9__find_if7functorIS9_EEE10Policy1000ENSB_12zip_iteratorINS8_IJNSD_26transform_input_iterator_tIbNSI_INS8_IJNSB_6detail15normal_iteratorINSB_10device_ptrIfEEEESO_EEEEENSK_22tuple_binary_predicateINS7_4lessIfEEEEEENSB_17counting_iteratorIlNSB_11use_defaultESX_SX_EEEEEEEySF_S9_NS7_10__identityEEEvT0_PT3_T1_NS0_13GridEvenShareIS15_EET2_T4_E12temp_storage+112];
	setp.eq.s16 	%p146, %rs205, 0;
	setp.eq.s16 	%p147, %rs206, 0;
	min.s64 	%rd265, %rd264, %rd263;
	selp.b16 	%rs207, %rs204, 1, %p147;
	selp.b16 	%rs208, %rs206, %rs207, %p146;
	and.b16  	%rs209, %rs208, 255;
	selp.b64 	%rd266, %rd263, %rd265, %p147;
	selp.b64 	%rd267, %rd264, %rd266, %p146;
	ld.shared.u8 	%rs210, [_ZZN3cub18CUB_300001_SM_10006detail6reduce18DeviceReduceKernelINS2_10policy_hubIN4cuda3std3__45tupleIJblEEEyN6thrust24THRUST_300001_SM_1000_NS8cuda_cub9__find_if7functorIS9_EEE10Policy1000ENSB_12zip_iteratorINS8_IJNSD_26transform_input_iterator_tIbNSI_INS8_IJNSB_6detail15normal_iteratorINSB_10device_ptrIfEEEESO_EEEEENSK_22tuple_binary_predicateINS7_4lessIfEEEEEENSB_17counting_iteratorIlNSB_11use_defaultESX_SX_EEEEEEEySF_S9_NS7_10__identityEEEvT0_PT3_T1_NS0_13GridEvenShareIS15_EET2_T4_E12temp_storage+120];
	ld.shared.u64 	%rd268, [_ZZN3cub18CUB_300001_SM_10006detail6reduce18DeviceReduceKernelINS2_10policy_hubIN4cuda3std3__45tupleIJblEEEyN6thrust24THRUST_300001_SM_1000_NS8cuda_cub9__find_if7functorIS9_EEE10Policy1000ENSB_12zip_iteratorINS8_IJNSD_26transform_input_iterator_tIbNSI_INS8_IJNSB_6detail15normal_iteratorINSB_10device_ptrIfEEEESO_EEEEENSK_22tuple_binary_predicateINS7_4lessIfEEEEEENSB_17counting_iteratorIlNSB_11use_defaultESX_SX_EEEEEEEySF_S9_NS7_10__identityEEEvT0_PT3_T1_NS0_13GridEvenShareIS15_EET2_T4_E12temp_storage+128];
	setp.eq.s16 	%p148, %rs209, 0;
	setp.eq.s16 	%p149, %rs210, 0;
	min.s64 	%rd269, %rd268, %rd267;
	selp.b16 	%rs211, %rs208, 1, %p149;
	selp.b16 	%rs369, %rs210, %rs211, %p148;
	selp.b64 	%rd270, %rd267, %rd269, %p149;
	selp.b64 	%rd438, %rd268, %rd270, %p148;
$L__BB23_122:
	mov.u32 	%r439, %tid.x;
	setp.ne.s32 	%p326, %r439, 0;
	@%p326 bra 	$L__BB23_124;
	ld.param.u64 	%rd428, [_ZN3cub18CUB_300001_SM_10006detail6reduce18DeviceReduceKernelINS2_10policy_hubIN4cuda3std3__45tupleIJblEEEyN6thrust24THRUST_300001_SM_1000_NS8cuda_cub9__find_if7functorIS9_EEE10Policy1000ENSB_12zip_iteratorINS8_IJNSD_26transform_input_iterator_tIbNSI_INS8_IJNSB_6detail15normal_iteratorINSB_10device_ptrIfEEEESO_EEEEENSK_22tuple_binary_predicateINS7_4lessIfEEEEEENSB_17counting_iteratorIlNSB_11use_defaultESX_SX_EEEEEEEySF_S9_NS7_10__identityEEEvT0_PT3_T1_NS0_13GridEvenShareIS15_EET2_T4__param_1];
	cvta.to.global.u64 	%rd425, %rd428;
	mul.wide.u32 	%rd426, %r2, 16;
	add.s64 	%rd427, %rd425, %rd426;
	st.global.u8 	[%rd427], %rs369;
	st.global.u64 	[%rd427+8], %rd438;
$L__BB23_124:
	ret;

}
	// .globl	_ZN3cub18CUB_300001_SM_10006detail10radix_sort31DeviceRadixSortSingleTileKernelINS1_5radix10policy_hubIjNS0_8NullTypeEyE10Policy1000ELNS0_9SortOrderE0EjS6_yNS1_21identity_decomposer_tEEEvPKT1_PSB_PKT2_PSF_T3_iiT4_
.visible .entry _ZN3cub18CUB_300001_SM_10006detail10radix_sort31DeviceRadixSortSingleTileKernelINS1_5radix10policy_hubIjNS0_8NullTypeEyE10Policy1000ELNS0_9SortOrderE0EjS6_yNS1_21identity_decomposer_tEEEvPKT1_PSB_PKT2_PSF_T3_iiT4_(
	.param .u64 .ptr .align 1 _ZN3cub18CUB_300001_SM_10006detail10radix_sort31DeviceRadixSortSingleTileKernelINS1_5radix10policy_hubIjNS0_8NullTypeEyE10Policy1000ELNS0_9SortOrderE0EjS6_yNS1_21identity_decomposer_tEEEvPKT1_PSB_PKT2_PSF_T3_iiT4__param_0,
	.param .u64 .ptr .align 1 _ZN3cub18CUB_300001_SM_10006detail10radix_sort31DeviceRadixSortSingleTileKernelINS1_5radix10policy_hubIjNS0_8NullTypeEyE10Policy1000ELNS0_9SortOrderE0EjS6_yNS1_21identity_decomposer_tEEEvPKT1_PSB_PKT2_PSF_T3_iiT4__param_1,
	.param .u64 .ptr .align 1 _ZN3cub18CUB_300001_SM_10006detail10radix_sort31DeviceRadixSortSingleTileKernelINS1_5radix10policy_hubIjNS0_8NullTypeEyE10Policy1000ELNS0_9SortOrderE0EjS6_yNS1_21identity_decomposer_tEEEvPKT1_PSB_PKT2_PSF_T3_iiT4__param_2,
	.param .u64 .ptr .align 1 _ZN3cub18CUB_300001_SM_10006detail10radix_sort31DeviceRadixSortSingleTileKernelINS1_5radix10policy_hubIjNS0_8NullTypeEyE10Policy1000ELNS0_9SortOrderE0EjS6_yNS1_21identity_decomposer_tEEEvPKT1_PSB_PKT2_PSF_T3_iiT4__param_3,
	.param .u64 _ZN3cub18CUB_300001_SM_10006detail10radix_sort31DeviceRadixSortSingleTileKernelINS1_5radix10policy_hubIjNS0_8NullTypeEyE10Policy1000ELNS0_9SortOrderE0EjS6_yNS1_21identity_decomposer_tEEEvPKT1_PSB_PKT2_PSF_T3_iiT4__param_4,
	.param .u32 _ZN3cub18CUB_300001_SM_10006detail10radix_sort31DeviceRadixSortSingleTileKernelINS1_5radix10policy_hubIjNS0_8NullTypeEyE10Policy1000ELNS0_9SortOrderE0EjS6_yNS1_21identity_decomposer_tEEEvPKT1_PSB_PKT2_PSF_T3_iiT4__param_5,
	.param .u32 _ZN3cub18CUB_300001_SM_10006detail10radix_sort31DeviceRadixSortSingleTileKernelINS1_5radix10policy_hubIjNS0_8NullTypeEyE10Policy1000ELNS0_9SortOrderE0EjS6_yNS1_21identity_decomposer_tEEEvPKT1_PSB_PKT2_PSF_T3_iiT4__param_6,
	.param .align 1 .b8 _ZN3cub18CUB_300001_SM_10006detail10radix_sort31DeviceRadixSortSingleTileKernelINS1_5radix10policy_hubIjNS0_8NullTypeEyE10Policy1000ELNS0_9SortOrderE0EjS6_yNS1_21identity_decomposer_tEEEvPKT1_PSB_PKT2_PSF_T3_iiT4__param_7[1]
)
.maxntid 256
.minnctapersm 1
{
	.reg .pred 	%p<52>;
	.reg .b16 	%rs<39>;
	.reg .b32 	%r<706>;
	.reg .b64 	%rd<29>;
	// demoted variable
	.shared .align 16 .b8 _ZZN3cub18CUB_300001_SM_10006detail10radix_sort31DeviceRadixSortSingleTileKernelINS1_5radix10policy_hubIjNS0_8NullTypeEyE10Policy1000ELNS0_9SortOrderE0EjS6_yNS1_21identity_decomposer_tEEEvPKT1_PSB_PKT2_PSF_T3_iiT4_E12temp_storage[33856];
	ld.param.u64 	%rd5, [_ZN3cub18CUB_300001_SM_10006detail10radix_sort31DeviceRadixSortSingleTileKernelINS1_5radix10policy_hubIjNS0_8NullTypeEyE10Policy1000ELNS0_9SortOrderE0EjS6_yNS1_21identity_decomposer_tEEEvPKT1_PSB_PKT2_PSF_T3_iiT4__param_0];
	ld.param.u64 	%rd3, [_ZN3cub18CUB_300001_SM_10006detail10radix_sort31DeviceRadixSortSingleTileKernelINS1_5radix10policy_hubIjNS0_8NullTypeEyE10Policy1000ELNS0_9SortOrderE0EjS6_yNS1_21identity_decomposer_tEEEvPKT1_PSB_PKT2_PSF_T3_iiT4__param_1];
	ld.param.u64 	%rd4, [_ZN3cub18CUB_300001_SM_10006detail10radix_sort31DeviceRadixSortSingleTileKernelINS1_5radix10policy_hubIjNS0_8NullTypeEyE10Policy1000ELNS0_9SortOrderE0EjS6_yNS1_21identity_decomposer_tEEEvPKT1_PSB_PKT2_PSF_T3_iiT4__param_4];
	ld.param.u32 	%r189, [_ZN3cub18CUB_300001_SM_10006detail10radix_sort31DeviceRadixSortSingleTileKernelINS1_5radix10policy_hubIjNS0_8NullTypeEyE10Policy1000ELNS0_9SortOrderE0EjS6_yNS1_21identity_decomposer_tEEEvPKT1_PSB_PKT2_PSF_T3_iiT4__param_5];
	ld.param.u32 	%r190, [_ZN3cub18CUB_300001_SM_10006detail10radix_sort31DeviceRadixSortSingleTileKernelINS1_5radix10policy_hubIjNS0_8NullTypeEyE10Policy1000ELNS0_9SortOrderE0EjS6_yNS1_21identity_decomposer_tEEEvPKT1_PSB_PKT2_PSF_T3_iiT4__param_6];
	cvta.to.global.u64 	%rd6, %rd5;
	cvt.u32.u64 	%r1, %rd4;
	mov.u32 	%r2, %tid.x;
	mul.lo.s32 	%r3, %r2, 19;
	setp.ge.s32 	%p1, %r3, %r1;
	mul.wide.u32 	%rd7, %r3, 4;
	add.s64 	%rd1, %rd6, %rd7;
	mov.b32 	%r703, -1;
	@%p1 bra 	$L__BB24_2;
	ld.global.u32 	%r703, [%rd1];
$L__BB24_2:
	add.s32 	%r193, %r3, 1;
	setp.ge.s32 	%p2, %r193, %r1;
	mov.b32 	%r702, -1;
	@%p2 bra 	$L__BB24_4;
	ld.global.u32 	%r702, [%rd1+4];
$L__BB24_4:
	add.s32 	%r195, %r3, 2;
	setp.ge.s32 	%p3, %r195, %r1;
	mov.b32 	%r701, -1;
	@%p3 bra 	$L__BB24_6;
	ld.global.u32 	%r701, [%rd1+8];
$L__BB24_6:
	add.s32 	%r197, %r3, 3;
	setp.ge.s32 	%p4, %r197, %r1;
	mov.b32 	%r700, -1;
	@%p4 bra 	$L__BB24_8;
	ld.global.u32 	%r700, [%rd1+12];
$L__BB24_8:
	add.s32 	%r199, %r3, 4;
	setp.ge.s32 	%p5, %r199, %r1;
	mov.b32 	%r699, -1;
	@%p5 bra 	$L__BB24_10;
	ld.global.u32 	%r699, [%rd1+16];
$L__BB24_10:
	add.s32 	%r201, %r3, 5;
	setp.ge.s32 	%p6, %r201, %r1;
	mov.b32 	%r698, -1;
	@%p6 bra 	$L__BB24_12;
	ld.global.u32 	%r698, [%rd1+20];
$L__BB24_12:
	add.s32 	%r203, %r3, 6;
	setp.ge.s32 	%p7, %r203, %r1;
	mov.b32 	%r697, -1;
	@%p7 bra 	$L__BB24_14;
	ld.global.u32 	%r697, [%rd1+24];
$L__BB24_14:
	add.s32 	%r205, %r3, 7;
	setp.ge.s32 	%p8, %r205, %r1;
	mov.b32 	%r696, -1;
	@%p8 bra 	$L__BB24_16;
	ld.global.u32 	%r696, [%rd1+28];
$L__BB24_16:
	add.s32 	%r207, %r3, 8;
	setp.ge.s32 	%p9, %r207, %r1;
	mov.b32 	%r695, -1;
	@%p9 bra 	$L__BB24_18;
	ld.global.u32 	%r695, [%rd1+32];
$L__BB24_18:
	add.s32 	%r209, %r3, 9;
	setp.ge.s32 	%p10, %r209, %r1;
	mov.b32 	%r694, -1;
	@%p10 bra 	$L__BB24_20;
	ld.global.u32 	%r694, [%rd1+36];
$L__BB24_20:
	add.s32 	%r211, %r3, 10;
	setp.ge.s32 	%p11, %r211, %r1;
	mov.b32 	%r693, -1;
	@%p11 bra 	$L__BB24_22;
	ld.global.u32 	%r693, [%rd1+40];
$L__BB24_22:
	add.s32 	%r213, %r3, 11;
	setp.ge.s32 	%p12, %r213, %r1;
	mov.b32 	%r692, -1;
	@%p12 bra 	$L__BB24_24;
	ld.global.u32 	%r692, [%rd1+44];
$L__BB24_24:
	add.s32 	%r215, %r3, 12;
	setp.ge.s32 	%p13, %r215, %r1;
	mov.b32 	%r691, -1;
	@%p13 bra 	$L__BB24_26;
	ld.global.u32 	%r691, [%rd1+48];
$L__BB24_26:
	add.s32 	%r217, %r3, 13;
	setp.ge.s32 	%p14, %r217, %r1;
	mov.b32 	%r690, -1;
	@%p14 bra 	$L__BB24_28;
	ld.global.u32 	%r690, [%rd1+52];
$L__BB24_28:
	add.s32 	%r219, %r3, 14;
	setp.ge.s32 	%p15, %r219, %r1;
	mov.b32 	%r689, -1;
	@%p15 bra 	$L__BB24_30;
	ld.global.u32 	%r689, [%rd1+56];
$L__BB24_30:
	add.s32 	%r221, %r3, 15;
	setp.ge.s32 	%p16, %r221, %r1;
	mov.b32 	%r688, -1;
	@%p16 bra 	$L__BB24_32;
	ld.global.u32 	%r688, [%rd1+60];
$L__BB24_32:
	add.s32 	%r223, %r3, 16;
	setp.ge.s32 	%p17, %r223, %r1;
	mov.b32 	%r687, -1;
	@%p17 bra 	$L__BB24_34;
	ld.global.u32 	%r687, [%rd1+64];
$L__BB24_34:
	add.s32 	%r225, %r3, 17;
	setp.ge.s32 	%p18, %r225, %r1;
	mov.b32 	%r686, -1;
	@%p18 bra 	$L__BB24_36;
	ld.global.u32 	%r686, [%rd1+68];
$L__BB24_36:
	add.s32 	%r227, %r3, 18;
	setp.ge.s32 	%p19, %r227, %r1;
	mov.b32 	%r685, -1;
	@%p19 bra 	$L__BB24_38;
	ld.global.u32 	%r685, [%rd1+72];
$L__BB24_38:
	bar.sync 	0;
	shr.u32 	%r42, %r2, 5;
	shl.b32 	%r229, %r2, 2;
	mov.u32 	%r230, _ZZN3cub18CUB_300001_SM_10006detail10radix_sort31DeviceRadixSortSingleTileKernelINS1_5radix10policy_hubIjNS0_8NullTypeEyE10Policy1000ELNS0_9SortOrderE0EjS6_yNS1_21identity_decomposer_tEEEvPKT1_PSB_PKT2_PSF_T3_iiT4_E12temp_storage;
	add.s32 	%r43, %r230, %r229;
	shl.b32 	%r231, %r2, 7;
	add.s32 	%r44, %r43, %r231;
	shl.b32 	%r232, %r42, 2;
	add.s32 	%r233, %r230, %r232;
	add.s32 	%r45, %r233, 33792;
	mad.lo.s32 	%r46, %r2, -56, %r44;
	add.s32 	%r684, %r189, 6;
	sub.s32 	%r683, %r190, %r189;
$L__BB24_39:
	add.s32 	%r293, %r684, -6;
	min.s32 	%r236, %r683, 6;
	mov.b32 	%r322, 0;
	st.shared.u32 	[%r43], %r322;
	st.shared.u32 	[%r43+1024], %r322;
	st.shared.u32 	[%r43+2048], %r322;
	st.shared.u32 	[%r43+3072], %r322;
	st.shared.u32 	[%r43+4096], %r322;
	st.shared.u32 	[%r43+5120], %r322;
	st.shared.u32 	[%r43+6144], %r322;
	st.shared.u32 	[%r43+7168], %r322;
	st.shared.u32 	[%r43+8192], %r322;
	st.shared.u32 	[%r43+9216], %r322;
	st.shared.u32 	[%r43+10240], %r322;
	st.shared.u32 	[%r43+11264], %r322;
	st.shared.u32 	[%r43+12288], %r322;
	st.shared.u32 	[%r43+13312], %r322;
	st.shared.u32 	[%r43+14336], %r322;
	st.shared.u32 	[%r43+15360], %r322;
	st.shared.u32 	[%r43+16384], %r322;
	st.shared.u32 	[%r43+17408], %r322;
	st.shared.u32 	[%r43+18432], %r322;
	st.shared.u32 	[%r43+19456], %r322;
	st.shared.u32 	[%r43+20480], %r322;
	st.shared.u32 	[%r43+21504], %r322;
	st.shared.u32 	[%r43+22528], %r322;
	st.shared.u32 	[%r43+23552], %r322;
	st.shared.u32 	[%r43+24576], %r322;
	st.shared.u32 	[%r43+25600], %r322;
	st.shared.u32 	[%r43+26624], %r322;
	st.shared.u32 	[%r43+27648], %r322;
	st.shared.u32 	[%r43+28672], %r322;
	st.shared.u32 	[%r43+29696], %r322;
	st.shared.u32 	[%r43+30720], %r322;
	st.shared.u32 	[%r43+31744], %r322;
	st.shared.u32 	[%r43+32768], %r322;
	// begin inline asm
	bmsk.clamp.b32 %r234, %r322, %r236;
	// end inline asm
	// begin inline asm
	shr.b32 %r237, %r703, %r293;
	// end inline asm
	and.b32  	%r325, %r234, %r237;
	shl.b32 	%r326, %r325, 10;
	and.b32  	%r327, %r326, 31744;
	add.s32 	%r328, %r43, %r327;
	shr.u32 	%r329, %r325, 4;
	and.b32  	%r330, %r329, 268435454;
	add.s32 	%r71, %r328, %r330;
	ld.shared.u16 	%rs1, [%r71];
	add.s16 	%rs20, %rs1, 1;
	st.shared.u16 	[%r71], %rs20;
	// begin inline asm
	shr.b32 %r240, %r702, %r293;
	// end inline asm
	and.b32  	%r331, %r234, %r240;
	shl.b32 	%r332, %r331, 10;
	and.b32  	%r333, %r332, 31744;
	add.s32 	%r334, %r43, %r333;
	shr.u32 	%r335, %r331, 4;
	and.b32  	%r336, %r335, 268435454;
	add.s32 	%r72, %r334, %r336;
	ld.shared.u16 	%rs2, [%r72];
	add.s16 	%rs21, %rs2, 1;
	st.shared.u16 	[%r72], %rs21;
	// begin inline asm
	shr.b32 %r243, %r701, %r293;
	// end inline asm
	and.b32  	%r337, %r234, %r243;
	shl.b32 	%r338, %r337, 10;
	and.b32  	%r339, %r338, 31744;
	add.s32 	%r340, %r43, %r339;
	shr.u32 	%r341, %r337, 4;
	and.b32  	%r342, %r341, 268435454;
	add.s32 	%r73, %r340, %r342;
	ld.shared.u16 	%rs3, [%r73];
	add.s16 	%rs22, %rs3, 1;
	st.shared.u16 	[%r73], %rs22;
	// begin inline asm
	shr.b32 %r246, %r700, %r293;
	// end inline asm
	and.b32  	%r343, %r234, %r246;
	shl.b32 	%r344, %r343, 10;
	and.b32  	%r345, %r344, 31744;
	add.s32 	%r346, %r43, %r345;
	shr.u32 	%r347, %r343, 4;
	and.b32  	%r348, %r347, 268435454;
	add.s32 	%r74, %r346, %r348;
	ld.shared.u16 	%rs4, [%r74];
	add.s16 	%rs23, %rs4, 1;
	st.shared.u16 	[%r74], %rs23;
	// begin inline asm
	shr.b32 %r249, %r699, %r293;
	// end inline asm
	and.b32  	%r349, %r234, %r249;
	shl.b32 	%r350, %r349, 10;
	and.b32  	%r351, %r350, 31744;
	add.s32 	%r352, %r43, %r351;
	shr.u32 	%r353, %r349, 4;
	and.b32  	%r354, %r353, 268435454;
	add.s32 	%r75, %r352, %r354;
	ld.shared.u16 	%rs5, [%r75];
	add.s16 	%rs24, %rs5, 1;
	st.shared.u16 	[%r75], %rs24;
	// begin inline asm
	shr.b32 %r252, %r698, %r293;
	// end inline asm
	and.b32  	%r355, %r234, %r252;
	shl.b32 	%r356, %r355, 10;
	and.b32  	%r357, %r356, 31744;
	add.s32 	%r358, %r43, %r357;
	shr.u32 	%r359, %r355, 4;
	and.b32  	%r360, %r359, 268435454;
	add.s32 	%r76, %r358, %r360;
	ld.shared.u16 	%rs6, [%r76];
	add.s16 	%rs25, %rs6, 1;
	st.shared.u16 	[%r76], %rs25;
	// begin inline asm
	shr.b32 %r255, %r697, %r293;
	// end inline asm
	and.b32  	%r361, %r234, %r255;
	shl.b32 	%r362, %r361, 10;
	and.b32  	%r363, %r362, 31744;
	add.s32 	%r364, %r43, %r363;
	shr.u32 	%r365, %r361, 4;
	and.b32  	%r366, %r365, 268435454;
	add.s32 	%r77, %r364, %r366;
	ld.shared.u16 	%rs7, [%r77];
	add.s16 	%rs26, %rs7, 1;
	st.shared.u16 	[%r77], %rs26;
	// begin inline asm
	shr.b32 %r258, %r696, %r293;
	// end inline asm
	and.b32  	%r367, %r234, %r258;
	shl.b32 	%r368, %r367, 10;
	and.b32  	%r369, %r368, 31744;
	add.s32 	%r370, %r43, %r369;
	shr.u32 	%r371, %r367, 4;
	and.b32  	%r372, %r371, 268435454;
	add.s32 	%r78, %r370, %r372;
	ld.shared.u16 	%rs8, [%r78];
	add.s16 	%rs27, %rs8, 1;
	st.shared.u16 	[%r78], %rs27;
	// begin inline asm
	shr.b32 %r261, %r695, %r293;
	// end inline asm
	and.b32  	%r373, %r234, %r261;
	shl.b32 	%r374, %r373, 10;
	and.b32  	%r375, %r374, 31744;
	add.s32 	%r376, %r43, %r375;
	shr.u32 	%r377, %r373, 4;
	and.b32  	%r378, %r377, 268435454;
	add.s32 	%r79, %r376, %r378;
	ld.shared.u16 	%rs9, [%r79];
	add.s16 	%rs28, %rs9, 1;
	st.shared.u16 	[%r79], %rs28;
	// begin inline asm
	shr.b32 %r264, %r694, %r293;
	// end inline asm
	and.b32  	%r379, %r234, %r264;
	shl.b32 	%r380, %r379, 10;
	and.b32  	%r381, %r380, 31744;
	add.s32 	%r382, %r43, %r381;
	shr.u32 	%r383, %r379, 4;
	and.b32  	%r384, %r383, 268435454;
	add.s32 	%r80, %r382, %r384;
	ld.shared.u16 	%rs10, [%r80];
	add.s16 	%rs29, %rs10, 1;
	st.shared.u16 	[%r80], %rs29;
	// begin inline asm
	shr.b32 %r267, %r693, %r293;
	// end inline asm
	and.b32  	%r385, %r234, %r267;
	shl.b32 	%r386, %r385, 10;
	and.b32  	%r387, %r386, 31744;
	add.s32 	%r388, %r43, %r387;
	shr.u32 	%r389, %r385, 4;
	and.b32  	%r390, %r389, 268435454;
	add.s32 	%r81, %r388, %r390;
	ld.shared.u16 	%rs11, [%r81];
	add.s16 	%rs30, %rs11, 1;
	st.shared.u16 	[%r81], %rs30;
	// begin inline asm
	shr.b32 %r270, %r692, %r293;
	// end inline asm
	and.b32  	%r391, %r234, %r270;
	shl.b32 	%r392, %r391, 10;
	and.b32  	%r393, %r392, 31744;
	add.s32 	%r394, %r43, %r393;
	shr.u32 	%r395, %r391, 4;
	and.b32  	%r396, %r395, 268435454;
	add.s32 	%r82, %r394, %r396;
	ld.shared.u16 	%rs12, [%r82];
	add.s16 	%rs31, %rs12, 1;
	st.shared.u16 	[%r82], %rs31;
	// begin inline asm
	shr.b32 %r273, %r691, %r293;
	// end inline asm
	and.b32  	%r397, %r234, %r273;
	shl.b32 	%r398, %r397, 10;
	and.b32  	%r399, %r398, 31744;
	add.s32 	%r400, %r43, %r399;
	shr.u32 	%r401, %r397, 4;
	and.b32  	%r402, %r401, 268435454;
	add.s32 	%r83, %r400, %r402;
	ld.shared.u16 	%rs13, [%r83];
	add.s16 	%rs32, %rs13, 1;
	st.shared.u16 	[%r83], %rs32;
	// begin inline asm
	shr.b32 %r276, %r690, %r293;
	// end inline asm
	and.b32  	%r403, %r234, %r276;
	shl.b32 	%r404, %r403, 10;
	and.b32  	%r405, %r404, 31744;
	add.s32 	%r406, %r43, %r405;
	shr.u32 	%r407, %r403, 4;
	and.b32  	%r408, %r407, 268435454;
	add.s32 	%r84, %r406, %r408;
	ld.shared.u16 	%rs14, [%r84];
	add.s16 	%rs33, %rs14, 1;
	st.shared.u16 	[%r84], %rs33;
	// begin inline asm
	shr.b32 %r279, %r689, %r293;
	// end inline asm
	and.b32  	%r409, %r234, %r279;
	shl.b32 	%r410, %r409, 10;
	and.b32  	%r411, %r410, 31744;
	add.s32 	%r412, %r43, %r411;
	shr.u32 	%r413, %r409, 4;
	and.b32  	%r414, %r413, 268435454;
	add.s32 	%r85, %r412, %r414;
	ld.shared.u16 	%rs15, [%r85];
	add.s16 	%rs34, %rs15, 1;
	st.shared.u16 	[%r85], %rs34;
	// begin inline asm
	shr.b32 %r282, %r688, %r293;
	// end inline asm
	and.b32  	%r415, %r234, %r282;
	shl.b32 	%r416, %r415, 10;
	and.b32  	%r417, %r416, 31744;
	add.s32 	%r418, %r43, %r417;
	shr.u32 	%r419, %r415, 4;
	and.b32  	%r420, %r419, 268435454;
	add.s32 	%r86, %r418, %r420;
	ld.shared.u16 	%rs16, [%r86];
	add.s16 	%rs35, %rs16, 1;
	st.shared.u16 	[%r86], %rs35;
	// begin inline asm
	shr.b32 %r285, %r687, %r293;
	// end inline asm
	and.b32  	%r421, %r234, %r285;
	shl.b32 	%r422, %r421, 10;
	and.b32  	%r423, %r422, 31744;
	add.s32 	%r424, %r43, %r423;
	shr.u32 	%r425, %r421, 4;
	and.b32  	%r426, %r425, 268435454;
	add.s32 	%r87, %r424, %r426;
	ld.shared.u16 	%rs17, [%r87];
	add.s16 	%rs36, %rs17, 1;
	st.shared.u16 	[%r87], %rs36;
	// begin inline asm
	shr.b32 %r288, %r686, %r293;
	// end inline asm
	and.b32  	%r427, %r234, %r288;
	shl.b32 	%r428, %r427, 10;
	and.b32  	%r429, %r428, 31744;
	add.s32 	%r430, %r43, %r429;
	shr.u32 	%r431, %r427, 4;
	and.b32  	%r432, %r431, 268435454;
	add.s32 	%r88, %r430, %r432;
	ld.shared.u16 	%rs18, [%r88];
	add.s16 	%rs37, %rs18, 1;
	st.shared.u16 	[%r88], %rs37;
	// begin inline asm
	shr.b32 %r291, %r685, %r293;
	// end inline asm
	and.b32  	%r433, %r234, %r291;
	shl.b32 	%r434, %r433, 10;
	and.b32  	%r435, %r434, 31744;
	add.s32 	%r436, %r43, %r435;
	shr.u32 	%r437, %r433, 4;
	and.b32  	%r438, %r437, 268435454;
	add.s32 	%r89, %r436, %r438;
	ld.shared.u16 	%rs19, [%r89];
	add.s16 	%rs38, %rs19, 1;
	st.shared.u16 	[%r89], %rs38;
	bar.sync 	0;
	ld.shared.u32 	%r90, [%r44];
	ld.shared.u32 	%r439, [%r44+4];
	ld.shared.u32 	%r440, [%r44+8];
	ld.shared.u32 	%r441, [%r44+12];
	ld.shared.u32 	%r442, [%r44+16];
	ld.shared.u32 	%r443, [%r44+20];
	ld.shared.u32 	%r444, [%r44+24];
	ld.shared.u32 	%r445, [%r44+28];
	ld.shared.u32 	%r446, [%r44+32];
	ld.shared.u32 	%r447, [%r44+36];
	ld.shared.u32 	%r448, [%r44+40];
	ld.shared.u32 	%r449, [%r44+44];
	ld.shared.u32 	%r450, [%r44+48];
	ld.shared.u32 	%r451, [%r44+52];
	ld.shared.u32 	%r452, [%r44+56];
	ld.shared.u32 	%r453, [%r44+60];
	ld.shared.u32 	%r454, [%r44+64];
	ld.shared.u32 	%r455, [%r44+68];
	ld.shared.u32 	%r456, [%r44+72];
	ld.shared.u32 	%r457, [%r44+76];
	ld.shared.u32 	%r458, [%r44+80];
	ld.shared.u32 	%r459, [%r44+84];
	ld.shared.u32 	%r460, [%r44+88];
	ld.shared.u32 	%r461, [%r44+92];
	ld.shared.u32 	%r462, [%r44+96];
	ld.shared.u32 	%r463, [%r44+100];
	ld.shared.u32 	%r464, [%r44+104];
	ld.shared.u32 	%r465, [%r44+108];
	ld.shared.u32 	%r466, [%r44+112];
	ld.shared.u32 	%r467, [%r44+116];
	ld.shared.u32 	%r468, [%r44+120];
	ld.shared.u32 	%r469, [%r44+124];
	ld.shared.u32 	%r470, [%r44+128];
	add.s32 	%r91, %r439, %r90;
	add.s32 	%r92, %r440, %r91;
	add.s32 	%r93, %r441, %r92;
	add.s32 	%r94, %r442, %r93;
	add.s32 	%r95, %r443, %r94;
	add.s32 	%r96, %r444, %r95;
	add.s32 	%r97, %r445, %r96;
	add.s32 	%r98, %r446, %r97;
	add.s32 	%r99, %r447, %r98;
	add.s32 	%r100, %r448, %r99;
	add.s32 	%r101, %r449, %r100;
	add.s32 	%r102, %r450, %r101;
	add.s32 	%r103, %r451, %r102;
	add.s32 	%r104, %r452, %r103;
	add.s32 	%r105, %r453, %r104;
	add.s32 	%r106, %r454, %r105;
	add.s32 	%r107, %r455, %r106;
	add.s32 	%r108, %r456, %r107;
	add.s32 	%r109, %r457, %r108;
	add.s32 	%r110, %r458, %r109;
	add.s32 	%r111, %r459, %r110;
	add.s32 	%r112, %r460, %r111;
	add.s32 	%r113, %r461, %r112;
	add.s32 	%r114, %r462, %r113;
	add.s32 	%r115, %r463, %r114;
	add.s32 	%r116, %r464, %r115;
	add.s32 	%r117, %r465, %r116;
	add.s32 	%r118, %r466, %r117;
	add.s32 	%r119, %r467, %r118;
	add.s32 	%r120, %r468, %r119;
	add.s32 	%r121, %r469, %r120;
	add.s32 	%r299, %r470, %r121;
	// begin inline asm
	mov.u32 %r294, %laneid;
	// end inline asm
	mov.b32 	%r297, 1;
	mov.b32 	%r324, -1;
	// begin inline asm
	{  .reg .u32 r0;  .reg .pred p;  shfl.sync.up.b32 r0|p, %r299, %r297, %r322, %r324;  @p add.u32 r0, r0, %r299;  mov.u32 %r295, r0;}
	// end inline asm
	mov.b32 	%r303, 2;
	// begin inline asm
	{  .reg .u32 r0;  .reg .pred p;  shfl.sync.up.b32 r0|p, %r295, %r303, %r322, %r324;  @p add.u32 r0, r0, %r295;  mov.u32 %r301, r0;}
	// end inline asm
	mov.b32 	%r309, 4;
	// begin inline asm
	{  .reg .u32 r0;  .reg .pred p;  shfl.sync.up.b32 r0|p, %r301, %r309, %r322, %r324;  @p add.u32 r0, r0, %r301;  mov.u32 %r307, r0;}
	// end inline asm
	mov.b32 	%r315, 8;
	// begin inline asm
	{  .reg .u32 r0;  .reg .pred p;  shfl.sync.up.b32 r0|p, %r307, %r315, %r322, %r324;  @p add.u32 r0, r0, %r307;  mov.u32 %r313, r0;}
	// end inline asm
	mov.b32 	%r321, 16;
	// begin inline asm
	{  .reg .u32 r0;  .reg .pred p;  shfl.sync.up.b32 r0|p, %r313, %r321, %r322, %r324;  @p add.u32 r0, r0, %r313;  mov.u32 %r319, r0;}
	// end inline asm
	setp.ne.s32 	%p20, %r294, 31;
	@%p20 bra 	$L__BB24_41;
	st.shared.u32 	[%r45], %r319;
$L__BB24_41:
	sub.s32 	%r471, %r319, %r299;
	setp.gt.u32 	%p21, %r2, 31;
	setp.eq.s32 	%p22, %r42, 7;
	setp.eq.s32 	%p23, %r42, 6;
	setp.eq.s32 	%p24, %r42, 5;
	setp.eq.s32 	%p25, %r42, 4;
	setp.eq.s32 	%p26, %r42, 3;
	setp.eq.s32 	%p27, %r42, 2;
	setp.eq.s32 	%p28, %r42, 1;
	bar.sync 	0;
	ld.shared.v4.u32 	{%r472, %r473, %r474, %r475}, [_ZZN3cub18CUB_300001_SM_10006detail10radix_sort31DeviceRadixSortSingleTileKernelINS1_5radix10policy_hubIjNS0_8NullTypeEyE10Policy1000ELNS0_9SortOrderE0EjS6_yNS1_21identity_decomposer_tEEEvPKT1_PSB_PKT2_PSF_T3_iiT4_E12temp_storage+33792];
	selp.b32 	%r476, %r472, %r704, %p28;
	add.s32 	%r477, %r473, %r472;
	selp.b32 	%r478, %r477, %r476, %p27;
	add.s32 	%r479, %r477, %r474;
	selp.b32 	%r480, %r479, %r478, %p26;
	add.s32 	%r481, %r479, %r475;
	selp.b32 	%r482, %r481, %r480, %p25;
	ld.shared.v4.u32 	{%r483, %r484, %r485, %r486}, [_ZZN3cub18CUB_300001_SM_10006detail10radix_sort31DeviceRadixSortSingleTileKernelINS1_5radix10policy_hubIjNS0_8NullTypeEyE10Policy1000ELNS0_9SortOrderE0EjS6_yNS1_21identity_decomposer_tEEEvPKT1_PSB_PKT2_PSF_T3_iiT4_E12temp_storage+33808];
	add.s32 	%r487, %r481, %r483;
	selp.b32 	%r488, %r487, %r482, %p24;
	add.s32 	%r489, %r487, %r484;
	selp.b32 	%r490, %r489, %r488, %p23;
	add.s32 	%r491, %r489, %r485;
	selp.b32 	%r704, %r491, %r490, %p22;
	add.s32 	%r126, %r491, %r486;
	setp.ne.s32 	%p29, %r294, 0;
	selp.b32 	%r492, %r471, 0, %p29;
	add.s32 	%r493, %r704, %r492;
	or.pred  	%p30, %p21, %p29;
	selp.b32 	%r705, %r493, %r471, %p21;
	@%p30 bra 	$L__BB24_43;
	shl.b32 	%r705, %r126, 16;
	st.shared.u32 	[_ZZN3cub18CUB_300001_SM_10006detail10radix_sort31DeviceRadixSortSingleTileKernelINS1_5radix10policy_hubIjNS0_8NullTypeEyE10Policy1000ELNS0_9SortOrderE0EjS6_yNS1_21identity_decomposer_tEEEvPKT1_PSB_PKT2_PSF_T3_iiT4_E12temp_storage+33832], %r705;
$L__BB24_43:
	setp.eq.s32 	%p31, %r2, 0;
	bar.sync 	0;
	ld.shared.u32 	%r494, [_ZZN3cub18CUB_300001_SM_10006detail10radix_sort31DeviceRadixSortSingleTileKernelINS1_5radix10policy_hubIjNS0_8NullTypeEyE10Policy1000ELNS0_9SortOrderE0EjS6_yNS1_21identity_decomposer_tEEEvPKT1_PSB_PKT2_PSF_T3_iiT4_E12temp_storage+33832];
	selp.b32 	%r495, 0, %r494, %p31;
	add.s32 	%r496, %r705, %r495;
	add.s32 	%r497, %r90, %r496;
	add.s32 	%r498, %r91, %r496;
	add.s32 	%r499, %r92, %r496;
	add.s32 	%r500, %r93, %r496;
	add.s32 	%r501, %r94, %r496;
	add.s32 	%r502, %r95, %r496;
	add.s32 	%r503, %r96, %r496;
	add.s32 	%r504, %r97, %r496;
	add.s32 	%r505, %r98, %r496;
	add.s32 	%r506, %r99, %r496;
	add.s32 	%r507, %r100, %r496;
	add.s32 	%r508, %r101, %r496;
	add.s32 	%r509, %r102, %r496;
	add.s32 	%r510, %r103, %r496;
	add.s32 	%r511, %r104, %r496;
	add.s32 	%r512, %r105, %r496;
	add.s32 	%r513, %r106, %r496;
	add.s32 	%r514, %r107, %r496;
	add.s32 	%r515, %r108, %r496;
	add.s32 	%r516, %r109, %r496;
	add.s32 	%r517, %r110, %r496;
	add.s32 	%r518, %r111, %r496;
	add.s32 	%r519, %r112, %r496;
	add.s32 	%r520, %r113, %r496;
	add.s32 	%r521, %r114, %r496;
	add.s32 	%r522, %r115, %r496;
	add.s32 	%r523, %r116, %r496;
	add.s32 	%r524, %r117, %r496;
	add.s32 	%r525, %r118, %r496;
	add.s32 	%r526, %r119, %r496;
	add.s32 	%r527, %r120, %r496;
	add.s32 	%r528, %r121, %r496;
	st.shared.u32 	[%r44], %r496;
	st.shared.u32 	[%r44+4], %r497;
	st.shared.u32 	[%r44+8], %r498;
	st.shared.u32 	[%r44+12], %r499;
	st.shared.u32 	[%r44+16], %r500;
	st.shared.u32 	[%r44+20], %r501;
	st.shared.u32 	[%r44+24], %r502;
	st.shared.u32 	[%r44+28], %r503;
	st.shared.u32 	[%r44+32], %r504;
	st.shared.u32 	[%r44+36], %r505;
	st.shared.u32 	[%r44+40], %r506;
	st.shared.u32 	[%r44+44], %r507;
	st.shared.u32 	[%r44+48], %r508;
	st.shared.u32 	[%r44+52], %r509;
	st.shared.u32 	[%r44+56], %r510;
	st.shared.u32 	[%r44+60], %r511;
	st.shared.u32 	[%r44+64], %r512;
	st.shared.u32 	[%r44+68], %r513;
	st.shared.u32 	[%r44+72], %r514;
	st.shared.u32 	[%r44+76], %r515;
	st.shared.u32 	[%r44+80], %r516;
	st.shared.u32 	[%r44+84], %r517;
	st.shared.u32 	[%r44+88], %r518;
	st.shared.u32 	[%r44+92], %r519;
	st.shared.u32 	[%r44+96], %r520;
	st.shared.u32 	[%r44+100], %r521;
	st.shared.u32 	[%r44+104], %r522;
	st.shared.u32 	[%r44+108], %r523;
	st.shared.u32 	[%r44+112], %r524;
	st.shared.u32 	[%r44+116], %r525;
	st.shared.u32 	[%r44+120], %r526;
	st.shared.u32 	[%r44+124], %r527;
	st.shared.u32 	[%r44+128], %r528;
	bar.sync 	0;
	cvt.u32.u16 	%r529, %rs1;
	ld.shared.u16 	%r530, [%r71];
	add.s32 	%r130, %r530, %r529;
	cvt.u32.u16 	%r531, %rs2;
	ld.shared.u16 	%r532, [%r72];
	add.s32 	%r131, %r532, %r531;
	cvt.u32.u16 	%r533, %rs3;
	ld.shared.u16 	%r534, [%r73];
	add.s32 	%r132, %r534, %r533;
	cvt.u32.u16 	%r535, %rs4;
	ld.shared.u16 	%r536, [%r74];
	add.s32 	%r133, %r536, %r535;
	cvt.u32.u16 	%r537, %rs5;
	ld.shared.u16 	%r538, [%r75];
	add.s32 	%r134, %r538, %r537;
	cvt.u32.u16 	%r539, %rs6;
	ld.shared.u16 	%r540, [%r76];
	add.s32 	%r135, %r540, %r539;
	cvt.u32.u16 	%r541, %rs7;
	ld.shared.u16 	%r542, [%r77];
	add.s32 	%r136, %r542, %r541;
	cvt.u32.u16 	%r543, %rs8;
	ld.shared.u16 	%r544, [%r78];
	add.s32 	%r137, %r544, %r543;
	cvt.u32.u16 	%r545, %rs9;
	ld.shared.u16 	%r546, [%r79];
	add.s32 	%r138, %r546, %r545;
	cvt.u32.u16 	%r547, %rs10;
	ld.shared.u16 	%r548, [%r80];
	add.s32 	%r139, %r548, %r547;
	cvt.u32.u16 	%r549, %rs11;
	ld.shared.u16 	%r550, [%r81];
	add.s32 	%r140, %r550, %r549;
	cvt.u32.u16 	%r551, %rs12;
	ld.shared.u16 	%r552, [%r82];
	add.s32 	%r141, %r552, %r551;
	cvt.u32.u16 	%r553, %rs13;
	ld.shared.u16 	%r554, [%r83];
	add.s32 	%r142, %r554, %r553;
	cvt.u32.u16 	%r555, %rs14;
	ld.shared.u16 	%r556, [%r84];
	add.s32 	%r143, %r556, %r555;
	cvt.u32.u16 	%r557, %rs15;
	ld.shared.u16 	%r558, [%r85];
	add.s32 	%r144, %r558, %r557;
	cvt.u32.u16 	%r559, %rs16;
	ld.shared.u16 	%r560, [%r86];
	add.s32 	%r145, %r560, %r559;
	cvt.u32.u16 	%r561, %rs17;
	ld.shared.u16 	%r562, [%r87];
	add.s32 	%r146, %r562, %r561;
	cvt.u32.u16 	%r563, %rs18;
	ld.shared.u16 	%r564, [%r88];
	add.s32 	%r147, %r564, %r563;
	cvt.u32.u16 	%r565, %rs19;
	ld.shared.u16 	%r566, [%r89];
	add.s32 	%r148, %r566, %r565;
	bar.sync 	0;
	setp.lt.s32 	%p32, %r684, %r190;
	@%p32 bra 	$L__BB24_83;
	cvt.u64.u32 	%rd8, %r2;
	shl.b32 	%r567, %r130, 2;
	mov.u32 	%r568, _ZZN3cub18CUB_300001_SM_10006detail10radix_sort31DeviceRadixSortSingleTileKernelINS1_5radix10policy_hubIjNS0_8NullTypeEyE10Policy1000ELNS0_9SortOrderE0EjS6_yNS1_21identity_decomposer_tEEEvPKT1_PSB_PKT2_PSF_T3_iiT4_E12temp_storage;
	add.s32 	%r569, %r568, %r567;
	st.shared.u32 	[%r569], %r703;
	shl.b32 	%r570, %r131, 2;
	add.s32 	%r571, %r568, %r570;
	st.shared.u32 	[%r571], %r702;
	shl.b32 	%r572, %r132, 2;
	add.s32 	%r573, %r568, %r572;
	st.shared.u32 	[%r573], %r701;
	shl.b32 	%r574, %r133, 2;
	add.s32 	%r575, %r568, %r574;
	st.shared.u32 	[%r575], %r700;
	shl.b32 	%r576, %r134, 2;
	add.s32 	%r577, %r568, %r576;
	st.shared.u32 	[%r577], %r699;
	shl.b32 	%r578, %r135, 2;
	add.s32 	%r579, %r568, %r578;
	st.shared.u32 	[%r579], %r698;
	shl.b32 	%r580, %r136, 2;
	add.s32 	%r581, %r568, %r580;
	st.shared.u32 	[%r581], %r697;
	shl.b32 	%r582, %r137, 2;
	add.s32 	%r583, %r568, %r582;
	st.shared.u32 	[%r583], %r696;
	shl.b32 	%r584, %r138, 2;
	add.s32 	%r585, %r568, %r584;
	st.shared.u32 	[%r585], %r695;
	shl.b32 	%r586, %r139, 2;
	add.s32 	%r587, %r568, %r586;
	st.shared.u32 	[%r587], %r694;
	shl.b32 	%r588, %r140, 2;
	add.s32 	%r589, %r568, %r588;
	st.shared.u32 	[%r589], %r693;
	shl.b32 	%r590, %r141, 2;
	add.s32 	%r591, %r568, %r590;
	st.shared.u32 	[%r591], %r692;
	shl.b32 	%r592, %r142, 2;
	add.s32 	%r593, %r568, %r592;
	st.shared.u32 	[%r593], %r691;
	shl.b32 	%r594, %r143, 2;
	add.s32 	%r595, %r568, %r594;
	st.shared.u32 	[%r595], %r690;
	shl.b32 	%r596, %r144, 2;
	add.s32 	%r597, %r568, %r596;
	st.shared.u32 	[%r597], %r689;
	shl.b32 	%r598, %r145, 2;
	add.s32 	%r599, %r568, %r598;
	st.shared.u32 	[%r599], %r688;
	shl.b32 	%r600, %r146, 2;
	add.s32 	%r601, %r568, %r600;
	st.shared.u32 	[%r601], %r687;
	shl.b32 	%r602, %r147, 2;
	add.s32 	%r603, %r568, %r602;
	st.shared.u32 	[%r603], %r686;
	shl.b32 	%r604, %r148, 2;
	add.s32 	%r605, %r568, %r604;
	st.shared.u32 	[%r605], %r685;
	bar.sync 	0;
	mad.lo.s32 	%r149, %r2, -72, %r46;
	ld.shared.u32 	%r150, [%r149+1024];
	ld.shared.u32 	%r151, [%r149+2048];
	ld.shared.u32 	%r152, [%r149+3072];
	ld.shared.u32 	%r153, [%r149+4096];
	ld.shared.u32 	%r154, [%r149+5120];
	ld.shared.u32 	%r155, [%r149+6144];
	ld.shared.u32 	%r156, [%r149+7168];
	ld.shared.u32 	%r157, [%r149+8192];
	ld.shared.u32 	%r158, [%r149+9216];
	ld.shared.u32 	%r159, [%r149+10240];
	ld.shared.u32 	%r160, [%r149+11264];
	ld.shared.u32 	%r161, [%r149+12288];
	ld.shared.u32 	%r162, [%r149+13312];
	ld.shared.u32 	%r163, [%r149+14336];
	ld.shared.u32 	%r164, [%r149+15360];
	ld.shared.u32 	%r165, [%r149+16384];
	ld.shared.u32 	%r166, [%r149+17408];
	ld.shared.u32 	%r167, [%r149+18432];
	setp.gt.u64 	%p33, %rd4, %rd8;
	cvta.to.global.u64 	%rd9, %rd3;
	mul.wide.u32 	%rd10, %r2, 4;
	add.s64 	%rd2, %rd9, %rd10;
	@%p33 bra 	$L__BB24_45;
	bra.uni 	$L__BB24_46;
$L__BB24_45:
	ld.shared.u32 	%r606, [%r149];
	st.global.u32 	[%rd2], %r606;
$L__BB24_46:
	add.s32 	%r607, %r2, 256;
	cvt.u64.u32 	%rd11, %r607;
	setp.le.u64 	%p34, %rd4, %rd11;
	@%p34 bra 	$L__BB24_48;
	st.global.u32 	[%rd2+1024], %r150;
$L__BB24_48:
	add.s32 	%r608, %r2, 512;
	cvt.u64.u32 	%rd12, %r608;
	setp.le.u64 	%p35, %rd4, %rd12;
	@%p35 bra 	$L__BB24_50;
	st.global.u32 	[%rd2+2048], %r151;
$L__BB24_50:
	add.s32 	%r609, %r2, 768;
	cvt.u64.u32 	%rd13, %r609;
	setp.le.u64 	%p36, %rd4, %rd13;
	@%p36 bra 	$L__BB24_52;
	st.global.u32 	[%rd2+3072], %r152;
$L__BB24_52:
	or.b32  	%r610, %r2, 1024;
	cvt.u64.u32 	%rd14, %r610;
	setp.le.u64 	%p37, %rd4, %rd14;
	@%p37 bra 	$L__BB24_54;
	st.global.u32 	[%rd2+4096], %r153;
$L__BB24_54:
	add.s32 	%r611, %r2, 1280;
	cvt.u64.u32 	%rd15, %r611;
	setp.le.u64 	%p38, %rd4, %rd15;
	@%p38 bra 	$L__BB24_56;
	st.global.u32 	[%rd2+5120], %r154;
$L__BB24_56:
	add.s32 	%r612, %r2, 1536;
	cvt.u64.u32 	%rd16, %r612;
	setp.le.u64 	%p39, %rd4, %rd16;
	@%p39 bra 	$L__BB24_58;
	st.global.u32 	[%rd2+6144], %r155;
$L__BB24_58:
	add.s32 	%r613, %r2, 1792;
	cvt.u64.u32 	%rd17, %r613;
	setp.le.u64 	%p40, %rd4, %rd17;
	@%p40 bra 	$L__BB24_60;
	st.global.u32 	[%rd2+7168], %r156;
$L__BB24_60:
	or.b32  	%r614, %r2, 2048;
	cvt.u64.u32 	%rd18, %r614;
	setp.le.u64 	%p41, %rd4, %rd18;
	@%p41 bra 	$L__BB24_62;
	st.global.u32 	[%rd2+8192], %r157;
$L__BB24_62:
	add.s32 	%r615, %r2, 2304;
	cvt.u64.u32 	%rd19, %r615;
	setp.le.u64 	%p42, %rd4, %rd19;
	@%p42 bra 	$L__BB24_64;
	st.global.u32 	[%rd2+9216], %r158;
$L__BB24_64:
	add.s32 	%r616, %r2, 2560;
	cvt.u64.u32 	%rd20, %r616;
	setp.le.u64 	%p43, %rd4, %rd20;
	@%p43 bra 	$L__BB24_66;
	st.global.u32 	[%rd2+10240], %r159;
$L__BB24_66:
	add.s32 	%r617, %r2, 2816;
	cvt.u64.u32 	%rd21, %r617;
	setp.le.u64 	%p44, %rd4, %rd21;
	@%p44 bra 	$L__BB24_68;
	st.global.u32 	[%rd2+11264], %r160;
$L__BB24_68:
	or.b32  	%r618, %r2, 3072;
	cvt.u64.u32 	%rd22, %r618;
	setp.le.u64 	%p45, %rd4, %rd22;
	@%p45 bra 	$L__BB24_70;
	st.global.u32 	[%rd2+12288], %r161;
$L__BB24_70:
	add.s32 	%r619, %r2, 3328;
	cvt.u64.u32 	%rd23, %r619;
	setp.le.u64 	%p46, %rd4, %rd23;
	@%p46 bra 	$L__BB24_72;
	st.global.u32 	[%rd2+13312], %r162;
$L__BB24_72:
	add.s32 	%r620, %r2, 3584;
	cvt.u64.u32 	%rd24, %r620;
	setp.le.u64 	%p47, %rd4, %rd24;
	@%p47 bra 	$L__BB24_74;
	st.global.u32 	[%rd2+14336], %r163;
$L__BB24_74:
	add.s32 	%r621, %r2, 3840;
	cvt.u64.u32 	%rd25, %r621;
	setp.le.u64 	%p48, %rd4, %rd25;
	@%p48 bra 	$L__BB24_76;
	st.global.u32 	[%rd2+15360], %r164;
$L__BB24_76:
	or.b32  	%r622, %r2, 4096;
	cvt.u64.u32 	%rd26, %r622;
	setp.le.u64 	%p49, %rd4, %rd26;
	@%p49 bra 	$L__BB24_78;
	st.global.u32 	[%rd2+16384], %r165;
$L__BB24_78:
	add.s32 	%r623, %r2, 4352;
	cvt.u64.u32 	%rd27, %r623;
	setp.le.u64 	%p50, %rd4, %rd27;
	@%p50 bra 	$L__BB24_80;
	st.global.u32 	[%rd2+17408], %r166;
$L__BB24_80:
	add.s32 	%r624, %r2, 4608;
	cvt.u64.u32 	%rd28, %r624;
	setp.le.u64 	%p51, %rd4, %rd28;
	@%p51 bra 	$L__BB24_82;
	st.global.u32 	[%rd2+18432], %r167;
$L__BB24_82:
	ret;
$L__BB24_83:
	shl.b32 	%r625, %r130, 2;
	mov.u32 	%r626, _ZZN3cub18CUB_300001_SM_10006detail10radix_sort31DeviceRadixSortSingleTileKernelINS1_5radix10policy_hubIjNS0_8NullTypeEyE10Policy1000ELNS0_9SortOrderE0EjS6_yNS1_21identity_decomposer_tEEEvPKT1_PSB_PKT2_PSF_T3_iiT4_E12temp_storage;
	add.s32 	%r627, %r626, %r625;
	st.shared.u32 	[%r627], %r703;
	shl.b32 	%r628, %r131, 2;
	add.s32 	%r629, %r626, %r628;
	st.shared.u32 	[%r629], %r702;
	shl.b32 	%r630, %r132, 2;
	add.s32 	%r631, %r626, %r630;
	st.shared.u32 	[%r631], %r701;
	shl.b32 	%r632, %r133, 2;
	add.s32 	%r633, %r626, %r632;
	st.shared.u32 	[%r633], %r700;
	shl.b32 	%r634, %r134, 2;
	add.s32 	%r635, %r626, %r634;
	st.shared.u32 	[%r635], %r699;
	shl.b32 	%r636, %r135, 2;
	add.s32 	%r637, %r626, %r636;
	st.shared.u32 	[%r637], %r698;
	shl.b32 	%r638, %r136, 2;
	add.s32 	%r639, %r626, %r638;
	st.shared.u32 	[%r639], %r697;
	shl.b32 	%r640, %r137, 2;
	add.s32 	%r641, %r626, %r640;
	st.shared.u32 	[%r641], %r696;
	shl.b32 	%r642, %r138, 2;
	add.s32 	%r643, %r626, %r642;
	st.shared.u32 	[%r643], %r695;
	shl.b32 	%r644, %r139, 2;
	add.s32 	%r645, %r626, %r644;
	st.shared.u32 	[%r645], %r694;
	shl.b32 	%r646, %r140, 2;
	add.s32 	%r647, %r626, %r646;
	st.shared.u32 	[%r647], %r693;
	shl.b32 	%r648, %r141, 2;
	add.s32 	%r649, %r626, %r648;
	st.shared.u32 	[%r649], %r692;
	shl.b32 	%r650, %r142, 2;
	add.s32 	%r651, %r626, %r650;
	st.shared.u32 	[%r651], %r691;
	shl.b32 	%r652, %r143, 2;
	add.s32 	%r653, %r626, %r652;
	st.shared.u32 	[%r653], %r690;
	shl.b32 	%r654, %r144, 2;
	add.s32 	%r655, %r626, %r654;
	st.shared.u32 	[%r655], %r689;
	shl.b32 	%r656, %r145, 2;
	add.s32 	%r657, %r626, %r656;
	st.shared.u32 	[%r657], %r688;
	shl.b32 	%r658, %r146, 2;
	add.s32 	%r659, %r626, %r658;
	st.shared.u32 	[%r659], %r687;
	shl.b32 	%r660, %r147, 2;
	add.s32 	%r661, %r626, %r660;
	st.shared.u32 	[%r661], %r686;
	shl.b32 	%r662, %r148, 2;
	add.s32 	%r663, %r626, %r662;
	st.shared.u32 	[%r663], %r685;
	bar.sync 	0;
	ld.shared.u32 	%r703, [%r46];
	ld.shared.u32 	%r702, [%r46+4];
	ld.shared.u32 	%r701, [%r46+8];
	ld.shared.u32 	%r700, [%r46+12];
	ld.shared.u32 	%r699, [%r46+16];
	ld.shared.u32 	%r698, [%r46+20];
	ld.shared.u32 	%r697, [%r46+24];
	ld.shared.u32 	%r696, [%r46+28];
	ld.shared.u32 	%r695, [%r46+32];
	ld.shared.u32 	%r694, [%r46+36];
	ld.shared.u32 	%r693, [%r46+40];
	ld.shared.u32 	%r692, [%r46+44];
	ld.shared.u32 	%r691, [%r46+48];
	ld.shared.u32 	%r690, [%r46+52];
	ld.shared.u32 	%r689, [%r46+56];
	ld.shared.u32 	%r688, [%r46+60];
	ld.shared.u32 	%r687, [%r46+64];
	ld.shared.u32 	%r686, [%r46+68];
	ld.shared.u32 	%r685, [%r46+72];
	bar.sync 	0;
	add.s32 	%r684, %r684, 6;
	add.s32 	%r683, %r683, -6;
	bra.uni 	$L__BB24_39;

}
	// .globl	_ZN3cub18CUB_300001_SM_10006detail10radix_sort30DeviceRadixSortHistogramKernelINS1_5radix10policy_hubIjNS0_8NullTypeEyE10Policy1000ELNS0_9SortOrderE0EjyNS1_21identity_decomposer_tEEEvPT2_PKT1_SB_iiT3_
.visible .entry _ZN3cub18CUB_300001_SM_10006detail10radix_sort30DeviceRadixSortHistogramKernelINS1_5radix10policy_hubIjNS0_8NullTypeEyE10Policy1000ELNS0_9SortOrderE0EjyNS1_21identity_decomposer_tEEEvPT2_PKT1_SB_iiT3_(
	.param .u64 .ptr .align 1 _ZN3cub18CUB_300001_SM_10006detail10radix_sort30DeviceRadixSortHistogramKernelINS1_5radix10policy_hubIjNS0_8NullTypeEyE10Policy1000ELNS0_9SortOrderE0EjyNS1_21identity_decomposer_tEEEvPT2_PKT1_SB_iiT3__param_0,
	.param .u64 .ptr .align 1 _ZN3cub18CUB_300001_SM_10006detail10radix_sort30DeviceRadixSortHistogramKernelINS1_5radix10policy_hubIjNS0_8NullTypeEyE10Policy1000ELNS0_9SortOrderE0EjyNS1_21identity_decomposer_tEEEvPT2_PKT1_SB_iiT3__param_1,
	.param .u64 _ZN3cub18CUB_300001_SM_10006detail10radix_sort30DeviceRadixSortHistogramKernelINS1_5radix10policy_hubIjNS0_8NullTypeEyE10Policy1000ELNS0_9SortOrderE0EjyNS1_21identity_decomposer_tEEEvPT2_PKT1_SB_iiT3__param_2,
	.param .u32 _ZN3cub18CUB_300001_SM_10006detail10radix_sort30DeviceRadixSortHistogramKernelINS1_5radix10policy_hubIjNS0_8NullTypeEyE10Policy1000ELNS0_9SortOrderE0EjyNS1_21identity_decomposer_tEEEvPT2_PKT1_SB_iiT3__param_3,
	.param .u32 _ZN3cub18CUB_300001_SM_10006detail10radix_sort30DeviceRadixSortHistogramKernelINS1_5radix10policy_hubIjNS0_8NullTypeEyE10Policy1000ELNS0_9SortOrderE0EjyNS1_21identity_decomposer_tEEEvPT2_PKT1_SB_iiT3__param_4,
	.param .align 1 .b8 _ZN3cub18CUB_300001_SM_10006detail10radix_sort30DeviceRadixSortHistogramKernelINS1_5radix10policy_hubIjNS0_8NullTypeEyE10Policy1000ELNS0_9SortOrderE0EjyNS1_21identity_decomposer_tEEEvPT2_PKT1_SB_iiT3__param_5[1]
)
.maxntid 128
{
	.reg .pred 	%p<91>;
	.reg .b32 	%r<470>;
	.reg .b64 	%rd<137>;
	// demoted variable
	.shared .align 4 .b8 _ZZN3cub18CUB_300001_SM_10006detail10radix_sort30DeviceRadixSortHistogramKernelINS1_5radix10policy_hubIjNS0_8NullTypeEyE10Policy1000ELNS0_9SortOrderE0EjyNS1_21identity_decomposer_tEEEvPT2_PKT1_SB_iiT3_E12temp_storage[4096];
	ld.param.u64 	%rd18, [_ZN3cub18CUB_300001_SM_10006detail10radix_sort30DeviceRadixSortHistogramKernelINS1_5radix10policy_hubIjNS0_8NullTypeEyE10Policy1000ELNS0_9SortOrderE0EjyNS1_21identity_decomposer_tEEEvPT2_PKT1_SB_iiT3__param_0];
	ld.param.u64 	%rd19, [_ZN3cub18CUB_300001_SM_10006detail10radix_sort30DeviceRadixSortHistogramKernelINS1_5radix10policy_hubIjNS0_8NullTypeEyE10Policy1000ELNS0_9SortOrderE0EjyNS1_21identity_decomposer_tEEEvPT2_PKT1_SB_iiT3__param_1];
	ld.param.u64 	%rd17, [_ZN3cub18CUB_300001_SM_10006detail10radix_sort30DeviceRadixSortHistogramKernelINS1_5radix10policy_hubIjNS0_8NullTypeEyE10Policy1000ELNS0_9SortOrderE0EjyNS1_21identity_decomposer_tEEEvPT2_PKT1_SB_iiT3__param_2];
	ld.param.u32 	%r158, [_ZN3cub18CUB_300001_SM_10006detail10radix_sort30DeviceRadixSortHistogramKernelINS1_5radix10policy_hubIjNS0_8NullTypeEyE10Policy1000ELNS0_9SortOrderE0EjyNS1_21identity_decomposer_tEEEvPT2_PKT1_SB_iiT3__param_3];
	ld.param.u32 	%r159, [_ZN3cub18CUB_300001_SM_10006detail10radix_sort30DeviceRadixSortHistogramKernelINS1_5radix10policy_hubIjNS0_8NullTypeEyE10Policy1000ELNS0_9SortOrderE0EjyNS1_21identity_decomposer_tEEEvPT2_PKT1_SB_iiT3__param_4];
	cvta.to.global.u64 	%rd1, %rd19;
	cvta.to.global.u64 	%rd2, %rd18;
	setp.eq.s64 	%p2, %rd17, 0;
	@%p2 bra 	$L__BB25_153;
	sub.s32 	%r160, %r159, %r158;
	add.s32 	%r161, %r160, 7;
	shr.s32 	%r162, %r161, 31;
	shr.u32 	%r163, %r162, 29;
	add.s32 	%r164, %r161, %r163;
	shr.s32 	%r165, %r164, 3;
	mov.u32 	%r166, %tid.x;
	setp.gt.u32 	%p3, %r166, 255;
	setp.lt.s32 	%p4, %r161, 8;
	mov.u32 	%r167, %ctaid.x;
	shl.b32 	%r168, %r167, 11;
	cvt.u64.u32 	%rd3, %r168;
	mov.u32 	%r169, %nctaid.x;
	shl.b32 	%r170, %r169, 11;
	cvt.u64.u32 	%rd4, %r170;
	add.s32 	%r1, %r165, -1;
	and.b32  	%r2, %r165, 15;
	and.b32  	%r3, %r165, 7;
	add.s32 	%r4, %r3, -1;
	and.b32  	%r5, %r165, 3;
	or.pred  	%p1, %p3, %p4;
	shl.b32 	%r171, %r166, 2;
	mov.u32 	%r172, _ZZN3cub18CUB_300001_SM_10006detail10radix_sort30DeviceRadixSortHistogramKernelINS1_5radix10policy_hubIjNS0_8NullTypeEyE10Policy1000ELNS0_9SortOrderE0EjyNS1_21identity_decomposer_tEEEvPT2_PKT1_SB_iiT3_E12temp_storage;
	add.s32 	%r6, %r172, %r171;
	and.b32  	%r7, %r165, 268435440;
	cvt.u64.u32 	%rd5, %r166;
	add.s32 	%r8, %r166, 128;
	add.s32 	%r9, %r166, 256;
	add.s32 	%r10, %r166, 384;
	add.s32 	%r11, %r166, 512;
	add.s32 	%r12, %r166, 640;
	add.s32 	%r13, %r166, 768;
	add.s32 	%r14, %r166, 1280;
	add.s32 	%r15, %r166, 1920;
	and.b32  	%r16, %r165, 268435448;
	and.b32  	%r17, %r165, 1;
	neg.s32 	%r18, %r7;
	add.s32 	%r19, %r6, 8192;
	add.s64 	%rd21, %rd17, -1;
	shr.u64 	%rd22, %rd21, 30;
	add.s64 	%rd23, %rd22, 1;
	min.u64 	%rd6, %rd23, %rd17;
	mov.b64 	%rd135, 0;
$L__BB25_2:
	@%p1 bra 	$L__BB25_30;
	setp.lt.u32 	%p5, %r1, 15;
	mov.b32 	%r423, 0;
	@%p5 bra 	$L__BB25_6;
	mov.u32 	%r420, %r19;
	mov.u32 	%r421, %r18;
$L__BB25_5:
	.pragma "nounroll";
	mov.b32 	%r174, 0;
	st.shared.u32 	[%r420+-8192], %r174;
	st.shared.u32 	[%r420+-7168], %r174;
	st.shared.u32 	[%r420+-6144], %r174;
	st.shared.u32 	[%r420+-5120], %r174;
	st.shared.u32 	[%r420+-4096], %r174;
	st.shared.u32 	[%r420+-3072], %r174;
	st.shared.u32 	[%r420+-2048], %r174;
	st.shared.u32 	[%r420+-1024], %r174;
	st.shared.u32 	[%r420], %r174;
	st.shared.u32 	[%r420+1024], %r174;
	st.shared.u32 	[%r420+2048], %r174;
	st.shared.u32 	[%r420+3072], %r174;
	st.shared.u32 	[%r420+4096], %r174;
	st.shared.u32 	[%r420+5120], %r174;
	st.shared.u32 	[%r420+6144], %r174;
	st.shared.u32 	[%r420+7168], %r174;
	add.s32 	%r421, %r421, 16;
	add.s32 	%r420, %r420, 16384;
	setp.ne.s32 	%p6, %r421, 0;
	mov.u32 	%r423, %r7;
	@%p6 bra 	$L__BB25_5;
$L__BB25_6:
	add.s32 	%r25, %r2, -1;
	setp.eq.s32 	%p7, %r2, 0;
	@%p7 bra 	$L__BB25_16;
	setp.lt.u32 	%p8, %r25, 7;
	@%p8 bra 	$L__BB25_9;
	shl.b32 	%r175, %r423, 10;
	add.s32 	%r176, %r6, %r175;
	mov.b32 	%r177, 0;
	st.shared.u32 	[%r176], %r177;
	st.shared.u32 	[%r176+1024], %r177;
	st.shared.u32 	[%r176+2048], %r177;
	st.shared.u32 	[%r176+3072], %r177;
	st.shared.u32 	[%r176+4096], %r177;
	st.shared.u32 	[%r176+5120], %r177;
	st.shared.u32 	[%r176+6144], %r177;
	st.shared.u32 	[%r176+7168], %r177;
	add.s32 	%r423, %r423, 8;
$L__BB25_9:
	setp.eq.s32 	%p9, %r3, 0;
	@%p9 bra 	$L__BB25_16;
	setp.lt.u32 	%p10, %r4, 3;
	@%p10 bra 	$L__BB25_12;
	shl.b32 	%r178, %r423, 10;
	add.s32 	%r179, %r6, %r178;
	mov.b32 	%r180, 0;
	st.shared.u32 	[%r179], %r180;
	st.shared.u32 	[%r179+1024], %r180;
	st.shared.u32 	[%r179+2048], %r180;
	st.shared.u32 	[%r179+3072], %r180;
	add.s32 	%r423, %r423, 4;
$L__BB25_12:
	setp.eq.s32 	%p11, %r5, 0;
	@%p11 bra 	$L__BB25_16;
	setp.eq.s32 	%p12, %r5, 1;
	shl.b32 	%r181, %r423, 10;
	add.s32 	%r30, %r6, %r181;
	mov.b32 	%r182, 0;
	st.shared.u32 	[%r30], %r182;
	@%p12 bra 	$L__BB25_16;
	setp.eq.s32 	%p13, %r5, 2;
	mov.b32 	%r183, 0;
	st.shared.u32 	[%r30+1024], %r183;
	@%p13 bra 	$L__BB25_16;
	mov.b32 	%r184, 0;
	st.shared.u32 	[%r30+2048], %r184;
$L__BB25_16:
	cvt.u32.u64 	%r185, %rd5;
	setp.gt.u32 	%p14, %r185, 127;
	@%p14 bra 	$L__BB25_30;
	setp.lt.u32 	%p15, %r1, 15;
	mov.b32 	%r427, 0;
	@%p15 bra 	$L__BB25_20;
	mov.b32 	%r425, 0;
$L__BB25_19:
	.pragma "nounroll";
	shl.b32 	%r188, %r425, 10;
	add.s32 	%r189, %r6, %r188;
	mov.b32 	%r190, 0;
	st.shared.u32 	[%r189+512], %r190;
	st.shared.u32 	[%r189+1536], %r190;
	st.shared.u32 	[%r189+2560], %r190;
	st.shared.u32 	[%r189+3584], %r190;
	st.shared.u32 	[%r189+4608], %r190;
	st.shared.u32 	[%r189+5632], %r190;
	st.shared.u32 	[%r189+6656], %r190;
	st.shared.u32 	[%r189+7680], %r190;
	st.shared.u32 	[%r189+8704], %r190;
	st.shared.u32 	[%r189+9728], %r190;
	st.shared.u32 	[%r189+10752], %r190;
	st.shared.u32 	[%r189+11776], %r190;
	st.shared.u32 	[%r189+12800], %r190;
	st.shared.u32 	[%r189+13824], %r190;
	st.shared.u32 	[%r189+14848], %r190;
	st.shared.u32 	[%r189+15872], %r190;
	add.s32 	%r425, %r425, 16;
	setp.ne.s32 	%p16, %r425, %r7;
	mov.u32 	%r427, %r7;
	@%p16 bra 	$L__BB25_19;
$L__BB25_20:
	setp.eq.s32 	%p17, %r2, 0;
	@%p17 bra 	$L__BB25_30;
	setp.lt.u32 	%p18, %r25, 7;
	@%p18 bra 	$L__BB25_23;
	shl.b32 	%r191, %r427, 10;
	add.s32 	%r192, %r6, %r191;
	mov.b32 	%r193, 0;
	st.shared.u32 	[%r192+512], %r193;
	st.shared.u32 	[%r192+1536], %r193;
	st.shared.u32 	[%r192+2560], %r193;
	st.shared.u32 	[%r192+3584], %r193;
	st.shared.u32 	[%r192+4608], %r193;
	st.shared.u32 	[%r192+5632], %r193;
	st.shared.u32 	[%r192+6656], %r193;
	st.shared.u32 	[%r192+7680], %r193;
	add.s32 	%r427, %r427, 8;
$L__BB25_23:
	setp.eq.s32 	%p19, %r3, 0;
	@%p19 bra 	$L__BB25_30;
	setp.lt.u32 	%p20, %r4, 3;
	@%p20 bra 	$L__BB25_26;
	shl.b32 	%r194, %r427, 10;
	add.s32 	%r195, %r6, %r194;
	mov.b32 	%r196, 0;
	st.shared.u32 	[%r195+512], %r196;
	st.shared.u32 	[%r195+1536], %r196;
	st.shared.u32 	[%r195+2560], %r196;
	st.shared.u32 	[%r195+3584], %r196;
	add.s32 	%r427, %r427, 4;
$L__BB25_26:
	setp.eq.s32 	%p21, %r5, 0;
	@%p21 bra 	$L__BB25_30;
	setp.eq.s32 	%p22, %r5, 1;
	shl.b32 	%r197, %r427, 10;
	add.s32 	%r38, %r6, %r197;
	mov.b32 	%r198, 0;
	st.shared.u32 	[%r38+512], %r198;
	@%p22 bra 	$L__BB25_30;
	setp.eq.s32 	%p23, %r5, 2;
	mov.b32 	%r199, 0;
	st.shared.u32 	[%r38+1536], %r199;
	@%p23 bra 	$L__BB25_30;
	mov.b32 	%r200, 0;
	st.shared.u32 	[%r38+2560], %r200;
$L__BB25_30:
	bar.sync 	0;
	bar.sync 	0;
	shl.b64 	%rd8, %rd135, 30;
	sub.s64 	%rd24, %rd17, %rd8;
	min.u64 	%rd9, %rd24, 1073741824;
	setp.le.u64 	%p24, %rd9, %rd3;
	@%p24 bra 	$L__BB25_70;
	mov.u64 	%rd136, %rd3;
$L__BB25_32:
	add.s64 	%rd11, %rd136, %rd8;
	sub.s64 	%rd12, %rd17, %rd11;
	setp.lt.u64 	%p25, %rd12, 2048;
	@%p25 bra 	$L__BB25_34;
	add.s64 	%rd27, %rd11, %rd5;
	shl.b64 	%rd28, %rd27, 2;
	add.s64 	%rd29, %rd1, %rd28;
	ld.global.u32 	%r459, [%rd29];
	ld.global.u32 	%r458, [%rd29+512];
	ld.global.u32 	%r457, [%rd29+1024];
	ld.global.u32 	%r456, [%rd29+1536];
	ld.global.u32 	%r455, [%rd29+2048];
	ld.global.u32 	%r454, [%rd29+2560];
	ld.global.u32 	%r453, [%rd29+3072];
	ld.global.u32 	%r452, [%rd29+3584];
	ld.global.u32 	%r451, [%rd29+4096];
	ld.global.u32 	%r450, [%rd29+4608];
	ld.global.u32 	%r449, [%rd29+5120];
	ld.global.u32 	%r448, [%rd29+5632];
	ld.global.u32 	%r447, [%rd29+6144];
	ld.global.u32 	%r446, [%rd29+6656];
	ld.global.u32 	%r445, [%rd29+7168];
	ld.global.u32 	%r444, [%rd29+7680];
	bra.uni 	$L__BB25_66;
$L__BB25_34:
	cvt.u32.u64 	%r202, %rd5;
	cvt.u32.u64 	%r55, %rd12;
	setp.ge.s32 	%p26, %r202, %r55;
	add.s64 	%rd25, %rd11, %rd5;
	shl.b64 	%rd26, %rd25, 2;
	add.s64 	%rd13, %rd1, %rd26;
	mov.b32 	%r459, -1;
	@%p26 bra 	$L__BB25_36;
	ld.global.u32 	%r459, [%rd13];
$L__BB25_36:
	setp.ge.s32 	%p27, %r8, %r55;
	mov.b32 	%r458, -1;
	@%p27 bra 	$L__BB25_38;
	ld.global.u32 	%r458, [%rd13+512];
$L__BB25_38:
	setp.ge.s32 	%p28, %r9, %r55;
	mov.b32 	%r457, -1;
	@%p28 bra 	$L__BB25_40;
	ld.global.u32 	%r457, [%rd13+1024];
$L__BB25_40:
	setp.ge.s32 	%p29, %r10, %r55;
	mov.b32 	%r456, -1;
	@%p29 bra 	$L__BB25_42;
	ld.global.u32 	%r456, [%rd13+1536];
$L__BB25_42:
	setp.ge.s32 	%p30, %r11, %r55;
	mov.b32 	%r455, -1;
	@%p30 bra 	$L__BB25_44;
	ld.global.u32 	%r455, [%rd13+2048];
$L__BB25_44:
	setp.ge.s32 	%p31, %r12, %r55;
	mov.b32 	%r454, -1;
	@%p31 bra 	$L__BB25_46;
	ld.global.u32 	%r454, [%rd13+2560];
$L__BB25_46:
	setp.ge.s32 	%p32, %r13, %r55;
	mov.b32 	%r453, -1;
	@%p32 bra 	$L__BB25_48;
	ld.global.u32 	%r453, [%rd13+3072];
$L__BB25_48:
	mov.u32 	%r210, %tid.x;
	add.s32 	%r211, %r210, 896;
	setp.ge.s32 	%p33, %r211, %r55;
	mov.b32 	%r452, -1;
	@%p33 bra 	$L__BB25_50;
	ld.global.u32 	%r452, [%rd13+3584];
$L__BB25_50:
	or.b32  	%r214, %r210, 1024;
	setp.ge.s32 	%p34, %r214, %r55;
	mov.b32 	%r451, -1;
	@%p34 bra 	$L__BB25_52;
	ld.global.u32 	%r451, [%rd13+4096];
$L__BB25_52:
	add.s32 	%r217, %r210, 1152;
	setp.ge.s32 	%p35, %r217, %r55;
	mov.b32 	%r450, -1;
	@%p35 bra 	$L__BB25_54;
	ld.global.u32 	%r450, [%rd13+4608];
$L__BB25_54:
	setp.ge.s32 	%p36, %r14, %r55;
	mov.b32 	%r449, -1;
	@%p36 bra 	$L__BB25_56;
	ld.global.u32 	%r449, [%rd13+5120];
$L__BB25_56:
	add.s32 	%r221, %r210, 1408;
	setp.ge.s32 	%p37, %r221, %r55;
	mov.b32 	%r448, -1;
	@%p37 bra 	$L__BB25_58;
	ld.global.u32 	%r448, [%rd13+5632];
$L__BB25_58:
	add.s32 	%r224, %r210, 1536;
	setp.ge.s32 	%p38, %r224, %r55;
	mov.b32 	%r447, -1;
	@%p38 bra 	$L__BB25_60;
	ld.global.u32 	%r447, [%rd13+6144];
$L__BB25_60:
	add.s32 	%r227, %r210, 1664;
	setp.ge.s32 	%p39, %r227, %r55;
	mov.b32 	%r446, -1;
	@%p39 bra 	$L__BB25_62;
	ld.global.u32 	%r446, [%rd13+6656];
$L__BB25_62:
	add.s32 	%r230, %r210, 1792;
	setp.ge.s32 	%p40, %r230, %r55;
	mov.b32 	%r445, -1;
	@%p40 bra 	$L__BB25_64;
	ld.global.u32 	%r445, [%rd13+7168];
$L__BB25_64:
	setp.ge.s32 	%p41, %r15, %r55;
	mov.b32 	%r444, -1;
	@%p41 bra 	$L__BB25_66;
	ld.global.u32 	%r444, [%rd13+7680];
$L__BB25_66:
	setp.le.s32 	%p42, %r159, %r158;
	@%p42 bra 	$L__BB25_69;
	mov.b32 	%r460, 0;
	mov.u32 	%r461, %r158;
$L__BB25_68:
	sub.s32 	%r233, %r159, %r461;
	shl.b32 	%r234, %r460, 10;
	mov.u32 	%r235, _ZZN3cub18CUB_300001_SM_10006detail10radix_sort30DeviceRadixSortHistogramKernelINS1_5radix10policy_hubIjNS0_8NullTypeEyE10Policy1000ELNS0_9SortOrderE0EjyNS1_21identity_decomposer_tEEEvPT2_PKT1_SB_iiT3_E12temp_storage;
	add.s32 	%r236, %r235, %r234;
	min.s32 	%r237, %r233, 8;
	mov.b32 	%r238, -1;
	shl.b32 	%r239, %r238, %r237;
	not.b32 	%r240, %r239;
	shr.u32 	%r241, %r459, %r461;
	and.b32  	%r242, %r241, %r240;
	shl.b32 	%r243, %r242, 2;
	add.s32 	%r244, %r236, %r243;
	atom.shared.add.u32 	%r245, [%r244], 1;
	shr.u32 	%r246, %r458, %r461;
	and.b32  	%r247, %r246, %r240;
	shl.b32 	%r248, %r247, 2;
	add.s32 	%r249, %r236, %r248;
	atom.shared.add.u32 	%r250, [%r249], 1;
	shr.u32 	%r251, %r457, %r461;
	and.b32  	%r252, %r251, %r240;
	shl.b32 	%r253, %r252, 2;
	add.s32 	%r254, %r236, %r253;
	atom.shared.add.u32 	%r255, [%r254], 1;
	shr.u32 	%r256, %r456, %r461;
	and.b32  	%r257, %r256, %r240;
	shl.b32 	%r258, %r257, 2;
	add.s32 	%r259, %r236, %r258;
	atom.shared.add.u32 	%r260, [%r259], 1;
	shr.u32 	%r261, %r455, %r461;
	and.b32  	%r262, %r261, %r240;
	shl.b32 	%r263, %r262, 2;
	add.s32 	%r264, %r236, %r263;
	atom.shared.add.u32 	%r265, [%r264], 1;
	shr.u32 	%r266, %r454, %r461;
	and.b32  	%r267, %r266, %r240;
	shl.b32 	%r268, %r267, 2;
	add.s32 	%r269, %r236, %r268;
	atom.shared.add.u32 	%r270, [%r269], 1;
	shr.u32 	%r271, %r453, %r461;
	and.b32  	%r272, %r271, %r240;
	shl.b32 	%r273, %r272, 2;
	add.s32 	%r274, %r236, %r273;
	atom.shared.add.u32 	%r275, [%r274], 1;
	shr.u32 	%r276, %r452, %r461;
	and.b32  	%r277, %r276, %r240;
	shl.b32 	%r278, %r277, 2;
	add.s32 	%r279, %r236, %r278;
	atom.shared.add.u32 	%r280, [%r279], 1;
	shr.u32 	%r281, %r451, %r461;
	and.b32  	%r282, %r281, %r240;
	shl.b32 	%r283, %r282, 2;
	add.s32 	%r284, %r236, %r283;
	atom.shared.add.u32 	%r285, [%r284], 1;
	shr.u32 	%r286, %r450, %r461;
	and.b32  	%r287, %r286, %r240;
	shl.b32 	%r288, %r287, 2;
	add.s32 	%r289, %r236, %r288;
	atom.shared.add.u32 	%r290, [%r289], 1;
	shr.u32 	%r291, %r449, %r461;
	and.b32  	%r292, %r291, %r240;
	shl.b32 	%r293, %r292, 2;
	add.s32 	%r294, %r236, %r293;
	atom.shared.add.u32 	%r295, [%r294], 1;
	shr.u32 	%r296, %r448, %r461;
	and.b32  	%r297, %r296, %r240;
	shl.b32 	%r298, %r297, 2;
	add.s32 	%r299, %r236, %r298;
	atom.shared.add.u32 	%r300, [%r299], 1;
	shr.u32 	%r301, %r447, %r461;
	and.b32  	%r302, %r301, %r240;
	shl.b32 	%r303, %r302, 2;
	add.s32 	%r304, %r236, %r303;
	atom.shared.add.u32 	%r305, [%r304], 1;
	shr.u32 	%r306, %r446, %r461;
	and.b32  	%r307, %r306, %r240;
	shl.b32 	%r308, %r307, 2;
	add.s32 	%r309, %r236, %r308;
	atom.shared.add.u32 	%r310, [%r309], 1;
	shr.u32 	%r311, %r445, %r461;
	and.b32  	%r312, %r311, %r240;
	shl.b32 	%r313, %r312, 2;
	add.s32 	%r314, %r236, %r313;
	atom.shared.add.u32 	%r315, [%r314], 1;
	shr.u32 	%r316, %r444, %r461;
	and.b32  	%r317, %r316, %r240;
	shl.b32 	%r318, %r317, 2;
	add.s32 	%r319, %r236, %r318;
	atom.shared.add.u32 	%r320, [%r319], 1;
	add.s32 	%r461, %r461, 8;
	add.s32 	%r460, %r460, 1;
	setp.lt.s32 	%p43, %r461, %r159;
	@%p43 bra 	$L__BB25_68;
$L__BB25_69:
	add.s64 	%rd136, %rd136, %rd4;
	setp.lt.u64 	%p44, %rd136, %rd9;
	@%p44 bra 	$L__BB25_32;
$L__BB25_70:
	bar.sync 	0;
	@%p1 bra 	$L__BB25_152;
	setp.lt.u32 	%p45, %r1, 7;
	mov.b32 	%r464, 0;
	@%p45 bra 	$L__BB25_90;
	mov.b32 	%r462, 0;
$L__BB25_73:
	.pragma "nounroll";
	shl.b32 	%r323, %r462, 10;
	add.s32 	%r108, %r6, %r323;
	ld.shared.u32 	%r109, [%r108];
	setp.eq.s32 	%p46, %r109, 0;
	@%p46 bra 	$L__BB25_75;
	cvt.u32.u64 	%r324, %rd5;
	shl.b32 	%r325, %r462, 8;
	add.s32 	%r326, %r325, %r324;
	mul.wide.u32 	%rd30, %r326, 8;
	add.s64 	%rd31, %rd2, %rd30;
	cvt.u64.u32 	%rd32, %r109;
	atom.global.add.u64 	%rd33, [%rd31], %rd32;
$L__BB25_75:
	ld.shared.u32 	%r110, [%r108+1024];
	setp.eq.s32 	%p47, %r110, 0;
	@%p47 bra 	$L__BB25_77;
	cvt.u32.u64 	%r327, %rd5;
	shl.b32 	%r328, %r462, 8;
	add.s32 	%r329, %r328, %r327;
	add.s32 	%r330, %r329, 256;
	mul.wide.u32 	%rd34, %r330, 8;
	add.s64 	%rd35, %rd2, %rd34;
	cvt.u64.u32 	%rd36, %r110;
	atom.global.add.u64 	%rd37, [%rd35], %rd36;
$L__BB25_77:
	ld.shared.u32 	%r111, [%r108+2048];
	setp.eq.s32 	%p48, %r111, 0;
	@%p48 bra 	$L__BB25_79;
	cvt.u32.u64 	%r331, %rd5;
	shl.b32 	%r332, %r462, 8;
	add.s32 	%r333, %r332, %r331;
	add.s32 	%r334, %r333, 512;
	mul.wide.u32 	%rd38, %r334, 8;
	add.s64 	%rd39, %rd2, %rd38;
	cvt.u64.u32 	%rd40, %r111;
	atom.global.add.u64 	%rd41, [%rd39], %rd40;
$L__BB25_79:
	ld.shared.u32 	%r112, [%r108+3072];
	setp.eq.s32 	%p49, %r112, 0;
	@%p49 bra 	$L__BB25_81;
	cvt.u32.u64 	%r335, %rd5;
	shl.b32 	%r336, %r462, 8;
	add.s32 	%r337, %r336, %r335;
	add.s32 	%r338, %r337, 768;
	mul.wide.u32 	%rd42, %r338, 8;
	add.s64 	%rd43, %rd2, %rd42;
	cvt.u64.u32 	%rd44, %r112;
	atom.global.add.u64 	%rd45, [%rd43], %rd44;
$L__BB25_81:
	ld.shared.u32 	%r113, [%r108+4096];
	setp.eq.s32 	%p50, %r113, 0;
	@%p50 bra 	$L__BB25_83;
	cvt.u32.u64 	%r339, %rd5;
	shl.b32 	%r340, %r462, 8;
	add.s32 	%r341, %r340, %r339;
	add.s32 	%r342, %r341, 1024;
	mul.wide.u32 	%rd46, %r342, 8;
	add.s64 	%rd47, %rd2, %rd46;
	cvt.u64.u32 	%rd48, %r113;
	atom.global.add.u64 	%rd49, [%rd47], %rd48;
$L__BB25_83:
	ld.shared.u32 	%r114, [%r108+5120];
	setp.eq.s32 	%p51, %r114, 0;
	@%p51 bra 	$L__BB25_85;
	cvt.u32.u64 	%r343, %rd5;
	shl.b32 	%r344, %r462, 8;
	add.s32 	%r345, %r344, %r343;
	add.s32 	%r346, %r345, 1280;
	mul.wide.u32 	%rd50, %r346, 8;
	add.s64 	%rd51, %rd2, %rd50;
	cvt.u64.u32 	%rd52, %r114;
	atom.global.add.u64 	%rd53, [%rd51], %rd52;
$L__BB25_85:
	ld.shared.u32 	%r115, [%r108+6144];
	setp.eq.s32 	%p52, %r115, 0;
	@%p52 bra 	$L__BB25_87;
	cvt.u32.u64 	%r347, %rd5;
	shl.b32 	%r348, %r462, 8;
	add.s32 	%r349, %r348, %r347;
	add.s32 	%r350, %r349, 1536;
	mul.wide.u32 	%rd54, %r350, 8;
	add.s64 	%rd55, %rd2, %rd54;
	cvt.u64.u32 	%rd56, %r115;
	atom.global.add.u64 	%rd57, [%rd55], %rd56;
$L__BB25_87:
	ld.shared.u32 	%r116, [%r108+7168];
	setp.eq.s32 	%p53, %r116, 0;
	@%p53 bra 	$L__BB25_89;
	cvt.u32.u64 	%r351, %rd5;
	shl.b32 	%r352, %r462, 8;
	add.s32 	%r353, %r352, %r351;
	add.s32 	%r354, %r353, 1792;
	mul.wide.u32 	%rd58, %r354, 8;
	add.s64 	%rd59, %rd2, %rd58;
	cvt.u64.u32 	%rd60, %r116;
	atom.global.add.u64 	%rd61, [%rd59], %rd60;
$L__BB25_89:
	add.s32 	%r462, %r462, 8;
	setp.ne.s32 	%p54, %r462, %r16;
	mov.u32 	%r464, %r16;
	@%p54 bra 	$L__BB25_73;
$L__BB25_90:
	add.s32 	%r119, %r5, -1;
	setp.eq.s32 	%p55, %r3, 0;
	@%p55 bra 	$L__BB25_111;
	setp.lt.u32 	%p56, %r4, 3;
	@%p56 bra 	$L__BB25_101;
	shl.b32 	%r355, %r464, 10;
	add.s32 	%r120, %r6, %r355;
	ld.shared.u32 	%r121, [%r120];
	setp.eq.s32 	%p57, %r121, 0;
	@%p57 bra 	$L__BB25_94;
	cvt.u32.u64 	%r356, %rd5;
	shl.b32 	%r357, %r464, 8;
	add.s32 	%r358, %r357, %r356;
	mul.wide.u32 	%rd62, %r358, 8;
	add.s64 	%rd63, %rd2, %rd62;
	cvt.u64.u32 	%rd64, %r121;
	atom.global.add.u64 	%rd65, [%rd63], %rd64;
$L__BB25_94:
	ld.shared.u32 	%r122, [%r120+1024];
	setp.eq.s32 	%p58, %r122, 0;
	@%p58 bra 	$L__BB25_96;
	cvt.u32.u64 	%r359, %rd5;
	shl.b32 	%r360, %r464, 8;
	add.s32 	%r361, %r360, %r359;
	add.s32 	%r362, %r361, 256;
	mul.wide.u32 	%rd66, %r362, 8;
	add.s64 	%rd67, %rd2, %rd66;
	cvt.u64.u32 	%rd68, %r122;
	atom.global.add.u64 	%rd69, [%rd67], %rd68;
$L__BB25_96:
	ld.shared.u32 	%r123, [%r120+2048];
	setp.eq.s32 	%p59, %r123, 0;
	@%p59 bra 	$L__BB25_98;
	cvt.u32.u64 	%r363, %rd5;
	shl.b32 	%r364, %r464, 8;
	add.s32 	%r365, %r364, %r363;
	add.s32 	%r366, %r365, 512;
	mul.wide.u32 	%rd70, %r366, 8;
	add.s64 	%rd71, %rd2, %rd70;
	cvt.u64.u32 	%rd72, %r123;
	atom.global.add.u64 	%rd73, [%rd71], %rd72;
$L__BB25_98:
	ld.shared.u32 	%r124, [%r120+3072];
	setp.eq.s32 	%p60, %r124, 0;
	@%p60 bra 	$L__BB25_100;
	cvt.u32.u64 	%r367, %rd5;
	shl.b32 	%r368, %r464, 8;
	add.s32 	%r369, %r368, %r367;
	add.s32 	%r370, %r369, 768;
	mul.wide.u32 	%rd74, %r370, 8;
	add.s64 	%rd75, %rd2, %rd74;
	cvt.u64.u32 	%rd76, %r124;
	atom.global.add.u64 	%rd77, [%rd75], %rd76;
$L__BB25_100:
	add.s32 	%r464, %r464, 4;
$L__BB25_101:
	setp.eq.s32 	%p61, %r5, 0;
	@%p61 bra 	$L__BB25_111;
	setp.eq.s32 	%p62, %r119, 0;
	@%p62 bra 	$L__BB25_108;
	shl.b32 	%r371, %r464, 10;
	add.s32 	%r127, %r6, %r371;
	ld.shared.u32 	%r128, [%r127];
	setp.eq.s32 	%p63, %r128, 0;
	@%p63 bra 	$L__BB25_105;
	cvt.u32.u64 	%r372, %rd5;
	shl.b32 	%r373, %r464, 8;
	add.s32 	%r374, %r373, %r372;
	mul.wide.u32 	%rd78, %r374, 8;
	add.s64 	%rd79, %rd2, %rd78;
	cvt.u64.u32 	%rd80, %r128;
	atom.global.add.u64 	%rd81, [%rd79], %rd80;
$L__BB25_105:
	ld.shared.u32 	%r129, [%r127+1024];
	setp.eq.s32 	%p64, %r129, 0;
	@%p64 bra 	$L__BB25_107;
	cvt.u32.u64 	%r375, %rd5;
	shl.b32 	%r376, %r464, 8;
	add.s32 	%r377, %r376, %r375;
	add.s32 	%r378, %r377, 256;
	mul.wide.u32 	%rd82, %r378, 8;
	add.s64 	%rd83, %rd2, %rd82;
	cvt.u64.u32 	%rd84, %r129;
	atom.global.add.u64 	%rd85, [%rd83], %rd84;
$L__BB25_107:
	add.s32 	%r464, %r464, 2;
$L__BB25_108:
	setp.eq.s32 	%p65, %r17, 0;
	@%p65 bra 	$L__BB25_111;
	shl.b32 	%r379, %r464, 10;
	add.s32 	%r380, %r6, %r379;
	ld.shared.u32 	%r132, [%r380];
	setp.eq.s32 	%p66, %r132, 0;
	@%p66 bra 	$L__BB25_111;
	cvt.u32.u64 	%r381, %rd5;
	shl.b32 	%r382, %r464, 8;
	add.s32 	%r383, %r382, %r381;
	mul.wide.u32 	%rd86, %r383, 8;
	add.s64 	%rd87, %rd2, %rd86;
	cvt.u64.u32 	%rd88, %r132;
	atom.global.add.u64 	%rd89, [%rd87], %rd88;
$L__BB25_111:
	cvt.u32.u64 	%r384, %rd5;
	setp.gt.u32 	%p67, %r384, 127;
	@%p67 bra 	$L__BB25_152;
	setp.lt.u32 	%p68, %r1, 7;
	mov.b32 	%r468, 0;
	@%p68 bra 	$L__BB25_131;
	mov.b32 	%r466, 0;
$L__BB25_114:
	.pragma "nounroll";
	shl.b32 	%r388, %r466, 10;
	add.s32 	%r134, %r6, %r388;
	ld.shared.u32 	%r135, [%r134+512];
	setp.eq.s32 	%p69, %r135, 0;
	shl.b32 	%r389, %r466, 8;
	add.s32 	%r390, %r389, %r384;
	mul.wide.u32 	%rd90, %r390, 8;
	add.s64 	%rd15, %rd2, %rd90;
	@%p69 bra 	$L__BB25_116;
	cvt.u64.u32 	%rd91, %r135;
	atom.global.add.u64 	%rd92, [%rd15+1024], %rd91;
$L__BB25_116:
	ld.shared.u32 	%r136, [%r134+1536];
	setp.eq.s32 	%p70, %r136, 0;
	@%p70 bra 	$L__BB25_118;
	cvt.u64.u32 	%rd93, %r136;
	atom.global.add.u64 	%rd94, [%rd15+3072], %rd93;
$L__BB25_118:
	ld.shared.u32 	%r137, [%r134+2560];
	setp.eq.s32 	%p71, %r137, 0;
	@%p71 bra 	$L__BB25_120;
	cvt.u64.u32 	%rd95, %r137;
	atom.global.add.u64 	%rd96, [%rd15+5120], %rd95;
$L__BB25_120:
	ld.shared.u32 	%r138, [%r134+3584];
	setp.eq.s32 	%p72, %r138, 0;
	@%p72 bra 	$L__BB25_122;
	cvt.u64.u32 	%rd97, %r138;
	atom.global.add.u64 	%rd98, [%rd15+7168], %rd97;
$L__BB25_122:
	ld.shared.u32 	%r139, [%r134+4608];
	setp.eq.s32 	%p73, %r139, 0;
	@%p73 bra 	$L__BB25_124;
	cvt.u64.u32 	%rd99, %r139;
	atom.global.add.u64 	%rd100, [%rd15+9216], %rd99;
$L__BB25_124:
	ld.shared.u32 	%r140, [%r134+5632];
	setp.eq.s32 	%p74, %r140, 0;
	@%p74 bra 	$L__BB25_126;
	cvt.u64.u32 	%rd101, %r140;
	atom.global.add.u64 	%rd102, [%rd15+11264], %rd101;
$L__BB25_126:
	ld.shared.u32 	%r141, [%r134+6656];
	setp.eq.s32 	%p75, %r141, 0;
	@%p75 bra 	$L__BB25_128;
	cvt.u64.u32 	%rd103, %r141;
	atom.global.add.u64 	%rd104, [%rd15+13312], %rd103;
$L__BB25_128:
	ld.shared.u32 	%r142, [%r134+7680];
	setp.eq.s32 	%p76, %r142, 0;
	@%p76 bra 	$L__BB25_130;
	cvt.u64.u32 	%rd105, %r142;
	atom.global.add.u64 	%rd106, [%rd15+15360], %rd105;
$L__BB25_130:
	add.s32 	%r466, %r466, 8;
	setp.ne.s32 	%p77, %r466, %r16;
	mov.u32 	%r468, %r16;
	@%p77 bra 	$L__BB25_114;
$L__BB25_131:
	setp.eq.s32 	%p78, %r3, 0;
	@%p78 bra 	$L__BB25_152;
	setp.lt.u32 	%p79, %r4, 3;
	@%p79 bra 	$L__BB25_142;
	shl.b32 	%r391, %r468, 10;
	add.s32 	%r145, %r6, %r391;
	ld.shared.u32 	%r146, [%r145+512];
	setp.eq.s32 	%p80, %r146, 0;
	@%p80 bra 	$L__BB25_135;
	shl.b32 	%r393, %r468, 8;
	add.s32 	%r394, %r393, %r384;
	mul.wide.u32 	%rd107, %r394, 8;
	add.s64 	%rd108, %rd2, %rd107;
	cvt.u64.u32 	%rd109, %r146;
	atom.global.add.u64 	%rd110, [%rd108+1024], %rd109;
$L__BB25_135:
	ld.shared.u32 	%r147, [%r145+1536];
	setp.eq.s32 	%p81, %r147, 0;
	@%p81 bra 	$L__BB25_137;
	shl.b32 	%r396, %r468, 8;
	add.s32 	%r397, %r396, %r384;
	add.s32 	%r398, %r397, 256;
	mul.wide.u32 	%rd111, %r398, 8;
	add.s64 	%rd112, %rd2, %rd111;
	cvt.u64.u32 	%rd113, %r147;
	atom.global.add.u64 	%rd114, [%rd112+1024], %rd113;
$L__BB25_137:
	ld.shared.u32 	%r148, [%r145+2560];
	setp.eq.s32 	%p82, %r148, 0;
	@%p82 bra 	$L__BB25_139;
	shl.b32 	%r400, %r468, 8;
	add.s32 	%r401, %r400, %r384;
	add.s32 	%r402, %r401, 512;
	mul.wide.u32 	%rd115, %r402, 8;
	add.s64 	%rd116, %rd2, %rd115;
	cvt.u64.u32 	%rd117, %r148;
	atom.global.add.u64 	%rd118, [%rd116+1024], %rd117;
$L__BB25_139:
	ld.shared.u32 	%r149, [%r145+3584];
	setp.eq.s32 	%p83, %r149, 0;
	@%p83 bra 	$L__BB25_141;
	shl.b32 	%r404, %r468, 8;
	add.s32 	%r405, %r404, %r384;
	add.s32 	%r406, %r405, 768;
	mul.wide.u32 	%rd119, %r406, 8;
	add.s64 	%rd120, %rd2, %rd119;
	cvt.u64.u32 	%rd121, %r149;
	atom.global.add.u64 	%rd122, [%rd120+1024], %rd121;
$L__BB25_141:
	add.s32 	%r468, %r468, 4;
$L__BB25_142:
	setp.eq.s32 	%p84, %r5, 0;
	@%p84 bra 	$L__BB25_152;
	setp.eq.s32 	%p85, %r119, 0;
	@%p85 bra 	$L__BB25_149;
	shl.b32 	%r407, %r468, 10;
	add.s32 	%r152, %r6, %r407;
	ld.shared.u32 	%r153, [%r152+512];
	setp.eq.s32 	%p86, %r153, 0;
	@%p86 bra 	$L__BB25_146;
	shl.b32 	%r409, %r468, 8;
	add.s32 	%r410, %r409, %r384;
	mul.wide.u32 	%rd123, %r410, 8;
	add.s64 	%rd124, %rd2, %rd123;
	cvt.u64.u32 	%rd125, %r153;
	atom.global.add.u64 	%rd126, [%rd124+1024], %rd125;
$L__BB25_146:
	ld.shared.u32 	%r154, [%r152+1536];
	setp.eq.s32 	%p87, %r154, 0;
	@%p87 bra 	$L__BB25_148;
	shl.b32 	%r412, %r468, 8;
	add.s32 	%r413, %r412, %r384;
	add.s32 	%r414, %r413, 256;
	mul.wide.u32 	%rd127, %r414, 8;
	add.s64 	%rd128, %rd2, %rd127;
	cvt.u64.u32 	%rd129, %r154;
	atom.global.add.u64 	%rd130, [%rd128+1024], %rd129;
$L__BB25_148:
	add.s32 	%r468, %r468, 2;
$L__BB25_149:
	setp.eq.s32 	%p88, %r17, 0;
	@%p88 bra 	$L__BB25_152;
	shl.b32 	%r415, %r468, 10;
	add.s32 	%r416, %r6, %r415;
	ld.shared.u32 	%r157, [%r416+512];
	setp.eq.s32 	%p89, %r157, 0;
	@%p89 bra 	$L__BB25_152;
	shl.b32 	%r418, %r468, 8;
	add.s32 	%r419, %r418, %r384;
	mul.wide.u32 	%rd131, %r419, 8;
	add.s64 	%rd132, %rd2, %rd131;
	cvt.u64.u32 	%rd133, %r157;
	atom.global.add.u64 	%rd134, [%rd132+1024], %rd133;
$L__BB25_152:
	bar.sync 	0;
	add.s64 	%rd135, %rd135, 1;
	setp.ne.s64 	%p90, %rd135, %rd6;
	@%p90 bra 	$L__BB25_2;
$L__BB25_153:
	ret;

}
	// .globl	_ZN3cub18CUB_300001_SM_10006detail10radix_sort33DeviceRadixSortExclusiveSumKernelINS1_5radix10policy_hubIjNS0_8NullTypeEyE10Policy1000EyEEvPT0_
.visible .entry _ZN3cub18CUB_300001_SM_10006detail10radix_sort33DeviceRadixSortExclusiveSumKernelINS1_5radix10policy_hubIjNS0_8NullTypeEyE10Policy1000EyEEvPT0_(
	.param .u64 .ptr .align 1 _ZN3cub18CUB_300001_SM_10006detail10radix_sort33DeviceRadixSortExclusiveSumKernelINS1_5radix10policy_hubIjNS0_8NullTypeEyE10Policy1000EyEEvPT0__param_0
)
{
	.reg .pred 	%p<4>;
	.reg .b32 	%r<28>;
	.reg .b64 	%rd<54>;
	// demoted variable
	.shared .align 16 .b8 _ZZN3cub18CUB_300001_SM_10006detail10radix_sort33DeviceRadixSortExclusiveSumKernelINS1_5radix10policy_hubIjNS0_8NullTypeEyE10Policy1000EyEEvPT0_E12temp_storage[2336];
	ld.param.u64 	%rd5, [_ZN3cub18CUB_300001_SM_10006detail10radix_sort33DeviceRadixSortExclusiveSumKernelINS1_5radix10policy_hubIjNS0_8NullTypeEyE10Policy1000EyEEvPT0__param_0];
	cvta.to.global.u64 	%rd6, %rd5;
	mov.u32 	%r3, %ctaid.x;
	shl.b32 	%r4, %r3, 8;
	mov.u32 	%r1, %tid.x;
	setp.gt.u32 	%p1, %r1, 255;
	add.s32 	%r5, %r4, %r1;
	mul.wide.s32 	%rd7, %r5, 8;
	add.s64 	%rd1, %rd6, %rd7;
	@%p1 bra 	$L__BB26_2;
	ld.global.u64 	%rd53, [%rd1];
$L__BB26_2:
	shr.u32 	%r6, %r1, 3;
	add.s32 	%r7, %r6, %r1;
	shl.b32 	%r8, %r7, 3;
	mov.u32 	%r9, _ZZN3cub18CUB_300001_SM_10006detail10radix_sort33DeviceRadixSortExclusiveSumKernelINS1_5radix10policy_hubIjNS0_8NullTypeEyE10Policy1000EyEEvPT0_E12temp_storage;
	add.s32 	%r10, %r9, %r8;
	add.s32 	%r2, %r10, 16;
	st.shared.u64 	[%r10+16], %rd53;
	bar.sync 	0;
	setp.gt.u32 	%p2, %r1, 31;
	@%p2 bra 	$L__BB26_4;
	mad.lo.s32 	%r27, %r1, 72, %r9;
	ld.shared.u64 	%rd23, [%r27+16];
	ld.shared.u64 	%rd24, [%r27+24];
	ld.shared.u64 	%rd25, [%r27+32];
	ld.shared.u64 	%rd26, [%r27+40];
	ld.shared.u64 	%rd27, [%r27+48];
	ld.shared.u64 	%rd28, [%r27+56];
	ld.shared.u64 	%rd29, [%r27+64];
	ld.shared.u64 	%rd30, [%r27+72];
	add.s64 	%rd31, %rd24, %rd23;
	add.s64 	%rd32, %rd31, %rd25;
	add.s64 	%rd33, %rd32, %rd26;
	add.s64 	%rd34, %rd33, %rd27;
	add.s64 	%rd35, %rd34, %rd28;
	add.s64 	%rd36, %rd35, %rd29;
	add.s64 	%rd10, %rd36, %rd30;
	mov.b32 	%r11, 1;
	mov.b32 	%r24, 0;
	mov.b32 	%r25, -1;
	// begin inline asm
	{  .reg .u64 r0;  .reg .u32 lo;  .reg .u32 hi;  .reg .pred p;  mov.b64 {lo, hi}, %rd10;  shfl.sync.up.b32 lo|p, lo, %r11, %r24, %r25;  shfl.sync.up.b32 hi|p, hi, %r11, %r24, %r25;  mov.b64 r0, {lo, hi};  @p add.u64 r0, r0, %rd10;  mov.u64 %rd8, r0;}
	// end inline asm
	mov.b32 	%r14, 2;
	// begin inline asm
	{  .reg .u64 r0;  .reg .u32 lo;  .reg .u32 hi;  .reg .pred p;  mov.b64 {lo, hi}, %rd8;  shfl.sync.up.b32 lo|p, lo, %r14, %r24, %r25;  shfl.sync.up.b32 hi|p, hi, %r14, %r24, %r25;  mov.b64 r0, {lo, hi};  @p add.u64 r0, r0, %rd8;  mov.u64 %rd11, r0;}
	// end inline asm
	mov.b32 	%r17, 4;
	// begin inline asm
	{  .reg .u64 r0;  .reg .u32 lo;  .reg .u32 hi;  .reg .pred p;  mov.b64 {lo, hi}, %rd11;  shfl.sync.up.b32 lo|p, lo, %r17, %r24, %r25;  shfl.sync.up.b32 hi|p, hi, %r17, %r24, %r25;  mov.b64 r0, {lo, hi};  @p add.u64 r0, r0, %rd11;  mov.u64 %rd14, r0;}
	// end inline asm
	mov.b32 	%r20, 8;
	// begin inline asm
	{  .reg .u64 r0;  .reg .u32 lo;  .reg .u32 hi;  .reg .pred p;  mov.b64 {lo, hi}, %rd14;  shfl.sync.up.b32 lo|p, lo, %r20, %r24, %r25;  shfl.sync.up.b32 hi|p, hi, %r20, %r24, %r25;  mov.b64 r0, {lo, hi};  @p add.u64 r0, r0, %rd14;  mov.u64 %rd17, r0;}
	// end inline asm
	mov.b32 	%r23, 16;
	// begin inline asm
	{  .reg .u64 r0;  .reg .u32 lo;  .reg .u32 hi;  .reg .pred p;  mov.b64 {lo, hi}, %rd17;  shfl.sync.up.b32 lo|p, lo, %r23, %r24, %r25;  shfl.sync.up.b32 hi|p, hi, %r23, %r24, %r25;  mov.b64 r0, {lo, hi};  @p add.u64 r0, r0, %rd17;  mov.u64 %rd20, r0;}
	// end inline asm
	sub.s64 	%rd37, %rd20, %rd10;
	ld.shared.u64 	%rd38, [%r27+16];
	ld.shared.u64 	%rd39, [%r27+24];
	ld.shared.u64 	%rd40, [%r27+32];
	ld.shared.u64 	%rd41, [%r27+40];
	ld.shared.u64 	%rd42, [%r27+48];
	ld.shared.u64 	%rd43, [%r27+56];
	ld.shared.u64 	%rd44, [%r27+64];
	add.s64 	%rd45, %rd38, %rd37;
	add.s64 	%rd46, %rd39, %rd45;
	add.s64 	%rd47, %rd40, %rd46;
	add.s64 	%rd48, %rd41, %rd47;
	add.s64 	%rd49, %rd42, %rd48;
	add.s64 	%rd50, %rd43, %rd49;
	add.s64 	%rd51, %rd44, %rd50;
	st.shared.u64 	[%r27+16], %rd37;
	st.shared.u64 	[%r27+24], %rd45;
	st.shared.u64 	[%r27+32], %rd46;
	st.shared.u64 	[%r27+40], %rd47;
	st.shared.u64 	[%r27+48], %rd48;
	st.shared.u64 	[%r27+56], %rd49;
	st.shared.u64 	[%r27+64], %rd50;
	st.shared.u64 	[%r27+72], %rd51;
$L__BB26_4:
	setp.gt.u32 	%p3, %r1, 255;
	bar.sync 	0;
	@%p3 bra 	$L__BB26_6;
	ld.shared.u64 	%rd52, [%r2];
	st.global.u64 	[%rd1], %rd52;
$L__BB26_6:
	ret;

}
	// .globl	_ZN3cub18CUB_300001_SM_10006detail10radix_sort29DeviceRadixSortOnesweepKernelINS1_5radix10policy_hubIjNS0_8NullTypeEyE10Policy1000ELNS0_9SortOrderE0EjS6_yiiNS1_21identity_decomposer_tEEEvPT5_SC_PT3_PKSD_PT1_PKSH_PT2_PKSL_T4_iiT6_
.visible .entry _ZN3cub18CUB_300001_SM_10006detail10radix_sort29DeviceRadixSortOnesweepKernelINS1_5radix10policy_hubIjNS0_8NullTypeEyE10Policy1000ELNS0_9SortOrderE0EjS6_yiiNS1_21identity_decomposer_tEEEvPT5_SC_PT3_PKSD_PT1_PKSH_PT2_PKSL_T4_iiT6_(
	.param .u64 .ptr .align 1 _ZN3cub18CUB_300001_SM_10006detail10radix_sort29DeviceRadixSortOnesweepKernelINS1_5radix10policy_hubIjNS0_8NullTypeEyE10Policy1000ELNS0_9SortOrderE0EjS6_yiiNS1_21identity_decomposer_tEEEvPT5_SC_PT3_PKSD_PT1_PKSH_PT2_PKSL_T4_iiT6__param_0,
	.param .u64 .ptr .align 1 _ZN3cub18CUB_300001_SM_10006detail10radix_sort29DeviceRadixSortOnesweepKernelINS1_5radix10policy_hubIjNS0_8NullTypeEyE10Policy1000ELNS0_9SortOrderE0EjS6_yiiNS1_21identity_decomposer_tEEEvPT5_SC_PT3_PKSD_PT1_PKSH_PT2_PKSL_T4_iiT6__param_1,
	.param .u64 .ptr .align 1 _ZN3cub18CUB_300001_SM_10006detail10radix_sort29DeviceRadixSortOnesweepKernelINS1_5radix10policy_hubIjNS0_8NullTypeEyE10Policy1000ELNS0_9SortOrderE0EjS6_yiiNS1_21identity_decomposer_tEEEvPT5_SC_PT3_PKSD_PT1_PKSH_PT2_PKSL_T4_iiT6__param_2,
	.param .u64 .ptr .align 1 _ZN3cub18CUB_300001_SM_10006detail10radix_sort29DeviceRadixSortOnesweepKernelINS1_5radix10policy_hubIjNS0_8NullTypeEyE10Policy1000ELNS0_9SortOrderE0EjS6_yiiNS1_21identity_decomposer_tEEEvPT5_SC_PT3_PKSD_PT1_PKSH_PT2_PKSL_T4_iiT6__param_3,
	.param .u64 .ptr .align 1 _ZN3cub18CUB_300001_SM_10006detail10radix_sort29DeviceRadixSortOnesweepKernelINS1_5radix10policy_hubIjNS0_8NullTypeEyE10Policy1000ELNS0_9SortOrderE0EjS6_yiiNS1_21identity_decomposer_tEEEvPT5_SC_PT3_PKSD_PT1_PKSH_PT2_PKSL_T4_iiT6__param_4,
	.param .u64 .ptr .align 1 _ZN3cub18CUB_300001_SM_10006detail10radix_sort29DeviceRadixSortOnesweepKernelINS1_5radix10policy_hubIjNS0_8NullTypeEyE10Policy1000ELNS0_9SortOrderE0EjS6_yiiNS1_21identity_decomposer_tEEEvPT5_SC_PT3_PKSD_PT1_PKSH_PT2_PKSL_T4_iiT6__param_5,
	.param .u64 .ptr .align 1 _ZN3cub18CUB_300001_SM_10006detail10radix_sort29DeviceRadixSortOnesweepKernelINS1_5radix10policy_hubIjNS0_8NullTypeEyE10Policy1000ELNS0_9SortOrderE0EjS6_yiiNS1_21identity_decomposer_tEEEvPT5_SC_PT3_PKSD_PT1_PKSH_PT2_PKSL_T4_iiT6__param_6,
	.param .u64 .ptr .align 1 _ZN3cub18CUB_300001_SM_10006detail10radix_sort29DeviceRadixSortOnesweepKernelINS1_5radix10policy_hubIjNS0_8NullTypeEyE10Policy1000ELNS0_9SortOrderE0EjS6_yiiNS1_21identity_decomposer_tEEEvPT5_SC_PT3_PKSD_PT1_PKSH_PT2_PKSL_T4_iiT6__param_7,
	.param .u32 _ZN3cub18CUB_300001_SM_10006detail10radix_sort29DeviceRadixSortOnesweepKernelINS1_5radix10policy_hubIjNS0_8NullTypeEyE10Policy1000ELNS0_9SortOrderE0EjS6_yiiNS1_21identity_decomposer_tEEEvPT5_SC_PT3_PKSD_PT1_PKSH_PT2_PKSL_T4_iiT6__param_8,
	.param .u32 _ZN3cub18CUB_300001_SM_10006detail10radix_sort29DeviceRadixSortOnesweepKernelINS1_5radix10policy_hubIjNS0_8NullTypeEyE10Policy1000ELNS0_9SortOrderE0EjS6_yiiNS1_21identity_decomposer_tEEEvPT5_SC_PT3_PKSD_PT1_PKSH_PT2_PKSL_T4_iiT6__param_9,
	.param .u32 _ZN3cub18CUB_300001_SM_10006detail10radix_sort29DeviceRadixSortOnesweepKernelINS1_5radix10policy_hubIjNS0_8NullTypeEyE10Policy1000ELNS0_9SortOrderE0EjS6_yiiNS1_21identity_decomposer_tEEEvPT5_SC_PT3_PKSD_PT1_PKSH_PT2_PKSL_T4_iiT6__param_10,
	.param .align 1 .b8 _ZN3cub18CUB_300001_SM_10006detail10radix_sort29DeviceRadixSortOnesweepKernelINS1_5radix10policy_hubIjNS0_8NullTypeEyE10Policy1000ELNS0_9SortOrderE0EjS6_yiiNS1_21identity_decomposer_tEEEvPT5_SC_PT3_PKSD_PT1_PKSH_PT2_PKSL_T4_iiT6__param_11[1]
)
.maxntid 384
{
	.reg .pred 	%p<143>;
	.reg .b32 	%r<1708>;
	.reg .b64 	%rd<242>;
	// demoted variable
	.shared .align 16 .b8 _ZZN3cub18CUB_300001_SM_10006detail10radix_sort29DeviceRadixSortOnesweepKernelINS1_5radix10policy_hubIjNS0_8NullTypeEyE10Policy1000ELNS0_9SortOrderE0EjS6_yiiNS1_21identity_decomposer_tEEEvPT5_SC_PT3_PKSD_PT1_PKSH_PT2_PKSL_T4_iiT6_E1s[31232];
	ld.param.u64 	%rd18, [_ZN3cub18CUB_300001_SM_10006detail10radix_sort29DeviceRadixSortOnesweepKernelINS1_5radix10policy_hubIjNS0_8NullTypeEyE10Policy1000ELNS0_9SortOrderE0EjS6_yiiNS1_21identity_decomposer_tEEEvPT5_SC_PT3_PKSD_PT1_PKSH_PT2_PKSL_T4_iiT6__param_1];
	ld.param.u64 	%rd22, [_ZN3cub18CUB_300001_SM_10006detail10radix_sort29DeviceRadixSortOnesweepKernelINS1_5radix10policy_hubIjNS0_8NullTypeEyE10Policy1000ELNS0_9SortOrderE0EjS6_yiiNS1_21identity_decomposer_tEEEvPT5_SC_PT3_PKSD_PT1_PKSH_PT2_PKSL_T4_iiT6__param_5];
	ld.param.u32 	%r247, [_ZN3cub18CUB_300001_SM_10006detail10radix_sort29DeviceRadixSortOnesweepKernelINS1_5radix10policy_hubIjNS0_8NullTypeEyE10Policy1000ELNS0_9SortOrderE0EjS6_yiiNS1_21identity_decomposer_tEEEvPT5_SC_PT3_PKSD_PT1_PKSH_PT2_PKSL_T4_iiT6__param_10];
	cvta.to.global.u64 	%rd1, %rd22;
	mov.u32 	%r1, %tid.x;
	shr.u32 	%r2, %r1, 5;
	// begin inline asm
	mov.u32 %r248, %laneid;
	// end inline asm
	setp.ne.s32 	%p1, %r1, 0;
	@%p1 bra 	$L__BB27_2;
	cvta.to.global.u64 	%rd23, %rd18;
	atom.global.add.u32 	%r249, [%rd23], 1;
	st.shared.u32 	[_ZZN3cub18CUB_300001_SM_10006detail10radix_sort29DeviceRadixSortOnesweepKernelINS1_5radix10policy_hubIjNS0_8NullTypeEyE10Policy1000ELNS0_9SortOrderE0EjS6_yiiNS1_21identity_decomposer_tEEEvPT5_SC_PT3_PKSD_PT1_PKSH_PT2_PKSL_T4_iiT6_E1s+29184], %r249;
$L__BB27_2:
	ld.param.u32 	%r1582, [_ZN3cub18CUB_300001_SM_10006detail10radix_sort29DeviceRadixSortOnesweepKernelINS1_5radix10policy_hubIjNS0_8NullTypeEyE10Policy1000ELNS0_9SortOrderE0EjS6_yiiNS1_21identity_decomposer_tEEEvPT5_SC_PT3_PKSD_PT1_PKSH_PT2_PKSL_T4_iiT6__param_8];
	bar.sync 	0;
	ld.shared.u32 	%r4, [_ZZN3cub18CUB_300001_SM_10006detail10radix_sort29DeviceRadixSortOnesweepKernelINS1_5radix10policy_hubIjNS0_8NullTypeEyE10Policy1000ELNS0_9SortOrderE0EjS6_yiiNS1_21identity_decomposer_tEEEvPT5_SC_PT3_PKSD_PT1_PKSH_PT2_PKSL_T4_iiT6_E1s+29184];
	mul.lo.s32 	%r250, %r4, 7296;
	add.s32 	%r251, %r250, 7296;
	setp.gt.s32 	%p2, %r251, %r1582;
	cvt.s64.s32 	%rd2, %r250;
	@%p2 bra 	$L__BB27_4;
	and.b32  	%r252, %r1, 31;
	and.b32  	%r253, %r1, 992;
	mul.lo.s32 	%r254, %r253, 19;
	or.b32  	%r255, %r254, %r252;
	cvt.u64.u32 	%rd24, %r255;
	add.s64 	%rd25, %rd24, %rd2;
	shl.b64 	%rd26, %rd25, 2;
	add.s64 	%rd27, %rd1, %rd26;
	ld.global.u32 	%r1653, [%rd27];
	ld.global.u32 	%r1654, [%rd27+128];
	ld.global.u32 	%r1655, [%rd27+256];
	ld.global.u32 	%r1656, [%rd27+384];
	ld.global.u32 	%r1657, [%rd27+512];
	ld.global.u32 	%r1658, [%rd27+640];
	ld.global.u32 	%r1659, [%rd27+768];
	ld.global.u32 	%r1660, [%rd27+896];
	ld.global.u32 	%r1661, [%rd27+1024];
	ld.global.u32 	%r1662, [%rd27+1152];
	ld.global.u32 	%r1663, [%rd27+1280];
	ld.global.u32 	%r1664, [%rd27+1408];
	ld.global.u32 	%r1665, [%rd27+1536];
	ld.global.u32 	%r1666, [%rd27+1664];
	ld.global.u32 	%r1667, [%rd27+1792];
	ld.global.u32 	%r1668, [%rd27+1920];
	ld.global.u32 	%r1669, [%rd27+2048];
	ld.global.u32 	%r1670, [%rd27+2176];
	ld.global.u32 	%r1671, [%rd27+2304];
	bra.uni 	$L__BB27_42;
$L__BB27_4:
	ld.param.u32 	%r1583, [_ZN3cub18CUB_300001_SM_10006detail10radix_sort29DeviceRadixSortOnesweepKernelINS1_5radix10policy_hubIjNS0_8NullTypeEyE10Policy1000ELNS0_9SortOrderE0EjS6_yiiNS1_21identity_decomposer_tEEEvPT5_SC_PT3_PKSD_PT1_PKSH_PT2_PKSL_T4_iiT6__param_8];
	cvt.u32.u64 	%r257, %rd2;
	sub.s32 	%r24, %r1583, %r257;
	and.b32  	%r258, %r1, 31;
	and.b32  	%r259, %r1, 992;
	mul.lo.s32 	%r260, %r259, 19;
	or.b32  	%r25, %r260, %r258;
	setp.ge.s32 	%p3, %r25, %r24;
	cvt.u64.u32 	%rd28, %r25;
	add.s64 	%rd29, %rd28, %rd2;
	shl.b64 	%rd30, %rd29, 2;
	add.s64 	%rd3, %rd1, %rd30;
	mov.b32 	%r1653, -1;
	@%p3 bra 	$L__BB27_6;
	ld.global.u32 	%r1653, [%rd3];
$L__BB27_6:
	add.s32 	%r262, %r25, 32;
	setp.ge.s32 	%p4, %r262, %r24;
	mov.b32 	%r1654, -1;
	@%p4 bra 	$L__BB27_8;
	ld.global.u32 	%r1654, [%rd3+128];
$L__BB27_8:
	add.s32 	%r264, %r25, 64;
	setp.ge.s32 	%p5, %r264, %r24;
	mov.b32 	%r1655, -1;
	@%p5 bra 	$L__BB27_10;
	ld.global.u32 	%r1655, [%rd3+256];
$L__BB27_10:
	add.s32 	%r266, %r25, 96;
	setp.ge.s32 	%p6, %r266, %r24;
	mov.b32 	%r1656, -1;
	@%p6 bra 	$L__BB27_12;
	ld.global.u32 	%r1656, [%rd3+384];
$L__BB27_12:
	add.s32 	%r268, %r25, 128;
	setp.ge.s32 	%p7, %r268, %r24;
	mov.b32 	%r1657, -1;
	@%p7 bra 	$L__BB27_14;
	ld.global.u32 	%r1657, [%rd3+512];
$L__BB27_14:
	add.s32 	%r270, %r25, 160;
	setp.ge.s32 	%p8, %r270, %r24;
	mov.b32 	%r1658, -1;
	@%p8 bra 	$L__BB27_16;
	ld.global.u32 	%r1658, [%rd3+640];
$L__BB27_16:
	add.s32 	%r272, %r25, 192;
	setp.ge.s32 	%p9, %r272, %r24;
	mov.b32 	%r1659, -1;
	@%p9 bra 	$L__BB27_18;
	ld.global.u32 	%r1659, [%rd3+768];
$L__BB27_18:
	add.s32 	%r274, %r25, 224;
	setp.ge.s32 	%p10, %r274, %r24;
	mov.b32 	%r1660, -1;
	@%p10 bra 	$L__BB27_20;
	ld.global.u32 	%r1660, [%rd3+896];
$L__BB27_20:
	add.s32 	%r276, %r25, 256;
	setp.ge.s32 	%p11, %r276, %r24;
	mov.b32 	%r1661, -1;
	@%p11 bra 	$L__BB27_22;
	ld.global.u32 	%r1661, [%rd3+1024];
$L__BB27_22:
	add.s32 	%r278, %r25, 288;
	setp.ge.s32 	%p12, %r278, %r24;
	mov.b32 	%r1662, -1;
	@%p12 bra 	$L__BB27_24;
	ld.global.u32 	%r1662, [%rd3+1152];
$L__BB27_24:
	add.s32 	%r280, %r25, 320;
	setp.ge.s32 	%p13, %r280, %r24;
	mov.b32 	%r1663, -1;
	@%p13 bra 	$L__BB27_26;
	ld.global.u32 	%r1663, [%rd3+1280];
$L__BB27_26:
	add.s32 	%r282, %r25, 352;
	setp.ge.s32 	%p14, %r282, %r24;
	mov.b32 	%r1664, -1;
	@%p14 bra 	$L__BB27_28;
	ld.global.u32 	%r1664, [%rd3+1408];
$L__BB27_28:
	add.s32 	%r284, %r25, 384;
	setp.ge.s32 	%p15, %r284, %r24;
	mov.b32 	%r1665, -1;
	@%p15 bra 	$L__BB27_30;
	ld.global.u32 	%r1665, [%rd3+1536];
$L__BB27_30:
	add.s32 	%r286, %r25, 416;
	setp.ge.s32 	%p16, %r286, %r24;
	mov.b32 	%r1666, -1;
	@%p16 bra 	$L__BB27_32;
	ld.global.u32 	%r1666, [%rd3+1664];
$L__BB27_32:
	add.s32 	%r288, %r25, 448;
	setp.ge.s32 	%p17, %r288, %r24;
	mov.b32 	%r1667, -1;
	@%p17 bra 	$L__BB27_34;
	ld.global.u32 	%r1667, [%rd3+1792];
$L__BB27_34:
	add.s32 	%r290, %r25, 480;
	setp.ge.s32 	%p18, %r290, %r24;
	mov.b32 	%r1668, -1;
	@%p18 bra 	$L__BB27_36;
	ld.global.u32 	%r1668, [%rd3+1920];
$L__BB27_36:
	add.s32 	%r292, %r25, 512;
	setp.ge.s32 	%p19, %r292, %r24;
	mov.b32 	%r1669, -1;
	@%p19 bra 	$L__BB27_38;
	ld.global.u32 	%r1669, [%rd3+2048];
$L__BB27_38:
	add.s32 	%r294, %r25, 544;
	setp.ge.s32 	%p20, %r294, %r24;
	mov.b32 	%r1670, -1;
	@%p20 bra 	$L__BB27_40;
	ld.global.u32 	%r1670, [%rd3+2176];
$L__BB27_40:
	add.s32 	%r296, %r25, 576;
	setp.ge.s32 	%p21, %r296, %r24;
	mov.b32 	%r1671, -1;
	@%p21 bra 	$L__BB27_42;
	ld.global.u32 	%r1671, [%rd3+2304];
$L__BB27_42:
	mov.b32 	%r297, -1;
	shl.b32 	%r298, %r297, %r247;
	not.b32 	%r82, %r298;
	shl.b32 	%r299, %r2, 10;
	mov.u32 	%r300, _ZZN3cub18CUB_300001_SM_10006detail10radix_sort29DeviceRadixSortOnesweepKernelINS1_5radix10policy_hubIjNS0_8NullTypeEyE10Policy1000ELNS0_9SortOrderE0EjS6_yiiNS1_21identity_decomposer_tEEEvPT5_SC_PT3_PKSD_PT1_PKSH_PT2_PKSL_T4_iiT6_E1s;
	add.s32 	%r83, %r300, %r299;
	setp.gt.s32 	%p22, %r248, 255;
	@%p22 bra 	$L__BB27_55;
	max.s32 	%r301, %r248, 224;
	sub.s32 	%r302, %r301, %r248;
	add.s32 	%r303, %r302, 31;
	shr.u32 	%r304, %r303, 5;
	add.s32 	%r84, %r304, 1;
	and.b32  	%r85, %r84, 15;
	setp.lt.u32 	%p23, %r303, 480;
	mov.u32 	%r1675, %r248;
	@%p23 bra 	$L__BB27_46;
	and.b32  	%r305, %r84, 268435440;
	neg.s32 	%r1673, %r305;
	shl.b32 	%r307, %r248, 2;
	add.s32 	%r308, %r299, %r307;
	add.s32 	%r310, %r308, %r300;
	add.s32 	%r1672, %r310, 1024;
	mov.u32 	%r1675, %r248;
$L__BB27_45:
	.pragma "nounroll";
	mov.b32 	%r311, 0;
	st.shared.u32 	[%r1672+-1024], %r311;
	st.shared.u32 	[%r1672+-896], %r311;
	st.shared.u32 	[%r1672+-768], %r311;
	st.shared.u32 	[%r1672+-640], %r311;
	st.shared.u32 	[%r1672+-512], %r311;
	st.shared.u32 	[%r1672+-384], %r311;
	st.shared.u32 	[%r1672+-256], %r311;
	st.shared.u32 	[%r1672+-128], %r311;
	st.shared.u32 	[%r1672], %r311;
	st.shared.u32 	[%r1672+128], %r311;
	st.shared.u32 	[%r1672+256], %r311;
	st.shared.u32 	[%r1672+384], %r311;
	st.shared.u32 	[%r1672+512], %r311;
	st.shared.u32 	[%r1672+640], %r311;
	st.shared.u32 	[%r1672+768], %r311;
	st.shared.u32 	[%r1672+896], %r311;
	add.s32 	%r1675, %r1675, 512;
	add.s32 	%r1673, %r1673, 16;
	add.s32 	%r1672, %r1672, 2048;
	setp.ne.s32 	%p24, %r1673, 0;
	@%p24 bra 	$L__BB27_45;
$L__BB27_46:
	setp.eq.s32 	%p25, %r85, 0;
	@%p25 bra 	$L__BB27_55;
	and.b32  	%r95, %r84, 7;
	setp.lt.u32 	%p26, %r85, 8;
	@%p26 bra 	$L__BB27_49;
	shl.b32 	%r312, %r1675, 2;
	add.s32 	%r313, %r83, %r312;
	mov.b32 	%r314, 0;
	st.shared.u32 	[%r313], %r314;
	st.shared.u32 	[%r313+128], %r314;
	st.shared.u32 	[%r313+256], %r314;
	st.shared.u32 	[%r313+384], %r314;
	st.shared.u32 	[%r313+512], %r314;
	st.shared.u32 	[%r313+640], %r314;
	st.shared.u32 	[%r313+768], %r314;
	st.shared.u32 	[%r313+896], %r314;
	add.s32 	%r1675, %r1675, 256;
$L__BB27_49:
	setp.eq.s32 	%p27, %r95, 0;
	@%p27 bra 	$L__BB27_55;
	and.b32  	%r98, %r84, 3;
	setp.lt.u32 	%p28, %r95, 4;
	@%p28 bra 	$L__BB27_52;
	shl.b32 	%r315, %r1675, 2;
	add.s32 	%r316, %r83, %r315;
	mov.b32 	%r317, 0;
	st.shared.u32 	[%r316], %r317;
	st.shared.u32 	[%r316+128], %r317;
	st.shared.u32 	[%r316+256], %r317;
	st.shared.u32 	[%r316+384], %r317;
	add.s32 	%r1675, %r1675, 128;
$L__BB27_52:
	setp.eq.s32 	%p29, %r98, 0;
	@%p29 bra 	$L__BB27_55;
	shl.b32 	%r319, %r1675, 2;
	add.s32 	%r320, %r299, %r319;
	add.s32 	%r1679, %r300, %r320;
	neg.s32 	%r1678, %r98;
$L__BB27_54:
	.pragma "nounroll";
	mov.b32 	%r322, 0;
	st.shared.u32 	[%r1679], %r322;
	add.s32 	%r1679, %r1679, 128;
	add.s32 	%r1678, %r1678, 1;
	setp.ne.s32 	%p30, %r1678, 0;
	@%p30 bra 	$L__BB27_54;
$L__BB27_55:
	ld.param.u32 	%r1590, [_ZN3cub18CUB_300001_SM_10006detail10radix_sort29DeviceRadixSortOnesweepKernelINS1_5radix10policy_hubIjNS0_8NullTypeEyE10Policy1000ELNS0_9SortOrderE0EjS6_yiiNS1_21identity_decomposer_tEEEvPT5_SC_PT3_PKSD_PT1_PKSH_PT2_PKSL_T4_iiT6__param_9];
	bar.warp.sync 	-1;
	shr.u32 	%r324, %r1653, %r1590;
	and.b32  	%r107, %r324, %r82;
	shl.b32 	%r325, %r1, 5;
	and.b32  	%r326, %r325, 31744;
	mov.u32 	%r327, _ZZN3cub18CUB_300001_SM_10006detail10radix_sort29DeviceRadixSortOnesweepKernelINS1_5radix10policy_hubIjNS0_8NullTypeEyE10Policy1000ELNS0_9SortOrderE0EjS6_yiiNS1_21identity_decomposer_tEEEvPT5_SC_PT3_PKSD_PT1_PKSH_PT2_PKSL_T4_iiT6_E1s;
	add.s32 	%r328, %r327, %r326;
	shl.b32 	%r329, %r107, 2;
	add.s32 	%r108, %r328, %r329;
	atom.shared.add.u32 	%r330, [%r108], 1;
	shr.u32 	%r331, %r1654, %r1590;
	and.b32  	%r332, %r331, %r82;
	shl.b32 	%r333, %r332, 2;
	add.s32 	%r109, %r328, %r333;
	atom.shared.add.u32 	%r334, [%r109], 1;
	shr.u32 	%r335, %r1655, %r1590;
	and.b32  	%r336, %r335, %r82;
	shl.b32 	%r337, %r336, 2;
	add.s32 	%r110, %r328, %r337;
	atom.shared.add.u32 	%r338, [%r110], 1;
	shr.u32 	%r339, %r1656, %r1590;
	and.b32  	%r340, %r339, %r82;
	shl.b32 	%r341, %r340, 2;
	add.s32 	%r111, %r328, %r341;
	atom.shared.add.u32 	%r342, [%r111], 1;
	shr.u32 	%r343, %r1657, %r1590;
	and.b32  	%r344, %r343, %r82;
	shl.b32 	%r345, %r344, 2;
	add.s32 	%r112, %r328, %r345;
	atom.shared.add.u32 	%r346, [%r112], 1;
	shr.u32 	%r347, %r1658, %r1590;
	and.b32  	%r348, %r347, %r82;
	shl.b32 	%r349, %r348, 2;
	add.s32 	%r113, %r328, %r349;
	atom.shared.add.u32 	%r350, [%r113], 1;
	shr.u32 	%r351, %r1659, %r1590;
	and.b32  	%r352, %r351, %r82;
	shl.b32 	%r353, %r352, 2;
	add.s32 	%r114, %r328, %r353;
	atom.shared.add.u32 	%r354, [%r114], 1;
	shr.u32 	%r355, %r1660, %r1590;
	and.b32  	%r356, %r355, %r82;
	shl.b32 	%r357, %r356, 2;
	add.s32 	%r358, %r328, %r357;
	atom.shared.add.u32 	%r359, [%r358], 1;
	shr.u32 	%r360, %r1661, %r1590;
	and.b32  	%r361, %r360, %r82;
	shl.b32 	%r362, %r361, 2;
	add.s32 	%r363, %r328, %r362;
	atom.shared.add.u32 	%r364, [%r363], 1;
	shr.u32 	%r365, %r1662, %r1590;
	and.b32  	%r366, %r365, %r82;
	shl.b32 	%r367, %r366, 2;
	add.s32 	%r115, %r328, %r367;
	atom.shared.add.u32 	%r368, [%r115], 1;
	shr.u32 	%r369, %r1663, %r1590;
	and.b32  	%r370, %r369, %r82;
	shl.b32 	%r371, %r370, 2;
	add.s32 	%r116, %r328, %r371;
	atom.shared.add.u32 	%r372, [%r116], 1;
	shr.u32 	%r373, %r1664, %r1590;
	and.b32  	%r374, %r373, %r82;
	shl.b32 	%r375, %r374, 2;
	add.s32 	%r117, %r328, %r375;
	atom.shared.add.u32 	%r376, [%r117], 1;
	shr.u32 	%r377, %r1665, %r1590;
	and.b32  	%r378, %r377, %r82;
	shl.b32 	%r379, %r378, 2;
	add.s32 	%r118, %r328, %r379;
	atom.shared.add.u32 	%r380, [%r118], 1;
	shr.u32 	%r381, %r1666, %r1590;
	and.b32  	%r382, %r381, %r82;
	shl.b32 	%r383, %r382, 2;
	add.s32 	%r119, %r328, %r383;
	atom.shared.add.u32 	%r384, [%r119], 1;
	shr.u32 	%r385, %r1667, %r1590;
	and.b32  	%r386, %r385, %r82;
	shl.b32 	%r387, %r386, 2;
	add.s32 	%r120, %r328, %r387;
	atom.shared.add.u32 	%r388, [%r120], 1;
	shr.u32 	%r389, %r1668, %r1590;
	and.b32  	%r390, %r389, %r82;
	shl.b32 	%r391, %r390, 2;
	add.s32 	%r392, %r328, %r391;
	atom.shared.add.u32 	%r393, [%r392], 1;
	shr.u32 	%r394, %r1669, %r1590;
	and.b32  	%r395, %r394, %r82;
	shl.b32 	%r396, %r395, 2;
	add.s32 	%r397, %r328, %r396;
	atom.shared.add.u32 	%r398, [%r397], 1;
	shr.u32 	%r399, %r1670, %r1590;
	and.b32  	%r400, %r399, %r82;
	shl.b32 	%r401, %r400, 2;
	add.s32 	%r402, %r328, %r401;
	atom.shared.add.u32 	%r403, [%r402], 1;
	shr.u32 	%r404, %r1671, %r1590;
	and.b32  	%r405, %r404, %r82;
	shl.b32 	%r406, %r405, 2;
	add.s32 	%r407, %r328, %r406;
	atom.shared.add.u32 	%r408, [%r407], 1;
	bar.sync 	0;
	setp.gt.u32 	%p31, %r1, 255;
	shl.b32 	%r409, %r1, 2;
	add.s32 	%r121, %r327, %r409;
	mov.b32 	%r1680, 0;
	@%p31 bra 	$L__BB27_57;
	ld.shared.u32 	%r410, [%r121];
	mov.b32 	%r411, 0;
	st.shared.u32 	[%r121], %r411;
	ld.shared.u32 	%r412, [%r121+1024];
	st.shared.u32 	[%r121+1024], %r410;
	add.s32 	%r413, %r412, %r410;
	ld.shared.u32 	%r414, [%r121+2048];
	st.shared.u32 	[%r121+2048], %r413;
	add.s32 	%r415, %r414, %r413;
	ld.shared.u32 	%r416, [%r121+3072];
	st.shared.u32 	[%r121+3072], %r415;
	add.s32 	%r417, %r416, %r415;
	ld.shared.u32 	%r418, [%r121+4096];
	st.shared.u32 	[%r121+4096], %r417;
	add.s32 	%r419, %r418, %r417;
	ld.shared.u32 	%r420, [%r121+5120];
	st.shared.u32 	[%r121+5120], %r419;
	add.s32 	%r421, %r420, %r419;
	ld.shared.u32 	%r422, [%r121+6144];
	st.shared.u32 	[%r121+6144], %r421;
	add.s32 	%r423, %r422, %r421;
	ld.shared.u32 	%r424, [%r121+7168];
	st.shared.u32 	[%r121+7168], %r423;
	add.s32 	%r425, %r424, %r423;
	ld.shared.u32 	%r426, [%r121+8192];
	st.shared.u32 	[%r121+8192], %r425;
	add.s32 	%r427, %r426, %r425;
	ld.shared.u32 	%r428, [%r121+9216];
	st.shared.u32 	[%r121+9216], %r427;
	add.s32 	%r429, %r428, %r427;
	ld.shared.u32 	%r430, [%r121+10240];
	st.shared.u32 	[%r121+10240], %r429;
	add.s32 	%r431, %r430, %r429;
	ld.shared.u32 	%r432, [%r121+11264];
	st.shared.u32 	[%r121+11264], %r431;
	add.s32 	%r1680, %r432, %r431;
$L__BB27_57:
	ld.param.u64 	%rd230, [_ZN3cub18CUB_300001_SM_10006detail10radix_sort29DeviceRadixSortOnesweepKernelINS1_5radix10policy_hubIjNS0_8NullTypeEyE10Policy1000ELNS0_9SortOrderE0EjS6_yiiNS1_21identity_decomposer_tEEEvPT5_SC_PT3_PKSD_PT1_PKSH_PT2_PKSL_T4_iiT6__param_0];
	cvta.to.global.u64 	%rd4, %rd230;
	setp.gt.u32 	%p32, %r1, 255;
	@%p32 bra 	$L__BB27_59;
	or.b32  	%r433, %r1680, 1073741824;
	shl.b32 	%r434, %r4, 8;
	add.s32 	%r435, %r434, %r1;
	mul.wide.s32 	%rd31, %r435, 4;
	add.s64 	%rd32, %rd4, %rd31;
	st.volatile.global.u32 	[%rd32], %r433;
$L__BB27_59:
	ld.param.u64 	%rd239, [_ZN3cub18CUB_300001_SM_10006detail10radix_sort29DeviceRadixSortOnesweepKernelINS1_5radix10policy_hubIjNS0_8NullTypeEyE10Policy1000ELNS0_9SortOrderE0EjS6_yiiNS1_21identity_decomposer_tEEEvPT5_SC_PT3_PKSD_PT1_PKSH_PT2_PKSL_T4_iiT6__param_4];
	cvta.to.global.u64 	%rd5, %rd239;
	setp.lt.u32 	%p33, %r1, 256;
	setp.eq.s32 	%p34, %r1680, 7296;
	and.pred  	%p35, %p33, %p34;
	selp.u32 	%r436, 1, 0, %p35;
	{ 
	.reg .pred 	%p1; 
	.reg .pred 	%p2; 
	setp.ne.u32 	%p1, %r436, 0; 
	bar.red.or.pred 	%p2, 0, %p1; 
	selp.u32 	%r437, 1, 0, %p2; 
	}
	setp.eq.s32 	%p36, %r437, 0;
	cvt.u64.u32 	%rd6, %r1;
	@%p36 bra 	$L__BB27_111;
	shl.b32 	%r438, %r1, 3;
	add.s32 	%r440, %r327, %r438;
	add.s32 	%r124, %r440, 29184;
	@%p32 bra 	$L__BB27_68;
	ld.param.u64 	%rd237, [_ZN3cub18CUB_300001_SM_10006detail10radix_sort29DeviceRadixSortOnesweepKernelINS1_5radix10policy_hubIjNS0_8NullTypeEyE10Policy1000ELNS0_9SortOrderE0EjS6_yiiNS1_21identity_decomposer_tEEEvPT5_SC_PT3_PKSD_PT1_PKSH_PT2_PKSL_T4_iiT6__param_3];
	cvta.to.global.u64 	%rd33, %rd237;
	shl.b64 	%rd34, %rd6, 3;
	add.s64 	%rd35, %rd33, %rd34;
	ld.global.u64 	%rd36, [%rd35];
	setp.gt.u32 	%p38, %r1, %r107;
	selp.b64 	%rd37, 7296, 0, %p38;
	sub.s64 	%rd240, %rd36, %rd37;
	st.shared.u64 	[%r124], %rd240;
	setp.lt.s32 	%p39, %r4, 1;
	mov.u32 	%r1684, %r1680;
	@%p39 bra 	$L__BB27_67;
	mov.b32 	%r1682, -1;
	mov.u32 	%r1681, %r4;
	mov.u32 	%r1684, %r1680;
$L__BB27_63:
	add.s32 	%r128, %r1681, -1;
$L__BB27_64:
	membar.cta;
	shl.b32 	%r442, %r128, 8;
	add.s32 	%r443, %r442, %r1;
	mul.wide.s32 	%rd38, %r443, 4;
	add.s64 	%rd39, %rd4, %rd38;
	ld.volatile.global.u32 	%r129, [%rd39];
	setp.eq.s32 	%p40, %r129, 0;
	@%p40 bra 	$L__BB27_64;
	and.b32  	%r444, %r129, 1073741823;
	add.s32 	%r1684, %r444, %r1684;
	setp.gt.s32 	%p41, %r129, -1;
	vote.sync.ballot.b32 	%r1682, %p41, %r1682;
	setp.gt.u32 	%p43, %r1681, 1;
	and.pred  	%p44, %p41, %p43;
	mov.u32 	%r1681, %r128;
	@%p44 bra 	$L__BB27_63;
	ld.shared.u64 	%rd240, [%r124];
$L__BB27_67:
	or.b32  	%r445, %r1684, -2147483648;
	shl.b32 	%r446, %r4, 8;
	add.s32 	%r447, %r446, %r1;
	mul.wide.s32 	%rd40, %r447, 4;
	add.s64 	%rd41, %rd4, %rd40;
	st.volatile.global.u32 	[%rd41], %r445;
	sub.s32 	%r448, %r1684, %r1680;
	cvt.s64.s32 	%rd42, %r448;
	add.s64 	%rd43, %rd240, %rd42;
	st.shared.u64 	[%r124], %rd43;
$L__BB27_68:
	ld.param.u32 	%r1584, [_ZN3cub18CUB_300001_SM_10006detail10radix_sort29DeviceRadixSortOnesweepKernelINS1_5radix10policy_hubIjNS0_8NullTypeEyE10Policy1000ELNS0_9SortOrderE0EjS6_yiiNS1_21identity_decomposer_tEEEvPT5_SC_PT3_PKSD_PT1_PKSH_PT2_PKSL_T4_iiT6__param_8];
	ld.param.u64 	%rd233, [_ZN3cub18CUB_300001_SM_10006detail10radix_sort29DeviceRadixSortOnesweepKernelINS1_5radix10policy_hubIjNS0_8NullTypeEyE10Policy1000ELNS0_9SortOrderE0EjS6_yiiNS1_21identity_decomposer_tEEEvPT5_SC_PT3_PKSD_PT1_PKSH_PT2_PKSL_T4_iiT6__param_2];
	mad.lo.s32 	%r133, %r4, 7296, 7296;
	setp.lt.s32 	%p46, %r133, %r1584;
	setp.eq.s64 	%p47, %rd233, 0;
	or.pred  	%p48, %p47, %p46;
	or.pred  	%p49, %p32, %p48;
	@%p49 bra 	$L__BB27_70;
	ld.param.u64 	%rd234, [_ZN3cub18CUB_300001_SM_10006detail10radix_sort29DeviceRadixSortOnesweepKernelINS1_5radix10policy_hubIjNS0_8NullTypeEyE10Policy1000ELNS0_9SortOrderE0EjS6_yiiNS1_21identity_decomposer_tEEEvPT5_SC_PT3_PKSD_PT1_PKSH_PT2_PKSL_T4_iiT6__param_2];
	ld.shared.u64 	%rd44, [%r124];
	setp.gt.u32 	%p50, %r1, %r107;
	selp.b64 	%rd45, 7296, 0, %p50;
	cvt.s64.s32 	%rd46, %r1680;
	add.s64 	%rd47, %rd45, %rd46;
	add.s64 	%rd48, %rd47, %rd44;
	cvta.to.global.u64 	%rd49, %rd234;
	shl.b64 	%rd50, %rd6, 3;
	add.s64 	%rd51, %rd49, %rd50;
	st.global.u64 	[%rd51], %rd48;
$L__BB27_70:
	ld.param.u32 	%r1585, [_ZN3cub18CUB_300001_SM_10006detail10radix_sort29DeviceRadixSortOnesweepKernelINS1_5radix10policy_hubIjNS0_8NullTypeEyE10Policy1000ELNS0_9SortOrderE0EjS6_yiiNS1_21identity_decomposer_tEEEvPT5_SC_PT3_PKSD_PT1_PKSH_PT2_PKSL_T4_iiT6__param_8];
	setp.gt.s32 	%p51, %r133, %r1585;
	bar.sync 	0;
	shl.b32 	%r449, %r107, 3;
	add.s32 	%r451, %r327, %r449;
	ld.shared.u64 	%rd10, [%r451+29184];
	@%p51 bra 	$L__BB27_72;
	and.b32  	%r452, %r1, 31;
	and.b32  	%r453, %r1, 992;
	mul.lo.s32 	%r454, %r453, 19;
	or.b32  	%r455, %r454, %r452;
	cvt.u64.u32 	%rd52, %r455;
	add.s64 	%rd53, %rd10, %rd52;
	shl.b64 	%rd54, %rd53, 2;
	add.s64 	%rd55, %rd5, %rd54;
	st.global.u32 	[%rd55], %r1653;
	st.global.u32 	[%rd55+128], %r1654;
	st.global.u32 	[%rd55+256], %r1655;
	st.global.u32 	[%rd55+384], %r1656;
	st.global.u32 	[%rd55+512], %r1657;
	st.global.u32 	[%rd55+640], %r1658;
	st.global.u32 	[%rd55+768], %r1659;
	st.global.u32 	[%rd55+896], %r1660;
	st.global.u32 	[%rd55+1024], %r1661;
	st.global.u32 	[%rd55+1152], %r1662;
	st.global.u32 	[%rd55+1280], %r1663;
	st.global.u32 	[%rd55+1408], %r1664;
	st.global.u32 	[%rd55+1536], %r1665;
	st.global.u32 	[%rd55+1664], %r1666;
	st.global.u32 	[%rd55+1792], %r1667;
	st.global.u32 	[%rd55+1920], %r1668;
	st.global.u32 	[%rd55+2048], %r1669;
	st.global.u32 	[%rd55+2176], %r1670;
	st.global.u32 	[%rd55+2304], %r1671;
	bra.uni 	$L__BB27_110;
$L__BB27_72:
	ld.param.u32 	%r1586, [_ZN3cub18CUB_300001_SM_10006detail10radix_sort29DeviceRadixSortOnesweepKernelINS1_5radix10policy_hubIjNS0_8NullTypeEyE10Policy1000ELNS0_9SortOrderE0EjS6_yiiNS1_21identity_decomposer_tEEEvPT5_SC_PT3_PKSD_PT1_PKSH_PT2_PKSL_T4_iiT6__param_8];
	mad.lo.s32 	%r134, %r4, -7296, %r1586;
	and.b32  	%r456, %r1, 31;
	and.b32  	%r457, %r1, 992;
	mul.lo.s32 	%r458, %r457, 19;
	or.b32  	%r135, %r458, %r456;
	setp.ge.s32 	%p52, %r135, %r134;
	cvt.u64.u32 	%rd56, %r135;
	add.s64 	%rd57, %rd10, %rd56;
	shl.b64 	%rd58, %rd57, 2;
	add.s64 	%rd11, %rd5, %rd58;
	@%p52 bra 	$L__BB27_74;
	st.global.u32 	[%rd11], %r1653;
$L__BB27_74:
	add.s32 	%r459, %r135, 32;
	setp.ge.s32 	%p53, %r459, %r134;
	@%p53 bra 	$L__BB27_76;
	st.global.u32 	[%rd11+128], %r1654;
$L__BB27_76:
	add.s32 	%r460, %r135, 64;
	setp.ge.s32 	%p54, %r460, %r134;
	@%p54 bra 	$L__BB27_78;
	st.global.u32 	[%rd11+256], %r1655;
$L__BB27_78:
	add.s32 	%r461, %r135, 96;
	setp.ge.s32 	%p55, %r461, %r134;
	@%p55 bra 	$L__BB27_80;
	st.global.u32 	[%rd11+384], %r1656;
$L__BB27_80:
	add.s32 	%r462, %r135, 128;
	setp.ge.s32 	%p56, %r462, %r134;
	@%p56 bra 	$L__BB27_82;
	st.global.u32 	[%rd11+512], %r1657;
$L__BB27_82:
	add.s32 	%r463, %r135, 160;
	setp.ge.s32 	%p57, %r463, %r134;
	@%p57 bra 	$L__BB27_84;
	st.global.u32 	[%rd11+640], %r1658;
$L__BB27_84:
	add.s32 	%r464, %r135, 192;
	setp.ge.s32 	%p58, %r464, %r134;
	@%p58 bra 	$L__BB27_86;
	st.global.u32 	[%rd11+768], %r1659;
$L__BB27_86:
	add.s32 	%r465, %r135, 224;
	setp.ge.s32 	%p59, %r465, %r134;
	@%p59 bra 	$L__BB27_88;
	st.global.u32 	[%rd11+896], %r1660;
$L__BB27_88:
	add.s32 	%r466, %r135, 256;
	setp.ge.s32 	%p60, %r466, %r134;
	@%p60 bra 	$L__BB27_90;
	st.global.u32 	[%rd11+1024], %r1661;
$L__BB27_90:
	add.s32 	%r467, %r135, 288;
	setp.ge.s32 	%p61, %r467, %r134;
	@%p61 bra 	$L__BB27_92;
	st.global.u32 	[%rd11+1152], %r1662;
$L__BB27_92:
	add.s32 	%r468, %r135, 320;
	setp.ge.s32 	%p62, %r468, %r134;
	@%p62 bra 	$L__BB27_94;
	st.global.u32 	[%rd11+1280], %r1663;
$L__BB27_94:
	add.s32 	%r469, %r135, 352;
	setp.ge.s32 	%p63, %r469, %r134;
	@%p63 bra 	$L__BB27_96;
	st.global.u32 	[%rd11+1408], %r1664;
$L__BB27_96:
	add.s32 	%r470, %r135, 384;
	setp.ge.s32 	%p64, %r470, %r134;
	@%p64 bra 	$L__BB27_98;
	st.global.u32 	[%rd11+1536], %r1665;
$L__BB27_98:
	add.s32 	%r471, %r135, 416;
	setp.ge.s32 	%p65, %r471, %r134;
	@%p65 bra 	$L__BB27_100;
	st.global.u32 	[%rd11+1664], %r1666;
$L__BB27_100:
	add.s32 	%r472, %r135, 448;
	setp.ge.s32 	%p66, %r472, %r134;
	@%p66 bra 	$L__BB27_102;
	st.global.u32 	[%rd11+1792], %r1667;
$L__BB27_102:
	add.s32 	%r473, %r135, 480;
	setp.ge.s32 	%p67, %r473, %r134;
	@%p67 bra 	$L__BB27_104;
	st.global.u32 	[%rd11+1920], %r1668;
$L__BB27_104:
	add.s32 	%r474, %r135, 512;
	setp.ge.s32 	%p68, %r474, %r134;
	@%p68 bra 	$L__BB27_106;
	st.global.u32 	[%rd11+2048], %r1669;
$L__BB27_106:
	add.s32 	%r475, %r135, 544;
	setp.ge.s32 	%p69, %r475, %r134;
	@%p69 bra 	$L__BB27_108;
	st.global.u32 	[%rd11+2176], %r1670;
$L__BB27_108:
	add.s32 	%r476, %r135, 576;
	setp.ge.s32 	%p70, %r476, %r134;
	@%p70 bra 	$L__BB27_110;
	st.global.u32 	[%rd11+2304], %r1671;
$L__BB27_110:
	// begin inline asm
	exit;
	// end inline asm
$L__BB27_111:
	mul.hi.u32 	%r477, %r1, 357913942;
	add.s32 	%r478, %r477, %r1;
	shl.b32 	%r479, %r478, 2;
	add.s32 	%r481, %r327, %r479;
	add.s32 	%r136, %r481, 13328;
	st.shared.u32 	[%r481+13328], %r1680;
	bar.sync 	0;
	setp.gt.u32 	%p71, %r1, 31;
	@%p71 bra 	$L__BB27_113;
	mov.u32 	%r512, _ZZN3cub18CUB_300001_SM_10006detail10radix_sort29DeviceRadixSortOnesweepKernelINS1_5radix10policy_hubIjNS0_8NullTypeEyE10Policy1000ELNS0_9SortOrderE0EjS6_yiiNS1_21identity_decomposer_tEEEvPT5_SC_PT3_PKSD_PT1_PKSH_PT2_PKSL_T4_iiT6_E1s;
	mad.lo.s32 	%r513, %r1, 52, %r512;
	ld.shared.u32 	%r514, [%r513+13328];
	ld.shared.u32 	%r515, [%r513+13332];
	ld.shared.u32 	%r516, [%r513+13336];
	ld.shared.u32 	%r517, [%r513+13340];
	ld.shared.u32 	%r518, [%r513+13344];
	ld.shared.u32 	%r519, [%r513+13348];
	ld.shared.u32 	%r520, [%r513+13352];
	ld.shared.u32 	%r521, [%r513+13356];
	ld.shared.u32 	%r522, [%r513+13360];
	ld.shared.u32 	%r523, [%r513+13364];
	ld.shared.u32 	%r524, [%r513+13368];
	ld.shared.u32 	%r525, [%r513+13372];
	add.s32 	%r526, %r515, %r514;
	add.s32 	%r527, %r526, %r516;
	add.s32 	%r528, %r527, %r517;
	add.s32 	%r529, %r528, %r518;
	add.s32 	%r530, %r529, %r519;
	add.s32 	%r531, %r530, %r520;
	add.s32 	%r532, %r531, %r521;
	add.s32 	%r533, %r532, %r522;
	add.s32 	%r534, %r533, %r523;
	add.s32 	%r535, %r534, %r524;
	add.s32 	%r486, %r535, %r525;
	mov.b32 	%r484, 1;
	mov.b32 	%r509, 0;
	mov.b32 	%r511, -1;
	// begin inline asm
	{  .reg .s32 r0;  .reg .pred p;  shfl.sync.up.b32 r0|p, %r486, %r484, %r509, %r511;  @p add.s32 r0, r0, %r486;  mov.s32 %r482, r0;}
	// end inline asm
	mov.b32 	%r490, 2;
	// begin inline asm
	{  .reg .s32 r0;  .reg .pred p;  shfl.sync.up.b32 r0|p, %r482, %r490, %r509, %r511;  @p add.s32 r0, r0, %r482;  mov.s32 %r488, r0;}
	// end inline asm
	mov.b32 	%r496, 4;
	// begin inline asm
	{  .reg .s32 r0;  .reg .pred p;  shfl.sync.up.b32 r0|p, %r488, %r496, %r509, %r511;  @p add.s32 r0, r0, %r488;  mov.s32 %r494, r0;}
	// end inline asm
	mov.b32 	%r502, 8;
	// begin inline asm
	{  .reg .s32 r0;  .reg .pred p;  shfl.sync.up.b32 r0|p, %r494, %r502, %r509, %r511;  @p add.s32 r0, r0, %r494;  mov.s32 %r500, r0;}
	// end inline asm
	mov.b32 	%r508, 16;
	// begin inline asm
	{  .reg .s32 r0;  .reg .pred p;  shfl.sync.up.b32 r0|p, %r500, %r508, %r509, %r511;  @p add.s32 r0, r0, %r500;  mov.s32 %r506, r0;}
	// end inline asm
	sub.s32 	%r536, %r506, %r486;
	add.s32 	%r537, %r514, %r536;
	add.s32 	%r538, %r515, %r537;
	add.s32 	%r539, %r516, %r538;
	add.s32 	%r540, %r517, %r539;
	add.s32 	%r541, %r518, %r540;
	add.s32 	%r542, %r519, %r541;
	add.s32 	%r543, %r520, %r542;
	add.s32 	%r544, %r521, %r543;
	add.s32 	%r545, %r522, %r544;
	add.s32 	%r546, %r523, %r545;
	add.s32 	%r547, %r524, %r546;
	st.shared.u32 	[%r513+13328], %r536;
	st.shared.u32 	[%r513+13332], %r537;
	st.shared.u32 	[%r513+13336], %r538;
	st.shared.u32 	[%r513+13340], %r539;
	st.shared.u32 	[%r513+13344], %r540;
	st.shared.u32 	[%r513+13348], %r541;
	st.shared.u32 	[%r513+13352], %r542;
	st.shared.u32 	[%r513+13356], %r543;
	st.shared.u32 	[%r513+13360], %r544;
	st.shared.u32 	[%r513+13364], %r545;
	st.shared.u32 	[%r513+13368], %r546;
	st.shared.u32 	[%r513+13372], %r547;
$L__BB27_113:
	setp.gt.u32 	%p72, %r1, 255;
	bar.sync 	0;
	ld.shared.u32 	%r137, [%r136];
	@%p72 bra 	$L__BB27_115;
	ld.shared.u32 	%r548, [%r121];
	add.s32 	%r549, %r548, %r137;
	st.shared.u32 	[%r121], %r549;
	ld.shared.u32 	%r550, [%r121+1024];
	add.s32 	%r551, %r550, %r137;
	st.shared.u32 	[%r121+1024], %r551;
	ld.shared.u32 	%r552, [%r121+2048];
	add.s32 	%r553, %r552, %r137;
	st.shared.u32 	[%r121+2048], %r553;
	ld.shared.u32 	%r554, [%r121+3072];
	add.s32 	%r555, %r554, %r137;
	st.shared.u32 	[%r121+3072], %r555;
	ld.shared.u32 	%r556, [%r121+4096];
	add.s32 	%r557, %r556, %r137;
	st.shared.u32 	[%r121+4096], %r557;
	ld.shared.u32 	%r558, [%r121+5120];
	add.s32 	%r559, %r558, %r137;
	st.shared.u32 	[%r121+5120], %r559;
	ld.shared.u32 	%r560, [%r121+6144];
	add.s32 	%r561, %r560, %r137;
	st.shared.u32 	[%r121+6144], %r561;
	ld.shared.u32 	%r562, [%r121+7168];
	add.s32 	%r563, %r562, %r137;
	st.shared.u32 	[%r121+7168], %r563;
	ld.shared.u32 	%r564, [%r121+8192];
	add.s32 	%r565, %r564, %r137;
	st.shared.u32 	[%r121+8192], %r565;
	ld.shared.u32 	%r566, [%r121+9216];
	add.s32 	%r567, %r566, %r137;
	st.shared.u32 	[%r121+9216], %r567;
	ld.shared.u32 	%r568, [%r121+10240];
	add.s32 	%r569, %r568, %r137;
	st.shared.u32 	[%r121+10240], %r569;
	ld.shared.u32 	%r570, [%r121+11264];
	add.s32 	%r571, %r570, %r137;
	st.shared.u32 	[%r121+11264], %r571;
$L__BB27_115:
	bar.sync 	0;
	// begin inline asm
	mov.u32 %r572, %lanemask_le;
	// end inline asm
	mov.b32 	%r575, 1;
	// begin inline asm
	{
    .reg .pred p;
    and.b32 %r573, %r107, %r575;    setp.ne.u32 p, %r573, 0;
    vote.ballot.sync.b32 %r573, p, 0xffffffff;
    @!p not.b32 %r573, %r573;
}

	// end inline asm
	mov.b32 	%r578, 2;
	// begin inline asm
	{
    .reg .pred p;
    and.b32 %r576, %r107, %r578;    setp.ne.u32 p, %r576, 0;
    vote.ballot.sync.b32 %r576, p, 0xffffffff;
    @!p not.b32 %r576, %r576;
}

	// end inline asm
	and.b32  	%r598, %r576, %r573;
	mov.b32 	%r581, 4;
	// begin inline asm
	{
    .reg .pred p;
    and.b32 %r579, %r107, %r581;    setp.ne.u32 p, %r579, 0;
    vote.ballot.sync.b32 %r579, p, 0xffffffff;
    @!p not.b32 %r579, %r579;
}

	// end inline asm
	and.b32  	%r599, %r579, %r598;
	mov.b32 	%r584, 8;
	// begin inline asm
	{
    .reg .pred p;
    and.b32 %r582, %r107, %r584;    setp.ne.u32 p, %r582, 0;
    vote.ballot.sync.b32 %r582, p, 0xffffffff;
    @!p not.b32 %r582, %r582;
}

	// end inline asm
	and.b32  	%r600, %r582, %r599;
	mov.b32 	%r587, 16;
	// begin inline asm
	{
    .reg .pred p;
    and.b32 %r585, %r107, %r587;    setp.ne.u32 p, %r585, 0;
    vote.ballot.sync.b32 %r585, p, 0xffffffff;
    @!p not.b32 %r585, %r585;
}

	// end inline asm
	and.b32  	%r601, %r585, %r600;
	mov.b32 	%r590, 32;
	// begin inline asm
	{
    .reg .pred p;
    and.b32 %r588, %r107, %r590;    setp.ne.u32 p, %r588, 0;
    vote.ballot.sync.b32 %r588, p, 0xffffffff;
    @!p not.b32 %r588, %r588;
}

	// end inline asm
	and.b32  	%r602, %r588, %r601;
	mov.b32 	%r593, 64;
	// begin inline asm
	{
    .reg .pred p;
    and.b32 %r591, %r107, %r593;    setp.ne.u32 p, %r591, 0;
    vote.ballot.sync.b32 %r591, p, 0xffffffff;
    @!p not.b32 %r591, %r591;
}

	// end inline asm
	and.b32  	%r603, %r591, %r602;
	mov.b32 	%r596, 128;
	// begin inline asm
	{
    .reg .pred p;
    and.b32 %r594, %r107, %r596;    setp.ne.u32 p, %r594, 0;
    vote.ballot.sync.b32 %r594, p, 0xffffffff;
    @!p not.b32 %r594, %r594;
}

	// end inline asm
	and.b32  	%r604, %r594, %r603;
	clz.b32 	%r605, %r604;
	sub.s32 	%r139, 31, %r605;
	and.b32  	%r606, %r572, %r604;
	popc.b32 	%r140, %r606;
	setp.ne.s32 	%p73, %r248, %r139;
	mov.b32 	%r1685, 0;
	@%p73 bra 	$L__BB27_117;
	atom.shared.add.u32 	%r1685, [%r108], %r140;
$L__BB27_117:
	ld.param.u32 	%r1591, [_ZN3cub18CUB_300001_SM_10006detail10radix_sort29DeviceRadixSortOnesweepKernelINS1_5radix10policy_hubIjNS0_8NullTypeEyE10Policy1000ELNS0_9SortOrderE0EjS6_yiiNS1_21identity_decomposer_tEEEvPT5_SC_PT3_PKSD_PT1_PKSH_PT2_PKSL_T4_iiT6__param_9];
	shfl.sync.idx.b32	%r632|%p74, %r1685, %r139, 31, -1;
	add.s32 	%r143, %r140, %r632;
	shr.u32 	%r633, %r1654, %r1591;
	and.b32  	%r629, %r633, %r82;
	mov.b32 	%r609, 1;
	// begin inline asm
	{
    .reg .pred p;
    and.b32 %r607, %r629, %r609;    setp.ne.u32 p, %r607, 0;
    vote.ballot.sync.b32 %r607, p, 0xffffffff;
    @!p not.b32 %r607, %r607;
}

	// end inline asm
	mov.b32 	%r612, 2;
	// begin inline asm
	{
    .reg .pred p;
    and.b32 %r610, %r629, %r612;    setp.ne.u32 p, %r610, 0;
    vote.ballot.sync.b32 %r610, p, 0xffffffff;
    @!p not.b32 %r610, %r610;
}

	// end inline asm
	and.b32  	%r634, %r610, %r607;
	mov.b32 	%r615, 4;
	// begin inline asm
	{
    .reg .pred p;
    and.b32 %r613, %r629, %r615;    setp.ne.u32 p, %r613, 0;
    vote.ballot.sync.b32 %r613, p, 0xffffffff;
    @!p not.b32 %r613, %r613;
}

	// end inline asm
	and.b32  	%r635, %r613, %r634;
	mov.b32 	%r618, 8;
	// begin inline asm
	{
    .reg .pred p;
    and.b32 %r616, %r629, %r618;    setp.ne.u32 p, %r616, 0;
    vote.ballot.sync.b32 %r616, p, 0xffffffff;
    @!p not.b32 %r616, %r616;
}

	// end inline asm
	and.b32  	%r636, %r616, %r635;
	mov.b32 	%r621, 16;
	// begin inline asm
	{
    .reg .pred p;
    and.b32 %r619, %r629, %r621;    setp.ne.u32 p, %r619, 0;
    vote.ballot.sync.b32 %r619, p, 0xffffffff;
    @!p not.b32 %r619, %r619;
}

	// end inline asm
	and.b32  	%r637, %r619, %r636;
	mov.b32 	%r624, 32;
	// begin inline asm
	{
    .reg .pred p;
    and.b32 %r622, %r629, %r624;    setp.ne.u32 p, %r622, 0;
    vote.ballot.sync.b32 %r622, p, 0xffffffff;
    @!p not.b32 %r622, %r622;
}

	// end inline asm
	and.b32  	%r638, %r622, %r637;
	mov.b32 	%r627, 64;
	// begin inline asm
	{
    .reg .pred p;
    and.b32 %r625, %r629, %r627;    setp.ne.u32 p, %r625, 0;
    vote.ballot.sync.b32 %r625, p, 0xffffffff;
    @!p not.b32 %r625, %r625;
}

	// end inline asm
	and.b32  	%r639, %r625, %r638;
	mov.b32 	%r630, 128;
	// begin inline asm
	{
    .reg .pred p;
    and.b32 %r628, %r629, %r630;    setp.ne.u32 p, %r628, 0;
    vote.ballot.sync.b32 %r628, p, 0xffffffff;
    @!p not.b32 %r628, %r628;
}

	// end inline asm
	and.b32  	%r640, %r628, %r639;
	clz.b32 	%r641, %r640;
	sub.s32 	%r144, 31, %r641;
	and.b32  	%r642, %r572, %r640;
	popc.b32 	%r145, %r642;
	setp.ne.s32 	%p75, %r248, %r144;
	mov.b32 	%r1686, 0;
	@%p75 bra 	$L__BB27_119;
	atom.shared.add.u32 	%r1686, [%r109], %r145;
$L__BB27_119:
	ld.param.u32 	%r1592, [_ZN3cub18CUB_300001_SM_10006detail10radix_sort29DeviceRadixSortOnesweepKernelINS1_5radix10policy_hubIjNS0_8NullTypeEyE10Policy1000ELNS0_9SortOrderE0EjS6_yiiNS1_21identity_decomposer_tEEEvPT5_SC_PT3_PKSD_PT1_PKSH_PT2_PKSL_T4_iiT6__param_9];
	shfl.sync.idx.b32	%r668|%p76, %r1686, %r144, 31, -1;
	add.s32 	%r148, %r145, %r668;
	shr.u32 	%r669, %r1655, %r1592;
	and.b32  	%r665, %r669, %r82;
	mov.b32 	%r645, 1;
	// begin inline asm
	{
    .reg .pred p;
    and.b32 %r643, %r665, %r645;    setp.ne.u32 p, %r643, 0;
    vote.ballot.sync.b32 %r643, p, 0xffffffff;
    @!p not.b32 %r643, %r643;
}

	// end inline asm
	mov.b32 	%r648, 2;
	// begin inline asm
	{
    .reg .pred p;
    and.b32 %r646, %r665, %r648;    setp.ne.u32 p, %r646, 0;
    vote.ballot.sync.b32 %r646, p, 0xffffffff;
    @!p not.b32 %r646, %r646;
}

	// end inline asm
	and.b32  	%r670, %r646, %r643;
	mov.b32 	%r651, 4;
	// begin inline asm
	{
    .reg .pred p;
    and.b32 %r649, %r665, %r651;    setp.ne.u32 p, %r649, 0;
    vote.ballot.sync.b32 %r649, p, 0xffffffff;
    @!p not.b32 %r649, %r649;
}

	// end inline asm
	and.b32  	%r671, %r649, %r670;
	mov.b32 	%r654, 8;
	// begin inline asm
	{
    .reg .pred p;
    and.b32 %r652, %r665, %r654;    setp.ne.u32 p, %r652, 0;
    vote.ballot.sync.b32 %r652, p, 0xffffffff;
    @!p not.b32 %r652, %r652;
}

	// end inline asm
	and.b32  	%r672, %r652, %r671;
	mov.b32 	%r657, 16;
	// begin inline asm
	{
    .reg .pred p;
    and.b32 %r655, %r665, %r657;    setp.ne.u32 p, %r655, 0;
    vote.ballot.sync.b32 %r655, p, 0xffffffff;
    @!p not.b32 %r655, %r655;
}

	// end inline asm
	and.b32  	%r673, %r655, %r672;
	mov.b32 	%r660, 32;
	// begin inline asm
	{
    .reg .pred p;
    and.b32 %r658, %r665, %r660;    setp.ne.u32 p, %r658, 0;
    vote.ballot.sync.b32 %r658, p, 0xffffffff;
    @!p not.b32 %r658, %r658;
}

	// end inline asm
	and.b32  	%r674, %r658, %r673;
	mov.b32 	%r663, 64;
	// begin inline asm
	{
    .reg .pred p;
    and.b32 %r661, %r665, %r663;    setp.ne.u32 p, %r661, 0;
    vote.ballot.sync.b32 %r661, p, 0xffffffff;
    @!p not.b32 %r661, %r661;
}

	// end inline asm
	and.b32  	%r675, %r661, %r674;
	mov.b32 	%r666, 128;
	// begin inline asm
	{
    .reg .pred p;
    and.b32 %r664, %r665, %r666;    setp.ne.u32 p, %r664, 0;
    vote.ballot.sync.b32 %r664, p, 0xffffffff;
    @!p not.b32 %r664, %r664;
}

	// end inline asm
	and.b32  	%r676, %r664, %r675;
	clz.b32 	%r677, %r676;
	sub.s32 	%r149, 31, %r677;
	and.b32  	%r678, %r572, %r676;
	popc.b32 	%r150, %r678;
	setp.ne.s32 	%p77, %r248, %r149;
	mov.b32 	%r1687, 0;
	@%p77 bra 	$L__BB27_121;
	atom.shared.add.u32 	%r1687, [%r110], %r150;
$L__BB27_121:
	ld.param.u32 	%r1593, [_ZN3cub18CUB_300001_SM_10006detail10radix_sort29DeviceRadixSortOnesweepKernelINS1_5radix10policy_hubIjNS0_8NullTypeEyE10Policy1000ELNS0_9SortOrderE0EjS6_yiiNS1_21identity_decomposer_tEEEvPT5_SC_PT3_PKSD_PT1_PKSH_PT2_PKSL_T4_iiT6__param_9];
	shfl.sync.idx.b32	%r704|%p78, %r1687, %r149, 31, -1;
	add.s32 	%r153, %r150, %r704;
	shr.u32 	%r705, %r1656, %r1593;
	and.b32  	%r701, %r705, %r82;
	mov.b32 	%r681, 1;
	// begin inline asm
	{
    .reg .pred p;
    and.b32 %r679, %r701, %r681;    setp.ne.u32 p, %r679, 0;
    vote.ballot.sync.b32 %r679, p, 0xffffffff;
    @!p not.b32 %r679, %r679;
}

	// end inline asm
	mov.b32 	%r684, 2;
	// begin inline asm
	{
    .reg .pred p;
    and.b32 %r682, %r701, %r684;    setp.ne.u32 p, %r682, 0;
    vote.ballot.sync.b32 %r682, p, 0xffffffff;
    @!p not.b32 %r682, %r682;
}

	// end inline asm
	and.b32  	%r706, %r682, %r679;
	mov.b32 	%r687, 4;
	// begin inline asm
	{
    .reg .pred p;
    and.b32 %r685, %r701, %r687;    setp.ne.u32 p, %r685, 0;
    vote.ballot.sync.b32 %r685, p, 0xffffffff;
    @!p not.b32 %r685, %r685;
}

	// end inline asm
	and.b32  	%r707, %r685, %r706;
	mov.b32 	%r690, 8;
	// begin inline asm
	{
    .reg .pred p;
    and.b32 %r688, %r701, %r690;    setp.ne.u32 p, %r688, 0;
    vote.ballot.sync.b32 %r688, p, 0xffffffff;
    @!p not.b32 %r688, %r688;
}

	// end inline asm
	and.b32  	%r708, %r688, %r707;
	mov.b32 	%r693, 16;
	// begin inline asm
	{
    .reg .pred p;
    and.b32 %r691, %r701, %r693;    setp.ne.u32 p, %r691, 0;
    vote.ballot.sync.b32 %r691, p, 0xffffffff;
    @!p not.b32 %r691, %r691;
}

	// end inline asm
	and.b32  	%r709, %r691, %r708;
	mov.b32 	%r696, 32;
	// begin inline asm
	{
    .reg .pred p;
    and.b32 %r694, %r701, %r696;    setp.ne.u32 p, %r694, 0;
    vote.ballot.sync.b32 %r694, p, 0xffffffff;
    @!p not.b32 %r694, %r694;
}

	// end inline asm
	and.b32  	%r710, %r694, %r709;
	mov.b32 	%r699, 64;
	// begin inline asm
	{
    .reg .pred p;
    and.b32 %r697, %r701, %r699;    setp.ne.u32 p, %r697, 0;
    vote.ballot.sync.b32 %r697, p, 0xffffffff;
    @!p not.b32 %r697, %r697;
}

	// end inline asm
	and.b32  	%r711, %r697, %r710;
	mov.b32 	%r702, 128;
	// begin inline asm
	{
    .reg .pred p;
    and.b32 %r700, %r701, %r702;    setp.ne.u32 p, %r700, 0;
    vote.ballot.sync.b32 %r700, p, 0xffffffff;
    @!p not.b32 %r700, %r700;
}

	// end inline asm
	and.b32  	%r712, %r700, %r711;
	clz.b32 	%r713, %r712;
	sub.s32 	%r154, 31, %r713;
	and.b32  	%r714, %r572, %r712;
	popc.b32 	%r155, %r714;
	setp.ne.s32 	%p79, %r248, %r154;
	mov.b32 	%r1688, 0;
	@%p79 bra 	$L__BB27_123;
	atom.shared.add.u32 	%r1688, [%r111], %r155;
$L__BB27_123:
	ld.param.u32 	%r1594, [_ZN3cub18CUB_300001_SM_10006detail10radix_sort29DeviceRadixSortOnesweepKernelINS1_5radix10policy_hubIjNS0_8NullTypeEyE10Policy1000ELNS0_9SortOrderE0EjS6_yiiNS1_21identity_decomposer_tEEEvPT5_SC_PT3_PKSD_PT1_PKSH_PT2_PKSL_T4_iiT6__param_9];
	shfl.sync.idx.b32	%r740|%p80, %r1688, %r154, 31, -1;
	add.s32 	%r158, %r155, %r740;
	shr.u32 	%r741, %r1657, %r1594;
	and.b32  	%r737, %r741, %r82;
	mov.b32 	%r717, 1;
	// begin inline asm
	{
    .reg .pred p;
    and.b32 %r715, %r737, %r717;    setp.ne.u32 p, %r715, 0;
    vote.ballot.sync.b32 %r715, p, 0xffffffff;
    @!p not.b32 %r715, %r715;
}

	// end inline asm
	mov.b32 	%r720, 2;
	// begin inline asm
	{
    .reg .pred p;
    and.b32 %r718, %r737, %r720;    setp.ne.u32 p, %r718, 0;
    vote.ballot.sync.b32 %r718, p, 0xffffffff;
    @!p not.b32 %r718, %r718;
}

	// end inline asm
	and.b32  	%r742, %r718, %r715;
	mov.b32 	%r723, 4;
	// begin inline asm
	{
    .reg .pred p;
    and.b32 %r721, %r737, %r723;    setp.ne.u32 p, %r721, 0;
    vote.ballot.sync.b32 %r721, p, 0xffffffff;
    @!p not.b32 %r721, %r721;
}

	// end inline asm
	and.b32  	%r743, %r721, %r742;
	mov.b32 	%r726, 8;
	// begin inline asm
	{
    .reg .pred p;
    and.b32 %r724, %r737, %r726;    setp.ne.u32 p, %r724, 0;
    vote.ballot.sync.b32 %r724, p, 0xffffffff;
    @!p not.b32 %r724, %r724;
}

	// end inline asm
	and.b32  	%r744, %r724, %r743;
	mov.b32 	%r729, 16;
	// begin inline asm
	{
    .reg .pred p;
    and.b32 %r727, %r737, %r729;    setp.ne.u32 p, %r727, 0;
    vote.ballot.sync.b32 %r727, p, 0xffffffff;
    @!p not.b32 %r727, %r727;
}

	// end inline asm
	and.b32  	%r745, %r727, %r744;
	mov.b32 	%r732, 32;
	// begin inline asm
	{
    .reg .pred p;
    and.b32 %r730, %r737, %r732;    setp.ne.u32 p, %r730, 0;
    vote.ballot.sync.b32 %r730, p, 0xffffffff;
    @!p not.b32 %r730, %r730;
}

	// end inline asm
	and.b32  	%r746, %r730, %r745;
	mov.b32 	%r735, 64;
	// begin inline asm
	{
    .reg .pred p;
    and.b32 %r733, %r737, %r735;    setp.ne.u32 p, %r733, 0;
    vote.ballot.sync.b32 %r733, p, 0xffffffff;
    @!p not.b32 %r733, %r733;
}

	// end inline asm
	and.b32  	%r747, %r733, %r746;
	mov.b32 	%r738, 128;
	// begin inline asm
	{
    .reg .pred p;
    and.b32 %r736, %r737, %r738;    setp.ne.u32 p, %r736, 0;
    vote.ballot.sync.b32 %r736, p, 0xffffffff;
    @!p not.b32 %r736, %r736;
}

	// end inline asm
	and.b32  	%r748, %r736, %r747;
	clz.b32 	%r749, %r748;
	sub.s32 	%r159, 31, %r749;
	and.b32  	%r750, %r572, %r748;
	popc.b32 	%r160, %r750;
	setp.ne.s32 	%p81, %r248, %r159;
	mov.b32 	%r1689, 0;
	@%p81 bra 	$L__BB27_125;
	atom.shared.add.u32 	%r1689, [%r112], %r160;
$L__BB27_125:
	ld.param.u32 	%r1595, [_ZN3cub18CUB_300001_SM_10006detail10radix_sort29DeviceRadixSortOnesweepKernelINS1_5radix10policy_hubIjNS0_8NullTypeEyE10Policy1000ELNS0_9SortOrderE0EjS6_yiiNS1_21identity_decomposer_tEEEvPT5_SC_PT3_PKSD_PT1_PKSH_PT2_PKSL_T4_iiT6__param_9];
	shfl.sync.idx.b32	%r776|%p82, %r1689, %r159, 31, -1;
	add.s32 	%r163, %r160, %r776;
	shr.u32 	%r777, %r1658, %r1595;
	and.b32  	%r773, %r777, %r82;
	mov.b32 	%r753, 1;
	// begin inline asm
	{
    .reg .pred p;
    and.b32 %r751, %r773, %r753;    setp.ne.u32 p, %r751, 0;
    vote.ballot.sync.b32 %r751, p, 0xffffffff;
    @!p not.b32 %r751, %r751;
}

	// end inline asm
	mov.b32 	%r756, 2;
	// begin inline asm
	{
    .reg .pred p;
    and.b32 %r754, %r773, %r756;    setp.ne.u32 p, %r754, 0;
    vote.ballot.sync.b32 %r754, p, 0xffffffff;
    @!p not.b32 %r754, %r754;
}

	// end inline asm
	and.b32  	%r778, %r754, %r751;
	mov.b32 	%r759, 4;
	// begin inline asm
	{
    .reg .pred p;
    and.b32 %r757, %r773, %r759;    setp.ne.u32 p, %r757, 0;
    vote.ballot.sync.b32 %r757, p, 0xffffffff;
    @!p not.b32 %r757, %r757;
}

	// end inline asm
	and.b32  	%r779, %r757, %r778;
	mov.b32 	%r762, 8;
	// begin inline asm
	{
    .reg .pred p;
    and.b32 %r760, %r773, %r762;    setp.ne.u32 p, %r760, 0;
    vote.ballot.sync.b32 %r760, p, 0xffffffff;
    @!p not.b32 %r760, %r760;
}

	// end inline asm
	and.b32  	%r780, %r760, %r779;
	mov.b32 	%r765, 16;
	// begin inline asm
	{
    .reg .pred p;
    and.b32 %r763, %r773, %r765;    setp.ne.u32 p, %r763, 0;
    vote.ballot.sync.b32 %r763, p, 0xffffffff;
    @!p not.b32 %r763, %r763;
}

	// end inline asm
	and.b32  	%r781, %r763, %r780;
	mov.b32 	%r768, 32;
	// begin inline asm
	{
    .reg .pred p;
    and.b32 %r766, %r773, %r768;    setp.ne.u32 p, %r766, 0;
    vote.ballot.sync.b32 %r766, p, 0xffffffff;
    @!p not.b32 %r766, %r766;
}

	// end inline asm
	and.b32  	%r782, %r766, %r781;
	mov.b32 	%r771, 64;
	// begin inline asm
	{
    .reg .pred p;
    and.b32 %r769, %r773, %r771;    setp.ne.u32 p, %r769, 0;
    vote.ballot.sync.b32 %r769, p, 0xffffffff;
    @!p not.b32 %r769, %r769;
}

	// end inline asm
	and.b32  	%r783, %r769, %r782;
	mov.b32 	%r774, 128;
	// begin inline asm
	{
    .reg .pred p;
    and.b32 %r772, %r773, %r774;    setp.ne.u32 p, %r772, 0;
    vote.ballot.sync.b32 %r772, p, 0xffffffff;
    @!p not.b32 %r772, %r772;
}

	// end inline asm
	and.b32  	%r784, %r772, %r783;
	clz.b32 	%r785, %r784;
	sub.s32 	%r164, 31, %r785;
	and.b32  	%r786, %r572, %r784;
	popc.b32 	%r165, %r786;
	setp.ne.s32 	%p83, %r248, %r164;
	mov.b32 	%r1690, 0;
	@%p83 bra 	$L__BB27_127;
	atom.shared.add.u32 	%r1690, [%r113], %r165;
$L__BB27_127:
	ld.param.u32 	%r1596, [_ZN3cub18CUB_300001_SM_10006detail10radix_sort29DeviceRadixSortOnesweepKernelINS1_5radix10policy_hubIjNS0_8NullTypeEyE10Policy1000ELNS0_9SortOrderE0EjS6_yiiNS1_21identity_decomposer_tEEEvPT5_SC_PT3_PKSD_PT1_PKSH_PT2_PKSL_T4_iiT6__param_9];
	shfl.sync.idx.b32	%r812|%p84, %r1690, %r164, 31, -1;
	add.s32 	%r168, %r165, %r812;
	shr.u32 	%r813, %r1659, %r1596;
	and.b32  	%r809, %r813, %r82;
	mov.b32 	%r789, 1;
	// begin inline asm
	{
    .reg .pred p;
    and.b32 %r787, %r809, %r789;    setp.ne.u32 p, %r787, 0;
    vote.ballot.sync.b32 %r787, p, 0xffffffff;
    @!p not.b32 %r787, %r787;
}

	// end inline asm
	mov.b32 	%r792, 2;
	// begin inline asm
	{
    .reg .pred p;
    and.b32 %r790, %r809, %r792;    setp.ne.u32 p, %r790, 0;
    vote.ballot.sync.b32 %r790, p, 0xffffffff;
    @!p not.b32 %r790, %r790;
}

	// end inline asm
	and.b32  	%r814, %r790, %r787;
	mov.b32 	%r795, 4;
	// begin inline asm
	{
    .reg .pred p;
    and.b32 %r793, %r809, %r795;    setp.ne.u32 p, %r793, 0;
    vote.ballot.sync.b32 %r793, p, 0xffffffff;
    @!p not.b32 %r793, %r793;
}

	// end inline asm
	and.b32  	%r815, %r793, %r814;
	mov.b32 	%r798, 8;
	// begin inline asm
	{
    .reg .pred p;
    and.b32 %r796, %r809, %r798;    setp.ne.u32 p, %r796, 0;
    vote.ballot.sync.b32 %r796, p, 0xffffffff;
    @!p not.b32 %r796, %r796;
}

	// end inline asm
	and.b32  	%r816, %r796, %r815;
	mov.b32 	%r801, 16;
	// begin inline asm
	{
    .reg .pred p;
    and.b32 %r799, %r809, %r801;    setp.ne.u32 p, %r799, 0;
    vote.ballot.sync.b32 %r799, p, 0xffffffff;
    @!p not.b32 %r799, %r799;
}

	// end inline asm
	and.b32  	%r817, %r799, %r816;
	mov.b32 	%r804, 32;
	// begin inline asm
	{
    .reg .pred p;
    and.b32 %r802, %r809, %r804;    setp.ne.u32 p, %r802, 0;
    vote.ballot.sync.b32 %r802, p, 0xffffffff;
    @!p not.b32 %r802, %r802;
}

	// end inline asm
	and.b32  	%r818, %r802, %r817;
	mov.b32 	%r807, 64;
	// begin inline asm
	{
    .reg .pred p;
    and.b32 %r805, %r809, %r807;    setp.ne.u32 p, %r805, 0;
    vote.ballot.sync.b32 %r805, p, 0xffffffff;
    @!p not.b32 %r805, %r805;
}

	// end inline asm
	and.b32  	%r819, %r805, %r818;
	mov.b32 	%r810, 128;
	// begin inline asm
	{
    .reg .pred p;
    and.b32 %r808, %r809, %r810;    setp.ne.u32 p, %r808, 0;
    vote.ballot.sync.b32 %r808, p, 0xffffffff;
    @!p not.b32 %r808, %r808;
}

	// end inline asm
	and.b32  	%r820, %r808, %r819;
	clz.b32 	%r821, %r820;
	sub.s32 	%r169, 31, %r821;
	and.b32  	%r822, %r572, %r820;
	popc.b32 	%r170, %r822;
	setp.ne.s32 	%p85, %r248, %r169;
	mov.b32 	%r1691, 0;
	@%p85 bra 	$L__BB27_129;
	atom.shared.add.u32 	%r1691, [%r114], %r170;
$L__BB27_129:
	ld.param.u32 	%r1597, [_ZN3cub18CUB_300001_SM_10006detail10radix_sort29DeviceRadixSortOnesweepKernelINS1_5radix10policy_hubIjNS0_8NullTypeEyE10Policy1000ELNS0_9SortOrderE0EjS6_yiiNS1_21identity_decomposer_tEEEvPT5_SC_PT3_PKSD_PT1_PKSH_PT2_PKSL_T4_iiT6__param_9];
	shfl.sync.idx.b32	%r848|%p86, %r1691, %r169, 31, -1;
	add.s32 	%r173, %r170, %r848;
	shr.u32 	%r849, %r1660, %r1597;
	and.b32  	%r845, %r849, %r82;
	mov.b32 	%r825, 1;
	// begin inline asm
	{
    .reg .pred p;
    and.b32 %r823, %r845, %r825;    setp.ne.u32 p, %r823, 0;
    vote.ballot.sync.b32 %r823, p, 0xffffffff;
    @!p not.b32 %r823, %r823;
}

	// end inline asm
	mov.b32 	%r828, 2;
	// begin inline asm
	{
    .reg .pred p;
    and.b32 %r826, %r845, %r828;    setp.ne.u32 p, %r826, 0;
    vote.ballot.sync.b32 %r826, p, 0xffffffff;
    @!p not.b32 %r826, %r826;
}

	// end inline asm
	and.b32  	%r850, %r826, %r823;
	mov.b32 	%r831, 4;
	// begin inline asm
	{
    .reg .pred p;
    and.b32 %r829, %r845, %r831;    setp.ne.u32 p, %r829, 0;
    vote.ballot.sync.b32 %r829, p, 0xffffffff;
    @!p not.b32 %r829, %r829;
}

	// end inline asm
	and.b32  	%r851, %r829, %r850;
	mov.b32 	%r834, 8;
	// begin inline asm
	{
    .reg .pred p;
    and.b32 %r832, %r845, %r834;    setp.ne.u32 p, %r832, 0;
    vote.ballot.sync.b32 %r832, p, 0xffffffff;
    @!p not.b32 %r832, %r832;
}

	// end inline asm
	and.b32  	%r852, %r832, %r851;
	mov.b32 	%r837, 16;
	// begin inline asm
	{
    .reg .pred p;
    and.b32 %r835, %r845, %r837;    setp.ne.u32 p, %r835, 0;
    vote.ballot.sync.b32 %r835, p, 0xffffffff;
    @!p not.b32 %r835, %r835;
}

	// end inline asm
	and.b32  	%r853, %r835, %r852;
	mov.b32 	%r840, 32;
	// begin inline asm
	{
    .reg .pred p;
    and.b32 %r838, %r845, %r840;    setp.ne.u32 p, %r838, 0;
    vote.ballot.sync.b32 %r838, p, 0xffffffff;
    @!p not.b32 %r838, %r838;
}

	// end inline asm
	and.b32  	%r854, %r838, %r853;
	mov.b32 	%r843, 64;
	// begin inline asm
	{
    .reg .pred p;
    and.b32 %r841, %r845, %r843;    setp.ne.u32 p, %r841, 0;
    vote.ballot.sync.b32 %r841, p, 0xffffffff;
    @!p not.b32 %r841, %r841;
}

	// end inline asm
	and.b32  	%r855, %r841, %r854;
	mov.b32 	%r846, 128;
	// begin inline asm
	{
    .reg .pred p;
    and.b32 %r844, %r845, %r846;    setp.ne.u32 p, %r844, 0;
    vote.ballot.sync.b32 %r844, p, 0xffffffff;
    @!p not.b32 %r844, %r844;
}

	// end inline asm
	and.b32  	%r856, %r844, %r855;
	clz.b32 	%r857, %r856;
	sub.s32 	%r174, 31, %r857;
	and.b32  	%r858, %r572, %r856;
	popc.b32 	%r175, %r858;
	setp.ne.s32 	%p87, %r248, %r174;
	mov.b32 	%r1692, 0;
	@%p87 bra 	$L__BB27_131;
	ld.param.u32 	%r1598, [_ZN3cub18CUB_300001_SM_10006detail10radix_sort29DeviceRadixSortOnesweepKernelINS1_5radix10policy_hubIjNS0_8NullTypeEyE10Policy1000ELNS0_9SortOrderE0EjS6_yiiNS1_21identity_decomposer_tEEEvPT5_SC_PT3_PKSD_PT1_PKSH_PT2_PKSL_T4_iiT6__param_9];
	shl.b32 	%r859, %r1, 5;
	and.b32  	%r860, %r859, 31744;
	mov.u32 	%r861, _ZZN3cub18CUB_300001_SM_10006detail10radix_sort29DeviceRadixSortOnesweepKernelINS1_5radix10policy_hubIjNS0_8NullTypeEyE10Policy1000ELNS0_9SortOrderE0EjS6_yiiNS1_21identity_decomposer_tEEEvPT5_SC_PT3_PKSD_PT1_PKSH_PT2_PKSL_T4_iiT6_E1s;
	add.s32 	%r862, %r861, %r860;
	shr.u32 	%r863, %r1660, %r1598;
	and.b32  	%r864, %r863, %r82;
	shl.b32 	%r865, %r864, 2;
	add.s32 	%r866, %r862, %r865;
	atom.shared.add.u32 	%r1692, [%r866], %r175;
$L__BB27_131:
	ld.param.u32 	%r1599, [_ZN3cub18CUB_300001_SM_10006detail10radix_sort29DeviceRadixSortOnesweepKernelINS1_5radix10policy_hubIjNS0_8NullTypeEyE10Policy1000ELNS0_9SortOrderE0EjS6_yiiNS1_21identity_decomposer_tEEEvPT5_SC_PT3_PKSD_PT1_PKSH_PT2_PKSL_T4_iiT6__param_9];
	shfl.sync.idx.b32	%r892|%p88, %r1692, %r174, 31, -1;
	add.s32 	%r178, %r175, %r892;
	shr.u32 	%r893, %r1661, %r1599;
	and.b32  	%r889, %r893, %r82;
	mov.b32 	%r869, 1;
	// begin inline asm
	{
    .reg .pred p;
    and.b32 %r867, %r889, %r869;    setp.ne.u32 p, %r867, 0;
    vote.ballot.sync.b32 %r867, p, 0xffffffff;
    @!p not.b32 %r867, %r867;
}

	// end inline asm
	mov.b32 	%r872, 2;
	// begin inline asm
	{
    .reg .pred p;
    and.b32 %r870, %r889, %r872;    setp.ne.u32 p, %r870, 0;
    vote.ballot.sync.b32 %r870, p, 0xffffffff;
    @!p not.b32 %r870, %r870;
}

	// end inline asm
	and.b32  	%r894, %r870, %r867;
	mov.b32 	%r875, 4;
	// begin inline asm
	{
    .reg .pred p;
    and.b32 %r873, %r889, %r875;    setp.ne.u32 p, %r873, 0;
    vote.ballot.sync.b32 %r873, p, 0xffffffff;
    @!p not.b32 %r873, %r873;
}

	// end inline asm
	and.b32  	%r895, %r873, %r894;
	mov.b32 	%r878, 8;
	// begin inline asm
	{
    .reg .pred p;
    and.b32 %r876, %r889, %r878;    setp.ne.u32 p, %r876, 0;
    vote.ballot.sync.b32 %r876, p, 0xffffffff;
    @!p not.b32 %r876, %r876;
}

	// end inline asm
	and.b32  	%r896, %r876, %r895;
	mov.b32 	%r881, 16;
	// begin inline asm
	{
    .reg .pred p;
    and.b32 %r879, %r889, %r881;    setp.ne.u32 p, %r879, 0;
    vote.ballot.sync.b32 %r879, p, 0xffffffff;
    @!p not.b32 %r879, %r879;
}

	// end inline asm
	and.b32  	%r897, %r879, %r896;
	mov.b32 	%r884, 32;
	// begin inline asm
	{
    .reg .pred p;
    and.b32 %r882, %r889, %r884;    setp.ne.u32 p, %r882, 0;
    vote.ballot.sync.b32 %r882, p, 0xffffffff;
    @!p not.b32 %r882, %r882;
}

	// end inline asm
	and.b32  	%r898, %r882, %r897;
	mov.b32 	%r887, 64;
	// begin inline asm
	{
    .reg .pred p;
    and.b32 %r885, %r889, %r887;    setp.ne.u32 p, %r885, 0;
    vote.ballot.sync.b32 %r885, p, 0xffffffff;
    @!p not.b32 %r885, %r885;
}

	// end inline asm
	and.b32  	%r899, %r885, %r898;
	mov.b32 	%r890, 128;
	// begin inline asm
	{
    .reg .pred p;
    and.b32 %r888, %r889, %r890;    setp.ne.u32 p, %r888, 0;
    vote.ballot.sync.b32 %r888, p, 0xffffffff;
    @!p not.b32 %r888, %r888;
}

	// end inline asm
	and.b32  	%r900, %r888, %r899;
	clz.b32 	%r901, %r900;
	sub.s32 	%r179, 31, %r901;
	and.b32  	%r902, %r572, %r900;
	popc.b32 	%r180, %r902;
	setp.ne.s32 	%p89, %r248, %r179;
	mov.b32 	%r1693, 0;
	@%p89 bra 	$L__BB27_133;
	ld.param.u32 	%r1600, [_ZN3cub18CUB_300001_SM_10006detail10radix_sort29DeviceRadixSortOnesweepKernelINS1_5radix10policy_hubIjNS0_8NullTypeEyE10Policy1000ELNS0_9SortOrderE0EjS6_yiiNS1_21identity_decomposer_tEEEvPT5_SC_PT3_PKSD_PT1_PKSH_PT2_PKSL_T4_iiT6__param_9];
	shl.b32 	%r903, %r1, 5;
	and.b32  	%r904, %r903, 31744;
	mov.u32 	%r905, _ZZN3cub18CUB_300001_SM_10006detail10radix_sort29DeviceRadixSortOnesweepKernelINS1_5radix10policy_hubIjNS0_8NullTypeEyE10Policy1000ELNS0_9SortOrderE0EjS6_yiiNS1_21identity_decomposer_tEEEvPT5_SC_PT3_PKSD_PT1_PKSH_PT2_PKSL_T4_iiT6_E1s;
	add.s32 	%r906, %r905, %r904;
	shr.u32 	%r907, %r1661, %r1600;
	and.b32  	%r908, %r907, %r82;
	shl.b32 	%r909, %r908, 2;
	add.s32 	%r910, %r906, %r909;
	atom.shared.add.u32 	%r1693, [%r910], %r180;
$L__BB27_133:
	ld.param.u32 	%r1601, [_ZN3cub18CUB_300001_SM_10006detail10radix_sort29DeviceRadixSortOnesweepKernelINS1_5radix10policy_hubIjNS0_8NullTypeEyE10Policy1000ELNS0_9SortOrderE0EjS6_yiiNS1_21identity_decomposer_tEEEvPT5_SC_PT3_PKSD_PT1_PKSH_PT2_PKSL_T4_iiT6__param_9];
	shfl.sync.idx.b32	%r936|%p90, %r1693, %r179, 31, -1;
	add.s32 	%r183, %r180, %r936;
	shr.u32 	%r937, %r1662, %r1601;
	and.b32  	%r933, %r937, %r82;
	mov.b32 	%r913, 1;
	// begin inline asm
	{
    .reg .pred p;
    and.b32 %r911, %r933, %r913;    setp.ne.u32 p, %r911, 0;
    vote.ballot.sync.b32 %r911, p, 0xffffffff;
    @!p not.b32 %r911, %r911;
}

	// end inline asm
	mov.b32 	%r916, 2;
	// begin inline asm
	{
    .reg .pred p;
    and.b32 %r914, %r933, %r916;    setp.ne.u32 p, %r914, 0;
    vote.ballot.sync.b32 %r914, p, 0xffffffff;
    @!p not.b32 %r914, %r914;
}

	// end inline asm
	and.b32  	%r938, %r914, %r911;
	mov.b32 	%r919, 4;
	// begin inline asm
	{
    .reg .pred p;
    and.b32 %r917, %r933, %r919;    setp.ne.u32 p, %r917, 0;
    vote.ballot.sync.b32 %r917, p, 0xffffffff;
    @!p not.b32 %r917, %r917;
}

	// end inline asm
	and.b32  	%r939, %r917, %r938;
	mov.b32 	%r922, 8;
	// begin inline asm
	{
    .reg .pred p;
    and.b32 %r920, %r933, %r922;    setp.ne.u32 p, %r920, 0;
    vote.ballot.sync.b32 %r920, p, 0xffffffff;
    @!p not.b32 %r920, %r920;
}

	// end inline asm
	and.b32  	%r940, %r920, %r939;
	mov.b32 	%r925, 16;
	// begin inline asm
	{
    .reg .pred p;
    and.b32 %r923, %r933, %r925;    setp.ne.u32 p, %r923, 0;
    vote.ballot.sync.b32 %r923, p, 0xffffffff;
    @!p not.b32 %r923, %r923;
}

	// end inline asm
	and.b32  	%r941, %r923, %r940;
	mov.b32 	%r928, 32;
	// begin inline asm
	{
    .reg .pred p;
    and.b32 %r926, %r933, %r928;    setp.ne.u32 p, %r926, 0;
    vote.ballot.sync.b32 %r926, p, 0xffffffff;
    @!p not.b32 %r926, %r926;
}

	// end inline asm
	and.b32  	%r942, %r926, %r941;
	mov.b32 	%r931, 64;
	// begin inline asm
	{
    .reg .pred p;
    and.b32 %r929, %r933, %r931;    setp.ne.u32 p, %r929, 0;
    vote.ballot.sync.b32 %r929, p, 0xffffffff;
    @!p not.b32 %r929, %r929;
}

	// end inline asm
	and.b32  	%r943, %r929, %r942;
	mov.b32 	%r934, 128;
	// begin inline asm
	{
    .reg .pred p;
    and.b32 %r932, %r933, %r934;    setp.ne.u32 p, %r932, 0;
    vote.ballot.sync.b32 %r932, p, 0xffffffff;
    @!p not.b32 %r932, %r932;
}

	// end inline asm
	and.b32  	%r944, %r932, %r943;
	clz.b32 	%r945, %r944;
	sub.s32 	%r184, 31, %r945;
	and.b32  	%r946, %r572, %r944;
	popc.b32 	%r185, %r946;
	setp.ne.s32 	%p91, %r248, %r184;
	mov.b32 	%r1694, 0;
	@%p91 bra 	$L__BB27_135;
	atom.shared.add.u32 	%r1694, [%r115], %r185;
$L__BB27_135:
	ld.param.u32 	%r1602, [_ZN3cub18CUB_300001_SM_10006detail10radix_sort29DeviceRadixSortOnesweepKernelINS1_5radix10policy_hubIjNS0_8NullTypeEyE10Policy1000ELNS0_9SortOrderE0EjS6_yiiNS1_21identity_decomposer_tEEEvPT5_SC_PT3_PKSD_PT1_PKSH_PT2_PKSL_T4_iiT6__param_9];
	shfl.sync.idx.b32	%r972|%p92, %r1694, %r184, 31, -1;
	add.s32 	%r188, %r185, %r972;
	shr.u32 	%r973, %r1663, %r1602;
	and.b32  	%r969, %r973, %r82;
	mov.b32 	%r949, 1;
	// begin inline asm
	{
    .reg .pred p;
    and.b32 %r947, %r969, %r949;    setp.ne.u32 p, %r947, 0;
    vote.ballot.sync.b32 %r947, p, 0xffffffff;
    @!p not.b32 %r947, %r947;
}

	// end inline asm
	mov.b32 	%r952, 2;
	// begin inline asm
	{
    .reg .pred p;
    and.b32 %r950, %r969, %r952;    setp.ne.u32 p, %r950, 0;
    vote.ballot.sync.b32 %r950, p, 0xffffffff;
    @!p not.b32 %r950, %r950;
}

	// end inline asm
	and.b32  	%r974, %r950, %r947;
	mov.b32 	%r955, 4;
	// begin inline asm
	{
    .reg .pred p;
    and.b32 %r953, %r969, %r955;    setp.ne.u32 p, %r953, 0;
    vote.ballot.sync.b32 %r953, p, 0xffffffff;
    @!p not.b32 %r953, %r953;
}

	// end inline asm
	and.b32  	%r975, %r953, %r974;
	mov.b32 	%r958, 8;
	// begin inline asm
	{
    .reg .pred p;
    and.b32 %r956, %r969, %r958;    setp.ne.u32 p, %r956, 0;
    vote.ballot.sync.b32 %r956, p, 0xffffffff;
    @!p not.b32 %r956, %r956;
}

	// end inline asm
	and.b32  	%r976, %r956, %r975;
	mov.b32 	%r961, 16;
	// begin inline asm
	{
    .reg .pred p;
    and.b32 %r959, %r969, %r961;    setp.ne.u32 p, %r959, 0;
    vote.ballot.sync.b32 %r959, p, 0xffffffff;
    @!p not.b32 %r959, %r959;
}

	// end inline asm
	and.b32  	%r977, %r959, %r976;
	mov.b32 	%r964, 32;
	// begin inline asm
	{
    .reg .pred p;
    and.b32 %r962, %r969, %r964;    setp.ne.u32 p, %r962, 0;
    vote.ballot.sync.b32 %r962, p, 0xffffffff;
    @!p not.b32 %r962, %r962;
}

	// end inline asm
	and.b32  	%r978, %r962, %r977;
	mov.b32 	%r967, 64;
	// begin inline asm
	{
    .reg .pred p;
    and.b32 %r965, %r969, %r967;    setp.ne.u32 p, %r965, 0;
    vote.ballot.sync.b32 %r965, p, 0xffffffff;
    @!p not.b32 %r965, %r965;
}

	// end inline asm
	and.b32  	%r979, %r965, %r978;
	mov.b32 	%r970, 128;
	// begin inline asm
	{
    .reg .pred p;
    and.b32 %r968, %r969, %r970;    setp.ne.u32 p, %r968, 0;
    vote.ballot.sync.b32 %r968, p, 0xffffffff;
    @!p not.b32 %r968, %r968;
}

	// end inline asm
	and.b32  	%r980, %r968, %r979;
	clz.b32 	%r981, %r980;
	sub.s32 	%r189, 31, %r981;
	and.b32  	%r982, %r572, %r980;
	popc.b32 	%r190, %r982;
	setp.ne.s32 	%p93, %r248, %r189;
	mov.b32 	%r1695, 0;
	@%p93 bra 	$L__BB27_137;
	atom.shared.add.u32 	%r1695, [%r116], %r190;
$L__BB27_137:
	ld.param.u32 	%r1603, [_ZN3cub18CUB_300001_SM_10006detail10radix_sort29DeviceRadixSortOnesweepKernelINS1_5radix10policy_hubIjNS0_8NullTypeEyE10Policy1000ELNS0_9SortOrderE0EjS6_yiiNS1_21identity_decomposer_tEEEvPT5_SC_PT3_PKSD_PT1_PKSH_PT2_PKSL_T4_iiT6__param_9];
	shfl.sync.idx.b32	%r1008|%p94, %r1695, %r189, 31, -1;
	add.s32 	%r193, %r190, %r1008;
	shr.u32 	%r1009, %r1664, %r1603;
	and.b32  	%r1005, %r1009, %r82;
	mov.b32 	%r985, 1;
	// begin inline asm
	{
    .reg .pred p;
    and.b32 %r983, %r1005, %r985;    setp.ne.u32 p, %r983, 0;
    vote.ballot.sync.b32 %r983, p, 0xffffffff;
    @!p not.b32 %r983, %r983;
}

	// end inline asm
	mov.b32 	%r988, 2;
	// begin inline asm
	{
    .reg .pred p;
    and.b32 %r986, %r1005, %r988;    setp.ne.u32 p, %r986, 0;
    vote.ballot.sync.b32 %r986, p, 0xffffffff;
    @!p not.b32 %r986, %r986;
}

	// end inline asm
	and.b32  	%r1010, %r986, %r983;
	mov.b32 	%r991, 4;
	// begin inline asm
	{
    .reg .pred p;
    and.b32 %r989, %r1005, %r991;    setp.ne.u32 p, %r989, 0;
    vote.ballot.sync.b32 %r989, p, 0xffffffff;
    @!p not.b32 %r989, %r989;
}

	// end inline asm
	and.b32  	%r1011, %r989, %r1010;
	mov.b32 	%r994, 8;
	// begin inline asm
	{
    .reg .pred p;
    and.b32 %r992, %r1005, %r994;    setp.ne.u32 p, %r992, 0;
    vote.ballot.sync.b32 %r992, p, 0xffffffff;
    @!p not.b32 %r992, %r992;
}

	// end inline asm
	and.b32  	%r1012, %r992, %r1011;
	mov.b32 	%r997, 16;
	// begin inline asm
	{
    .reg .pred p;
    and.b32 %r995, %r1005, %r997;    setp.ne.u32 p, %r995, 0;
    vote.ballot.sync.b32 %r995, p, 0xffffffff;
    @!p not.b32 %r995, %r995;
}

	// end inline asm
	and.b32  	%r1013, %r995, %r1012;
	mov.b32 	%r1000, 32;
	// begin inline asm
	{
    .reg .pred p;
    and.b32 %r998, %r1005, %r1000;    setp.ne.u32 p, %r998, 0;
    vote.ballot.sync.b32 %r998, p, 0xffffffff;
    @!p not.b32 %r998, %r998;
}

	// end inline asm
	and.b32  	%r1014, %r998, %r1013;
	mov.b32 	%r1003, 64;
	// begin inline asm
	{
    .reg .pred p;
    and.b32 %r1001, %r1005, %r1003;    setp.ne.u32 p, %r1001, 0;
    vote.ballot.sync.b32 %r1001, p, 0xffffffff;
    @!p not.b32 %r1001, %r1001;
}

	// end inline asm
	and.b32  	%r1015, %r1001, %r1014;
	mov.b32 	%r1006, 128;
	// begin inline asm
	{
    .reg .pred p;
    and.b32 %r1004, %r1005, %r1006;    setp.ne.u32 p, %r1004, 0;
    vote.ballot.sync.b32 %r1004, p, 0xffffffff;
    @!p not.b32 %r1004, %r1004;
}

	// end inline asm
	and.b32  	%r1016, %r1004, %r1015;
	clz.b32 	%r1017, %r1016;
	sub.s32 	%r194, 31, %r1017;
	and.b32  	%r1018, %r572, %r1016;
	popc.b32 	%r195, %r1018;
	setp.ne.s32 	%p95, %r248, %r194;
	mov.b32 	%r1696, 0;
	@%p95 bra 	$L__BB27_139;
	atom.shared.add.u32 	%r1696, [%r117], %r195;
$L__BB27_139:
	ld.param.u32 	%r1604, [_ZN3cub18CUB_300001_SM_10006detail10radix_sort29DeviceRadixSortOnesweepKernelINS1_5radix10policy_hubIjNS0_8NullTypeEyE10Policy1000ELNS0_9SortOrderE0EjS6_yiiNS1_21identity_decomposer_tEEEvPT5_SC_PT3_PKSD_PT1_PKSH_PT2_PKSL_T4_iiT6__param_9];
	shfl.sync.idx.b32	%r1044|%p96, %r1696, %r194, 31, -1;
	add.s32 	%r198, %r195, %r1044;
	shr.u32 	%r1045, %r1665, %r1604;
	and.b32  	%r1041, %r1045, %r82;
	mov.b32 	%r1021, 1;
	// begin inline asm
	{
    .reg .pred p;
    and.b32 %r1019, %r1041, %r1021;    setp.ne.u32 p, %r1019, 0;
    vote.ballot.sync.b32 %r1019, p, 0xffffffff;
    @!p not.b32 %r1019, %r1019;
}

	// end inline asm
	mov.b32 	%r1024, 2;
	// begin inline asm
	{
    .reg .pred p;
    and.b32 %r1022, %r1041, %r1024;    setp.ne.u32 p, %r1022, 0;
    vote.ballot.sync.b32 %r1022, p, 0xffffffff;
    @!p not.b32 %r1022, %r1022;
}

	// end inline asm
	and.b32  	%r1046, %r1022, %r1019;
	mov.b32 	%r1027, 4;
	// begin inline asm
	{
    .reg .pred p;
    and.b32 %r1025, %r1041, %r1027;    setp.ne.u32 p, %r1025, 0;
    vote.ballot.sync.b32 %r1025, p, 0xffffffff;
    @!p not.b32 %r1025, %r1025;
}

	// end inline asm
	and.b32  	%r1047, %r1025, %r1046;
	mov.b32 	%r1030, 8;
	// begin inline asm
	{
    .reg .pred p;
    and.b32 %r1028, %r1041, %r1030;    setp.ne.u32 p, %r1028, 0;
    vote.ballot.sync.b32 %r1028, p, 0xffffffff;
    @!p not.b32 %r1028, %r1028;
}

	// end inline asm
	and.b32  	%r1048, %r1028, %r1047;
	mov.b32 	%r1033, 16;
	// begin inline asm
	{
    .reg .pred p;
    and.b32 %r1031, %r1041, %r1033;    setp.ne.u32 p, %r1031, 0;
    vote.ballot.sync.b32 %r1031, p, 0xffffffff;
    @!p not.b32 %r1031, %r1031;
}

	// end inline asm
	and.b32  	%r1049, %r1031, %r1048;
	mov.b32 	%r1036, 32;
	// begin inline asm
	{
    .reg .pred p;
    and.b32 %r1034, %r1041, %r1036;    setp.ne.u32 p, %r1034, 0;
    vote.ballot.sync.b32 %r1034, p, 0xffffffff;
    @!p not.b32 %r1034, %r1034;
}

	// end inline asm
	and.b32  	%r1050, %r1034, %r1049;
	mov.b32 	%r1039, 64;
	// begin inline asm
	{
    .reg .pred p;
    and.b32 %r1037, %r1041, %r1039;    setp.ne.u32 p, %r1037, 0;
    vote.ballot.sync.b32 %r1037, p, 0xffffffff;
    @!p not.b32 %r1037, %r1037;
}

	// end inline asm
	and.b32  	%r1051, %r1037, %r1050;
	mov.b32 	%r1042, 128;
	// begin inline asm
	{
    .reg .pred p;
    and.b32 %r1040, %r1041, %r1042;    setp.ne.u32 p, %r1040, 0;
    vote.ballot.sync.b32 %r1040, p, 0xffffffff;
    @!p not.b32 %r1040, %r1040;
}

	// end inline asm
	and.b32  	%r1052, %r1040, %r1051;
	clz.b32 	%r1053, %r1052;
	sub.s32 	%r199, 31, %r1053;
	and.b32  	%r1054, %r572, %r1052;
	popc.b32 	%r200, %r1054;
	setp.ne.s32 	%p97, %r248, %r199;
	mov.b32 	%r1697, 0;
	@%p97 bra 	$L__BB27_141;
	atom.shared.add.u32 	%r1697, [%r118], %r200;
$L__BB27_141:
	ld.param.u32 	%r1605, [_ZN3cub18CUB_300001_SM_10006detail10radix_sort29DeviceRadixSortOnesweepKernelINS1_5radix10policy_hubIjNS0_8NullTypeEyE10Policy1000ELNS0_9SortOrderE0EjS6_yiiNS1_21identity_decomposer_tEEEvPT5_SC_PT3_PKSD_PT1_PKSH_PT2_PKSL_T4_iiT6__param_9];
	shfl.sync.idx.b32	%r1080|%p98, %r1697, %r199, 31, -1;
	add.s32 	%r203, %r200, %r1080;
	shr.u32 	%r1081, %r1666, %r1605;
	and.b32  	%r1077, %r1081, %r82;
	mov.b32 	%r1057, 1;
	// begin inline asm
	{
    .reg .pred p;
    and.b32 %r1055, %r1077, %r1057;    setp.ne.u32 p, %r1055, 0;
    vote.ballot.sync.b32 %r1055, p, 0xffffffff;
    @!p not.b32 %r1055, %r1055;
}

	// end inline asm
	mov.b32 	%r1060, 2;
	// begin inline asm
	{
    .reg .pred p;
    and.b32 %r1058, %r1077, %r1060;    setp.ne.u32 p, %r1058, 0;
    vote.ballot.sync.b32 %r1058, p, 0xffffffff;
    @!p not.b32 %r1058, %r1058;
}

	// end inline asm
	and.b32  	%r1082, %r1058, %r1055;
	mov.b32 	%r1063, 4;
	// begin inline asm
	{
    .reg .pred p;
    and.b32 %r1061, %r1077, %r1063;    setp.ne.u32 p, %r1061, 0;
    vote.ballot.sync.b32 %r1061, p, 0xffffffff;
    @!p not.b32 %r1061, %r1061;
}

	// end inline asm
	and.b32  	%r1083, %r1061, %r1082;
	mov.b32 	%r1066, 8;
	// begin inline asm
	{
    .reg .pred p;
    and.b32 %r1064, %r1077, %r1066;    setp.ne.u32 p, %r1064, 0;
    vote.ballot.sync.b32 %r1064, p, 0xffffffff;
    @!p not.b32 %r1064, %r1064;
}

	// end inline asm
	and.b32  	%r1084, %r1064, %r1083;
	mov.b32 	%r1069, 16;
	// begin inline asm
	{
    .reg .pred p;
    and.b32 %r1067, %r1077, %r1069;    setp.ne.u32 p, %r1067, 0;
    vote.ballot.sync.b32 %r1067, p, 0xffffffff;
    @!p not.b32 %r1067, %r1067;
}

	// end inline asm
	and.b32  	%r1085, %r1067, %r1084;
	mov.b32 	%r1072, 32;
	// begin inline asm
	{
    .reg .pred p;
    and.b32 %r1070, %r1077, %r1072;    setp.ne.u32 p, %r1070, 0;
    vote.ballot.sync.b32 %r1070, p, 0xffffffff;
    @!p not.b32 %r1070, %r1070;
}

	// end inline asm
	and.b32  	%r1086, %r1070, %r1085;
	mov.b32 	%r1075, 64;
	// begin inline asm
	{
    .reg .pred p;
    and.b32 %r1073, %r1077, %r1075;    setp.ne.u32 p, %r1073, 0;
    vote.ballot.sync.b32 %r1073, p, 0xffffffff;
    @!p not.b32 %r1073, %r1073;
}

	// end inline asm
	and.b32  	%r1087, %r1073, %r1086;
	mov.b32 	%r1078, 128;
	// begin inline asm
	{
    .reg .pred p;
    and.b32 %r1076, %r1077, %r1078;    setp.ne.u32 p, %r1076, 0;
    vote.ballot.sync.b32 %r1076, p, 0xffffffff;
    @!p not.b32 %r1076, %r1076;
}

	// end inline asm
	and.b32  	%r1088, %r1076, %r1087;
	clz.b32 	%r1089, %r1088;
	sub.s32 	%r204, 31, %r1089;
	and.b32  	%r1090, %r572, %r1088;
	popc.b32 	%r205, %r1090;
	setp.ne.s32 	%p99, %r248, %r204;
	mov.b32 	%r1698, 0;
	@%p99 bra 	$L__BB27_143;
	atom.shared.add.u32 	%r1698, [%r119], %r205;
$L__BB27_143:
	ld.param.u32 	%r1606, [_ZN3cub18CUB_300001_SM_10006detail10radix_sort29DeviceRadixSortOnesweepKernelINS1_5radix10policy_hubIjNS0_8NullTypeEyE10Policy1000ELNS0_9SortOrderE0EjS6_yiiNS1_21identity_decomposer_tEEEvPT5_SC_PT3_PKSD_PT1_PKSH_PT2_PKSL_T4_iiT6__param_9];
	shfl.sync.idx.b32	%r1116|%p100, %r1698, %r204, 31, -1;
	add.s32 	%r208, %r205, %r1116;
	shr.u32 	%r1117, %r1667, %r1606;
	and.b32  	%r1113, %r1117, %r82;
	mov.b32 	%r1093, 1;
	// begin inline asm
	{
    .reg .pred p;
    and.b32 %r1091, %r1113, %r1093;    setp.ne.u32 p, %r1091, 0;
    vote.ballot.sync.b32 %r1091, p, 0xffffffff;
    @!p not.b32 %r1091, %r1091;
}

	// end inline asm
	mov.b32 	%r1096, 2;
	// begin inline asm
	{
    .reg .pred p;
    and.b32 %r1094, %r1113, %r1096;    setp.ne.u32 p, %r1094, 0;
    vote.ballot.sync.b32 %r1094, p, 0xffffffff;
    @!p not.b32 %r1094, %r1094;
}

	// end inline asm
	and.b32  	%r1118, %r1094, %r1091;
	mov.b32 	%r1099, 4;
	// begin inline asm
	{
    .reg .pred p;
    and.b32 %r1097, %r1113, %r1099;    setp.ne.u32 p, %r1097, 0;
    vote.ballot.sync.b32 %r1097, p, 0xffffffff;
    @!p not.b32 %r1097, %r1097;
}

	// end inline asm
	and.b32  	%r1119, %r1097, %r1118;
	mov.b32 	%r1102, 8;
	// begin inline asm
	{
    .reg .pred p;
    and.b32 %r1100, %r1113, %r1102;    setp.ne.u32 p, %r1100, 0;
    vote.ballot.sync.b32 %r1100, p, 0xffffffff;
    @!p not.b32 %r1100, %r1100;
}

	// end inline asm
	and.b32  	%r1120, %r1100, %r1119;
	mov.b32 	%r1105, 16;
	// begin inline asm
	{
    .reg .pred p;
    and.b32 %r1103, %r1113, %r1105;    setp.ne.u32 p, %r1103, 0;
    vote.ballot.sync.b32 %r1103, p, 0xffffffff;
    @!p not.b32 %r1103, %r1103;
}

	// end inline asm
	and.b32  	%r1121, %r1103, %r1120;
	mov.b32 	%r1108, 32;
	// begin inline asm
	{
    .reg .pred p;
    and.b32 %r1106, %r1113, %r1108;    setp.ne.u32 p, %r1106, 0;
    vote.ballot.sync.b32 %r1106, p, 0xffffffff;
    @!p not.b32 %r1106, %r1106;
}

	// end inline asm
	and.b32  	%r1122, %r1106, %r1121;
	mov.b32 	%r1111, 64;
	// begin inline asm
	{
    .reg .pred p;
    and.b32 %r1109, %r1113, %r1111;    setp.ne.u32 p, %r1109, 0;
    vote.ballot.sync.b32 %r1109, p, 0xffffffff;
    @!p not.b32 %r1109, %r1109;
}

	// end inline asm
	and.b32  	%r1123, %r1109, %r1122;
	mov.b32 	%r1114, 128;
	// begin inline asm
	{
    .reg .pred p;
    and.b32 %r1112, %r1113, %r1114;    setp.ne.u32 p, %r1112, 0;
    vote.ballot.sync.b32 %r1112, p, 0xffffffff;
    @!p not.b32 %r1112, %r1112;
}

	// end inline asm
	and.b32  	%r1124, %r1112, %r1123;
	clz.b32 	%r1125, %r1124;
	sub.s32 	%r209, 31, %r1125;
	and.b32  	%r1126, %r572, %r1124;
	popc.b32 	%r210, %r1126;
	setp.ne.s32 	%p101, %r248, %r209;
	mov.b32 	%r1699, 0;
	@%p101 bra 	$L__BB27_145;
	atom.shared.add.u32 	%r1699, [%r120], %r210;
$L__BB27_145:
	ld.param.u32 	%r1607, [_ZN3cub18CUB_300001_SM_10006detail10radix_sort29DeviceRadixSortOnesweepKernelINS1_5radix10policy_hubIjNS0_8NullTypeEyE10Policy1000ELNS0_9SortOrderE0EjS6_yiiNS1_21identity_decomposer_tEEEvPT5_SC_PT3_PKSD_PT1_PKSH_PT2_PKSL_T4_iiT6__param_9];
	shfl.sync.idx.b32	%r1152|%p102, %r1699, %r209, 31, -1;
	add.s32 	%r213, %r210, %r1152;
	shr.u32 	%r1153, %r1668, %r1607;
	and.b32  	%r1149, %r1153, %r82;
	mov.b32 	%r1129, 1;
	// begin inline asm
	{
    .reg .pred p;
    and.b32 %r1127, %r1149, %r1129;    setp.ne.u32 p, %r1127, 0;
    vote.ballot.sync.b32 %r1127, p, 0xffffffff;
    @!p not.b32 %r1127, %r1127;
}

	// end inline asm
	mov.b32 	%r1132, 2;
	// begin inline asm
	{
    .reg .pred p;
    and.b32 %r1130, %r1149, %r1132;    setp.ne.u32 p, %r1130, 0;
    vote.ballot.sync.b32 %r1130, p, 0xffffffff;
    @!p not.b32 %r1130, %r1130;
}

	// end inline asm
	and.b32  	%r1154, %r1130, %r1127;
	mov.b32 	%r1135, 4;
	// begin inline asm
	{
    .reg .pred p;
    and.b32 %r1133, %r1149, %r1135;    setp.ne.u32 p, %r1133, 0;
    vote.ballot.sync.b32 %r1133, p, 0xffffffff;
    @!p not.b32 %r1133, %r1133;
}

	// end inline asm
	and.b32  	%r1155, %r1133, %r1154;
	mov.b32 	%r1138, 8;
	// begin inline asm
	{
    .reg .pred p;
    and.b32 %r1136, %r1149, %r1138;    setp.ne.u32 p, %r1136, 0;
    vote.ballot.sync.b32 %r1136, p, 0xffffffff;
    @!p not.b32 %r1136, %r1136;
}

	// end inline asm
	and.b32  	%r1156, %r1136, %r1155;
	mov.b32 	%r1141, 16;
	// begin inline asm
	{
    .reg .pred p;
    and.b32 %r1139, %r1149, %r1141;    setp.ne.u32 p, %r1139, 0;
    vote.ballot.sync.b32 %r1139, p, 0xffffffff;
    @!p not.b32 %r1139, %r1139;
}

	// end inline asm
	and.b32  	%r1157, %r1139, %r1156;
	mov.b32 	%r1144, 32;
	// begin inline asm
	{
    .reg .pred p;
    and.b32 %r1142, %r1149, %r1144;    setp.ne.u32 p, %r1142, 0;
    vote.ballot.sync.b32 %r1142, p, 0xffffffff;
    @!p not.b32 %r1142, %r1142;
}

	// end inline asm
	and.b32  	%r1158, %r1142, %r1157;
	mov.b32 	%r1147, 64;
	// begin inline asm
	{
    .reg .pred p;
    and.b32 %r1145, %r1149, %r1147;    setp.ne.u32 p, %r1145, 0;
    vote.ballot.sync.b32 %r1145, p, 0xffffffff;
    @!p not.b32 %r1145, %r1145;
}

	// end inline asm
	and.b32  	%r1159, %r1145, %r1158;
	mov.b32 	%r1150, 128;
	// begin inline asm
	{
    .reg .pred p;
    and.b32 %r1148, %r1149, %r1150;    setp.ne.u32 p, %r1148, 0;
    vote.ballot.sync.b32 %r1148, p, 0xffffffff;
    @!p not.b32 %r1148, %r1148;
}

	// end inline asm
	and.b32  	%r1160, %r1148, %r1159;
	clz.b32 	%r1161, %r1160;
	sub.s32 	%r214, 31, %r1161;
	and.b32  	%r1162, %r572, %r1160;
	popc.b32 	%r215, %r1162;
	setp.ne.s32 	%p103, %r248, %r214;
	mov.b32 	%r1700, 0;
	@%p103 bra 	$L__BB27_147;
	ld.param.u32 	%r1608, [_ZN3cub18CUB_300001_SM_10006detail10radix_sort29DeviceRadixSortOnesweepKernelINS1_5radix10policy_hubIjNS0_8NullTypeEyE10Policy1000ELNS0_9SortOrderE0EjS6_yiiNS1_21identity_decomposer_tEEEvPT5_SC_PT3_PKSD_PT1_PKSH_PT2_PKSL_T4_iiT6__param_9];
	shl.b32 	%r1163, %r1, 5;
	and.b32  	%r1164, %r1163, 31744;
	mov.u32 	%r1165, _ZZN3cub18CUB_300001_SM_10006detail10radix_sort29DeviceRadixSortOnesweepKernelINS1_5radix10policy_hubIjNS0_8NullTypeEyE10Policy1000ELNS0_9SortOrderE0EjS6_yiiNS1_21identity_decomposer_tEEEvPT5_SC_PT3_PKSD_PT1_PKSH_PT2_PKSL_T4_iiT6_E1s;
	add.s32 	%r1166, %r1165, %r1164;
	shr.u32 	%r1167, %r1668, %r1608;
	and.b32  	%r1168, %r1167, %r82;
	shl.b32 	%r1169, %r1168, 2;
	add.s32 	%r1170, %r1166, %r1169;
	atom.shared.add.u32 	%r1700, [%r1170], %r215;
$L__BB27_147:
	ld.param.u32 	%r1609, [_ZN3cub18CUB_300001_SM_10006detail10radix_sort29DeviceRadixSortOnesweepKernelINS1_5radix10policy_hubIjNS0_8NullTypeEyE10Policy1000ELNS0_9SortOrderE0EjS6_yiiNS1_21identity_decomposer_tEEEvPT5_SC_PT3_PKSD_PT1_PKSH_PT2_PKSL_T4_iiT6__param_9];
	shfl.sync.idx.b32	%r1196|%p104, %r1700, %r214, 31, -1;
	add.s32 	%r218, %r215, %r1196;
	shr.u32 	%r1197, %r1669, %r1609;
	and.b32  	%r1193, %r1197, %r82;
	mov.b32 	%r1173, 1;
	// begin inline asm
	{
    .reg .pred p;
    and.b32 %r1171, %r1193, %r1173;    setp.ne.u32 p, %r1171, 0;
    vote.ballot.sync.b32 %r1171, p, 0xffffffff;
    @!p not.b32 %r1171, %r1171;
}

	// end inline asm
	mov.b32 	%r1176, 2;
	// begin inline asm
	{
    .reg .pred p;
    and.b32 %r1174, %r1193, %r1176;    setp.ne.u32 p, %r1174, 0;
    vote.ballot.sync.b32 %r1174, p, 0xffffffff;
    @!p not.b32 %r1174, %r1174;
}

	// end inline asm
	and.b32  	%r1198, %r1174, %r1171;
	mov.b32 	%r1179, 4;
	// begin inline asm
	{
    .reg .pred p;
    and.b32 %r1177, %r1193, %r1179;    setp.ne.u32 p, %r1177, 0;
    vote.ballot.sync.b32 %r1177, p, 0xffffffff;
    @!p not.b32 %r1177, %r1177;
}

	// end inline asm
	and.b32  	%r1199, %r1177, %r1198;
	mov.b32 	%r1182, 8;
	// begin inline asm
	{
    .reg .pred p;
    and.b32 %r1180, %r1193, %r1182;    setp.ne.u32 p, %r1180, 0;
    vote.ballot.sync.b32 %r1180, p, 0xffffffff;
    @!p not.b32 %r1180, %r1180;
}

	// end inline asm
	and.b32  	%r1200, %r1180, %r1199;
	mov.b32 	%r1185, 16;
	// begin inline asm
	{
    .reg .pred p;
    and.b32 %r1183, %r1193, %r1185;    setp.ne.u32 p, %r1183, 0;
    vote.ballot.sync.b32 %r1183, p, 0xffffffff;
    @!p not.b32 %r1183, %r1183;
}

	// end inline asm
	and.b32  	%r1201, %r1183, %r1200;
	mov.b32 	%r1188, 32;
	// begin inline asm
	{
    .reg .pred p;
    and.b32 %r1186, %r1193, %r1188;    setp.ne.u32 p, %r1186, 0;
    vote.ballot.sync.b32 %r1186, p, 0xffffffff;
    @!p not.b32 %r1186, %r1186;
}

	// end inline asm
	and.b32  	%r1202, %r1186, %r1201;
	mov.b32 	%r1191, 64;
	// begin inline asm
	{
    .reg .pred p;
    and.b32 %r1189, %r1193, %r1191;    setp.ne.u32 p, %r1189, 0;
    vote.ballot.sync.b32 %r1189, p, 0xffffffff;
    @!p not.b32 %r1189, %r1189;
}

	// end inline asm
	and.b32  	%r1203, %r1189, %r1202;
	mov.b32 	%r1194, 128;
	// begin inline asm
	{
    .reg .pred p;
    and.b32 %r1192, %r1193, %r1194;    setp.ne.u32 p, %r1192, 0;
    vote.ballot.sync.b32 %r1192, p, 0xffffffff;
    @!p not.b32 %r1192, %r1192;
}

	// end inline asm
	and.b32  	%r1204, %r1192, %r1203;
	clz.b32 	%r1205, %r1204;
	sub.s32 	%r219, 31, %r1205;
	and.b32  	%r1206, %r572, %r1204;
	popc.b32 	%r220, %r1206;
	setp.ne.s32 	%p105, %r248, %r219;
	mov.b32 	%r1701, 0;
	@%p105 bra 	$L__BB27_149;
	ld.param.u32 	%r1610, [_ZN3cub18CUB_300001_SM_10006detail10radix_sort29DeviceRadixSortOnesweepKernelINS1_5radix10policy_hubIjNS0_8NullTypeEyE10Policy1000ELNS0_9SortOrderE0EjS6_yiiNS1_21identity_decomposer_tEEEvPT5_SC_PT3_PKSD_PT1_PKSH_PT2_PKSL_T4_iiT6__param_9];
	shl.b32 	%r1207, %r1, 5;
	and.b32  	%r1208, %r1207, 31744;
	mov.u32 	%r1209, _ZZN3cub18CUB_300001_SM_10006detail10radix_sort29DeviceRadixSortOnesweepKernelINS1_5radix10policy_hubIjNS0_8NullTypeEyE10Policy1000ELNS0_9SortOrderE0EjS6_yiiNS1_21identity_decomposer_tEEEvPT5_SC_PT3_PKSD_PT1_PKSH_PT2_PKSL_T4_iiT6_E1s;
	add.s32 	%r1210, %r1209, %r1208;
	shr.u32 	%r1211, %r1669, %r1610;
	and.b32  	%r1212, %r1211, %r82;
	shl.b32 	%r1213, %r1212, 2;
	add.s32 	%r1214, %r1210, %r1213;
	atom.shared.add.u32 	%r1701, [%r1214], %r220;
$L__BB27_149:
	ld.param.u32 	%r1611, [_ZN3cub18CUB_300001_SM_10006detail10radix_sort29DeviceRadixSortOnesweepKernelINS1_5radix10policy_hubIjNS0_8NullTypeEyE10Policy1000ELNS0_9SortOrderE0EjS6_yiiNS1_21identity_decomposer_tEEEvPT5_SC_PT3_PKSD_PT1_PKSH_PT2_PKSL_T4_iiT6__param_9];
	shfl.sync.idx.b32	%r1240|%p106, %r1701, %r219, 31, -1;
	add.s32 	%r223, %r220, %r1240;
	shr.u32 	%r1241, %r1670, %r1611;
	and.b32  	%r1237, %r1241, %r82;
	mov.b32 	%r1217, 1;
	// begin inline asm
	{
    .reg .pred p;
    and.b32 %r1215, %r1237, %r1217;    setp.ne.u32 p, %r1215, 0;
    vote.ballot.sync.b32 %r1215, p, 0xffffffff;
    @!p not.b32 %r1215, %r1215;
}

	// end inline asm
	mov.b32 	%r1220, 2;
	// begin inline asm
	{
    .reg .pred p;
    and.b32 %r1218, %r1237, %r1220;    setp.ne.u32 p, %r1218, 0;
    vote.ballot.sync.b32 %r1218, p, 0xffffffff;
    @!p not.b32 %r1218, %r1218;
}

	// end inline asm
	and.b32  	%r1242, %r1218, %r1215;
	mov.b32 	%r1223, 4;
	// begin inline asm
	{
    .reg .pred p;
    and.b32 %r1221, %r1237, %r1223;    setp.ne.u32 p, %r1221, 0;
    vote.ballot.sync.b32 %r1221, p, 0xffffffff;
    @!p not.b32 %r1221, %r1221;
}

	// end inline asm
	and.b32  	%r1243, %r1221, %r1242;
	mov.b32 	%r1226, 8;
	// begin inline asm
	{
    .reg .pred p;
    and.b32 %r1224, %r1237, %r1226;    setp.ne.u32 p, %r1224, 0;
    vote.ballot.sync.b32 %r1224, p, 0xffffffff;
    @!p not.b32 %r1224, %r1224;
}

	// end inline asm
	and.b32  	%r1244, %r1224, %r1243;
	mov.b32 	%r1229, 16;
	// begin inline asm
	{
    .reg .pred p;
    and.b32 %r1227, %r1237, %r1229;    setp.ne.u32 p, %r1227, 0;
    vote.ballot.sync.b32 %r1227, p, 0xffffffff;
    @!p not.b32 %r1227, %r1227;
}

	// end inline asm
	and.b32  	%r1245, %r1227, %r1244;
	mov.b32 	%r1232, 32;
	// begin inline asm
	{
    .reg .pred p;
    and.b32 %r1230, %r1237, %r1232;    setp.ne.u32 p, %r1230, 0;
    vote.ballot.sync.b32 %r1230, p, 0xffffffff;
    @!p not.b32 %r1230, %r1230;
}

	// end inline asm
	and.b32  	%r1246, %r1230, %r1245;
	mov.b32 	%r1235, 64;
	// begin inline asm
	{
    .reg .pred p;
    and.b32 %r1233, %r1237, %r1235;    setp.ne.u32 p, %r1233, 0;
    vote.ballot.sync.b32 %r1233, p, 0xffffffff;
    @!p not.b32 %r1233, %r1233;
}

	// end inline asm
	and.b32  	%r1247, %r1233, %r1246;
	mov.b32 	%r1238, 128;
	// begin inline asm
	{
    .reg .pred p;
    and.b32 %r1236, %r1237, %r1238;    setp.ne.u32 p, %r1236, 0;
    vote.ballot.sync.b32 %r1236, p, 0xffffffff;
    @!p not.b32 %r1236, %r1236;
}

	// end inline asm
	and.b32  	%r1248, %r1236, %r1247;
	clz.b32 	%r1249, %r1248;
	sub.s32 	%r224, 31, %r1249;
	and.b32  	%r1250, %r572, %r1248;
	popc.b32 	%r225, %r1250;
	setp.ne.s32 	%p107, %r248, %r224;
	mov.b32 	%r1702, 0;
	@%p107 bra 	$L__BB27_151;
	ld.param.u32 	%r1612, [_ZN3cub18CUB_300001_SM_10006detail10radix_sort29DeviceRadixSortOnesweepKernelINS1_5radix10policy_hubIjNS0_8NullTypeEyE10Policy1000ELNS0_9SortOrderE0EjS6_yiiNS1_21identity_decomposer_tEEEvPT5_SC_PT3_PKSD_PT1_PKSH_PT2_PKSL_T4_iiT6__param_9];
	shl.b32 	%r1251, %r1, 5;
	and.b32  	%r1252, %r1251, 31744;
	mov.u32 	%r1253, _ZZN3cub18CUB_300001_SM_10006detail10radix_sort29DeviceRadixSortOnesweepKernelINS1_5radix10policy_hubIjNS0_8NullTypeEyE10Policy1000ELNS0_9SortOrderE0EjS6_yiiNS1_21identity_decomposer_tEEEvPT5_SC_PT3_PKSD_PT1_PKSH_PT2_PKSL_T4_iiT6_E1s;
	add.s32 	%r1254, %r1253, %r1252;
	shr.u32 	%r1255, %r1670, %r1612;
	and.b32  	%r1256, %r1255, %r82;
	shl.b32 	%r1257, %r1256, 2;
	add.s32 	%r1258, %r1254, %r1257;
	atom.shared.add.u32 	%r1702, [%r1258], %r225;
$L__BB27_151:
	ld.param.u32 	%r1613, [_ZN3cub18CUB_300001_SM_10006detail10radix_sort29DeviceRadixSortOnesweepKernelINS1_5radix10policy_hubIjNS0_8NullTypeEyE10Policy1000ELNS0_9SortOrderE0EjS6_yiiNS1_21identity_decomposer_tEEEvPT5_SC_PT3_PKSD_PT1_PKSH_PT2_PKSL_T4_iiT6__param_9];
	shfl.sync.idx.b32	%r1284|%p108, %r1702, %r224, 31, -1;
	add.s32 	%r228, %r225, %r1284;
	shr.u32 	%r1285, %r1671, %r1613;
	and.b32  	%r1281, %r1285, %r82;
	mov.b32 	%r1261, 1;
	// begin inline asm
	{
    .reg .pred p;
    and.b32 %r1259, %r1281, %r1261;    setp.ne.u32 p, %r1259, 0;
    vote.ballot.sync.b32 %r1259, p, 0xffffffff;
    @!p not.b32 %r1259, %r1259;
}

	// end inline asm
	mov.b32 	%r1264, 2;
	// begin inline asm
	{
    .reg .pred p;
    and.b32 %r1262, %r1281, %r1264;    setp.ne.u32 p, %r1262, 0;
    vote.ballot.sync.b32 %r1262, p, 0xffffffff;
    @!p not.b32 %r1262, %r1262;
}

	// end inline asm
	and.b32  	%r1286, %r1262, %r1259;
	mov.b32 	%r1267, 4;
	// begin inline asm
	{
    .reg .pred p;
    and.b32 %r1265, %r1281, %r1267;    setp.ne.u32 p, %r1265, 0;
    vote.ballot.sync.b32 %r1265, p, 0xffffffff;
    @!p not.b32 %r1265, %r1265;
}

	// end inline asm
	and.b32  	%r1287, %r1265, %r1286;
	mov.b32 	%r1270, 8;
	// begin inline asm
	{
    .reg .pred p;
    and.b32 %r1268, %r1281, %r1270;    setp.ne.u32 p, %r1268, 0;
    vote.ballot.sync.b32 %r1268, p, 0xffffffff;
    @!p not.b32 %r1268, %r1268;
}

	// end inline asm
	and.b32  	%r1288, %r1268, %r1287;
	mov.b32 	%r1273, 16;
	// begin inline asm
	{
    .reg .pred p;
    and.b32 %r1271, %r1281, %r1273;    setp.ne.u32 p, %r1271, 0;
    vote.ballot.sync.b32 %r1271, p, 0xffffffff;
    @!p not.b32 %r1271, %r1271;
}

	// end inline asm
	and.b32  	%r1289, %r1271, %r1288;
	mov.b32 	%r1276, 32;
	// begin inline asm
	{
    .reg .pred p;
    and.b32 %r1274, %r1281, %r1276;    setp.ne.u32 p, %r1274, 0;
    vote.ballot.sync.b32 %r1274, p, 0xffffffff;
    @!p not.b32 %r1274, %r1274;
}

	// end inline asm
	and.b32  	%r1290, %r1274, %r1289;
	mov.b32 	%r1279, 64;
	// begin inline asm
	{
    .reg .pred p;
    and.b32 %r1277, %r1281, %r1279;    setp.ne.u32 p, %r1277, 0;
    vote.ballot.sync.b32 %r1277, p, 0xffffffff;
    @!p not.b32 %r1277, %r1277;
}

	// end inline asm
	and.b32  	%r1291, %r1277, %r1290;
	mov.b32 	%r1282, 128;
	// begin inline asm
	{
    .reg .pred p;
    and.b32 %r1280, %r1281, %r1282;    setp.ne.u32 p, %r1280, 0;
    vote.ballot.sync.b32 %r1280, p, 0xffffffff;
    @!p not.b32 %r1280, %r1280;
}

	// end inline asm
	and.b32  	%r1292, %r1280, %r1291;
	clz.b32 	%r1293, %r1292;
	sub.s32 	%r229, 31, %r1293;
	and.b32  	%r1294, %r572, %r1292;
	popc.b32 	%r230, %r1294;
	setp.ne.s32 	%p109, %r248, %r229;
	mov.b32 	%r1703, 0;
	@%p109 bra 	$L__BB27_153;
	ld.param.u32 	%r1614, [_ZN3cub18CUB_300001_SM_10006detail10radix_sort29DeviceRadixSortOnesweepKernelINS1_5radix10policy_hubIjNS0_8NullTypeEyE10Policy1000ELNS0_9SortOrderE0EjS6_yiiNS1_21identity_decomposer_tEEEvPT5_SC_PT3_PKSD_PT1_PKSH_PT2_PKSL_T4_iiT6__param_9];
	shl.b32 	%r1295, %r1, 5;
	and.b32  	%r1296, %r1295, 31744;
	mov.u32 	%r1297, _ZZN3cub18CUB_300001_SM_10006detail10radix_sort29DeviceRadixSortOnesweepKernelINS1_5radix10policy_hubIjNS0_8NullTypeEyE10Policy1000ELNS0_9SortOrderE0EjS6_yiiNS1_21identity_decomposer_tEEEvPT5_SC_PT3_PKSD_PT1_PKSH_PT2_PKSL_T4_iiT6_E1s;
	add.s32 	%r1298, %r1297, %r1296;
	shr.u32 	%r1299, %r1671, %r1614;
	and.b32  	%r1300, %r1299, %r82;
	shl.b32 	%r1301, %r1300, 2;
	add.s32 	%r1302, %r1298, %r1301;
	atom.shared.add.u32 	%r1703, [%r1302], %r230;
$L__BB27_153:
	shfl.sync.idx.b32	%r1303|%p111, %r1703, %r229, 31, -1;
	add.s32 	%r1304, %r230, %r1303;
	bar.sync 	0;
	shl.b32 	%r1305, %r143, 2;
	mov.u32 	%r1306, _ZZN3cub18CUB_300001_SM_10006detail10radix_sort29DeviceRadixSortOnesweepKernelINS1_5radix10policy_hubIjNS0_8NullTypeEyE10Policy1000ELNS0_9SortOrderE0EjS6_yiiNS1_21identity_decomposer_tEEEvPT5_SC_PT3_PKSD_PT1_PKSH_PT2_PKSL_T4_iiT6_E1s;
	add.s32 	%r1307, %r1306, %r1305;
	st.shared.u32 	[%r1307+-4], %r1653;
	shl.b32 	%r1308, %r148, 2;
	add.s32 	%r1309, %r1306, %r1308;
	st.shared.u32 	[%r1309+-4], %r1654;
	shl.b32 	%r1310, %r153, 2;
	add.s32 	%r1311, %r1306, %r1310;
	st.shared.u32 	[%r1311+-4], %r1655;
	shl.b32 	%r1312, %r158, 2;
	add.s32 	%r1313, %r1306, %r1312;
	st.shared.u32 	[%r1313+-4], %r1656;
	shl.b32 	%r1314, %r163, 2;
	add.s32 	%r1315, %r1306, %r1314;
	st.shared.u32 	[%r1315+-4], %r1657;
	shl.b32 	%r1316, %r168, 2;
	add.s32 	%r1317, %r1306, %r1316;
	st.shared.u32 	[%r1317+-4], %r1658;
	shl.b32 	%r1318, %r173, 2;
	add.s32 	%r1319, %r1306, %r1318;
	st.shared.u32 	[%r1319+-4], %r1659;
	shl.b32 	%r1320, %r178, 2;
	add.s32 	%r1321, %r1306, %r1320;
	st.shared.u32 	[%r1321+-4], %r1660;
	shl.b32 	%r1322, %r183, 2;
	add.s32 	%r1323, %r1306, %r1322;
	st.shared.u32 	[%r1323+-4], %r1661;
	shl.b32 	%r1324, %r188, 2;
	add.s32 	%r1325, %r1306, %r1324;
	st.shared.u32 	[%r1325+-4], %r1662;
	shl.b32 	%r1326, %r193, 2;
	add.s32 	%r1327, %r1306, %r1326;
	st.shared.u32 	[%r1327+-4], %r1663;
	shl.b32 	%r1328, %r198, 2;
	add.s32 	%r1329, %r1306, %r1328;
	st.shared.u32 	[%r1329+-4], %r1664;
	shl.b32 	%r1330, %r203, 2;
	add.s32 	%r1331, %r1306, %r1330;
	st.shared.u32 	[%r1331+-4], %r1665;
	shl.b32 	%r1332, %r208, 2;
	add.s32 	%r1333, %r1306, %r1332;
	st.shared.u32 	[%r1333+-4], %r1666;
	shl.b32 	%r1334, %r213, 2;
	add.s32 	%r1335, %r1306, %r1334;
	st.shared.u32 	[%r1335+-4], %r1667;
	shl.b32 	%r1336, %r218, 2;
	add.s32 	%r1337, %r1306, %r1336;
	st.shared.u32 	[%r1337+-4], %r1668;
	shl.b32 	%r1338, %r223, 2;
	add.s32 	%r1339, %r1306, %r1338;
	st.shared.u32 	[%r1339+-4], %r1669;
	shl.b32 	%r1340, %r228, 2;
	add.s32 	%r1341, %r1306, %r1340;
	st.shared.u32 	[%r1341+-4], %r1670;
	shl.b32 	%r1342, %r1304, 2;
	add.s32 	%r1343, %r1306, %r1342;
	st.shared.u32 	[%r1343+-4], %r1671;
	shl.b32 	%r1344, %r1, 3;
	add.s32 	%r1345, %r1306, %r1344;
	add.s32 	%r233, %r1345, 29184;
	@%p72 bra 	$L__BB27_161;
	ld.param.u64 	%rd238, [_ZN3cub18CUB_300001_SM_10006detail10radix_sort29DeviceRadixSortOnesweepKernelINS1_5radix10policy_hubIjNS0_8NullTypeEyE10Policy1000ELNS0_9SortOrderE0EjS6_yiiNS1_21identity_decomposer_tEEEvPT5_SC_PT3_PKSD_PT1_PKSH_PT2_PKSL_T4_iiT6__param_3];
	cvta.to.global.u64 	%rd59, %rd238;
	shl.b64 	%rd60, %rd6, 3;
	add.s64 	%rd61, %rd59, %rd60;
	ld.global.u64 	%rd62, [%rd61];
	cvt.s64.s32 	%rd63, %r137;
	sub.s64 	%rd241, %rd62, %rd63;
	st.shared.u64 	[%r233], %rd241;
	setp.lt.s32 	%p112, %r4, 1;
	mov.u32 	%r1707, %r1680;
	@%p112 bra 	$L__BB27_160;
	mov.b32 	%r1705, -1;
	mov.u32 	%r1704, %r4;
	mov.u32 	%r1707, %r1680;
$L__BB27_156:
	ld.param.u64 	%rd231, [_ZN3cub18CUB_300001_SM_10006detail10radix_sort29DeviceRadixSortOnesweepKernelINS1_5radix10policy_hubIjNS0_8NullTypeEyE10Policy1000ELNS0_9SortOrderE0EjS6_yiiNS1_21identity_decomposer_tEEEvPT5_SC_PT3_PKSD_PT1_PKSH_PT2_PKSL_T4_iiT6__param_0];
	add.s32 	%r237, %r1704, -1;
	shl.b32 	%r1347, %r237, 8;
	add.s32 	%r1348, %r1347, %r1;
	cvta.to.global.u64 	%rd64, %rd231;
	mul.wide.s32 	%rd65, %r1348, 4;
	add.s64 	%rd13, %rd64, %rd65;
$L__BB27_157:
	membar.cta;
	ld.volatile.global.u32 	%r238, [%rd13];
	setp.eq.s32 	%p113, %r238, 0;
	@%p113 bra 	$L__BB27_157;
	and.b32  	%r1349, %r238, 1073741823;
	add.s32 	%r1707, %r1349, %r1707;
	setp.gt.s32 	%p114, %r238, -1;
	vote.sync.ballot.b32 	%r1705, %p114, %r1705;
	setp.gt.u32 	%p116, %r1704, 1;
	and.pred  	%p117, %p114, %p116;
	mov.u32 	%r1704, %r237;
	@%p117 bra 	$L__BB27_156;
	ld.shared.u64 	%rd241, [%r233];
$L__BB27_160:
	ld.param.u64 	%rd232, [_ZN3cub18CUB_300001_SM_10006detail10radix_sort29DeviceRadixSortOnesweepKernelINS1_5radix10policy_hubIjNS0_8NullTypeEyE10Policy1000ELNS0_9SortOrderE0EjS6_yiiNS1_21identity_decomposer_tEEEvPT5_SC_PT3_PKSD_PT1_PKSH_PT2_PKSL_T4_iiT6__param_0];
	or.b32  	%r1350, %r1707, -2147483648;
	cvta.to.global.u64 	%rd66, %rd232;
	shl.b32 	%r1351, %r4, 8;
	add.s32 	%r1352, %r1351, %r1;
	mul.wide.s32 	%rd67, %r1352, 4;
	add.s64 	%rd68, %rd66, %rd67;
	st.volatile.global.u32 	[%rd68], %r1350;
	sub.s32 	%r1353, %r1707, %r1680;
	cvt.s64.s32 	%rd69, %r1353;
	add.s64 	%rd70, %rd241, %rd69;
	st.shared.u64 	[%r233], %rd70;
$L__BB27_161:
	ld.param.u32 	%r1587, [_ZN3cub18CUB_300001_SM_10006detail10radix_sort29DeviceRadixSortOnesweepKernelINS1_5radix10policy_hubIjNS0_8NullTypeEyE10Policy1000ELNS0_9SortOrderE0EjS6_yiiNS1_21identity_decomposer_tEEEvPT5_SC_PT3_PKSD_PT1_PKSH_PT2_PKSL_T4_iiT6__param_8];
	ld.param.u64 	%rd235, [_ZN3cub18CUB_300001_SM_10006detail10radix_sort29DeviceRadixSortOnesweepKernelINS1_5radix10policy_hubIjNS0_8NullTypeEyE10Policy1000ELNS0_9SortOrderE0EjS6_yiiNS1_21identity_decomposer_tEEEvPT5_SC_PT3_PKSD_PT1_PKSH_PT2_PKSL_T4_iiT6__param_2];
	setp.gt.u32 	%p118, %r1, 255;
	mad.lo.s32 	%r242, %r4, 7296, 7296;
	setp.lt.s32 	%p119, %r242, %r1587;
	setp.eq.s64 	%p120, %rd235, 0;
	or.pred  	%p121, %p120, %p119;
	or.pred  	%p122, %p118, %p121;
	@%p122 bra 	$L__BB27_163;
	ld.param.u64 	%rd236, [_ZN3cub18CUB_300001_SM_10006detail10radix_sort29DeviceRadixSortOnesweepKernelINS1_5radix10policy_hubIjNS0_8NullTypeEyE10Policy1000ELNS0_9SortOrderE0EjS6_yiiNS1_21identity_decomposer_tEEEvPT5_SC_PT3_PKSD_PT1_PKSH_PT2_PKSL_T4_iiT6__param_2];
	ld.shared.u64 	%rd71, [%r233];
	cvt.s64.s32 	%rd72, %r1680;
	cvt.s64.s32 	%rd73, %r137;
	add.s64 	%rd74, %rd73, %rd72;
	add.s64 	%rd75, %rd74, %rd71;
	cvta.to.global.u64 	%rd76, %rd236;
	shl.b64 	%rd77, %rd6, 3;
	add.s64 	%rd78, %rd76, %rd77;
	st.global.u64 	[%rd78], %rd75;
$L__BB27_163:
	ld.param.u32 	%r1588, [_ZN3cub18CUB_300001_SM_10006detail10radix_sort29DeviceRadixSortOnesweepKernelINS1_5radix10policy_hubIjNS0_8NullTypeEyE10Policy1000ELNS0_9SortOrderE0EjS6_yiiNS1_21identity_decomposer_tEEEvPT5_SC_PT3_PKSD_PT1_PKSH_PT2_PKSL_T4_iiT6__param_8];
	setp.gt.s32 	%p123, %r242, %r1588;
	bar.sync 	0;
	@%p123 bra 	$L__BB27_165;
	ld.param.u32 	%r1615, [_ZN3cub18CUB_300001_SM_10006detail10radix_sort29DeviceRadixSortOnesweepKernelINS1_5radix10policy_hubIjNS0_8NullTypeEyE10Policy1000ELNS0_9SortOrderE0EjS6_yiiNS1_21identity_decomposer_tEEEvPT5_SC_PT3_PKSD_PT1_PKSH_PT2_PKSL_T4_iiT6__param_9];
	ld.shared.u32 	%r1354, [%r121];
	shr.u32 	%r1355, %r1354, %r1615;
	and.b32  	%r1356, %r1355, %r82;
	shl.b32 	%r1357, %r1356, 3;
	add.s32 	%r1359, %r1306, 29184;
	add.s32 	%r1360, %r1359, %r1357;
	ld.shared.u64 	%rd79, [%r1360];
	add.s64 	%rd80, %rd79, %rd6;
	shl.b64 	%rd81, %rd80, 2;
	add.s64 	%rd82, %rd5, %rd81;
	st.global.u32 	[%rd82], %r1354;
	bar.warp.sync 	-1;
	ld.shared.u32 	%r1361, [%r121+1536];
	shr.u32 	%r1362, %r1361, %r1615;
	and.b32  	%r1363, %r1362, %r82;
	shl.b32 	%r1364, %r1363, 3;
	add.s32 	%r1365, %r1359, %r1364;
	ld.shared.u64 	%rd83, [%r1365];
	add.s64 	%rd84, %rd83, %rd6;
	shl.b64 	%rd85, %rd84, 2;
	add.s64 	%rd86, %rd5, %rd85;
	st.global.u32 	[%rd86+1536], %r1361;
	bar.warp.sync 	-1;
	ld.shared.u32 	%r1366, [%r121+3072];
	shr.u32 	%r1367, %r1366, %r1615;
	and.b32  	%r1368, %r1367, %r82;
	shl.b32 	%r1369, %r1368, 3;
	add.s32 	%r1370, %r1359, %r1369;
	ld.shared.u64 	%rd87, [%r1370];
	add.s64 	%rd88, %rd87, %rd6;
	shl.b64 	%rd89, %rd88, 2;
	add.s64 	%rd90, %rd5, %rd89;
	st.global.u32 	[%rd90+3072], %r1366;
	bar.warp.sync 	-1;
	ld.shared.u32 	%r1371, [%r121+4608];
	shr.u32 	%r1372, %r1371, %r1615;
	and.b32  	%r1373, %r1372, %r82;
	shl.b32 	%r1374, %r1373, 3;
	add.s32 	%r1375, %r1359, %r1374;
	ld.shared.u64 	%rd91, [%r1375];
	add.s64 	%rd92, %rd91, %rd6;
	shl.b64 	%rd93, %rd92, 2;
	add.s64 	%rd94, %rd5, %rd93;
	st.global.u32 	[%rd94+4608], %r1371;
	bar.warp.sync 	-1;
	ld.shared.u32 	%r1376, [%r121+6144];
	shr.u32 	%r1377, %r1376, %r1615;
	and.b32  	%r1378, %r1377, %r82;
	shl.b32 	%r1379, %r1378, 3;
	add.s32 	%r1380, %r1359, %r1379;
	ld.shared.u64 	%rd95, [%r1380];
	add.s64 	%rd96, %rd95, %rd6;
	shl.b64 	%rd97, %rd96, 2;
	add.s64 	%rd98, %rd5, %rd97;
	st.global.u32 	[%rd98+6144], %r1376;
	bar.warp.sync 	-1;
	ld.shared.u32 	%r1381, [%r121+7680];
	shr.u32 	%r1382, %r1381, %r1615;
	and.b32  	%r1383, %r1382, %r82;
	shl.b32 	%r1384, %r1383, 3;
	add.s32 	%r1385, %r1359, %r1384;
	ld.shared.u64 	%rd99, [%r1385];
	add.s64 	%rd100, %rd99, %rd6;
	shl.b64 	%rd101, %rd100, 2;
	add.s64 	%rd102, %rd5, %rd101;
	st.global.u32 	[%rd102+7680], %r1381;
	bar.warp.sync 	-1;
	ld.shared.u32 	%r1386, [%r121+9216];
	shr.u32 	%r1387, %r1386, %r1615;
	and.b32  	%r1388, %r1387, %r82;
	shl.b32 	%r1389, %r1388, 3;
	add.s32 	%r1390, %r1359, %r1389;
	ld.shared.u64 	%rd103, [%r1390];
	add.s64 	%rd104, %rd103, %rd6;
	shl.b64 	%rd105, %rd104, 2;
	add.s64 	%rd106, %rd5, %rd105;
	st.global.u32 	[%rd106+9216], %r1386;
	bar.warp.sync 	-1;
	ld.shared.u32 	%r1391, [%r121+10752];
	shr.u32 	%r1392, %r1391, %r1615;
	and.b32  	%r1393, %r1392, %r82;
	shl.b32 	%r1394, %r1393, 3;
	add.s32 	%r1395, %r1359, %r1394;
	ld.shared.u64 	%rd107, [%r1395];
	add.s64 	%rd108, %rd107, %rd6;
	shl.b64 	%rd109, %rd108, 2;
	add.s64 	%rd110, %rd5, %rd109;
	st.global.u32 	[%rd110+10752], %r1391;
	bar.warp.sync 	-1;
	ld.shared.u32 	%r1396, [%r121+12288];
	shr.u32 	%r1397, %r1396, %r1615;
	and.b32  	%r1398, %r1397, %r82;
	shl.b32 	%r1399, %r1398, 3;
	add.s32 	%r1400, %r1359, %r1399;
	ld.shared.u64 	%rd111, [%r1400];
	add.s64 	%rd112, %rd111, %rd6;
	shl.b64 	%rd113, %rd112, 2;
	add.s64 	%rd114, %rd5, %rd113;
	st.global.u32 	[%rd114+12288], %r1396;
	bar.warp.sync 	-1;
	ld.shared.u32 	%r1401, [%r121+13824];
	shr.u32 	%r1402, %r1401, %r1615;
	and.b32  	%r1403, %r1402, %r82;
	shl.b32 	%r1404, %r1403, 3;
	add.s32 	%r1405, %r1359, %r1404;
	ld.shared.u64 	%rd115, [%r1405];
	add.s64 	%rd116, %rd115, %rd6;
	shl.b64 	%rd117, %rd116, 2;
	add.s64 	%rd118, %rd5, %rd117;
	st.global.u32 	[%rd118+13824], %r1401;
	bar.warp.sync 	-1;
	ld.shared.u32 	%r1406, [%r121+15360];
	shr.u32 	%r1407, %r1406, %r1615;
	and.b32  	%r1408, %r1407, %r82;
	shl.b32 	%r1409, %r1408, 3;
	add.s32 	%r1410, %r1359, %r1409;
	ld.shared.u64 	%rd119, [%r1410];
	add.s64 	%rd120, %rd119, %rd6;
	shl.b64 	%rd121, %rd120, 2;
	add.s64 	%rd122, %rd5, %rd121;
	st.global.u32 	[%rd122+15360], %r1406;
	bar.warp.sync 	-1;
	ld.shared.u32 	%r1411, [%r121+16896];
	shr.u32 	%r1412, %r1411, %r1615;
	and.b32  	%r1413, %r1412, %r82;
	shl.b32 	%r1414, %r1413, 3;
	add.s32 	%r1415, %r1359, %r1414;
	ld.shared.u64 	%rd123, [%r1415];
	add.s64 	%rd124, %rd123, %rd6;
	shl.b64 	%rd125, %rd124, 2;
	add.s64 	%rd126, %rd5, %rd125;
	st.global.u32 	[%rd126+16896], %r1411;
	bar.warp.sync 	-1;
	ld.shared.u32 	%r1416, [%r121+18432];
	shr.u32 	%r1417, %r1416, %r1615;
	and.b32  	%r1418, %r1417, %r82;
	shl.b32 	%r1419, %r1418, 3;
	add.s32 	%r1420, %r1359, %r1419;
	ld.shared.u64 	%rd127, [%r1420];
	add.s64 	%rd128, %rd127, %rd6;
	shl.b64 	%rd129, %rd128, 2;
	add.s64 	%rd130, %rd5, %rd129;
	st.global.u32 	[%rd130+18432], %r1416;
	bar.warp.sync 	-1;
	ld.shared.u32 	%r1421, [%r121+19968];
	shr.u32 	%r1422, %r1421, %r1615;
	and.b32  	%r1423, %r1422, %r82;
	shl.b32 	%r1424, %r1423, 3;
	add.s32 	%r1425, %r1359, %r1424;
	ld.shared.u64 	%rd131, [%r1425];
	add.s64 	%rd132, %rd131, %rd6;
	shl.b64 	%rd133, %rd132, 2;
	add.s64 	%rd134, %rd5, %rd133;
	st.global.u32 	[%rd134+19968], %r1421;
	bar.warp.sync 	-1;
	ld.shared.u32 	%r1426, [%r121+21504];
	shr.u32 	%r1427, %r1426, %r1615;
	and.b32  	%r1428, %r1427, %r82;
	shl.b32 	%r1429, %r1428, 3;
	add.s32 	%r1430, %r1359, %r1429;
	ld.shared.u64 	%rd135, [%r1430];
	add.s64 	%rd136, %rd135, %rd6;
	shl.b64 	%rd137, %rd136, 2;
	add.s64 	%rd138, %rd5, %rd137;
	st.global.u32 	[%rd138+21504], %r1426;
	bar.warp.sync 	-1;
	ld.shared.u32 	%r1431, [%r121+23040];
	shr.u32 	%r1432, %r1431, %r1615;
	and.b32  	%r1433, %r1432, %r82;
	shl.b32 	%r1434, %r1433, 3;
	add.s32 	%r1435, %r1359, %r1434;
	ld.shared.u64 	%rd139, [%r1435];
	add.s64 	%rd140, %rd139, %rd6;
	shl.b64 	%rd141, %rd140, 2;
	add.s64 	%rd142, %rd5, %rd141;
	st.global.u32 	[%rd142+23040], %r1431;
	bar.warp.sync 	-1;
	ld.shared.u32 	%r1436, [%r121+24576];
	shr.u32 	%r1437, %r1436, %r1615;
	and.b32  	%r1438, %r1437, %r82;
	shl.b32 	%r1439, %r1438, 3;
	add.s32 	%r1440, %r1359, %r1439;
	ld.shared.u64 	%rd143, [%r1440];
	add.s64 	%rd144, %rd143, %rd6;
	shl.b64 	%rd145, %rd144, 2;
	add.s64 	%rd146, %rd5, %rd145;
	st.global.u32 	[%rd146+24576], %r1436;
	bar.warp.sync 	-1;
	ld.shared.u32 	%r1441, [%r121+26112];
	shr.u32 	%r1442, %r1441, %r1615;
	and.b32  	%r1443, %r1442, %r82;
	shl.b32 	%r1444, %r1443, 3;
	add.s32 	%r1445, %r1359, %r1444;
	ld.shared.u64 	%rd147, [%r1445];
	add.s64 	%rd148, %rd147, %rd6;
	shl.b64 	%rd149, %rd148, 2;
	add.s64 	%rd150, %rd5, %rd149;
	st.global.u32 	[%rd150+26112], %r1441;
	bar.warp.sync 	-1;
	ld.shared.u32 	%r1446, [%r121+27648];
	shr.u32 	%r1447, %r1446, %r1615;
	and.b32  	%r1448, %r1447, %r82;
	shl.b32 	%r1449, %r1448, 3;
	add.s32 	%r1450, %r1359, %r1449;
	ld.shared.u64 	%rd151, [%r1450];
	add.s64 	%rd152, %rd151, %rd6;
	shl.b64 	%rd153, %rd152, 2;
	add.s64 	%rd154, %rd5, %rd153;
	st.global.u32 	[%rd154+27648], %r1446;
	bar.warp.sync 	-1;
	bra.uni 	$L__BB27_204;
$L__BB27_165:
	ld.param.u32 	%r1589, [_ZN3cub18CUB_300001_SM_10006detail10radix_sort29DeviceRadixSortOnesweepKernelINS1_5radix10policy_hubIjNS0_8NullTypeEyE10Policy1000ELNS0_9SortOrderE0EjS6_yiiNS1_21identity_decomposer_tEEEvPT5_SC_PT3_PKSD_PT1_PKSH_PT2_PKSL_T4_iiT6__param_8];
	mad.lo.s32 	%r243, %r4, -7296, %r1589;
	setp.ge.s32 	%p124, %r1, %r243;
	@%p124 bra 	$L__BB27_167;
	ld.param.u32 	%r1616, [_ZN3cub18CUB_300001_SM_10006detail10radix_sort29DeviceRadixSortOnesweepKernelINS1_5radix10policy_hubIjNS0_8NullTypeEyE10Policy1000ELNS0_9SortOrderE0EjS6_yiiNS1_21identity_decomposer_tEEEvPT5_SC_PT3_PKSD_PT1_PKSH_PT2_PKSL_T4_iiT6__param_9];
	ld.shared.u32 	%r1451, [%r121];
	shr.u32 	%r1452, %r1451, %r1616;
	and.b32  	%r1453, %r1452, %r82;
	shl.b32 	%r1454, %r1453, 3;
	add.s32 	%r1456, %r1306, %r1454;
	ld.shared.u64 	%rd155, [%r1456+29184];
	add.s64 	%rd156, %rd155, %rd6;
	shl.b64 	%rd157, %rd156, 2;
	add.s64 	%rd158, %rd5, %rd157;
	st.global.u32 	[%rd158], %r1451;
$L__BB27_167:
	bar.warp.sync 	-1;
	add.s32 	%r1457, %r1, 384;
	setp.ge.s32 	%p125, %r1457, %r243;
	@%p125 bra 	$L__BB27_169;
	ld.param.u32 	%r1617, [_ZN3cub18CUB_300001_SM_10006detail10radix_sort29DeviceRadixSortOnesweepKernelINS1_5radix10policy_hubIjNS0_8NullTypeEyE10Policy1000ELNS0_9SortOrderE0EjS6_yiiNS1_21identity_decomposer_tEEEvPT5_SC_PT3_PKSD_PT1_PKSH_PT2_PKSL_T4_iiT6__param_9];
	ld.shared.u32 	%r1458, [%r121+1536];
	shr.u32 	%r1459, %r1458, %r1617;
	and.b32  	%r1460, %r1459, %r82;
	shl.b32 	%r1461, %r1460, 3;
	add.s32 	%r1463, %r1306, %r1461;
	ld.shared.u64 	%rd159, [%r1463+29184];
	add.s64 	%rd160, %rd159, %rd6;
	shl.b64 	%rd161, %rd160, 2;
	add.s64 	%rd162, %rd5, %rd161;
	st.global.u32 	[%rd162+1536], %r1458;
$L__BB27_169:
	bar.warp.sync 	-1;
	add.s32 	%r1464, %r1, 768;
	setp.ge.s32 	%p126, %r1464, %r243;
	@%p126 bra 	$L__BB27_171;
	ld.param.u32 	%r1618, [_ZN3cub18CUB_300001_SM_10006detail10radix_sort29DeviceRadixSortOnesweepKernelINS1_5radix10policy_hubIjNS0_8NullTypeEyE10Policy1000ELNS0_9SortOrderE0EjS6_yiiNS1_21identity_decomposer_tEEEvPT5_SC_PT3_PKSD_PT1_PKSH_PT2_PKSL_T4_iiT6__param_9];
	ld.shared.u32 	%r1465, [%r121+3072];
	shr.u32 	%r1466, %r1465, %r1618;
	and.b32  	%r1467, %r1466, %r82;
	shl.b32 	%r1468, %r1467, 3;
	add.s32 	%r1470, %r1306, %r1468;
	ld.shared.u64 	%rd163, [%r1470+29184];
	add.s64 	%rd164, %rd163, %rd6;
	shl.b64 	%rd165, %rd164, 2;
	add.s64 	%rd166, %rd5, %rd165;
	st.global.u32 	[%rd166+3072], %r1465;
$L__BB27_171:
	bar.warp.sync 	-1;
	add.s32 	%r1471, %r1, 1152;
	setp.ge.s32 	%p127, %r1471, %r243;
	@%p127 bra 	$L__BB27_173;
	ld.param.u32 	%r1619, [_ZN3cub18CUB_300001_SM_10006detail10radix_sort29DeviceRadixSortOnesweepKernelINS1_5radix10policy_hubIjNS0_8NullTypeEyE10Policy1000ELNS0_9SortOrderE0EjS6_yiiNS1_21identity_decomposer_tEEEvPT5_SC_PT3_PKSD_PT1_PKSH_PT2_PKSL_T4_iiT6__param_9];
	ld.shared.u32 	%r1472, [%r121+4608];
	shr.u32 	%r1473, %r1472, %r1619;
	and.b32  	%r1474, %r1473, %r82;
	shl.b32 	%r1475, %r1474, 3;
	add.s32 	%r1477, %r1306, %r1475;
	ld.shared.u64 	%rd167, [%r1477+29184];
	add.s64 	%rd168, %rd167, %rd6;
	shl.b64 	%rd169, %rd168, 2;
	add.s64 	%rd170, %rd5, %rd169;
	st.global.u32 	[%rd170+4608], %r1472;
$L__BB27_173:
	bar.warp.sync 	-1;
	add.s32 	%r1478, %r1, 1536;
	setp.ge.s32 	%p128, %r1478, %r243;
	@%p128 bra 	$L__BB27_175;
	ld.param.u32 	%r1620, [_ZN3cub18CUB_300001_SM_10006detail10radix_sort29DeviceRadixSortOnesweepKernelINS1_5radix10policy_hubIjNS0_8NullTypeEyE10Policy1000ELNS0_9SortOrderE0EjS6_yiiNS1_21identity_decomposer_tEEEvPT5_SC_PT3_PKSD_PT1_PKSH_PT2_PKSL_T4_iiT6__param_9];
	ld.shared.u32 	%r1479, [%r121+6144];
	shr.u32 	%r1480, %r1479, %r1620;
	and.b32  	%r1481, %r1480, %r82;
	shl.b32 	%r1482, %r1481, 3;
	add.s32 	%r1484, %r1306, %r1482;
	ld.shared.u64 	%rd171, [%r1484+29184];
	add.s64 	%rd172, %rd171, %rd6;
	shl.b64 	%rd173, %rd172, 2;
	add.s64 	%rd174, %rd5, %rd173;
	st.global.u32 	[%rd174+6144], %r1479;
$L__BB27_175:
	bar.warp.sync 	-1;
	add.s32 	%r1485, %r1, 1920;
	setp.ge.s32 	%p129, %r1485, %r243;
	@%p129 bra 	$L__BB27_177;
	ld.param.u32 	%r1621, [_ZN3cub18CUB_300001_SM_10006detail10radix_sort29DeviceRadixSortOnesweepKernelINS1_5radix10policy_hubIjNS0_8NullTypeEyE10Policy1000ELNS0_9SortOrderE0EjS6_yiiNS1_21identity_decomposer_tEEEvPT5_SC_PT3_PKSD_PT1_PKSH_PT2_PKSL_T4_iiT6__param_9];
	ld.shared.u32 	%r1486, [%r121+7680];
	shr.u32 	%r1487, %r1486, %r1621;
	and.b32  	%r1488, %r1487, %r82;
	shl.b32 	%r1489, %r1488, 3;
	add.s32 	%r1491, %r1306, %r1489;
	ld.shared.u64 	%rd175, [%r1491+29184];
	add.s64 	%rd176, %rd175, %rd6;
	shl.b64 	%rd177, %rd176, 2;
	add.s64 	%rd178, %rd5, %rd177;
	st.global.u32 	[%rd178+7680], %r1486;
$L__BB27_177:
	bar.warp.sync 	-1;
	add.s32 	%r1492, %r1, 2304;
	setp.ge.s32 	%p130, %r1492, %r243;
	@%p130 bra 	$L__BB27_179;
	ld.param.u32 	%r1622, [_ZN3cub18CUB_300001_SM_10006detail10radix_sort29DeviceRadixSortOnesweepKernelINS1_5radix10policy_hubIjNS0_8NullTypeEyE10Policy1000ELNS0_9SortOrderE0EjS6_yiiNS1_21identity_decomposer_tEEEvPT5_SC_PT3_PKSD_PT1_PKSH_PT2_PKSL_T4_iiT6__param_9];
	ld.shared.u32 	%r1493, [%r121+9216];
	shr.u32 	%r1494, %r1493, %r1622;
	and.b32  	%r1495, %r1494, %r82;
	shl.b32 	%r1496, %r1495, 3;
	add.s32 	%r1498, %r1306, %r1496;
	ld.shared.u64 	%rd179, [%r1498+29184];
	add.s64 	%rd180, %rd179, %rd6;
	shl.b64 	%rd181, %rd180, 2;
	add.s64 	%rd182, %rd5, %rd181;
	st.global.u32 	[%rd182+9216], %r1493;
$L__BB27_179:
	bar.warp.sync 	-1;
	add.s32 	%r1499, %r1, 2688;
	setp.ge.s32 	%p131, %r1499, %r243;
	@%p131 bra 	$L__BB27_181;
	ld.param.u32 	%r1623, [_ZN3cub18CUB_300001_SM_10006detail10radix_sort29DeviceRadixSortOnesweepKernelINS1_5radix10policy_hubIjNS0_8NullTypeEyE10Policy1000ELNS0_9SortOrderE0EjS6_yiiNS1_21identity_decomposer_tEEEvPT5_SC_PT3_PKSD_PT1_PKSH_PT2_PKSL_T4_iiT6__param_9];
	ld.shared.u32 	%r1500, [%r121+10752];
	shr.u32 	%r1501, %r1500, %r1623;
	and.b32  	%r1502, %r1501, %r82;
	shl.b32 	%r1503, %r1502, 3;
	add.s32 	%r1505, %r1306, %r1503;
	ld.shared.u64 	%rd183, [%r1505+29184];
	add.s64 	%rd184, %rd183, %rd6;
	shl.b64 	%rd185, %rd184, 2;
	add.s64 	%rd186, %rd5, %rd185;
	st.global.u32 	[%rd186+10752], %r1500;
$L__BB27_181:
	bar.warp.sync 	-1;
	or.b32  	%r1506, %r1, 3072;
	setp.ge.s32 	%p132, %r1506, %r243;
	@%p132 bra 	$L__BB27_183;
	ld.param.u32 	%r1624, [_ZN3cub18CUB_300001_SM_10006detail10radix_sort29DeviceRadixSortOnesweepKernelINS1_5radix10policy_hubIjNS0_8NullTypeEyE10Policy1000ELNS0_9SortOrderE0EjS6_yiiNS1_21identity_decomposer_tEEEvPT5_SC_PT3_PKSD_PT1_PKSH_PT2_PKSL_T4_iiT6__param_9];
	ld.shared.u32 	%r1507, [%r121+12288];
	shr.u32 	%r1508, %r1507, %r1624;
	and.b32  	%r1509, %r1508, %r82;
	shl.b32 	%r1510, %r1509, 3;
	add.s32 	%r1512, %r1306, %r1510;
	ld.shared.u64 	%rd187, [%r1512+29184];
	add.s64 	%rd188, %rd187, %rd6;
	shl.b64 	%rd189, %rd188, 2;
	add.s64 	%rd190, %rd5, %rd189;
	st.global.u32 	[%rd190+12288], %r1507;
$L__BB27_183:
	bar.warp.sync 	-1;
	add.s32 	%r1513, %r1, 3456;
	setp.ge.s32 	%p133, %r1513, %r243;
	@%p133 bra 	$L__BB27_185;
	ld.param.u32 	%r1625, [_ZN3cub18CUB_300001_SM_10006detail10radix_sort29DeviceRadixSortOnesweepKernelINS1_5radix10policy_hubIjNS0_8NullTypeEyE10Policy1000ELNS0_9SortOrderE0EjS6_yiiNS1_21identity_decomposer_tEEEvPT5_SC_PT3_PKSD_PT1_PKSH_PT2_PKSL_T4_iiT6__param_9];
	ld.shared.u32 	%r1514, [%r121+13824];
	shr.u32 	%r1515, %r1514, %r1625;
	and.b32  	%r1516, %r1515, %r82;
	shl.b32 	%r1517, %r1516, 3;
	add.s32 	%r1519, %r1306, %r1517;
	ld.shared.u64 	%rd191, [%r1519+29184];
	add.s64 	%rd192, %rd191, %rd6;
	shl.b64 	%rd193, %rd192, 2;
	add.s64 	%rd194, %rd5, %rd193;
	st.global.u32 	[%rd194+13824], %r1514;
$L__BB27_185:
	bar.warp.sync 	-1;
	add.s32 	%r1520, %r1, 3840;
	setp.ge.s32 	%p134, %r1520, %r243;
	@%p134 bra 	$L__BB27_187;
	ld.param.u32 	%r1626, [_ZN3cub18CUB_300001_SM_10006detail10radix_sort29DeviceRadixSortOnesweepKernelINS1_5radix10policy_hubIjNS0_8NullTypeEyE10Policy1000ELNS0_9SortOrderE0EjS6_yiiNS1_21identity_decomposer_tEEEvPT5_SC_PT3_PKSD_PT1_PKSH_PT2_PKSL_T4_iiT6__param_9];
	ld.shared.u32 	%r1521, [%r121+15360];
	shr.u32 	%r1522, %r1521, %r1626;
	and.b32  	%r1523, %r1522, %r82;
	shl.b32 	%r1524, %r1523, 3;
	add.s32 	%r1526, %r1306, %r1524;
	ld.shared.u64 	%rd195, [%r1526+29184];
	add.s64 	%rd196, %rd195, %rd6;
	shl.b64 	%rd197, %rd196, 2;
	add.s64 	%rd198, %rd5, %rd197;
	st.global.u32 	[%rd198+15360], %r1521;
$L__BB27_187:
	bar.warp.sync 	-1;
	add.s32 	%r1527, %r1, 4224;
	setp.ge.s32 	%p135, %r1527, %r243;
	@%p135 bra 	$L__BB27_189;
	ld.param.u32 	%r1627, [_ZN3cub18CUB_300001_SM_10006detail10radix_sort29DeviceRadixSortOnesweepKernelINS1_5radix10policy_hubIjNS0_8NullTypeEyE10Policy1000ELNS0_9SortOrderE0EjS6_yiiNS1_21identity_decomposer_tEEEvPT5_SC_PT3_PKSD_PT1_PKSH_PT2_PKSL_T4_iiT6__param_9];
	ld.shared.u32 	%r1528, [%r121+16896];
	shr.u32 	%r1529, %r1528, %r1627;
	and.b32  	%r1530, %r1529, %r82;
	shl.b32 	%r1531, %r1530, 3;
	add.s32 	%r1533, %r1306, %r1531;
	ld.shared.u64 	%rd199, [%r1533+29184];
	add.s64 	%rd200, %rd199, %rd6;
	shl.b64 	%rd201, %rd200, 2;
	add.s64 	%rd202, %rd5, %rd201;
	st.global.u32 	[%rd202+16896], %r1528;
$L__BB27_189:
	bar.warp.sync 	-1;
	add.s32 	%r1534, %r1, 4608;
	setp.ge.s32 	%p136, %r1534, %r243;
	@%p136 bra 	$L__BB27_191;
	ld.param.u32 	%r1628, [_ZN3cub18CUB_300001_SM_10006detail10radix_sort29DeviceRadixSortOnesweepKernelINS1_5radix10policy_hubIjNS0_8NullTypeEyE10Policy1000ELNS0_9SortOrderE0EjS6_yiiNS1_21identity_decomposer_tEEEvPT5_SC_PT3_PKSD_PT1_PKSH_PT2_PKSL_T4_iiT6__param_9];
	ld.shared.u32 	%r1535, [%r121+18432];
	shr.u32 	%r1536, %r1535, %r1628;
	and.b32  	%r1537, %r1536, %r82;
	shl.b32 	%r1538, %r1537, 3;
	add.s32 	%r1540, %r1306, %r1538;
	ld.shared.u64 	%rd203, [%r1540+29184];
	add.s64 	%rd204, %rd203, %rd6;
	shl.b64 	%rd205, %rd204, 2;
	add.s64 	%rd206, %rd5, %rd205;
	st.global.u32 	[%rd206+18432], %r1535;
$L__BB27_191:
	bar.warp.sync 	-1;
	add.s32 	%r1541, %r1, 4992;
	setp.ge.s32 	%p137, %r1541, %r243;
	@%p137 bra 	$L__BB27_193;
	ld.param.u32 	%r1629, [_ZN3cub18CUB_300001_SM_10006detail10radix_sort29DeviceRadixSortOnesweepKernelINS1_5radix10policy_hubIjNS0_8NullTypeEyE10Policy1000ELNS0_9SortOrderE0EjS6_yiiNS1_21identity_decomposer_tEEEvPT5_SC_PT3_PKSD_PT1_PKSH_PT2_PKSL_T4_iiT6__param_9];
	ld.shared.u32 	%r1542, [%r121+19968];
	shr.u32 	%r1543, %r1542, %r1629;
	and.b32  	%r1544, %r1543, %r82;
	shl.b32 	%r1545, %r1544, 3;
	add.s32 	%r1547, %r1306, %r1545;
	ld.shared.u64 	%rd207, [%r1547+29184];
	add.s64 	%rd208, %rd207, %rd6;
	shl.b64 	%rd209, %rd208, 2;
	add.s64 	%rd210, %rd5, %rd209;
	st.global.u32 	[%rd210+19968], %r1542;
$L__BB27_193:
	bar.warp.sync 	-1;
	add.s32 	%r1548, %r1, 5376;
	setp.ge.s32 	%p138, %r1548, %r243;
	@%p138 bra 	$L__BB27_195;
	ld.param.u32 	%r1630, [_ZN3cub18CUB_300001_SM_10006detail10radix_sort29DeviceRadixSortOnesweepKernelINS1_5radix10policy_hubIjNS0_8NullTypeEyE10Policy1000ELNS0_9SortOrderE0EjS6_yiiNS1_21identity_decomposer_tEEEvPT5_SC_PT3_PKSD_PT1_PKSH_PT2_PKSL_T4_iiT6__param_9];
	ld.shared.u32 	%r1549, [%r121+21504];
	shr.u32 	%r1550, %r1549, %r1630;
	and.b32  	%r1551, %r1550, %r82;
	shl.b32 	%r1552, %r1551, 3;
	add.s32 	%r1554, %r1306, %r1552;
	ld.shared.u64 	%rd211, [%r1554+29184];
	add.s64 	%rd212, %rd211, %rd6;
	shl.b64 	%rd213, %rd212, 2;
	add.s64 	%rd214, %rd5, %rd213;
	st.global.u32 	[%rd214+21504], %r1549;
$L__BB27_195:
	bar.warp.sync 	-1;
	add.s32 	%r1555, %r1, 5760;
	setp.ge.s32 	%p139, %r1555, %r243;
	@%p139 bra 	$L__BB27_197;
	ld.param.u32 	%r1631, [_ZN3cub18CUB_300001_SM_10006detail10radix_sort29DeviceRadixSortOnesweepKernelINS1_5radix10policy_hubIjNS0_8NullTypeEyE10Policy1000ELNS0_9SortOrderE0EjS6_yiiNS1_21identity_decomposer_tEEEvPT5_SC_PT3_PKSD_PT1_PKSH_PT2_PKSL_T4_iiT6__param_9];
	ld.shared.u32 	%r1556, [%r121+23040];
	shr.u32 	%r1557, %r1556, %r1631;
	and.b32  	%r1558, %r1557, %r82;
	shl.b32 	%r1559, %r1558, 3;
	add.s32 	%r1561, %r1306, %r1559;
	ld.shared.u64 	%rd215, [%r1561+29184];
	add.s64 	%rd216, %rd215, %rd6;
	shl.b64 	%rd217, %rd216, 2;
	add.s64 	%rd218, %rd5, %rd217;
	st.global.u32 	[%rd218+23040], %r1556;
$L__BB27_197:
	bar.warp.sync 	-1;
	or.b32  	%r1562, %r1, 6144;
	setp.ge.s32 	%p140, %r1562, %r243;
	@%p140 bra 	$L__BB27_199;
	ld.param.u32 	%r1632, [_ZN3cub18CUB_300001_SM_10006detail10radix_sort29DeviceRadixSortOnesweepKernelINS1_5radix10policy_hubIjNS0_8NullTypeEyE10Policy1000ELNS0_9SortOrderE0EjS6_yiiNS1_21identity_decomposer_tEEEvPT5_SC_PT3_PKSD_PT1_PKSH_PT2_PKSL_T4_iiT6__param_9];
	ld.shared.u32 	%r1563, [%r121+24576];
	shr.u32 	%r1564, %r1563, %r1632;
	and.b32  	%r1565, %r1564, %r82;
	shl.b32 	%r1566, %r1565, 3;
	add.s32 	%r1568, %r1306, %r1566;
	ld.shared.u64 	%rd219, [%r1568+29184];
	add.s64 	%rd220, %rd219, %rd6;
	shl.b64 	%rd221, %rd220, 2;
	add.s64 	%rd222, %rd5, %rd221;
	st.global.u32 	[%rd222+24576], %r1563;
$L__BB27_199:
	bar.warp.sync 	-1;
	add.s32 	%r1569, %r1, 6528;
	setp.ge.s32 	%p141, %r1569, %r243;
	@%p141 bra 	$L__BB27_201;
	ld.param.u32 	%r1633, [_ZN3cub18CUB_300001_SM_10006detail10radix_sort29DeviceRadixSortOnesweepKernelINS1_5radix10policy_hubIjNS0_8NullTypeEyE10Policy1000ELNS0_9SortOrderE0EjS6_yiiNS1_21identity_decomposer_tEEEvPT5_SC_PT3_PKSD_PT1_PKSH_PT2_PKSL_T4_iiT6__param_9];
	ld.shared.u32 	%r1570, [%r121+26112];
	shr.u32 	%r1571, %r1570, %r1633;
	and.b32  	%r1572, %r1571, %r82;
	shl.b32 	%r1573, %r1572, 3;
	add.s32 	%r1575, %r1306, %r1573;
	ld.shared.u64 	%rd223, [%r1575+29184];
	add.s64 	%rd224, %rd223, %rd6;
	shl.b64 	%rd225, %rd224, 2;
	add.s64 	%rd226, %rd5, %rd225;
	st.global.u32 	[%rd226+26112], %r1570;
$L__BB27_201:
	ld.param.u32 	%r1634, [_ZN3cub18CUB_300001_SM_10006detail10radix_sort29DeviceRadixSortOnesweepKernelINS1_5radix10policy_hubIjNS0_8NullTypeEyE10Policy1000ELNS0_9SortOrderE0EjS6_yiiNS1_21identity_decomposer_tEEEvPT5_SC_PT3_PKSD_PT1_PKSH_PT2_PKSL_T4_iiT6__param_9];
	bar.warp.sync 	-1;
	add.s32 	%r1576, %r1, 6912;
	ld.shared.u32 	%r244, [%r121+27648];
	shr.u32 	%r1577, %r244, %r1634;
	and.b32  	%r1578, %r1577, %r82;
	shl.b32 	%r1579, %r1578, 3;
	add.s32 	%r1581, %r1306, %r1579;
	ld.shared.u64 	%rd227, [%r1581+29184];
	add.s64 	%rd16, %rd227, %rd6;
	setp.ge.s32 	%p142, %r1576, %r243;
	@%p142 bra 	$L__BB27_203;
	shl.b64 	%rd228, %rd16, 2;
	add.s64 	%rd229, %rd5, %rd228;
	st.global.u32 	[%rd229+27648], %r244;
$L__BB27_203:
	bar.warp.sync 	-1;
$L__BB27_204:
	ret;

}
	// .globl	_ZN3cub18CUB_300001_SM_10006detail10radix_sort31DeviceRadixSortSingleTileKernelINS1_5radix10policy_hubIiiyE10Policy1000ELNS0_9SortOrderE0EiiyNS1_21identity_decomposer_tEEEvPKT1_PSA_PKT2_PSE_T3_iiT4_
.visible .entry _ZN3cub18CUB_300001_SM_10006detail10radix_sort31DeviceRadixSortSingleTileKernelINS1_5radix10policy_hubIiiyE10Policy1000ELNS0_9SortOrderE0EiiyNS1_21identity_decomposer_tEEEvPKT1_PSA_PKT2_PSE_T3_iiT4_(
	.param .u64 .ptr .align 1 _ZN3cub18CUB_300001_SM_10006detail10radix_sort31DeviceRadixSortSingleTileKernelINS1_5radix10policy_hubIiiyE10Policy1000ELNS0_9SortOrderE0EiiyNS1_21identity_decomposer_tEEEvPKT1_PSA_PKT2_PSE_T3_iiT4__param_0,
	.param .u64 .ptr .align 1 _ZN3cub18CUB_300001_SM_10006detail10radix_sort31DeviceRadixSortSingleTileKernelINS1_5radix10policy_hubIiiyE10Policy1000ELNS0_9SortOrderE0EiiyNS1_21identity_decomposer_tEEEvPKT1_PSA_PKT2_PSE_T3_iiT4__param_1,
	.param .u64 .ptr .align 1 _ZN3cub18CUB_300001_SM_10006detail10radix_sort31DeviceRadixSortSingleTileKernelINS1_5radix10policy_hubIiiyE10Policy1000ELNS0_9SortOrderE0EiiyNS1_21identity_decomposer_tEEEvPKT1_PSA_PKT2_PSE_T3_iiT4__param_2,
	.param .u64 .ptr .align 1 _ZN3cub18CUB_300001_SM_10006detail10radix_sort31DeviceRadixSortSingleTileKernelINS1_5radix10policy_hubIiiyE10Policy1000ELNS0_9SortOrderE0EiiyNS1_21identity_decomposer_tEEEvPKT1_PSA_PKT2_PSE_T3_iiT4__param_3,
	.param .u64 _ZN3cub18CUB_300001_SM_10006detail10radix_sort31DeviceRadixSortSingleTileKernelINS1_5radix10policy_hubIiiyE10Policy1000ELNS0_9SortOrderE0EiiyNS1_21identity_decomposer_tEEEvPKT1_PSA_PKT2_PSE_T3_iiT4__param_4,
	.param .u32 _ZN3cub18CUB_300001_SM_10006detail10radix_sort31DeviceRadixSortSingleTileKernelINS1_5radix10policy_hubIiiyE10Policy1000ELNS0_9SortOrderE0EiiyNS1_21identity_decomposer_tEEEvPKT1_PSA_PKT2_PSE_T3_iiT4__param_5,
	.param .u32 _ZN3cub18CUB_300001_SM_10006detail10radix_sort31DeviceRadixSortSingleTileKernelINS1_5radix10policy_hubIiiyE10Policy1000ELNS0_9SortOrderE0EiiyNS1_21identity_decomposer_tEEEvPKT1_PSA_PKT2_PSE_T3_iiT4__param_6,
	.param .align 1 .b8 _ZN3cub18CUB_300001_SM_10006detail10radix_sort31DeviceRadixSortSingleTileKernelINS1_5radix10policy_hubIiiyE10Policy1000ELNS0_9SortOrderE0EiiyNS1_21identity_decomposer_tEEEvPKT1_PSA_PKT2_PSE_T3_iiT4__param_7[1]
)
.maxntid 256
.minnctapersm 1
{
	.reg .pred 	%p<73>;
	.reg .b16 	%rs<39>;
	.reg .b32 	%r<900>;
	.reg .b64 	%rd<37>;
	// demoted variable
	.shared .align 16 .b8 _ZZN3cub18CUB_300001_SM_10006detail10radix_sort31DeviceRadixSortSingleTileKernelINS1_5radix10policy_hubIiiyE10Policy1000ELNS0_9SortOrderE0EiiyNS1_21identity_decomposer_tEEEvPKT1_PSA_PKT2_PSE_T3_iiT4_E12temp_storage[33856];
	ld.param.u64 	%rd10, [_ZN3cub18CUB_300001_SM_10006detail10radix_sort31DeviceRadixSortSingleTileKernelINS1_5radix10policy_hubIiiyE10Policy1000ELNS0_9SortOrderE0EiiyNS1_21identity_decomposer_tEEEvPKT1_PSA_PKT2_PSE_T3_iiT4__param_0];
	ld.param.u64 	%rd6, [_ZN3cub18CUB_300001_SM_10006detail10radix_sort31DeviceRadixSortSingleTileKernelINS1_5radix10policy_hubIiiyE10Policy1000ELNS0_9SortOrderE0EiiyNS1_21identity_decomposer_tEEEvPKT1_PSA_PKT2_PSE_T3_iiT4__param_1];
	ld.param.u64 	%rd7, [_ZN3cub18CUB_300001_SM_10006detail10radix_sort31DeviceRadixSortSingleTileKernelINS1_5radix10policy_hubIiiyE10Policy1000ELNS0_9SortOrderE0EiiyNS1_21identity_decomposer_tEEEvPKT1_PSA_PKT2_PSE_T3_iiT4__param_2];
	ld.param.u64 	%rd8, [_ZN3cub18CUB_300001_SM_10006detail10radix_sort31DeviceRadixSortSingleTileKernelINS1_5radix10policy_hubIiiyE10Policy1000ELNS0_9SortOrderE0EiiyNS1_21identity_decomposer_tEEEvPKT1_PSA_PKT2_PSE_T3_iiT4__param_3];
	ld.param.u64 	%rd9, [_ZN3cub18CUB_300001_SM_10006detail10radix_sort31DeviceRadixSortSingleTileKernelINS1_5radix10policy_hubIiiyE10Policy1000ELNS0_9SortOrderE0EiiyNS1_21identity_decomposer_tEEEvPKT1_PSA_PKT2_PSE_T3_iiT4__param_4];
	ld.param.u32 	%r303, [_ZN3cub18CUB_300001_SM_10006detail10radix_sort31DeviceRadixSortSingleTileKernelINS1_5radix10policy_hubIiiyE10Policy1000ELNS0_9SortOrderE0EiiyNS1_21identity_decomposer_tEEEvPKT1_PSA_PKT2_PSE_T3_iiT4__param_5];
	ld.param.u32 	%r304, [_ZN3cub18CUB_300001_SM_10006detail10radix_sort31DeviceRadixSortSingleTileKernelINS1_5radix10policy_hubIiiyE10Policy1000ELNS0_9SortOrderE0EiiyNS1_21identity_decomposer_tEEEvPKT1_PSA_PKT2_PSE_T3_iiT4__param_6];
	cvta.to.global.u64 	%rd11, %rd10;
	cvt.u32.u64 	%r1, %rd9;
	mov.u32 	%r2, %tid.x;
	mul.lo.s32 	%r3, %r2, 19;
	setp.ge.s32 	%p1, %r3, %r1;
	mul.wide.u32 	%rd12, %r3, 4;
	add.s64 	%rd1, %rd11, %rd12;
	mov.b32 	%r878, -1;
	@%p1 bra 	$L__BB28_2;
	ld.global.u32 	%r306, [%rd1];
	xor.b32  	%r878, %r306, -2147483648;
$L__BB28_2:
	add.s32 	%r6, %r3, 1;
	setp.ge.s32 	%p2, %r6, %r1;
	mov.b32 	%r877, -1;
	@%p2 bra 	$L__BB28_4;
	ld.global.u32 	%r308, [%rd1+4];
	xor.b32  	%r877, %r308, -2147483648;
$L__BB28_4:
	add.s32 	%r9, %r3, 2;
	setp.ge.s32 	%p3, %r9, %r1;
	mov.b32 	%r876, -1;
	@%p3 bra 	$L__BB28_6;
	ld.global.u32 	%r310, [%rd1+8];
	xor.b32  	%r876, %r310, -2147483648;
$L__BB28_6:
	add.s32 	%r12, %r3, 3;
	setp.ge.s32 	%p4, %r12, %r1;
	mov.b32 	%r875, -1;
	@%p4 bra 	$L__BB28_8;
	ld.global.u32 	%r312, [%rd1+12];
	xor.b32  	%r875, %r312, -2147483648;
$L__BB28_8:
	add.s32 	%r15, %r3, 4;
	setp.ge.s32 	%p5, %r15, %r1;
	mov.b32 	%r874, -1;
	@%p5 bra 	$L__BB28_10;
	ld.global.u32 	%r314, [%rd1+16];
	xor.b32  	%r874, %r314, -2147483648;
$L__BB28_10:
	add.s32 	%r18, %r3, 5;
	setp.ge.s32 	%p6, %r18, %r1;
	mov.b32 	%r873, -1;
	@%p6 bra 	$L__BB28_12;
	ld.global.u32 	%r316, [%rd1+20];
	xor.b32  	%r873, %r316, -2147483648;
$L__BB28_12:
	add.s32 	%r21, %r3, 6;
	setp.ge.s32 	%p7, %r21, %r1;
	mov.b32 	%r872, -1;
	@%p7 bra 	$L__BB28_14;
	ld.global.u32 	%r318, [%rd1+24];
	xor.b32  	%r872, %r318, -2147483648;
$L__BB28_14:
	add.s32 	%r24, %r3, 7;
	setp.ge.s32 	%p8, %r24, %r1;
	mov.b32 	%r871, -1;
	@%p8 bra 	$L__BB28_16;
	ld.global.u32 	%r320, [%rd1+28];
	xor.b32  	%r871, %r320, -2147483648;
$L__BB28_16:
	add.s32 	%r27, %r3, 8;
	setp.ge.s32 	%p9, %r27, %r1;
	mov.b32 	%r870, -1;
	@%p9 bra 	$L__BB28_18;
	ld.global.u32 	%r322, [%rd1+32];
	xor.b32  	%r870, %r322, -2147483648;
$L__BB28_18:
	add.s32 	%r30, %r3, 9;
	setp.ge.s32 	%p10, %r30, %r1;
	mov.b32 	%r869, -1;
	@%p10 bra 	$L__BB28_20;
	ld.global.u32 	%r324, [%rd1+36];
	xor.b32  	%r869, %r324, -2147483648;
$L__BB28_20:
	add.s32 	%r33, %r3, 10;
	setp.ge.s32 	%p11, %r33, %r1;
	mov.b32 	%r868, -1;
	@%p11 bra 	$L__BB28_22;
	ld.global.u32 	%r326, [%rd1+40];
	xor.b32  	%r868, %r326, -2147483648;
$L__BB28_22:
	add.s32 	%r36, %r3, 11;
	setp.ge.s32 	%p12, %r36, %r1;
	mov.b32 	%r867, -1;
	@%p12 bra 	$L__BB28_24;
	ld.global.u32 	%r328, [%rd1+44];
	xor.b32  	%r867, %r328, -2147483648;
$L__BB28_24:
	add.s32 	%r39, %r3, 12;
	setp.ge.s32 	%p13, %r39, %r1;
	mov.b32 	%r866, -1;
	@%p13 bra 	$L__BB28_26;
	ld.global.u32 	%r330, [%rd1+48];
	xor.b32  	%r866, %r330, -2147483648;
$L__BB28_26:
	add.s32 	%r42, %r3, 13;
	setp.ge.s32 	%p14, %r42, %r1;
	mov.b32 	%r865, -1;
	@%p14 bra 	$L__BB28_28;
	ld.global.u32 	%r332, [%rd1+52];
	xor.b32  	%r865, %r332, -2147483648;
$L__BB28_28:
	add.s32 	%r45, %r3, 14;
	setp.ge.s32 	%p15, %r45, %r1;
	mov.b32 	%r864, -1;
	@%p15 bra 	$L__BB28_30;
	ld.global.u32 	%r334, [%rd1+56];
	xor.b32  	%r864, %r334, -2147483648;
$L__BB28_30:
	add.s32 	%r48, %r3, 15;
	setp.ge.s32 	%p16, %r48, %r1;
	mov.b32 	%r863, -1;
	@%p16 bra 	$L__BB28_32;
	ld.global.u32 	%r336, [%rd1+60];
	xor.b32  	%r863, %r336, -2147483648;
$L__BB28_32:
	add.s32 	%r51, %r3, 16;
	setp.ge.s32 	%p17, %r51, %r1;
	mov.b32 	%r862, -1;
	@%p17 bra 	$L__BB28_34;
	ld.global.u32 	%r338, [%rd1+64];
	xor.b32  	%r862, %r338, -2147483648;
$L__BB28_34:
	add.s32 	%r54, %r3, 17;
	setp.ge.s32 	%p18, %r54, %r1;
	mov.b32 	%r861, -1;
	@%p18 bra 	$L__BB28_36;
	ld.global.u32 	%r340, [%rd1+68];
	xor.b32  	%r861, %r340, -2147483648;
$L__BB28_36:
	add.s32 	%r57, %r3, 18;
	setp.ge.s32 	%p19, %r57, %r1;
	mov.b32 	%r860, -1;
	@%p19 bra 	$L__BB28_38;
	ld.global.u32 	%r342, [%rd1+72];
	xor.b32  	%r860, %r342, -2147483648;
$L__BB28_38:
	bar.sync 	0;
	mov.b64 	{%r344, %r345}, %rd9;
	shfl.sync.idx.b32	%r60|%p20, %r344, 0, 31, -1;
	shfl.sync.idx.b32	%r346|%p21, %r345, 0, 31, -1;
	mov.b64 	%rd2, {%r60, %r346};
	setp.ge.s32 	%p22, %r3, %r60;
	cvta.to.global.u64 	%rd13, %rd7;
	add.s64 	%rd3, %rd13, %rd12;
	@%p22 bra 	$L__BB28_40;
	ld.global.u32 	%r897, [%rd3];
$L__BB28_40:
	setp.ge.s32 	%p23, %r6, %r60;
	@%p23 bra 	$L__BB28_42;
	ld.global.u32 	%r896, [%rd3+4];
$L__BB28_42:
	setp.ge.s32 	%p24, %r9, %r60;
	@%p24 bra 	$L__BB28_44;
	ld.global.u32 	%r895, [%rd3+8];
$L__BB28_44:
	setp.ge.s32 	%p25, %r12, %r60;
	@%p25 bra 	$L__BB28_46;
	ld.global.u32 	%r894, [%rd3+12];
$L__BB28_46:
	setp.ge.s32 	%p26, %r15, %r60;
	@%p26 bra 	$L__BB28_48;
	ld.global.u32 	%r893, [%rd3+16];
$L__BB28_48:
	setp.ge.s32 	%p27, %r18, %r60;
	@%p27 bra 	$L__BB28_50;
	ld.global.u32 	%r892, [%rd3+20];
$L__BB28_50:
	setp.ge.s32 	%p28, %r21, %r60;
	@%p28 bra 	$L__BB28_52;
	ld.global.u32 	%r891, [%rd3+24];
$L__BB28_52:
	setp.ge.s32 	%p29, %r24, %r60;
	@%p29 bra 	$L__BB28_54;
	ld.global.u32 	%r890, [%rd3+28];
$L__BB28_54:
	setp.ge.s32 	%p30, %r27, %r60;
	@%p30 bra 	$L__BB28_56;
	ld.global.u32 	%r889, [%rd3+32];
$L__BB28_56:
	setp.ge.s32 	%p31, %r30, %r60;
	@%p31 bra 	$L__BB28_58;
	ld.global.u32 	%r888, [%rd3+36];
$L__BB28_58:
	setp.ge.s32 	%p32, %r33, %r60;
	@%p32 bra 	$L__BB28_60;
	ld.global.u32 	%r887, [%rd3+40];
$L__BB28_60:
	setp.ge.s32 	%p33, %r36, %r60;
	@%p33 bra 	$L__BB28_62;
	ld.global.u32 	%r886, [%rd3+44];
$L__BB28_62:
	setp.ge.s32 	%p34, %r39, %r60;
	@%p34 bra 	$L__BB28_64;
	ld.global.u32 	%r885, [%rd3+48];
$L__BB28_64:
	setp.ge.s32 	%p35, %r42, %r60;
	@%p35 bra 	$L__BB28_66;
	ld.global.u32 	%r884, [%rd3+52];
$L__BB28_66:
	setp.ge.s32 	%p36, %r45, %r60;
	@%p36 bra 	$L__BB28_68;
	ld.global.u32 	%r883, [%rd3+56];
$L__BB28_68:
	setp.ge.s32 	%p37, %r48, %r60;
	@%p37 bra 	$L__BB28_70;
	ld.global.u32 	%r882, [%rd3+60];
$L__BB28_70:
	setp.ge.s32 	%p38, %r51, %r60;
	@%p38 bra 	$L__BB28_72;
	ld.global.u32 	%r881, [%rd3+64];
$L__BB28_72:
	setp.ge.s32 	%p39, %r54, %r60;
	@%p39 bra 	$L__BB28_74;
	ld.global.u32 	%r880, [%rd3+68];
$L__BB28_74:
	setp.ge.s32 	%p40, %r57, %r60;
	@%p40 bra 	$L__BB28_76;
	ld.global.u32 	%r879, [%rd3+72];
$L__BB28_76:
	bar.sync 	0;
	shr.u32 	%r99, %r2, 5;
	shl.b32 	%r366, %r2, 2;
	mov.u32 	%r367, _ZZN3cub18CUB_300001_SM_10006detail10radix_sort31DeviceRadixSortSingleTileKernelINS1_5radix10policy_hubIiiyE10Policy1000ELNS0_9SortOrderE0EiiyNS1_21identity_decomposer_tEEEvPKT1_PSA_PKT2_PSE_T3_iiT4_E12temp_storage;
	add.s32 	%r100, %r367, %r366;
	shl.b32 	%r368, %r2, 7;
	add.s32 	%r101, %r100, %r368;
	shl.b32 	%r369, %r99, 2;
	add.s32 	%r370, %r367, %r369;
	add.s32 	%r102, %r370, 33792;
	mad.lo.s32 	%r103, %r2, -56, %r101;
	add.s32 	%r859, %r303, 6;
	sub.s32 	%r858, %r304, %r303;
$L__BB28_77:
	add.s32 	%r430, %r859, -6;
	min.s32 	%r373, %r858, 6;
	mov.b32 	%r459, 0;
	st.shared.u32 	[%r100], %r459;
	st.shared.u32 	[%r100+1024], %r459;
	st.shared.u32 	[%r100+2048], %r459;
	st.shared.u32 	[%r100+3072], %r459;
	st.shared.u32 	[%r100+4096], %r459;
	st.shared.u32 	[%r100+5120], %r459;
	st.shared.u32 	[%r100+6144], %r459;
	st.shared.u32 	[%r100+7168], %r459;
	st.shared.u32 	[%r100+8192], %r459;
	st.shared.u32 	[%r100+9216], %r459;
	st.shared.u32 	[%r100+10240], %r459;
	st.shared.u32 	[%r100+11264], %r459;
	st.shared.u32 	[%r100+12288], %r459;
	st.shared.u32 	[%r100+13312], %r459;
	st.shared.u32 	[%r100+14336], %r459;
	st.shared.u32 	[%r100+15360], %r459;
	st.shared.u32 	[%r100+16384], %r459;
	st.shared.u32 	[%r100+17408], %r459;
	st.shared.u32 	[%r100+18432], %r459;
	st.shared.u32 	[%r100+19456], %r459;
	st.shared.u32 	[%r100+20480], %r459;
	st.shared.u32 	[%r100+21504], %r459;
	st.shared.u32 	[%r100+22528], %r459;
	st.shared.u32 	[%r100+23552], %r459;
	st.shared.u32 	[%r100+24576], %r459;
	st.shared.u32 	[%r100+25600], %r459;
	st.shared.u32 	[%r100+26624], %r459;
	st.shared.u32 	[%r100+27648], %r459;
	st.shared.u32 	[%r100+28672], %r459;
	st.shared.u32 	[%r100+29696], %r459;
	st.shared.u32 	[%r100+30720], %r459;
	st.shared.u32 	[%r100+31744], %r459;
	st.shared.u32 	[%r100+32768], %r459;
	// begin inline asm
	bmsk.clamp.b32 %r371, %r459, %r373;
	// end inline asm
	// begin inline asm
	shr.b32 %r374, %r878, %r430;
	// end inline asm
	and.b32  	%r462, %r371, %r374;
	shl.b32 	%r463, %r462, 10;
	and.b32  	%r464, %r463, 31744;
	add.s32 	%r465, %r100, %r464;
	shr.u32 	%r466, %r462, 4;
	and.b32  	%r467, %r466, 268435454;
	add.s32 	%r147, %r465, %r467;
	ld.shared.u16 	%rs1, [%r147];
	add.s16 	%rs20, %rs1, 1;
	st.shared.u16 	[%r147], %rs20;
	// begin inline asm
	shr.b32 %r377, %r877, %r430;
	// end inline asm
	and.b32  	%r468, %r371, %r377;
	shl.b32 	%r469, %r468, 10;
	and.b32  	%r470, %r469, 31744;
	add.s32 	%r471, %r100, %r470;
	shr.u32 	%r472, %r468, 4;
	and.b32  	%r473, %r472, 268435454;
	add.s32 	%r148, %r471, %r473;
	ld.shared.u16 	%rs2, [%r148];
	add.s16 	%rs21, %rs2, 1;
	st.shared.u16 	[%r148], %rs21;
	// begin inline asm
	shr.b32 %r380, %r876, %r430;
	// end inline asm
	and.b32  	%r474, %r371, %r380;
	shl.b32 	%r475, %r474, 10;
	and.b32  	%r476, %r475, 31744;
	add.s32 	%r477, %r100, %r476;
	shr.u32 	%r478, %r474, 4;
	and.b32  	%r479, %r478, 268435454;
	add.s32 	%r149, %r477, %r479;
	ld.shared.u16 	%rs3, [%r149];
	add.s16 	%rs22, %rs3, 1;
	st.shared.u16 	[%r149], %rs22;
	// begin inline asm
	shr.b32 %r383, %r875, %r430;
	// end inline asm
	and.b32  	%r480, %r371, %r383;
	shl.b32 	%r481, %r480, 10;
	and.b32  	%r482, %r481, 31744;
	add.s32 	%r483, %r100, %r482;
	shr.u32 	%r484, %r480, 4;
	and.b32  	%r485, %r484, 268435454;
	add.s32 	%r150, %r483, %r485;
	ld.shared.u16 	%rs4, [%r150];
	add.s16 	%rs23, %rs4, 1;
	st.shared.u16 	[%r150], %rs23;
	// begin inline asm
	shr.b32 %r386, %r874, %r430;
	// end inline asm
	and.b32  	%r486, %r371, %r386;
	shl.b32 	%r487, %r486, 10;
	and.b32  	%r488, %r487, 31744;
	add.s32 	%r489, %r100, %r488;
	shr.u32 	%r490, %r486, 4;
	and.b32  	%r491, %r490, 268435454;
	add.s32 	%r151, %r489, %r491;
	ld.shared.u16 	%rs5, [%r151];
	add.s16 	%rs24, %rs5, 1;
	st.shared.u16 	[%r151], %rs24;
	// begin inline asm
	shr.b32 %r389, %r873, %r430;
	// end inline asm
	and.b32  	%r492, %r371, %r389;
	shl.b32 	%r493, %r492, 10;
	and.b32  	%r494, %r493, 31744;
	add.s32 	%r495, %r100, %r494;
	shr.u32 	%r496, %r492, 4;
	and.b32  	%r497, %r496, 268435454;
	add.s32 	%r152, %r495, %r497;
	ld.shared.u16 	%rs6, [%r152];
	add.s16 	%rs25, %rs6, 1;
	st.shared.u16 	[%r152], %rs25;
	// begin inline asm
	shr.b32 %r392, %r872, %r430;
	// end inline asm
	and.b32  	%r498, %r371, %r392;
	shl.b32 	%r499, %r498, 10;
	and.b32  	%r500, %r499, 31744;
	add.s32 	%r501, %r100, %r500;
	shr.u32 	%r502, %r498, 4;
	and.b32  	%r503, %r502, 268435454;
	add.s32 	%r153, %r501, %r503;
	ld.shared.u16 	%rs7, [%r153];
	add.s16 	%rs26, %rs7, 1;
	st.shared.u16 	[%r153], %rs26;
	// begin inline asm
	shr.b32 %r395, %r871, %r430;
	// end inline asm
	and.b32  	%r504, %r371, %r395;
	shl.b32 	%r505, %r504, 10;
	and.b32  	%r506, %r505, 31744;
	add.s32 	%r507, %r100, %r506;
	shr.u32 	%r508, %r504, 4;
	and.b32  	%r509, %r508, 268435454;
	add.s32 	%r154, %r507, %r509;
	ld.shared.u16 	%rs8, [%r154];
	add.s16 	%rs27, %rs8, 1;
	st.shared.u16 	[%r154], %rs27;
	// begin inline asm
	shr.b32 %r398, %r870, %r430;
	// end inline asm
	and.b32  	%r510, %r371, %r398;
	shl.b32 	%r511, %r510, 10;
	and.b32  	%r512, %r511, 31744;
	add.s32 	%r513, %r100, %r512;
	shr.u32 	%r514, %r510, 4;
	and.b32  	%r515, %r514, 268435454;
	add.s32 	%r155, %r513, %r515;
	ld.shared.u16 	%rs9, [%r155];
	add.s16 	%rs28, %rs9, 1;
	st.shared.u16 	[%r155], %rs28;
	// begin inline asm
	shr.b32 %r401, %r869, %r430;
	// end inline asm
	and.b32  	%r516, %r371, %r401;
	shl.b32 	%r517, %r516, 10;
	and.b32  	%r518, %r517, 31744;
	add.s32 	%r519, %r100, %r518;
	shr.u32 	%r520, %r516, 4;
	and.b32  	%r521, %r520, 268435454;
	add.s32 	%r156, %r519, %r521;
	ld.shared.u16 	%rs10, [%r156];
	add.s16 	%rs29, %rs10, 1;
	st.shared.u16 	[%r156], %rs29;
	// begin inline asm
	shr.b32 %r404, %r868, %r430;
	// end inline asm
	and.b32  	%r522, %r371, %r404;
	shl.b32 	%r523, %r522, 10;
	and.b32  	%r524, %r523, 31744;
	add.s32 	%r525, %r100, %r524;
	shr.u32 	%r526, %r522, 4;
	and.b32  	%r527, %r526, 268435454;
	add.s32 	%r157, %r525, %r527;
	ld.shared.u16 	%rs11, [%r157];
	add.s16 	%rs30, %rs11, 1;
	st.shared.u16 	[%r157], %rs30;
	// begin inline asm
	shr.b32 %r407, %r867, %r430;
	// end inline asm
	and.b32  	%r528, %r371, %r407;
	shl.b32 	%r529, %r528, 10;
	and.b32  	%r530, %r529, 31744;
	add.s32 	%r531, %r100, %r530;
	shr.u32 	%r532, %r528, 4;
	and.b32  	%r533, %r532, 268435454;
	add.s32 	%r158, %r531, %r533;
	ld.shared.u16 	%rs12, [%r158];
	add.s16 	%rs31, %rs12, 1;
	st.shared.u16 	[%r158], %rs31;
	// begin inline asm
	shr.b32 %r410, %r866, %r430;
	// end inline asm
	and.b32  	%r534, %r371, %r410;
	shl.b32 	%r535, %r534, 10;
	and.b32  	%r536, %r535, 31744;
	add.s32 	%r537, %r100, %r536;
	shr.u32 	%r538, %r534, 4;
	and.b32  	%r539, %r538, 268435454;
	add.s32 	%r159, %r537, %r539;
	ld.shared.u16 	%rs13, [%r159];
	add.s16 	%rs32, %rs13, 1;
	st.shared.u16 	[%r159], %rs32;
	// begin inline asm
	shr.b32 %r413, %r865, %r430;
	// end inline asm
	and.b32  	%r540, %r371, %r413;
	shl.b32 	%r541, %r540, 10;
	and.b32  	%r542, %r541, 31744;
	add.s32 	%r543, %r100, %r542;
	shr.u32 	%r544, %r540, 4;
	and.b32  	%r545, %r544, 268435454;
	add.s32 	%r160, %r543, %r545;
	ld.shared.u16 	%rs14, [%r160];
	add.s16 	%rs33, %rs14, 1;
	st.shared.u16 	[%r160], %rs33;
	// begin inline asm
	shr.b32 %r416, %r864, %r430;
	// end inline asm
	and.b32  	%r546, %r371, %r416;
	shl.b32 	%r547, %r546, 10;
	and.b32  	%r548, %r547, 31744;
	add.s32 	%r549, %r100, %r548;
	shr.u32 	%r550, %r546, 4;
	and.b32  	%r551, %r550, 268435454;
	add.s32 	%r161, %r549, %r551;
	ld.shared.u16 	%rs15, [%r161];
	add.s16 	%rs34, %rs15, 1;
	st.shared.u16 	[%r161], %rs34;
	// begin inline asm
	shr.b32 %r419, %r863, %r430;
	// end inline asm
	and.b32  	%r552, %r371, %r419;
	shl.b32 	%r553, %r552, 10;
	and.b32  	%r554, %r553, 31744;
	add.s32 	%r555, %r100, %r554;
	shr.u32 	%r556, %r552, 4;
	and.b32  	%r557, %r556, 268435454;
	add.s32 	%r162, %r555, %r557;
	ld.shared.u16 	%rs16, [%r162];
	add.s16 	%rs35, %rs16, 1;
	st.shared.u16 	[%r162], %rs35;
	// begin inline asm
	shr.b32 %r422, %r862, %r430;
	// end inline asm
	and.b32  	%r558, %r371, %r422;
	shl.b32 	%r559, %r558, 10;
	and.b32  	%r560, %r559, 31744;
	add.s32 	%r561, %r100, %r560;
	shr.u32 	%r562, %r558, 4;
	and.b32  	%r563, %r562, 268435454;
	add.s32 	%r163, %r561, %r563;
	ld.shared.u16 	%rs17, [%r163];
	add.s16 	%rs36, %rs17, 1;
	st.shared.u16 	[%r163], %rs36;
	// begin inline asm
	shr.b32 %r425, %r861, %r430;
	// end inline asm
	and.b32  	%r564, %r371, %r425;
	shl.b32 	%r565, %r564, 10;
	and.b32  	%r566, %r565, 31744;
	add.s32 	%r567, %r100, %r566;
	shr.u32 	%r568, %r564, 4;
	and.b32  	%r569, %r568, 268435454;
	add.s32 	%r164, %r567, %r569;
	ld.shared.u16 	%rs18, [%r164];
	add.s16 	%rs37, %rs18, 1;
	st.shared.u16 	[%r164], %rs37;
	// begin inline asm
	shr.b32 %r428, %r860, %r430;
	// end inline asm
	and.b32  	%r570, %r371, %r428;
	shl.b32 	%r571, %r570, 10;
	and.b32  	%r572, %r571, 31744;
	add.s32 	%r573, %r100, %r572;
	shr.u32 	%r574, %r570, 4;
	and.b32  	%r575, %r574, 268435454;
	add.s32 	%r165, %r573, %r575;
	ld.shared.u16 	%rs19, [%r165];
	add.s16 	%rs38, %rs19, 1;
	st.shared.u16 	[%r165], %rs38;
	bar.sync 	0;
	ld.shared.u32 	%r166, [%r101];
	ld.shared.u32 	%r576, [%r101+4];
	ld.shared.u32 	%r577, [%r101+8];
	ld.shared.u32 	%r578, [%r101+12];
	ld.shared.u32 	%r579, [%r101+16];
	ld.shared.u32 	%r580, [%r101+20];
	ld.shared.u32 	%r581, [%r101+24];
	ld.shared.u32 	%r582, [%r101+28];
	ld.shared.u32 	%r583, [%r101+32];
	ld.shared.u32 	%r584, [%r101+36];
	ld.shared.u32 	%r585, [%r101+40];
	ld.shared.u32 	%r586, [%r101+44];
	ld.shared.u32 	%r587, [%r101+48];
	ld.shared.u32 	%r588, [%r101+52];
	ld.shared.u32 	%r589, [%r101+56];
	ld.shared.u32 	%r590, [%r101+60];
	ld.shared.u32 	%r591, [%r101+64];
	ld.shared.u32 	%r592, [%r101+68];
	ld.shared.u32 	%r593, [%r101+72];
	ld.shared.u32 	%r594, [%r101+76];
	ld.shared.u32 	%r595, [%r101+80];
	ld.shared.u32 	%r596, [%r101+84];
	ld.shared.u32 	%r597, [%r101+88];
	ld.shared.u32 	%r598, [%r101+92];
	ld.shared.u32 	%r599, [%r101+96];
	ld.shared.u32 	%r600, [%r101+100];
	ld.shared.u32 	%r601, [%r101+104];
	ld.shared.u32 	%r602, [%r101+108];
	ld.shared.u32 	%r603, [%r101+112];
	ld.shared.u32 	%r604, [%r101+116];
	ld.shared.u32 	%r605, [%r101+120];
	ld.shared.u32 	%r606, [%r101+124];
	ld.shared.u32 	%r607, [%r101+128];
	add.s32 	%r167, %r576, %r166;
	add.s32 	%r168, %r577, %r167;
	add.s32 	%r169, %r578, %r168;
	add.s32 	%r170, %r579, %r169;
	add.s32 	%r171, %r580, %r170;
	add.s32 	%r172, %r581, %r171;
	add.s32 	%r173, %r582, %r172;
	add.s32 	%r174, %r583, %r173;
	add.s32 	%r175, %r584, %r174;
	add.s32 	%r176, %r585, %r175;
	add.s32 	%r177, %r586, %r176;
	add.s32 	%r178, %r587, %r177;
	add.s32 	%r179, %r588, %r178;
	add.s32 	%r180, %r589, %r179;
	add.s32 	%r181, %r590, %r180;
	add.s32 	%r182, %r591, %r181;
	add.s32 	%r183, %r592, %r182;
	add.s32 	%r184, %r593, %r183;
	add.s32 	%r185, %r594, %r184;
	add.s32 	%r186, %r595, %r185;
	add.s32 	%r187, %r596, %r186;
	add.s32 	%r188, %r597, %r187;
	add.s32 	%r189, %r598, %r188;
	add.s32 	%r190, %r599, %r189;
	add.s32 	%r191, %r600, %r190;
	add.s32 	%r192, %r601, %r191;
	add.s32 	%r193, %r602, %r192;
	add.s32 	%r194, %r603, %r193;
	add.s32 	%r195, %r604, %r194;
	add.s32 	%r196, %r605, %r195;
	add.s32 	%r197, %r606, %r196;
	add.s32 	%r436, %r607, %r197;
	// begin inline asm
	mov.u32 %r431, %laneid;
	// end inline asm
	mov.b32 	%r434, 1;
	mov.b32 	%r461, -1;
	// begin inline asm
	{  .reg .u32 r0;  .reg .pred p;  shfl.sync.up.b32 r0|p, %r436, %r434, %r459, %r461;  @p add.u32 r0, r0, %r436;  mov.u32 %r432, r0;}
	// end inline asm
	mov.b32 	%r440, 2;
	// begin inline asm
	{  .reg .u32 r0;  .reg .pred p;  shfl.sync.up.b32 r0|p, %r432, %r440, %r459, %r461;  @p add.u32 r0, r0, %r432;  mov.u32 %r438, r0;}
	// end inline asm
	mov.b32 	%r446, 4;
	// begin inline asm
	{  .reg .u32 r0;  .reg .pred p;  shfl.sync.up.b32 r0|p, %r438, %r446, %r459, %r461;  @p add.u32 r0, r0, %r438;  mov.u32 %r444, r0;}
	// end inline asm
	mov.b32 	%r452, 8;
	// begin inline asm
	{  .reg .u32 r0;  .reg .pred p;  shfl.sync.up.b32 r0|p, %r444, %r452, %r459, %r461;  @p add.u32 r0, r0, %r444;  mov.u32 %r450, r0;}
	// end inline asm
	mov.b32 	%r458, 16;
	// begin inline asm
	{  .reg .u32 r0;  .reg .pred p;  shfl.sync.up.b32 r0|p, %r450, %r458, %r459, %r461;  @p add.u32 r0, r0, %r450;  mov.u32 %r456, r0;}
	// end inline asm
	setp.ne.s32 	%p41, %r431, 31;
	@%p41 bra 	$L__BB28_79;
	st.shared.u32 	[%r102], %r456;
$L__BB28_79:
	sub.s32 	%r608, %r456, %r436;
	setp.gt.u32 	%p42, %r2, 31;
	setp.eq.s32 	%p43, %r99, 7;
	setp.eq.s32 	%p44, %r99, 6;
	setp.eq.s32 	%p45, %r99, 5;
	setp.eq.s32 	%p46, %r99, 4;
	setp.eq.s32 	%p47, %r99, 3;
	setp.eq.s32 	%p48, %r99, 2;
	setp.eq.s32 	%p49, %r99, 1;
	bar.sync 	0;
	ld.shared.v4.u32 	{%r609, %r610, %r611, %r612}, [_ZZN3cub18CUB_300001_SM_10006detail10radix_sort31DeviceRadixSortSingleTileKernelINS1_5radix10policy_hubIiiyE10Policy1000ELNS0_9SortOrderE0EiiyNS1_21identity_decomposer_tEEEvPKT1_PSA_PKT2_PSE_T3_iiT4_E12temp_storage+33792];
	selp.b32 	%r613, %r609, %r898, %p49;
	add.s32 	%r614, %r610, %r609;
	selp.b32 	%r615, %r614, %r613, %p48;
	add.s32 	%r616, %r614, %r611;
	selp.b32 	%r617, %r616, %r615, %p47;
	add.s32 	%r618, %r616, %r612;
	selp.b32 	%r619, %r618, %r617, %p46;
	ld.shared.v4.u32 	{%r620, %r621, %r622, %r623}, [_ZZN3cub18CUB_300001_SM_10006detail10radix_sort31DeviceRadixSortSingleTileKernelINS1_5radix10policy_hubIiiyE10Policy1000ELNS0_9SortOrderE0EiiyNS1_21identity_decomposer_tEEEvPKT1_PSA_PKT2_PSE_T3_iiT4_E12temp_storage+33808];
	add.s32 	%r624, %r618, %r620;
	selp.b32 	%r625, %r624, %r619, %p45;
	add.s32 	%r626, %r624, %r621;
	selp.b32 	%r627, %r626, %r625, %p44;
	add.s32 	%r628, %r626, %r622;
	selp.b32 	%r898, %r628, %r627, %p43;
	add.s32 	%r202, %r628, %r623;
	setp.ne.s32 	%p50, %r431, 0;
	selp.b32 	%r629, %r608, 0, %p50;
	add.s32 	%r630, %r898, %r629;
	or.pred  	%p51, %p42, %p50;
	selp.b32 	%r899, %r630, %r608, %p42;
	@%p51 bra 	$L__BB28_81;
	shl.b32 	%r899, %r202, 16;
	st.shared.u32 	[_ZZN3cub18CUB_300001_SM_10006detail10radix_sort31DeviceRadixSortSingleTileKernelINS1_5radix10policy_hubIiiyE10Policy1000ELNS0_9SortOrderE0EiiyNS1_21identity_decomposer_tEEEvPKT1_PSA_PKT2_PSE_T3_iiT4_E12temp_storage+33832], %r899;
$L__BB28_81:
	setp.eq.s32 	%p52, %r2, 0;
	bar.sync 	0;
	ld.shared.u32 	%r631, [_ZZN3cub18CUB_300001_SM_10006detail10radix_sort31DeviceRadixSortSingleTileKernelINS1_5radix10policy_hubIiiyE10Policy1000ELNS0_9SortOrderE0EiiyNS1_21identity_decomposer_tEEEvPKT1_PSA_PKT2_PSE_T3_iiT4_E12temp_storage+33832];
	selp.b32 	%r632, 0, %r631, %p52;
	add.s32 	%r633, %r899, %r632;
	add.s32 	%r634, %r166, %r633;
	add.s32 	%r635, %r167, %r633;
	add.s32 	%r636, %r168, %r633;
	add.s32 	%r637, %r169, %r633;
	add.s32 	%r638, %r170, %r633;
	add.s32 	%r639, %r171, %r633;
	add.s32 	%r640, %r172, %r633;
	add.s32 	%r641, %r173, %r633;
	add.s32 	%r642, %r174, %r633;
	add.s32 	%r643, %r175, %r633;
	add.s32 	%r644, %r176, %r633;
	add.s32 	%r645, %r177, %r633;
	add.s32 	%r646, %r178, %r633;
	add.s32 	%r647, %r179, %r633;
	add.s32 	%r648, %r180, %r633;
	add.s32 	%r649, %r181, %r633;
	add.s32 	%r650, %r182, %r633;
	add.s32 	%r651, %r183, %r633;
	add.s32 	%r652, %r184, %r633;
	add.s32 	%r653, %r185, %r633;
	add.s32 	%r654, %r186, %r633;
	add.s32 	%r655, %r187, %r633;
	add.s32 	%r656, %r188, %r633;
	add.s32 	%r657, %r189, %r633;
	add.s32 	%r658, %r190, %r633;
	add.s32 	%r659, %r191, %r633;
	add.s32 	%r660, %r192, %r633;
	add.s32 	%r661, %r193, %r633;
	add.s32 	%r662, %r194, %r633;
	add.s32 	%r663, %r195, %r633;
	add.s32 	%r664, %r196, %r633;
	add.s32 	%r665, %r197, %r633;
	st.shared.u32 	[%r101], %r633;
	st.shared.u32 	[%r101+4], %r634;
	st.shared.u32 	[%r101+8], %r635;
	st.shared.u32 	[%r101+12], %r636;
	st.shared.u32 	[%r101+16], %r637;
	st.shared.u32 	[%r101+20], %r638;
	st.shared.u32 	[%r101+24], %r639;
	st.shared.u32 	[%r101+28], %r640;
	st.shared.u32 	[%r101+32], %r641;
	st.shared.u32 	[%r101+36], %r642;
	st.shared.u32 	[%r101+40], %r643;
	st.shared.u32 	[%r101+44], %r644;
	st.shared.u32 	[%r101+48], %r645;
	st.shared.u32 	[%r101+52], %r646;
	st.shared.u32 	[%r101+56], %r647;
	st.shared.u32 	[%r101+60], %r648;
	st.shared.u32 	[%r101+64], %r649;
	st.shared.u32 	[%r101+68], %r650;
	st.shared.u32 	[%r101+72], %r651;
	st.shared.u32 	[%r101+76], %r652;
	st.shared.u32 	[%r101+80], %r653;
	st.shared.u32 	[%r101+84], %r654;
	st.shared.u32 	[%r101+88], %r655;
	st.shared.u32 	[%r101+92], %r656;
	st.shared.u32 	[%r101+96], %r657;
	st.shared.u32 	[%r101+100], %r658;
	st.shared.u32 	[%r101+104], %r659;
	st.shared.u32 	[%r101+108], %r660;
	st.shared.u32 	[%r101+112], %r661;
	st.shared.u32 	[%r101+116], %r662;
	st.shared.u32 	[%r101+120], %r663;
	st.shared.u32 	[%r101+124], %r664;
	st.shared.u32 	[%r101+128], %r665;
	bar.sync 	0;
	cvt.u32.u16 	%r666, %rs1;
	ld.shared.u16 	%r667, [%r147];
	add.s32 	%r206, %r667, %r666;
	cvt.u32.u16 	%r668, %rs2;
	ld.shared.u16 	%r669, [%r148];
	add.s32 	%r207, %r669, %r668;
	cvt.u32.u16 	%r670, %rs3;
	ld.shared.u16 	%r671, [%r149];
	add.s32 	%r208, %r671, %r670;
	cvt.u32.u16 	%r672, %rs4;
	ld.shared.u16 	%r673, [%r150];
	add.s32 	%r209, %r673, %r672;
	cvt.u32.u16 	%r674, %rs5;
	ld.shared.u16 	%r675, [%r151];
	add.s32 	%r210, %r675, %r674;
	cvt.u32.u16 	%r676, %rs6;
	ld.shared.u16 	%r677, [%r152];
	add.s32 	%r211, %r677, %r676;
	cvt.u32.u16 	%r678, %rs7;
	ld.shared.u16 	%r679, [%r153];
	add.s32 	%r212, %r679, %r678;
	cvt.u32.u16 	%r680, %rs8;
	ld.shared.u16 	%r681, [%r154];
	add.s32 	%r213, %r681, %r680;
	cvt.u32.u16 	%r682, %rs9;
	ld.shared.u16 	%r683, [%r155];
	add.s32 	%r214, %r683, %r682;
	cvt.u32.u16 	%r684, %rs10;
	ld.shared.u16 	%r685, [%r156];
	add.s32 	%r215, %r685, %r684;
	cvt.u32.u16 	%r686, %rs11;
	ld.shared.u16 	%r687, [%r157];
	add.s32 	%r216, %r687, %r686;
	cvt.u32.u16 	%r688, %rs12;
	ld.shared.u16 	%r689, [%r158];
	add.s32 	%r217, %r689, %r688;
	cvt.u32.u16 	%r690, %rs13;
	ld.shared.u16 	%r691, [%r159];
	add.s32 	%r218, %r691, %r690;
	cvt.u32.u16 	%r692, %rs14;
	ld.shared.u16 	%r693, [%r160];
	add.s32 	%r219, %r693, %r692;
	cvt.u32.u16 	%r694, %rs15;
	ld.shared.u16 	%r695, [%r161];
	add.s32 	%r220, %r695, %r694;
	cvt.u32.u16 	%r696, %rs16;
	ld.shared.u16 	%r697, [%r162];
	add.s32 	%r221, %r697, %r696;
	cvt.u32.u16 	%r698, %rs17;
	ld.shared.u16 	%r699, [%r163];
	add.s32 	%r222, %r699, %r698;
	cvt.u32.u16 	%r700, %rs18;
	ld.shared.u16 	%r701, [%r164];
	add.s32 	%r223, %r701, %r700;
	cvt.u32.u16 	%r702, %rs19;
	ld.shared.u16 	%r703, [%r165];
	add.s32 	%r224, %r703, %r702;
	bar.sync 	0;
	setp.lt.s32 	%p53, %r859, %r304;
	@%p53 bra 	$L__BB28_121;
	cvt.u64.u32 	%rd15, %r2;
	shl.b32 	%r704, %r206, 2;
	mov.u32 	%r705, _ZZN3cub18CUB_300001_SM_10006detail10radix_sort31DeviceRadixSortSingleTileKernelINS1_5radix10policy_hubIiiyE10Policy1000ELNS0_9SortOrderE0EiiyNS1_21identity_decomposer_tEEEvPKT1_PSA_PKT2_PSE_T3_iiT4_E12temp_storage;
	add.s32 	%r706, %r705, %r704;
	st.shared.u32 	[%r706], %r878;
	shl.b32 	%r707, %r207, 2;
	add.s32 	%r708, %r705, %r707;
	st.shared.u32 	[%r708], %r877;
	shl.b32 	%r709, %r208, 2;
	add.s32 	%r710, %r705, %r709;
	st.shared.u32 	[%r710], %r876;
	shl.b32 	%r711, %r209, 2;
	add.s32 	%r712, %r705, %r711;
	st.shared.u32 	[%r712], %r875;
	shl.b32 	%r713, %r210, 2;
	add.s32 	%r714, %r705, %r713;
	st.shared.u32 	[%r714], %r874;
	shl.b32 	%r715, %r211, 2;
	add.s32 	%r716, %r705, %r715;
	st.shared.u32 	[%r716], %r873;
	shl.b32 	%r717, %r212, 2;
	add.s32 	%r718, %r705, %r717;
	st.shared.u32 	[%r718], %r872;
	shl.b32 	%r719, %r213, 2;
	add.s32 	%r720, %r705, %r719;
	st.shared.u32 	[%r720], %r871;
	shl.b32 	%r721, %r214, 2;
	add.s32 	%r722, %r705, %r721;
	st.shared.u32 	[%r722], %r870;
	shl.b32 	%r723, %r215, 2;
	add.s32 	%r724, %r705, %r723;
	st.shared.u32 	[%r724], %r869;
	shl.b32 	%r725, %r216, 2;
	add.s32 	%r726, %r705, %r725;
	st.shared.u32 	[%r726], %r868;
	shl.b32 	%r727, %r217, 2;
	add.s32 	%r728, %r705, %r727;
	st.shared.u32 	[%r728], %r867;
	shl.b32 	%r729, %r218, 2;
	add.s32 	%r730, %r705, %r729;
	st.shared.u32 	[%r730], %r866;
	shl.b32 	%r731, %r219, 2;
	add.s32 	%r732, %r705, %r731;
	st.shared.u32 	[%r732], %r865;
	shl.b32 	%r733, %r220, 2;
	add.s32 	%r734, %r705, %r733;
	st.shared.u32 	[%r734], %r864;
	shl.b32 	%r735, %r221, 2;
	add.s32 	%r736, %r705, %r735;
	st.shared.u32 	[%r736], %r863;
	shl.b32 	%r737, %r222, 2;
	add.s32 	%r738, %r705, %r737;
	st.shared.u32 	[%r738], %r862;
	shl.b32 	%r739, %r223, 2;
	add.s32 	%r740, %r705, %r739;
	st.shared.u32 	[%r740], %r861;
	shl.b32 	%r741, %r224, 2;
	add.s32 	%r742, %r705, %r741;
	st.shared.u32 	[%r742], %r860;
	bar.sync 	0;
	mad.lo.s32 	%r225, %r2, -72, %r103;
	ld.shared.u32 	%r226, [%r225];
	ld.shared.u32 	%r227, [%r225+1024];
	ld.shared.u32 	%r228, [%r225+2048];
	ld.shared.u32 	%r229, [%r225+3072];
	ld.shared.u32 	%r230, [%r225+4096];
	ld.shared.u32 	%r231, [%r225+5120];
	ld.shared.u32 	%r232, [%r225+6144];
	ld.shared.u32 	%r233, [%r225+7168];
	ld.shared.u32 	%r234, [%r225+8192];
	ld.shared.u32 	%r235, [%r225+9216];
	ld.shared.u32 	%r236, [%r225+10240];
	ld.shared.u32 	%r237, [%r225+11264];
	ld.shared.u32 	%r238, [%r225+12288];
	ld.shared.u32 	%r239, [%r225+13312];
	ld.shared.u32 	%r240, [%r225+14336];
	ld.shared.u32 	%r241, [%r225+15360];
	ld.shared.u32 	%r242, [%r225+16384];
	ld.shared.u32 	%r243, [%r225+17408];
	ld.shared.u32 	%r244, [%r225+18432];
	bar.sync 	0;
	st.shared.u32 	[%r706], %r897;
	st.shared.u32 	[%r708], %r896;
	st.shared.u32 	[%r710], %r895;
	st.shared.u32 	[%r712], %r894;
	st.shared.u32 	[%r714], %r893;
	st.shared.u32 	[%r716], %r892;
	st.shared.u32 	[%r718], %r891;
	st.shared.u32 	[%r720], %r890;
	st.shared.u32 	[%r722], %r889;
	st.shared.u32 	[%r724], %r888;
	st.shared.u32 	[%r726], %r887;
	st.shared.u32 	[%r728], %r886;
	st.shared.u32 	[%r730], %r885;
	st.shared.u32 	[%r732], %r884;
	st.shared.u32 	[%r734], %r883;
	st.shared.u32 	[%r736], %r882;
	st.shared.u32 	[%r738], %r881;
	st.shared.u32 	[%r740], %r880;
	st.shared.u32 	[%r742], %r879;
	bar.sync 	0;
	ld.shared.u32 	%r245, [%r225+1024];
	ld.shared.u32 	%r246, [%r225+2048];
	ld.shared.u32 	%r247, [%r225+3072];
	ld.shared.u32 	%r248, [%r225+4096];
	ld.shared.u32 	%r249, [%r225+5120];
	ld.shared.u32 	%r250, [%r225+6144];
	ld.shared.u32 	%r251, [%r225+7168];
	ld.shared.u32 	%r252, [%r225+8192];
	ld.shared.u32 	%r253, [%r225+9216];
	ld.shared.u32 	%r254, [%r225+10240];
	ld.shared.u32 	%r255, [%r225+11264];
	ld.shared.u32 	%r256, [%r225+12288];
	ld.shared.u32 	%r257, [%r225+13312];
	ld.shared.u32 	%r258, [%r225+14336];
	ld.shared.u32 	%r259, [%r225+15360];
	ld.shared.u32 	%r260, [%r225+16384];
	ld.shared.u32 	%r261, [%r225+17408];
	ld.shared.u32 	%r262, [%r225+18432];
	setp.gt.u64 	%p54, %rd2, %rd15;
	cvta.to.global.u64 	%rd16, %rd6;
	mul.wide.u32 	%rd17, %r2, 4;
	add.s64 	%rd4, %rd16, %rd17;
	cvta.to.global.u64 	%rd18, %rd8;
	add.s64 	%rd5, %rd18, %rd17;
	@%p54 bra 	$L__BB28_83;
	bra.uni 	$L__BB28_84;
$L__BB28_83:
	xor.b32  	%r743, %r226, -2147483648;
	ld.shared.u32 	%r744, [%r225];
	st.global.u32 	[%rd4], %r743;
	st.global.u32 	[%rd5], %r744;
$L__BB28_84:
	add.s32 	%r745, %r2, 256;
	cvt.u64.u32 	%rd19, %r745;
	setp.le.u64 	%p55, %rd2, %rd19;
	@%p55 bra 	$L__BB28_86;
	xor.b32  	%r746, %r227, -2147483648;
	st.global.u32 	[%rd4+1024], %r746;
	st.global.u32 	[%rd5+1024], %r245;
$L__BB28_86:
	add.s32 	%r747, %r2, 512;
	cvt.u64.u32 	%rd20, %r747;
	setp.le.u64 	%p56, %rd2, %rd20;
	@%p56 bra 	$L__BB28_88;
	xor.b32  	%r748, %r228, -2147483648;
	st.global.u32 	[%rd4+2048], %r748;
	st.global.u32 	[%rd5+2048], %r246;
$L__BB28_88:
	add.s32 	%r749, %r2, 768;
	cvt.u64.u32 	%rd21, %r749;
	setp.le.u64 	%p57, %rd2, %rd21;
	@%p57 bra 	$L__BB28_90;
	xor.b32  	%r750, %r229, -2147483648;
	st.global.u32 	[%rd4+3072], %r750;
	st.global.u32 	[%rd5+3072], %r247;
$L__BB28_90:
	or.b32  	%r751, %r2, 1024;
	cvt.u64.u32 	%rd22, %r751;
	setp.le.u64 	%p58, %rd2, %rd22;
	@%p58 bra 	$L__BB28_92;
	xor.b32  	%r752, %r230, -2147483648;
	st.global.u32 	[%rd4+4096], %r752;
	st.global.u32 	[%rd5+4096], %r248;
$L__BB28_92:
	add.s32 	%r753, %r2, 1280;
	cvt.u64.u32 	%rd23, %r753;
	setp.le.u64 	%p59, %rd2, %rd23;
	@%p59 bra 	$L__BB28_94;
	xor.b32  	%r754, %r231, -2147483648;
	st.global.u32 	[%rd4+5120], %r754;
	st.global.u32 	[%rd5+5120], %r249;
$L__BB28_94:
	add.s32 	%r755, %r2, 1536;
	cvt.u64.u32 	%rd24, %r755;
	setp.le.u64 	%p60, %rd2, %rd24;
	@%p60 bra 	$L__BB28_96;
	xor.b32  	%r756, %r232, -2147483648;
	st.global.u32 	[%rd4+6144], %r756;
	st.global.u32 	[%rd5+6144], %r250;
$L__BB28_96:
	add.s32 	%r757, %r2, 1792;
	cvt.u64.u32 	%rd25, %r757;
	setp.le.u64 	%p61, %rd2, %rd25;
	@%p61 bra 	$L__BB28_98;
	xor.b32  	%r758, %r233, -2147483648;
	st.global.u32 	[%rd4+7168], %r758;
	st.global.u32 	[%rd5+7168], %r251;
$L__BB28_98:
	or.b32  	%r759, %r2, 2048;
	cvt.u64.u32 	%rd26, %r759;
	setp.le.u64 	%p62, %rd2, %rd26;
	@%p62 bra 	$L__BB28_100;
	xor.b32  	%r760, %r234, -2147483648;
	st.global.u32 	[%rd4+8192], %r760;
	st.global.u32 	[%rd5+8192], %r252;
$L__BB28_100:
	add.s32 	%r761, %r2, 2304;
	cvt.u64.u32 	%rd27, %r761;
	setp.le.u64 	%p63, %rd2, %rd27;
	@%p63 bra 	$L__BB28_102;
	xor.b32  	%r762, %r235, -2147483648;
	st.global.u32 	[%rd4+9216], %r762;
	st.global.u32 	[%rd5+9216], %r253;
$L__BB28_102:
	add.s32 	%r763, %r2, 2560;
	cvt.u64.u32 	%rd28, %r763;
	setp.le.u64 	%p64, %rd2, %rd28;
	@%p64 bra 	$L__BB28_104;
	xor.b32  	%r764, %r236, -2147483648;
	st.global.u32 	[%rd4+10240], %r764;
	st.global.u32 	[%rd5+10240], %r254;
$L__BB28_104:
	add.s32 	%r765, %r2, 2816;
	cvt.u64.u32 	%rd29, %r765;
	setp.le.u64 	%p65, %rd2, %rd29;
	@%p65 bra 	$L__BB28_106;
	xor.b32  	%r766, %r237, -2147483648;
	st.global.u32 	[%rd4+11264], %r766;
	st.global.u32 	[%rd5+11264], %r255;
$L__BB28_106:
	or.b32  	%r767, %r2, 3072;
	cvt.u64.u32 	%rd30, %r767;
	setp.le.u64 	%p66, %rd2, %rd30;
	@%p66 bra 	$L__BB28_108;
	xor.b32  	%r768, %r238, -2147483648;
	st.global.u32 	[%rd4+12288], %r768;
	st.global.u32 	[%rd5+12288], %r256;
$L__BB28_108:
	add.s32 	%r769, %r2, 3328;
	cvt.u64.u32 	%rd31, %r769;
	setp.le.u64 	%p67, %rd2, %rd31;
	@%p67 bra 	$L__BB28_110;
	xor.b32  	%r770, %r239, -2147483648;
	st.global.u32 	[%rd4+13312], %r770;
	st.global.u32 	[%rd5+13312], %r257;
$L__BB28_110:
	add.s32 	%r771, %r2, 3584;
	cvt.u64.u32 	%rd32, %r771;
	setp.le.u64 	%p68, %rd2, %rd32;
	@%p68 bra 	$L__BB28_112;
	xor.b32  	%r772, %r240, -2147483648;
	st.global.u32 	[%rd4+14336], %r772;
	st.global.u32 	[%rd5+14336], %r258;
$L__BB28_112:
	add.s32 	%r773, %r2, 3840;
	cvt.u64.u32 	%rd33, %r773;
	setp.le.u64 	%p69, %rd2, %rd33;
	@%p69 bra 	$L__BB28_114;
	xor.b32  	%r774, %r241, -2147483648;
	st.global.u32 	[%rd4+15360], %r774;
	st.global.u32 	[%rd5+15360], %r259;
$L__BB28_114:
	or.b32  	%r775, %r2, 4096;
	cvt.u64.u32 	%rd34, %r775;
	setp.le.u64 	%p70, %rd2, %rd34;
	@%p70 bra 	$L__BB28_116;
	xor.b32  	%r776, %r242, -2147483648;
	st.global.u32 	[%rd4+16384], %r776;
	st.global.u32 	[%rd5+16384], %r260;
$L__BB28_116:
	add.s32 	%r777, %r2, 4352;
	cvt.u64.u32 	%rd35, %r777;
	setp.le.u64 	%p71, %rd2, %rd35;
	@%p71 bra 	$L__BB28_118;
	xor.b32  	%r778, %r243, -2147483648;
	st.global.u32 	[%rd4+17408], %r778;
	st.global.u32 	[%rd5+17408], %r261;
$L__BB28_118:
	add.s32 	%r779, %r2, 4608;
	cvt.u64.u32 	%rd36, %r779;
	setp.le.u64 	%p72, %rd2, %rd36;
	@%p72 bra 	$L__BB28_120;
	xor.b32  	%r780, %r244, -2147483648;
	st.global.u32 	[%rd4+18432], %r780;
	st.global.u32 	[%rd5+18432], %r262;
$L__BB28_120:
	ret;
$L__BB28_121:
	shl.b32 	%r781, %r206, 2;
	mov.u32 	%r782, _ZZN3cub18CUB_300001_SM_10006detail10radix_sort31DeviceRadixSortSingleTileKernelINS1_5radix10policy_hubIiiyE10Policy1000ELNS0_9SortOrderE0EiiyNS1_21identity_decomposer_tEEEvPKT1_PSA_PKT2_PSE_T3_iiT4_E12temp_storage;
	add.s32 	%r783, %r782, %r781;
	st.shared.u32 	[%r783], %r878;
	shl.b32 	%r784, %r207, 2;
	add.s32 	%r785, %r782, %r784;
	st.shared.u32 	[%r785], %r877;
	shl.b32 	%r786, %r208, 2;
	add.s32 	%r787, %r782, %r786;
	st.shared.u32 	[%r787], %r876;
	shl.b32 	%r788, %r209, 2;
	add.s32 	%r789, %r782, %r788;
	st.shared.u32 	[%r789], %r875;
	shl.b32 	%r790, %r210, 2;
	add.s32 	%r791, %r782, %r790;
	st.shared.u32 	[%r791], %r874;
	shl.b32 	%r792, %r211, 2;
	add.s32 	%r793, %r782, %r792;
	st.shared.u32 	[%r793], %r873;
	shl.b32 	%r794, %r212, 2;
	add.s32 	%r795, %r782, %r794;
	st.shared.u32 	[%r795], %r872;
	shl.b32 	%r796, %r213, 2;
	add.s32 	%r797, %r782, %r796;
	st.shared.u32 	[%r797], %r871;
	shl.b32 	%r798, %r214, 2;
	add.s32 	%r799, %r782, %r798;
	st.shared.u32 	[%r799], %r870;
	shl.b32 	%r800, %r215, 2;
	add.s32 	%r801, %r782, %r800;
	st.shared.u32 	[%r801], %r869;
	shl.b32 	%r802, %r216, 2;
	add.s32 	%r803, %r782, %r802;
	st.shared.u32 	[%r803], %r868;
	shl.b32 	%r804, %r217, 2;
	add.s32 	%r805, %r782, %r804;
	st.shared.u32 	[%r805], %r867;
	shl.b32 	%r806, %r218, 2;
	add.s32 	%r807, %r782, %r806;
	st.shared.u32 	[%r807], %r866;
	shl.b32 	%r808, %r219, 2;
	add.s32 	%r809, %r782, %r808;
	st.shared.u32 	[%r809], %r865;
	shl.b32 	%r810, %r220, 2;
	add.s32 	%r811, %r782, %r810;
	st.shared.u32 	[%r811], %r864;
	shl.b32 	%r812, %r221, 2;
	add.s32 	%r813, %r782, %r812;
	st.shared.u32 	[%r813], %r863;
	shl.b32 	%r814, %r222, 2;
	add.s32 	%r815, %r782, %r814;
	st.shared.u32 	[%r815], %r862;
	shl.b32 	%r816, %r223, 2;
	add.s32 	%r817, %r782, %r816;
	st.shared.u32 	[%r817], %r861;
	shl.b32 	%r818, %r224, 2;
	add.s32 	%r819, %r782, %r818;
	st.shared.u32 	[%r819], %r860;
	bar.sync 	0;
	ld.shared.u32 	%r878, [%r103];
	ld.shared.u32 	%r877, [%r103+4];
	ld.shared.u32 	%r876, [%r103+8];
	ld.shared.u32 	%r875, [%r103+12];
	ld.shared.u32 	%r874, [%r103+16];
	ld.shared.u32 	%r873, [%r103+20];
	ld.shared.u32 	%r872, [%r103+24];
	ld.shared.u32 	%r871, [%r103+28];
	ld.shared.u32 	%r870, [%r103+32];
	ld.shared.u32 	%r869, [%r103+36];
	ld.shared.u32 	%r868, [%r103+40];
	ld.shared.u32 	%r867, [%r103+44];
	ld.shared.u32 	%r866, [%r103+48];
	ld.shared.u32 	%r865, [%r103+52];
	ld.shared.u32 	%r864, [%r103+56];
	ld.shared.u32 	%r863, [%r103+60];
	ld.shared.u32 	%r862, [%r103+64];
	ld.shared.u32 	%r861, [%r103+68];
	ld.shared.u32 	%r860, [%r103+72];
	bar.sync 	0;
	st.shared.u32 	[%r783], %r897;
	st.shared.u32 	[%r785], %r896;
	st.shared.u32 	[%r787], %r895;
	st.shared.u32 	[%r789], %r894;
	st.shared.u32 	[%r791], %r893;
	st.shared.u32 	[%r793], %r892;
	st.shared.u32 	[%r795], %r891;
	st.shared.u32 	[%r797], %r890;
	st.shared.u32 	[%r799], %r889;
	st.shared.u32 	[%r801], %r888;
	st.shared.u32 	[%r803], %r887;
	st.shared.u32 	[%r805], %r886;
	st.shared.u32 	[%r807], %r885;
	st.shared.u32 	[%r809], %r884;
	st.shared.u32 	[%r811], %r883;
	st.shared.u32 	[%r813], %r882;
	st.shared.u32 	[%r815], %r881;
	st.shared.u32 	[%r817], %r880;
	st.shared.u32 	[%r819], %r879;
	bar.sync 	0;
	ld.shared.u32 	%r897, [%r103];
	ld.shared.u32 	%r896, [%r103+4];
	ld.shared.u32 	%r895, [%r103+8];
	ld.shared.u32 	%r894, [%r103+12];
	ld.shared.u32 	%r893, [%r103+16];
	ld.shared.u32 	%r892, [%r103+20];
	ld.shared.u32 	%r891, [%r103+24];
	ld.shared.u32 	%r890, [%r103+28];
	ld.shared.u32 	%r889, [%r103+32];
	ld.shared.u32 	%r888, [%r103+36];
	ld.shared.u32 	%r887, [%r103+40];
	ld.shared.u32 	%r886, [%r103+44];
	ld.shared.u32 	%r885, [%r103+48];
	ld.shared.u32 	%r884, [%r103+52];
	ld.shared.u32 	%r883, [%r103+56];
	ld.shared.u32 	%r882, [%r103+60];
	ld.shared.u32 	%r881, [%r103+64];
	ld.shared.u32 	%r880, [%r103+68];
	ld.shared.u32 	%r879, [%r103+72];
	bar.sync 	0;
	add.s32 	%r859, %r859, 6;
	add.s32 	%r858, %r858, -6;
	bra.uni 	$L__BB28_77;

}
	// .globl	_ZN3cub18CUB_300001_SM_10006detail10radix_sort30DeviceRadixSortHistogramKernelINS1_5radix10policy_hubIiiyE10Policy1000ELNS0_9SortOrderE0EiyNS1_21identity_decomposer_tEEEvPT2_PKT1_SA_iiT3_
.visible .entry _ZN3cub18CUB_300001_SM_10006detail10radix_sort30DeviceRadixSortHistogramKernelINS1_5radix10policy_hubIiiyE10Policy1000ELNS0_9SortOrderE0EiyNS1_21identity_decomposer_tEEEvPT2_PKT1_SA_iiT3_(
	.param .u64 .ptr .align 1 _ZN3cub18CUB_300001_SM_10006detail10radix_sort30DeviceRadixSortHistogramKernelINS1_5radix10policy_hubIiiyE10Policy1000ELNS0_9SortOrderE0EiyNS1_21identity_decomposer_tEEEvPT2_PKT1_SA_iiT3__param_0,
	.param .u64 .ptr .align 1 _ZN3cub18CUB_300001_SM_10006detail10radix_sort30DeviceRadixSortHistogramKernelINS1_5radix10policy_hubIiiyE10Policy1000ELNS0_9SortOrderE0EiyNS1_21identity_decomposer_tEEEvPT2_PKT1_SA_iiT3__param_1,
	.param .u64 _ZN3cub18CUB_300001_SM_10006detail10radix_sort30DeviceRadixSortHistogramKernelINS1_5radix10policy_hubIiiyE10Policy1000ELNS0_9SortOrderE0EiyNS1_21identity_decomposer_tEEEvPT2_PKT1_SA_iiT3__param_2,
	.param .u32 _ZN3cub18CUB_300001_SM_10006detail10radix_sort30DeviceRadixSortHistogramKernelINS1_5radix10policy_hubIiiyE10Policy1000ELNS0_9SortOrderE0EiyNS1_21identity_decomposer_tEEEvPT2_PKT1_SA_iiT3__param_3,
	.param .u32 _ZN3cub18CUB_300001_SM_10006detail10radix_sort30DeviceRadixSortHistogramKernelINS1_5radix10policy_hubIiiyE10Policy1000ELNS0_9SortOrderE0EiyNS1_21identity_decomposer_tEEEvPT2_PKT1_SA_iiT3__param_4,
	.param .align 1 .b8 _ZN3cub18CUB_300001_SM_10006detail10radix_sort30DeviceRadixSortHistogramKernelINS1_5radix10policy_hubIiiyE10Policy1000ELNS0_9SortOrderE0EiyNS1_21identity_decomposer_tEEEvPT2_PKT1_SA_iiT3__param_5[1]
)
.maxntid 128
{
	.reg .pred 	%p<91>;
	.reg .b32 	%r<486>;
	.reg .b64 	%rd<137>;
	// demoted variable
	.shared .align 4 .b8 _ZZN3cub18CUB_300001_SM_10006detail10radix_sort30DeviceRadixSortHistogramKernelINS1_5radix10policy_hubIiiyE10Policy1000ELNS0_9SortOrderE0EiyNS1_21identity_decomposer_tEEEvPT2_PKT1_SA_iiT3_E12temp_storage[4096];
	ld.param.u64 	%rd18, [_ZN3cub18CUB_300001_SM_10006detail10radix_sort30DeviceRadixSortHistogramKernelINS1_5radix10policy_hubIiiyE10Policy1000ELNS0_9SortOrderE0EiyNS1_21identity_decomposer_tEEEvPT2_PKT1_SA_iiT3__param_0];
	ld.param.u64 	%rd19, [_ZN3cub18CUB_300001_SM_10006detail10radix_sort30DeviceRadixSortHistogramKernelINS1_5radix10policy_hubIiiyE10Policy1000ELNS0_9SortOrderE0EiyNS1_21identity_decomposer_tEEEvPT2_PKT1_SA_iiT3__param_1];
	ld.param.u64 	%rd17, [_ZN3cub18CUB_300001_SM_10006detail10radix_sort30DeviceRadixSortHistogramKernelINS1_5radix10policy_hubIiiyE10Policy1000ELNS0_9SortOrderE0EiyNS1_21identity_decomposer_tEEEvPT2_PKT1_SA_iiT3__param_2];
	ld.param.u32 	%r174, [_ZN3cub18CUB_300001_SM_10006detail10radix_sort30DeviceRadixSortHistogramKernelINS1_5radix10policy_hubIiiyE10Policy1000ELNS0_9SortOrderE0EiyNS1_21identity_decomposer_tEEEvPT2_PKT1_SA_iiT3__param_3];
	ld.param.u32 	%r175, [_ZN3cub18CUB_300001_SM_10006detail10radix_sort30DeviceRadixSortHistogramKernelINS1_5radix10policy_hubIiiyE10Policy1000ELNS0_9SortOrderE0EiyNS1_21identity_decomposer_tEEEvPT2_PKT1_SA_iiT3__param_4];
	cvta.to.global.u64 	%rd1, %rd19;
	cvta.to.global.u64 	%rd2, %rd18;
	setp.eq.s64 	%p2, %rd17, 0;
	@%p2 bra 	$L__BB29_153;
	sub.s32 	%r176, %r175, %r174;
	add.s32 	%r177, %r176, 7;
	shr.s32 	%r178, %r177, 31;
	shr.u32 	%r179, %r178, 29;
	add.s32 	%r180, %r177, %r179;
	shr.s32 	%r181, %r180, 3;
	mov.u32 	%r182, %tid.x;
	setp.gt.u32 	%p3, %r182, 255;
	setp.lt.s32 	%p4, %r177, 8;
	mov.u32 	%r183, %ctaid.x;
	shl.b32 	%r184, %r183, 11;
	cvt.u64.u32 	%rd3, %r184;
	mov.u32 	%r185, %nctaid.x;
	shl.b32 	%r186, %r185, 11;
	cvt.u64.u32 	%rd4, %r186;
	add.s32 	%r1, %r181, -1;
	and.b32  	%r2, %r181, 15;
	and.b32  	%r3, %r181, 7;
	add.s32 	%r4, %r3, -1;
	and.b32  	%r5, %r181, 3;
	or.pred  	%p1, %p3, %p4;
	shl.b32 	%r187, %r182, 2;
	mov.u32 	%r188, _ZZN3cub18CUB_300001_SM_10006detail10radix_sort30DeviceRadixSortHistogramKernelINS1_5radix10policy_hubIiiyE10Policy1000ELNS0_9SortOrderE0EiyNS1_21identity_decomposer_tEEEvPT2_PKT1_SA_iiT3_E12temp_storage;
	add.s32 	%r6, %r188, %r187;
	and.b32  	%r7, %r181, 268435440;
	cvt.u64.u32 	%rd5, %r182;
	add.s32 	%r8, %r182, 128;
	add.s32 	%r9, %r182, 256;
	add.s32 	%r10, %r182, 384;
	add.s32 	%r11, %r182, 512;
	add.s32 	%r12, %r182, 640;
	add.s32 	%r13, %r182, 768;
	or.b32  	%r14, %r182, 1024;
	add.s32 	%r15, %r182, 1920;
	and.b32  	%r16, %r181, 268435448;
	and.b32  	%r17, %r181, 1;
	neg.s32 	%r18, %r7;
	add.s32 	%r19, %r6, 8192;
	add.s64 	%rd21, %rd17, -1;
	shr.u64 	%rd22, %rd21, 30;
	add.s64 	%rd23, %rd22, 1;
	min.u64 	%rd6, %rd23, %rd17;
	mov.b64 	%rd135, 0;
$L__BB29_2:
	@%p1 bra 	$L__BB29_30;
	setp.lt.u32 	%p5, %r1, 15;
	mov.b32 	%r439, 0;
	@%p5 bra 	$L__BB29_6;
	mov.u32 	%r436, %r19;
	mov.u32 	%r437, %r18;
$L__BB29_5:
	.pragma "nounroll";
	mov.b32 	%r190, 0;
	st.shared.u32 	[%r436+-8192], %r190;
	st.shared.u32 	[%r436+-7168], %r190;
	st.shared.u32 	[%r436+-6144], %r190;
	st.shared.u32 	[%r436+-5120], %r190;
	st.shared.u32 	[%r436+-4096], %r190;
	st.shared.u32 	[%r436+-3072], %r190;
	st.shared.u32 	[%r436+-2048], %r190;
	st.shared.u32 	[%r436+-1024], %r190;
	st.shared.u32 	[%r436], %r190;
	st.shared.u32 	[%r436+1024], %r190;
	st.shared.u32 	[%r436+2048], %r190;
	st.shared.u32 	[%r436+3072], %r190;
	st.shared.u32 	[%r436+4096], %r190;
	st.shared.u32 	[%r436+5120], %r190;
	st.shared.u32 	[%r436+6144], %r190;
	st.shared.u32 	[%r436+7168], %r190;
	add.s32 	%r437, %r437, 16;
	add.s32 	%r436, %r436, 16384;
	setp.ne.s32 	%p6, %r437, 0;
	mov.u32 	%r439, %r7;
	@%p6 bra 	$L__BB29_5;
$L__BB29_6:
	add.s32 	%r25, %r2, -1;
	setp.eq.s32 	%p7, %r2, 0;
	@%p7 bra 	$L__BB29_16;
	setp.lt.u32 	%p8, %r25, 7;
	@%p8 bra 	$L__BB29_9;
	shl.b32 	%r191, %r439, 10;
	add.s32 	%r192, %r6, %r191;
	mov.b32 	%r193, 0;
	st.shared.u32 	[%r192], %r193;
	st.shared.u32 	[%r192+1024], %r193;
	st.shared.u32 	[%r192+2048], %r193;
	st.shared.u32 	[%r192+3072], %r193;
	st.shared.u32 	[%r192+4096], %r193;
	st.shared.u32 	[%r192+5120], %r193;
	st.shared.u32 	[%r192+6144], %r193;
	st.shared.u32 	[%r192+7168], %r193;
	add.s32 	%r439, %r439, 8;
$L__BB29_9:
	setp.eq.s32 	%p9, %r3, 0;
	@%p9 bra 	$L__BB29_16;
	setp.lt.u32 	%p10, %r4, 3;
	@%p10 bra 	$L__BB29_12;
	shl.b32 	%r194, %r439, 10;
	add.s32 	%r195, %r6, %r194;
	mov.b32 	%r196, 0;
	st.shared.u32 	[%r195], %r196;
	st.shared.u32 	[%r195+1024], %r196;
	st.shared.u32 	[%r195+2048], %r196;
	st.shared.u32 	[%r195+3072], %r196;
	add.s32 	%r439, %r439, 4;
$L__BB29_12:
	setp.eq.s32 	%p11, %r5, 0;
	@%p11 bra 	$L__BB29_16;
	setp.eq.s32 	%p12, %r5, 1;
	shl.b32 	%r197, %r439, 10;
	add.s32 	%r30, %r6, %r197;
	mov.b32 	%r198, 0;
	st.shared.u32 	[%r30], %r198;
	@%p12 bra 	$L__BB29_16;
	setp.eq.s32 	%p13, %r5, 2;
	mov.b32 	%r199, 0;
	st.shared.u32 	[%r30+1024], %r199;
	@%p13 bra 	$L__BB29_16;
	mov.b32 	%r200, 0;
	st.shared.u32 	[%r30+2048], %r200;
$L__BB29_16:
	cvt.u32.u64 	%r201, %rd5;
	setp.gt.u32 	%p14, %r201, 127;
	@%p14 bra 	$L__BB29_30;
	setp.lt.u32 	%p15, %r1, 15;
	mov.b32 	%r443, 0;
	@%p15 bra 	$L__BB29_20;
	mov.b32 	%r441, 0;
$L__BB29_19:
	.pragma "nounroll";
	shl.b32 	%r204, %r441, 10;
	add.s32 	%r205, %r6, %r204;
	mov.b32 	%r206, 0;
	st.shared.u32 	[%r205+512], %r206;
	st.shared.u32 	[%r205+1536], %r206;
	st.shared.u32 	[%r205+2560], %r206;
	st.shared.u32 	[%r205+3584], %r206;
	st.shared.u32 	[%r205+4608], %r206;
	st.shared.u32 	[%r205+5632], %r206;
	st.shared.u32 	[%r205+6656], %r206;
	st.shared.u32 	[%r205+7680], %r206;
	st.shared.u32 	[%r205+8704], %r206;
	st.shared.u32 	[%r205+9728], %r206;
	st.shared.u32 	[%r205+10752], %r206;
	st.shared.u32 	[%r205+11776], %r206;
	st.shared.u32 	[%r205+12800], %r206;
	st.shared.u32 	[%r205+13824], %r206;
	st.shared.u32 	[%r205+14848], %r206;
	st.shared.u32 	[%r205+15872], %r206;
	add.s32 	%r441, %r441, 16;
	setp.ne.s32 	%p16, %r441, %r7;
	mov.u32 	%r443, %r7;
	@%p16 bra 	$L__BB29_19;
$L__BB29_20:
	setp.eq.s32 	%p17, %r2, 0;
	@%p17 bra 	$L__BB29_30;
	setp.lt.u32 	%p18, %r25, 7;
	@%p18 bra 	$L__BB29_23;
	shl.b32 	%r207, %r443, 10;
	add.s32 	%r208, %r6, %r207;
	mov.b32 	%r209, 0;
	st.shared.u32 	[%r208+512], %r209;
	st.shared.u32 	[%r208+1536], %r209;
	st.shared.u32 	[%r208+2560], %r209;
	st.shared.u32 	[%r208+3584], %r209;
	st.shared.u32 	[%r208+4608], %r209;
	st.shared.u32 	[%r208+5632], %r209;
	st.shared.u32 	[%r208+6656], %r209;
	st.shared.u32 	[%r208+7680], %r209;
	add.s32 	%r443, %r443, 8;
$L__BB29_23:
	setp.eq.s32 	%p19, %r3, 0;
	@%p19 bra 	$L__BB29_30;
	setp.lt.u32 	%p20, %r4, 3;
	@%p20 bra 	$L__BB29_26;
	shl.b32 	%r210, %r443, 10;
	add.s32 	%r211, %r6, %r210;
	mov.b32 	%r212, 0;
	st.shared.u32 	[%r211+512], %r212;
	st.shared.u32 	[%r211+1536], %r212;
	st.shared.u32 	[%r211+2560], %r212;
	st.shared.u32 	[%r211+3584], %r212;
	add.s32 	%r443, %r443, 4;
$L__BB29_26:
	setp.eq.s32 	%p21, %r5, 0;
	@%p21 bra 	$L__BB29_30;
	setp.eq.s32 	%p22, %r5, 1;
	shl.b32 	%r213, %r443, 10;
	add.s32 	%r38, %r6, %r213;
	mov.b32 	%r214, 0;
	st.shared.u32 	[%r38+512], %r214;
	@%p22 bra 	$L__BB29_30;
	setp.eq.s32 	%p23, %r5, 2;
	mov.b32 	%r215, 0;
	st.shared.u32 	[%r38+1536], %r215;
	@%p23 bra 	$L__BB29_30;
	mov.b32 	%r216, 0;
	st.shared.u32 	[%r38+2560], %r216;
$L__BB29_30:
	bar.sync 	0;
	bar.sync 	0;
	shl.b64 	%rd8, %rd135, 30;
	sub.s64 	%rd24, %rd17, %rd8;
	min.u64 	%rd9, %rd24, 1073741824;
	setp.le.u64 	%p24, %rd9, %rd3;
	@%p24 bra 	$L__BB29_70;
	mov.u64 	%rd136, %rd3;
$L__BB29_32:
	add.s64 	%rd11, %rd136, %rd8;
	sub.s64 	%rd12, %rd17, %rd11;
	setp.lt.u64 	%p25, %rd12, 2048;
	@%p25 bra 	$L__BB29_34;
	add.s64 	%rd27, %rd11, %rd5;
	shl.b64 	%rd28, %rd27, 2;
	add.s64 	%rd29, %rd1, %rd28;
	ld.global.u32 	%r475, [%rd29];
	ld.global.u32 	%r474, [%rd29+512];
	ld.global.u32 	%r473, [%rd29+1024];
	ld.global.u32 	%r472, [%rd29+1536];
	ld.global.u32 	%r471, [%rd29+2048];
	ld.global.u32 	%r470, [%rd29+2560];
	ld.global.u32 	%r469, [%rd29+3072];
	ld.global.u32 	%r468, [%rd29+3584];
	ld.global.u32 	%r467, [%rd29+4096];
	ld.global.u32 	%r466, [%rd29+4608];
	ld.global.u32 	%r465, [%rd29+5120];
	ld.global.u32 	%r464, [%rd29+5632];
	ld.global.u32 	%r463, [%rd29+6144];
	ld.global.u32 	%r462, [%rd29+6656];
	ld.global.u32 	%r461, [%rd29+7168];
	ld.global.u32 	%r460, [%rd29+7680];
	bra.uni 	$L__BB29_66;
$L__BB29_34:
	cvt.u32.u64 	%r218, %rd5;
	cvt.u32.u64 	%r55, %rd12;
	setp.ge.s32 	%p26, %r218, %r55;
	add.s64 	%rd25, %rd11, %rd5;
	shl.b64 	%rd26, %rd25, 2;
	add.s64 	%rd13, %rd1, %rd26;
	mov.b32 	%r475, 2147483647;
	@%p26 bra 	$L__BB29_36;
	ld.global.u32 	%r475, [%rd13];
$L__BB29_36:
	setp.ge.s32 	%p27, %r8, %r55;
	mov.b32 	%r474, 2147483647;
	@%p27 bra 	$L__BB29_38;
	ld.global.u32 	%r474, [%rd13+512];
$L__BB29_38:
	setp.ge.s32 	%p28, %r9, %r55;
	mov.b32 	%r473, 2147483647;
	@%p28 bra 	$L__BB29_40;
	ld.global.u32 	%r473, [%rd13+1024];
$L__BB29_40:
	setp.ge.s32 	%p29, %r10, %r55;
	mov.b32 	%r472, 2147483647;
	@%p29 bra 	$L__BB29_42;
	ld.global.u32 	%r472, [%rd13+1536];
$L__BB29_42:
	setp.ge.s32 	%p30, %r11, %r55;
	mov.b32 	%r471, 2147483647;
	@%p30 bra 	$L__BB29_44;
	ld.global.u32 	%r471, [%rd13+2048];
$L__BB29_44:
	setp.ge.s32 	%p31, %r12, %r55;
	mov.b32 	%r470, 2147483647;
	@%p31 bra 	$L__BB29_46;
	ld.global.u32 	%r470, [%rd13+2560];
$L__BB29_46:
	setp.ge.s32 	%p32, %r13, %r55;
	mov.b32 	%r469, 2147483647;
	@%p32 bra 	$L__BB29_48;
	ld.global.u32 	%r469, [%rd13+3072];
$L__BB29_48:
	mov.u32 	%r226, %tid.x;
	add.s32 	%r227, %r226, 896;
	setp.ge.s32 	%p33, %r227, %r55;
	mov.b32 	%r468, 2147483647;
	@%p33 bra 	$L__BB29_50;
	ld.global.u32 	%r468, [%rd13+3584];
$L__BB29_50:
	setp.ge.s32 	%p34, %r14, %r55;
	mov.b32 	%r467, 2147483647;
	@%p34 bra 	$L__BB29_52;
	ld.global.u32 	%r467, [%rd13+4096];
$L__BB29_52:
	add.s32 	%r231, %r226, 1152;
	setp.ge.s32 	%p35, %r231, %r55;
	mov.b32 	%r466, 2147483647;
	@%p35 bra 	$L__BB29_54;
	ld.global.u32 	%r466, [%rd13+4608];
$L__BB29_54:
	add.s32 	%r234, %r226, 1280;
	setp.ge.s32 	%p36, %r234, %r55;
	mov.b32 	%r465, 2147483647;
	@%p36 bra 	$L__BB29_56;
	ld.global.u32 	%r465, [%rd13+5120];
$L__BB29_56:
	add.s32 	%r237, %r226, 1408;
	setp.ge.s32 	%p37, %r237, %r55;
	mov.b32 	%r464, 2147483647;
	@%p37 bra 	$L__BB29_58;
	ld.global.u32 	%r464, [%rd13+5632];
$L__BB29_58:
	add.s32 	%r240, %r226, 1536;
	setp.ge.s32 	%p38, %r240, %r55;
	mov.b32 	%r463, 2147483647;
	@%p38 bra 	$L__BB29_60;
	ld.global.u32 	%r463, [%rd13+6144];
$L__BB29_60:
	add.s32 	%r243, %r226, 1664;
	setp.ge.s32 	%p39, %r243, %r55;
	mov.b32 	%r462, 2147483647;
	@%p39 bra 	$L__BB29_62;
	ld.global.u32 	%r462, [%rd13+6656];
$L__BB29_62:
	add.s32 	%r246, %r226, 1792;
	setp.ge.s32 	%p40, %r246, %r55;
	mov.b32 	%r461, 2147483647;
	@%p40 bra 	$L__BB29_64;
	ld.global.u32 	%r461, [%rd13+7168];
$L__BB29_64:
	setp.ge.s32 	%p41, %r15, %r55;
	mov.b32 	%r460, 2147483647;
	@%p41 bra 	$L__BB29_66;
	ld.global.u32 	%r460, [%rd13+7680];
$L__BB29_66:
	setp.le.s32 	%p42, %r175, %r174;
	@%p42 bra 	$L__BB29_69;
	xor.b32  	%r103, %r460, -2147483648;
	xor.b32  	%r104, %r461, -2147483648;
	xor.b32  	%r105, %r462, -2147483648;
	xor.b32  	%r106, %r463, -2147483648;
	xor.b32  	%r107, %r464, -2147483648;
	xor.b32  	%r108, %r465, -2147483648;
	xor.b32  	%r109, %r466, -2147483648;
	xor.b32  	%r110, %r467, -2147483648;
	xor.b32  	%r111, %r468, -2147483648;
	xor.b32  	%r112, %r469, -2147483648;
	xor.b32  	%r113, %r470, -2147483648;
	xor.b32  	%r114, %r471, -2147483648;
	xor.b32  	%r115, %r472, -2147483648;
	xor.b32  	%r116, %r473, -2147483648;
	xor.b32  	%r117, %r474, -2147483648;
	xor.b32  	%r118, %r475, -2147483648;
	mov.b32 	%r476, 0;
	mov.u32 	%r477, %r174;
$L__BB29_68:
	sub.s32 	%r249, %r175, %r477;
	shl.b32 	%r250, %r476, 10;
	mov.u32 	%r251, _ZZN3cub18CUB_300001_SM_10006detail10radix_sort30DeviceRadixSortHistogramKernelINS1_5radix10policy_hubIiiyE10Policy1000ELNS0_9SortOrderE0EiyNS1_21identity_decomposer_tEEEvPT2_PKT1_SA_iiT3_E12temp_storage;
	add.s32 	%r252, %r251, %r250;
	min.s32 	%r253, %r249, 8;
	mov.b32 	%r254, -1;
	shl.b32 	%r255, %r254, %r253;
	not.b32 	%r256, %r255;
	shr.u32 	%r257, %r118, %r477;
	and.b32  	%r258, %r257, %r256;
	shl.b32 	%r259, %r258, 2;
	add.s32 	%r260, %r252, %r259;
	atom.shared.add.u32 	%r261, [%r260], 1;
	shr.u32 	%r262, %r117, %r477;
	and.b32  	%r263, %r262, %r256;
	shl.b32 	%r264, %r263, 2;
	add.s32 	%r265, %r252, %r264;
	atom.shared.add.u32 	%r266, [%r265], 1;
	shr.u32 	%r267, %r116, %r477;
	and.b32  	%r268, %r267, %r256;
	shl.b32 	%r269, %r268, 2;
	add.s32 	%r270, %r252, %r269;
	atom.shared.add.u32 	%r271, [%r270], 1;
	shr.u32 	%r272, %r115, %r477;
	and.b32  	%r273, %r272, %r256;
	shl.b32 	%r274, %r273, 2;
	add.s32 	%r275, %r252, %r274;
	atom.shared.add.u32 	%r276, [%r275], 1;
	shr.u32 	%r277, %r114, %r477;
	and.b32  	%r278, %r277, %r256;
	shl.b32 	%r279, %r278, 2;
	add.s32 	%r280, %r252, %r279;
	atom.shared.add.u32 	%r281, [%r280], 1;
	shr.u32 	%r282, %r113, %r477;
	and.b32  	%r283, %r282, %r256;
	shl.b32 	%r284, %r283, 2;
	add.s32 	%r285, %r252, %r284;
	atom.shared.add.u32 	%r286, [%r285], 1;
	shr.u32 	%r287, %r112, %r477;
	and.b32  	%r288, %r287, %r256;
	shl.b32 	%r289, %r288, 2;
	add.s32 	%r290, %r252, %r289;
	atom.shared.add.u32 	%r291, [%r290], 1;
	shr.u32 	%r292, %r111, %r477;
	and.b32  	%r293, %r292, %r256;
	shl.b32 	%r294, %r293, 2;
	add.s32 	%r295, %r252, %r294;
	atom.shared.add.u32 	%r296, [%r295], 1;
	shr.u32 	%r297, %r110, %r477;
	and.b32  	%r298, %r297, %r256;
	shl.b32 	%r299, %r298, 2;
	add.s32 	%r300, %r252, %r299;
	atom.shared.add.u32 	%r301, [%r300], 1;
	shr.u32 	%r302, %r109, %r477;
	and.b32  	%r303, %r302, %r256;
	shl.b32 	%r304, %r303, 2;
	add.s32 	%r305, %r252, %r304;
	atom.shared.add.u32 	%r306, [%r305], 1;
	shr.u32 	%r307, %r108, %r477;
	and.b32  	%r308, %r307, %r256;
	shl.b32 	%r309, %r308, 2;
	add.s32 	%r310, %r252, %r309;
	atom.shared.add.u32 	%r311, [%r310], 1;
	shr.u32 	%r312, %r107, %r477;
	and.b32  	%r313, %r312, %r256;
	shl.b32 	%r314, %r313, 2;
	add.s32 	%r315, %r252, %r314;
	atom.shared.add.u32 	%r316, [%r315], 1;
	shr.u32 	%r317, %r106, %r477;
	and.b32  	%r318, %r317, %r256;
	shl.b32 	%r319, %r318, 2;
	add.s32 	%r320, %r252, %r319;
	atom.shared.add.u32 	%r321, [%r320], 1;
	shr.u32 	%r322, %r105, %r477;
	and.b32  	%r323, %r322, %r256;
	shl.b32 	%r324, %r323, 2;
	add.s32 	%r325, %r252, %r324;
	atom.shared.add.u32 	%r326, [%r325], 1;
	shr.u32 	%r327, %r104, %r477;
	and.b32  	%r328, %r327, %r256;
	shl.b32 	%r329, %r328, 2;
	add.s32 	%r330, %r252, %r329;
	atom.shared.add.u32 	%r331, [%r330], 1;
	shr.u32 	%r332, %r103, %r477;
	and.b32  	%r333, %r332, %r256;
	shl.b32 	%r334, %r333, 2;
	add.s32 	%r335, %r252, %r334;
	atom.shared.add.u32 	%r336, [%r335], 1;
	add.s32 	%r477, %r477, 8;
	add.s32 	%r476, %r476, 1;
	setp.lt.s32 	%p43, %r477, %r175;
	@%p43 bra 	$L__BB29_68;
$L__BB29_69:
	add.s64 	%rd136, %rd136, %rd4;
	setp.lt.u64 	%p44, %rd136, %rd9;
	@%p44 bra 	$L__BB29_32;
$L__BB29_70:
	bar.sync 	0;
	@%p1 bra 	$L__BB29_152;
	setp.lt.u32 	%p45, %r1, 7;
	mov.b32 	%r480, 0;
	@%p45 bra 	$L__BB29_90;
	mov.b32 	%r478, 0;
$L__BB29_73:
	.pragma "nounroll";
	shl.b32 	%r339, %r478, 10;
	add.s32 	%r124, %r6, %r339;
	ld.shared.u32 	%r125, [%r124];
	setp.eq.s32 	%p46, %r125, 0;
	@%p46 bra 	$L__BB29_75;
	cvt.u32.u64 	%r340, %rd5;
	shl.b32 	%r341, %r478, 8;
	add.s32 	%r342, %r341, %r340;
	mul.wide.u32 	%rd30, %r342, 8;
	add.s64 	%rd31, %rd2, %rd30;
	cvt.u64.u32 	%rd32, %r125;
	atom.global.add.u64 	%rd33, [%rd31], %rd32;
$L__BB29_75:
	ld.shared.u32 	%r126, [%r124+1024];
	setp.eq.s32 	%p47, %r126, 0;
	@%p47 bra 	$L__BB29_77;
	cvt.u32.u64 	%r343, %rd5;
	shl.b32 	%r344, %r478, 8;
	add.s32 	%r345, %r344, %r343;
	add.s32 	%r346, %r345, 256;
	mul.wide.u32 	%rd34, %r346, 8;
	add.s64 	%rd35, %rd2, %rd34;
	cvt.u64.u32 	%rd36, %r126;
	atom.global.add.u64 	%rd37, [%rd35], %rd36;
$L__BB29_77:
	ld.shared.u32 	%r127, [%r124+2048];
	setp.eq.s32 	%p48, %r127, 0;
	@%p48 bra 	$L__BB29_79;
	cvt.u32.u64 	%r347, %rd5;
	shl.b32 	%r348, %r478, 8;
	add.s32 	%r349, %r348, %r347;
	add.s32 	%r350, %r349, 512;
	mul.wide.u32 	%rd38, %r350, 8;
	add.s64 	%rd39, %rd2, %rd38;
	cvt.u64.u32 	%rd40, %r127;
	atom.global.add.u64 	%rd41, [%rd39], %rd40;
$L__BB29_79:
	ld.shared.u32 	%r128, [%r124+3072];
	setp.eq.s32 	%p49, %r128, 0;
	@%p49 bra 	$L__BB29_81;
	cvt.u32.u64 	%r351, %rd5;
	shl.b32 	%r352, %r478, 8;
	add.s32 	%r353, %r352, %r351;
	add.s32 	%r354, %r353, 768;
	mul.wide.u32 	%rd42, %r354, 8;
	add.s64 	%rd43, %rd2, %rd42;
	cvt.u64.u32 	%rd44, %r128;
	atom.global.add.u64 	%rd45, [%rd43], %rd44;
$L__BB29_81:
	ld.shared.u32 	%r129, [%r124+4096];
	setp.eq.s32 	%p50, %r129, 0;
	@%p50 bra 	$L__BB29_83;
	cvt.u32.u64 	%r355, %rd5;
	shl.b32 	%r356, %r478, 8;
	add.s32 	%r357, %r356, %r355;
	add.s32 	%r358, %r357, 1024;
	mul.wide.u32 	%rd46, %r358, 8;
	add.s64 	%rd47, %rd2, %rd46;
	cvt.u64.u32 	%rd48, %r129;
	atom.global.add.u64 	%rd49, [%rd47], %rd48;
$L__BB29_83:
	ld.shared.u32 	%r130, [%r124+5120];
	setp.eq.s32 	%p51, %r130, 0;
	@%p51 bra 	$L__BB29_85;
	cvt.u32.u64 	%r359, %rd5;
	shl.b32 	%r360, %r478, 8;
	add.s32 	%r361, %r360, %r359;
	add.s32 	%r362, %r361, 1280;
	mul.wide.u32 	%rd50, %r362, 8;
	add.s64 	%rd51, %rd2, %rd50;
	cvt.u64.u32 	%rd52, %r130;
	atom.global.add.u64 	%rd53, [%rd51], %rd52;
$L__BB29_85:
	ld.shared.u32 	%r131, [%r124+6144];
	setp.eq.s32 	%p52, %r131, 0;
	@%p52 bra 	$L__BB29_87;
	cvt.u32.u64 	%r363, %rd5;
	shl.b32 	%r364, %r478, 8;
	add.s32 	%r365, %r364, %r363;
	add.s32 	%r366, %r365, 1536;
	mul.wide.u32 	%rd54, %r366, 8;
	add.s64 	%rd55, %rd2, %rd54;
	cvt.u64.u32 	%rd56, %r131;
	atom.global.add.u64 	%rd57, [%rd55], %rd56;
$L__BB29_87:
	ld.shared.u32 	%r132, [%r124+7168];
	setp.eq.s32 	%p53, %r132, 0;
	@%p53 bra 	$L__BB29_89;
	cvt.u32.u64 	%r367, %rd5;
	shl.b32 	%r368, %r478, 8;
	add.s32 	%r369, %r368, %r367;
	add.s32 	%r370, %r369, 1792;
	mul.wide.u32 	%rd58, %r370, 8;
	add.s64 	%rd59, %rd2, %rd58;
	cvt.u64.u32 	%rd60, %r132;
	atom.global.add.u64 	%rd61, [%rd59], %rd60;
$L__BB29_89:
	add.s32 	%r478, %r478, 8;
	setp.ne.s32 	%p54, %r478, %r16;
	mov.u32 	%r480, %r16;
	@%p54 bra 	$L__BB29_73;
$L__BB29_90:
	add.s32 	%r135, %r5, -1;
	setp.eq.s32 	%p55, %r3, 0;
	@%p55 bra 	$L__BB29_111;
	setp.lt.u32 	%p56, %r4, 3;
	@%p56 bra 	$L__BB29_101;
	shl.b32 	%r371, %r480, 10;
	add.s32 	%r136, %r6, %r371;
	ld.shared.u32 	%r137, [%r136];
	setp.eq.s32 	%p57, %r137, 0;
	@%p57 bra 	$L__BB29_94;
	cvt.u32.u64 	%r372, %rd5;
	shl.b32 	%r373, %r480, 8;
	add.s32 	%r374, %r373, %r372;
	mul.wide.u32 	%rd62, %r374, 8;
	add.s64 	%rd63, %rd2, %rd62;
	cvt.u64.u32 	%rd64, %r137;
	atom.global.add.u64 	%rd65, [%rd63], %rd64;
$L__BB29_94:
	ld.shared.u32 	%r138, [%r136+1024];
	setp.eq.s32 	%p58, %r138, 0;
	@%p58 bra 	$L__BB29_96;
	cvt.u32.u64 	%r375, %rd5;
	shl.b32 	%r376, %r480, 8;
	add.s32 	%r377, %r376, %r375;
	add.s32 	%r378, %r377, 256;
	mul.wide.u32 	%rd66, %r378, 8;
	add.s64 	%rd67, %rd2, %rd66;
	cvt.u64.u32 	%rd68, %r138;
	atom.global.add.u64 	%rd69, [%rd67], %rd68;
$L__BB29_96:
	ld.shared.u32 	%r139, [%r136+2048];
	setp.eq.s32 	%p59, %r139, 0;
	@%p59 bra 	$L__BB29_98;
	cvt.u32.u64 	%r379, %rd5;
	shl.b32 	%r380, %r480, 8;
	add.s32 	%r381, %r380, %r379;
	add.s32 	%r382, %r381, 512;
	mul.wide.u32 	%rd70, %r382, 8;
	add.s64 	%rd71, %rd2, %rd70;
	cvt.u64.u32 	%rd72, %r139;
	atom.global.add.u64 	%rd73, [%rd71], %rd72;
$L__BB29_98:
	ld.shared.u32 	%r140, [%r136+3072];
	setp.eq.s32 	%p60, %r140, 0;
	@%p60 bra 	$L__BB29_100;
	cvt.u32.u64 	%r383, %rd5;
	shl.b32 	%r384, %r480, 8;
	add.s32 	%r385, %r384, %r383;
	add.s32 	%r386, %r385, 768;
	mul.wide.u32 	%rd74, %r386, 8;
	add.s64 	%rd75, %rd2, %rd74;
	cvt.u64.u32 	%rd76, %r140;
	atom.global.add.u64 	%rd77, [%rd75], %rd76;
$L__BB29_100:
	add.s32 	%r480, %r480, 4;
$L__BB29_101:
	setp.eq.s32 	%p61, %r5, 0;
	@%p61 bra 	$L__BB29_111;
	setp.eq.s32 	%p62, %r135, 0;
	@%p62 bra 	$L__BB29_108;
	shl.b32 	%r387, %r480, 10;
	add.s32 	%r143, %r6, %r387;
	ld.shared.u32 	%r144, [%r143];
	setp.eq.s32 	%p63, %r144, 0;
	@%p63 bra 	$L__BB29_105;
	cvt.u32.u64 	%r388, %rd5;
	shl.b32 	%r389, %r480, 8;
	add.s32 	%r390, %r389, %r388;
	mul.wide.u32 	%rd78, %r390, 8;
	add.s64 	%rd79, %rd2, %rd78;
	cvt.u64.u32 	%rd80, %r144;
	atom.global.add.u64 	%rd81, [%rd79], %rd80;
$L__BB29_105:
	ld.shared.u32 	%r145, [%r143+1024];
	setp.eq.s32 	%p64, %r145, 0;
	@%p64 bra 	$L__BB29_107;
	cvt.u32.u64 	%r391, %rd5;
	shl.b32 	%r392, %r480, 8;
	add.s32 	%r393, %r392, %r391;
	add.s32 	%r394, %r393, 256;
	mul.wide.u32 	%rd82, %r394, 8;
	add.s64 	%rd83, %rd2, %rd82;
	cvt.u64.u32 	%rd84, %r145;
	atom.global.add.u64 	%rd85, [%rd83], %rd84;
$L__BB29_107:
	add.s32 	%r480, %r480, 2;
$L__BB29_108:
	setp.eq.s32 	%p65, %r17, 0;
	@%p65 bra 	$L__BB29_111;
	shl.b32 	%r395, %r480, 10;
	add.s32 	%r396, %r6, %r395;
	ld.shared.u32 	%r148, [%r396];
	setp.eq.s32 	%p66, %r148, 0;
	@%p66 bra 	$L__BB29_111;
	cvt.u32.u64 	%r397, %rd5;
	shl.b32 	%r398, %r480, 8;
	add.s32 	%r399, %r398, %r397;
	mul.wide.u32 	%rd86, %r399, 8;
	add.s64 	%rd87, %rd2, %rd86;
	cvt.u64.u32 	%rd88, %r148;
	atom.global.add.u64 	%rd89, [%rd87], %rd88;
$L__BB29_111:
	cvt.u32.u64 	%r400, %rd5;
	setp.gt.u32 	%p67, %r400, 127;
	@%p67 bra 	$L__BB29_152;
	setp.lt.u32 	%p68, %r1, 7;
	mov.b32 	%r484, 0;
	@%p68 bra 	$L__BB29_131;
	mov.b32 	%r482, 0;
$L__BB29_114:
	.pragma "nounroll";
	shl.b32 	%r404, %r482, 10;
	add.s32 	%r150, %r6, %r404;
	ld.shared.u32 	%r151, [%r150+512];
	setp.eq.s32 	%p69, %r151, 0;
	shl.b32 	%r405, %r482, 8;
	add.s32 	%r406, %r405, %r400;
	mul.wide.u32 	%rd90, %r406, 8;
	add.s64 	%rd15, %rd2, %rd90;
	@%p69 bra 	$L__BB29_116;
	cvt.u64.u32 	%rd91, %r151;
	atom.global.add.u64 	%rd92, [%rd15+1024], %rd91;
$L__BB29_116:
	ld.shared.u32 	%r152, [%r150+1536];
	setp.eq.s32 	%p70, %r152, 0;
	@%p70 bra 	$L__BB29_118;
	cvt.u64.u32 	%rd93, %r152;
	atom.global.add.u64 	%rd94, [%rd15+3072], %rd93;
$L__BB29_118:
	ld.shared.u32 	%r153, [%r150+2560];
	setp.eq.s32 	%p71, %r153, 0;
	@%p71 bra 	$L__BB29_120;
	cvt.u64.u32 	%rd95, %r153;
	atom.global.add.u64 	%rd96, [%rd15+5120], %rd95;
$L__BB29_120:
	ld.shared.u32 	%r154, [%r150+3584];
	setp.eq.s32 	%p72, %r154, 0;
	@%p72 bra 	$L__BB29_122;
	cvt.u64.u32 	%rd97, %r154;
	atom.global.add.u64 	%rd98, [%rd15+7168], %rd97;
$L__BB29_122:
	ld.shared.u32 	%r155, [%r150+4608];
	setp.eq.s32 	%p73, %r155, 0;
	@%p73 bra 	$L__BB29_124;
	cvt.u64.u32 	%rd99, %r155;
	atom.global.add.u64 	%rd100, [%rd15+9216], %rd99;
$L__BB29_124:
	ld.shared.u32 	%r156, [%r150+5632];
	setp.eq.s32 	%p74, %r156, 0;
	@%p74 bra 	$L__BB29_126;
	cvt.u64.u32 	%rd101, %r156;
	atom.global.add.u64 	%rd102, [%rd15+11264], %rd101;
$L__BB29_126:
	ld.shared.u32 	%r157, [%r150+6656];
	setp.eq.s32 	%p75, %r157, 0;
	@%p75 bra 	$L__BB29_128;
	cvt.u64.u32 	%rd103, %r157;
	atom.global.add.u64 	%rd104, [%rd15+13312], %rd103;
$L__BB29_128:
	ld.shared.u32 	%r158, [%r150+7680];
	setp.eq.s32 	%p76, %r158, 0;
	@%p76 bra 	$L__BB29_130;
	cvt.u64.u32 	%rd105, %r158;
	atom.global.add.u64 	%rd106, [%rd15+15360], %rd105;
$L__BB29_130:
	add.s32 	%r482, %r482, 8;
	setp.ne.s32 	%p77, %r482, %r16;
	mov.u32 	%r484, %r16;
	@%p77 bra 	$L__BB29_114;
$L__BB29_131:
	setp.eq.s32 	%p78, %r3, 0;
	@%p78 bra 	$L__BB29_152;
	setp.lt.u32 	%p79, %r4, 3;
	@%p79 bra 	$L__BB29_142;
	shl.b32 	%r407, %r484, 10;
	add.s32 	%r161, %r6, %r407;
	ld.shared.u32 	%r162, [%r161+512];
	setp.eq.s32 	%p80, %r162, 0;
	@%p80 bra 	$L__BB29_135;
	shl.b32 	%r409, %r484, 8;
	add.s32 	%r410, %r409, %r400;
	mul.wide.u32 	%rd107, %r410, 8;
	add.s64 	%rd108, %rd2, %rd107;
	cvt.u64.u32 	%rd109, %r162;
	atom.global.add.u64 	%rd110, [%rd108+1024], %rd109;
$L__BB29_135:
	ld.shared.u32 	%r163, [%r161+1536];
	setp.eq.s32 	%p81, %r163, 0;
	@%p81 bra 	$L__BB29_137;
	shl.b32 	%r412, %r484, 8;
	add.s32 	%r413, %r412, %r400;
	add.s32 	%r414, %r413, 256;
	mul.wide.u32 	%rd111, %r414, 8;
	add.s64 	%rd112, %rd2, %rd111;
	cvt.u64.u32 	%rd113, %r163;
	atom.global.add.u64 	%rd114, [%rd112+1024], %rd113;
$L__BB29_137:
	ld.shared.u32 	%r164, [%r161+2560];
	setp.eq.s32 	%p82, %r164, 0;
	@%p82 bra 	$L__BB29_139;
	shl.b32 	%r416, %r484, 8;
	add.s32 	%r417, %r416, %r400;
	add.s32 	%r418, %r417, 512;
	mul.wide.u32 	%rd115, %r418, 8;
	add.s64 	%rd116, %rd2, %rd115;
	cvt.u64.u32 	%rd117, %r164;
	atom.global.add.u64 	%rd118, [%rd116+1024], %rd117;
$L__BB29_139:
	ld.shared.u32 	%r165, [%r161+3584];
	setp.eq.s32 	%p83, %r165, 0;
	@%p83 bra 	$L__BB29_141;
	shl.b32 	%r420, %r484, 8;
	add.s32 	%r421, %r420, %r400;
	add.s32 	%r422, %r421, 768;
	mul.wide.u32 	%rd119, %r422, 8;
	add.s64 	%rd120, %rd2, %rd119;
	cvt.u64.u32 	%rd121, %r165;
	atom.global.add.u64 	%rd122, [%rd120+1024], %rd121;
$L__BB29_141:
	add.s32 	%r484, %r484, 4;
$L__BB29_142:
	setp.eq.s32 	%p84, %r5, 0;
	@%p84 bra 	$L__BB29_152;
	setp.eq.s32 	%p85, %r135, 0;
	@%p85 bra 	$L__BB29_149;
	shl.b32 	%r423, %r484, 10;
	add.s32 	%r168, %r6, %r423;
	ld.shared.u32 	%r169, [%r168+512];
	setp.eq.s32 	%p86, %r169, 0;
	@%p86 bra 	$L__BB29_146;
	shl.b32 	%r425, %r484, 8;
	add.s32 	%r426, %r425, %r400;
	mul.wide.u32 	%rd123, %r426, 8;
	add.s64 	%rd124, %rd2, %rd123;
	cvt.u64.u32 	%rd125, %r169;
	atom.global.add.u64 	%rd126, [%rd124+1024], %rd125;
$L__BB29_146:
	ld.shared.u32 	%r170, [%r168+1536];
	setp.eq.s32 	%p87, %r170, 0;
	@%p87 bra 	$L__BB29_148;
	shl.b32 	%r428, %r484, 8;
	add.s32 	%r429, %r428, %r400;
	add.s32 	%r430, %r429, 256;
	mul.wide.u32 	%rd127, %r430, 8;
	add.s64 	%rd128, %rd2, %rd127;
	cvt.u64.u32 	%rd129, %r170;
	atom.global.add.u64 	%rd130, [%rd128+1024], %rd129;
$L__BB29_148:
	add.s32 	%r484, %r484, 2;
$L__BB29_149:
	setp.eq.s32 	%p88, %r17, 0;
	@%p88 bra 	$L__BB29_152;
	shl.b32 	%r431, %r484, 10;
	add.s32 	%r432, %r6, %r431;
	ld.shared.u32 	%r173, [%r432+512];
	setp.eq.s32 	%p89, %r173, 0;
	@%p89 bra 	$L__BB29_152;
	shl.b32 	%r434, %r484, 8;
	add.s32 	%r435, %r434, %r400;
	mul.wide.u32 	%rd131, %r435, 8;
	add.s64 	%rd132, %rd2, %rd131;
	cvt.u64.u32 	%rd133, %r173;
	atom.global.add.u64 	%rd134, [%rd132+1024], %rd133;
$L__BB29_152:
	bar.sync 	0;
	add.s64 	%rd135, %rd135, 1;
	setp.ne.s64 	%p90, %rd135, %rd6;
	@%p90 bra 	$L__BB29_2;
$L__BB29_153:
	ret;

}
	// .globl	_ZN3cub18CUB_300001_SM_10006detail10radix_sort33DeviceRadixSortExclusiveSumKernelINS1_5radix10policy_hubIiiyE10Policy1000EyEEvPT0_
.visible .entry _ZN3cub18CUB_300001_SM_10006detail10radix_sort33DeviceRadixSortExclusiveSumKernelINS1_5radix10policy_hubIiiyE10Policy1000EyEEvPT0_(
	.param .u64 .ptr .align 1 _ZN3cub18CUB_300001_SM_10006detail10radix_sort33DeviceRadixSortExclusiveSumKernelINS1_5radix10policy_hubIiiyE10Policy1000EyEEvPT0__param_0
)
{
	.reg .pred 	%p<4>;
	.reg .b32 	%r<28>;
	.reg .b64 	%rd<54>;
	// demoted variable
	.shared .align 16 .b8 _ZZN3cub18CUB_300001_SM_10006detail10radix_sort33DeviceRadixSortExclusiveSumKernelINS1_5radix10policy_hubIiiyE10Policy1000EyEEvPT0_E12temp_storage[2336];
	ld.param.u64 	%rd5, [_ZN3cub18CUB_300001_SM_10006detail10radix_sort33DeviceRadixSortExclusiveSumKernelINS1_5radix10policy_hubIiiyE10Policy1000EyEEvPT0__param_0];
	cvta.to.global.u64 	%rd6, %rd5;
	mov.u32 	%r3, %ctaid.x;
	shl.b32 	%r4, %r3, 8;
	mov.u32 	%r1, %tid.x;
	setp.gt.u32 	%p1, %r1, 255;
	add.s32 	%r5, %r4, %r1;
	mul.wide.s32 	%rd7, %r5, 8;
	add.s64 	%rd1, %rd6, %rd7;
	@%p1 bra 	$L__BB30_2;
	ld.global.u64 	%rd53, [%rd1];
$L__BB30_2:
	shr.u32 	%r6, %r1, 3;
	add.s32 	%r7, %r6, %r1;
	shl.b32 	%r8, %r7, 3;
	mov.u32 	%r9, _ZZN3cub18CUB_300001_SM_10006detail10radix_sort33DeviceRadixSortExclusiveSumKernelINS1_5radix10policy_hubIiiyE10Policy1000EyEEvPT0_E12temp_storage;
	add.s32 	%r10, %r9, %r8;
	add.s32 	%r2, %r10, 16;
	st.shared.u64 	[%r10+16], %rd53;
	bar.sync 	0;
	setp.gt.u32 	%p2, %r1, 31;
	@%p2 bra 	$L__BB30_4;
	mad.lo.s32 	%r27, %r1, 72, %r9;
	ld.shared.u64 	%rd23, [%r27+16];
	ld.shared.u64 	%rd24, [%r27+24];
	ld.shared.u64 	%rd25, [%r27+32];
	ld.shared.u64 	%rd26, [%r27+40];
	ld.shared.u64 	%rd27, [%r27+48];
	ld.shared.u64 	%rd28, [%r27+56];
	ld.shared.u64 	%rd29, [%r27+64];
	ld.shared.u64 	%rd30, [%r27+72];
	add.s64 	%rd31, %rd24, %rd23;
	add.s64 	%rd32, %rd31, %rd25;
	add.s64 	%rd33, %rd32, %rd26;
	add.s64 	%rd34, %rd33, %rd27;
	add.s64 	%rd35, %rd34, %rd28;
	add.s64 	%rd36, %rd35, %rd29;
	add.s64 	%rd10, %rd36, %rd30;
	mov.b32 	%r11, 1;
	mov.b32 	%r24, 0;
	mov.b32 	%r25, -1;
	// begin inline asm
	{  .reg .u64 r0;  .reg .u32 lo;  .reg .u32 hi;  .reg .pred p;  mov.b64 {lo, hi}, %rd10;  shfl.sync.up.b32 lo|p, lo, %r11, %r24, %r25;  shfl.sync.up.b32 hi|p, hi, %r11, %r24, %r25;  mov.b64 r0, {lo, hi};  @p add.u64 r0, r0, %rd10;  mov.u64 %rd8, r0;}
	// end inline asm
	mov.b32 	%r14, 2;
	// begin inline asm
	{  .reg .u64 r0;  .reg .u32 lo;  .reg .u32 hi;  .reg .pred p;  mov.b64 {lo, hi}, %rd8;  shfl.sync.up.b32 lo|p, lo, %r14, %r24, %r25;  shfl.sync.up.b32 hi|p, hi, %r14, %r24, %r25;  mov.b64 r0, {lo, hi};  @p add.u64 r0, r0, %rd8;  mov.u64 %rd11, r0;}
	// end inline asm
	mov.b32 	%r17, 4;
	// begin inline asm
	{  .reg .u64 r0;  .reg .u32 lo;  .reg .u32 hi;  .reg .pred p;  mov.b64 {lo, hi}, %rd11;  shfl.sync.up.b32 lo|p, lo, %r17, %r24, %r25;  shfl.sync.up.b32 hi|p, hi, %r17, %r24, %r25;  mov.b64 r0, {lo, hi};  @p add.u64 r0, r0, %rd11;  mov.u64 %rd14, r0;}
	// end inline asm
	mov.b32 	%r20, 8;
	// begin inline asm
	{  .reg .u64 r0;  .reg .u32 lo;  .reg .u32 hi;  .reg .pred p;  mov.b64 {lo, hi}, %rd14;  shfl.sync.up.b32 lo|p, lo, %r20, %r24, %r25;  shfl.sync.up.b32 hi|p, hi, %r20, %r24, %r25;  mov.b64 r0, {lo, hi};  @p add.u64 r0, r0, %rd14;  mov.u64 %rd17, r0;}
	// end inline asm
	mov.b32 	%r23, 16;
	// begin inline asm
	{  .reg .u64 r0;  .reg .u32 lo;  .reg .u32 hi;  .reg .pred p;  mov.b64 {lo, hi}, %rd17;  shfl.sync.up.b32 lo|p, lo, %r23, %r24, %r25;  shfl.sync.up.b32 hi|p, hi, %r23, %r24, %r25;  mov.b64 r0, {lo, hi};  @p add.u64 r0, r0, %rd17;  mov.u64 %rd20, r0;}
	// end inline asm
	sub.s64 	%rd37, %rd20, %rd10;
	ld.shared.u64 	%rd38, [%r27+16];
	ld.shared.u64 	%rd39, [%r27+24];
	ld.shared.u64 	%rd40, [%r27+32];
	ld.shared.u64 	%rd41, [%r27+40];
	ld.shared.u64 	%rd42, [%r27+48];
	ld.shared.u64 	%rd43, [%r27+56];
	ld.shared.u64 	%rd44, [%r27+64];
	add.s64 	%rd45, %rd38, %rd37;
	add.s64 	%rd46, %rd39, %rd45;
	add.s64 	%rd47, %rd40, %rd46;
	add.s64 	%rd48, %rd41, %rd47;
	add.s64 	%rd49, %rd42, %rd48;
	add.s64 	%rd50, %rd43, %rd49;
	add.s64 	%rd51, %rd44, %rd50;
	st.shared.u64 	[%r27+16], %rd37;
	st.shared.u64 	[%r27+24], %rd45;
	st.shared.u64 	[%r27+32], %rd46;
	st.shared.u64 	[%r27+40], %rd47;
	st.shared.u64 	[%r27+48], %rd48;
	st.shared.u64 	[%r27+56], %rd49;
	st.shared.u64 	[%r27+64], %rd50;
	st.shared.u64 	[%r27+72], %rd51;
$L__BB30_4:
	setp.gt.u32 	%p3, %r1, 255;
	bar.sync 	0;
	@%p3 bra 	$L__BB30_6;
	ld.shared.u64 	%rd52, [%r2];
	st.global.u64 	[%rd1], %rd52;
$L__BB30_6:
	ret;

}
	// .globl	_ZN3cub18CUB_300001_SM_10006detail10radix_sort29DeviceRadixSortOnesweepKernelINS1_5radix10policy_hubIiiyE10Policy1000ELNS0_9SortOrderE0EiiyiiNS1_21identity_decomposer_tEEEvPT5_SB_PT3_PKSC_PT1_PKSG_PT2_PKSK_T4_iiT6_
.visible .entry _ZN3cub18CUB_300001_SM_10006detail10radix_sort29DeviceRadixSortOnesweepKernelINS1_5radix10policy_hubIiiyE10Policy1000ELNS0_9SortOrderE0EiiyiiNS1_21identity_decomposer_tEEEvPT5_SB_PT3_PKSC_PT1_PKSG_PT2_PKSK_T4_iiT6_(
	.param .u64 .ptr .align 1 _ZN3cub18CUB_300001_SM_10006detail10radix_sort29DeviceRadixSortOnesweepKernelINS1_5radix10policy_hubIiiyE10Policy1000ELNS0_9SortOrderE0EiiyiiNS1_21identity_decomposer_tEEEvPT5_SB_PT3_PKSC_PT1_PKSG_PT2_PKSK_T4_iiT6__param_0,
	.param .u64 .ptr .align 1 _ZN3cub18CUB_300001_SM_10006detail10radix_sort29DeviceRadixSortOnesweepKernelINS1_5radix10policy_hubIiiyE10Policy1000ELNS0_9SortOrderE0EiiyiiNS1_21identity_decomposer_tEEEvPT5_SB_PT3_PKSC_PT1_PKSG_PT2_PKSK_T4_iiT6__param_1,
	.param .u64 .ptr .align 1 _ZN3cub18CUB_300001_SM_10006detail10radix_sort29DeviceRadixSortOnesweepKernelINS1_5radix10policy_hubIiiyE10Policy1000ELNS0_9SortOrderE0EiiyiiNS1_21identity_decomposer_tEEEvPT5_SB_PT3_PKSC_PT1_PKSG_PT2_PKSK_T4_iiT6__param_2,
	.param .u64 .ptr .align 1 _ZN3cub18CUB_300001_SM_10006detail10radix_sort29DeviceRadixSortOnesweepKernelINS1_5radix10policy_hubIiiyE10Policy1000ELNS0_9SortOrderE0EiiyiiNS1_21identity_decomposer_tEEEvPT5_SB_PT3_PKSC_PT1_PKSG_PT2_PKSK_T4_iiT6__param_3,
	.param .u64 .ptr .align 1 _ZN3cub18CUB_300001_SM_10006detail10radix_sort29DeviceRadixSortOnesweepKernelINS1_5radix10policy_hubIiiyE10Policy1000ELNS0_9SortOrderE0EiiyiiNS1_21identity_decomposer_tEEEvPT5_SB_PT3_PKSC_PT1_PKSG_PT2_PKSK_T4_iiT6__param_4,
	.param .u64 .ptr .align 1 _ZN3cub18CUB_300001_SM_10006detail10radix_sort29DeviceRadixSortOnesweepKernelINS1_5radix10policy_hubIiiyE10Policy1000ELNS0_9SortOrderE0EiiyiiNS1_21identity_decomposer_tEEEvPT5_SB_PT3_PKSC_PT1_PKSG_PT2_PKSK_T4_iiT6__param_5,
	.param .u64 .ptr .align 1 _ZN3cub18CUB_300001_SM_10006detail10radix_sort29DeviceRadixSortOnesweepKernelINS1_5radix10policy_hubIiiyE10Policy1000ELNS0_9SortOrderE0EiiyiiNS1_21identity_decomposer_tEEEvPT5_SB_PT3_PKSC_PT1_PKSG_PT2_PKSK_T4_iiT6__param_6,
	.param .u64 .ptr .align 1 _ZN3cub18CUB_300001_SM_10006detail10radix_sort29DeviceRadixSortOnesweepKernelINS1_5radix10policy_hubIiiyE10Policy1000ELNS0_9SortOrderE0EiiyiiNS1_21identity_decomposer_tEEEvPT5_SB_PT3_PKSC_PT1_PKSG_PT2_PKSK_T4_iiT6__param_7,
	.param .u32 _ZN3cub18CUB_300001_SM_10006detail10radix_sort29DeviceRadixSortOnesweepKernelINS1_5radix10policy_hubIiiyE10Policy1000ELNS0_9SortOrderE0EiiyiiNS1_21identity_decomposer_tEEEvPT5_SB_PT3_PKSC_PT1_PKSG_PT2_PKSK_T4_iiT6__param_8,
	.param .u32 _ZN3cub18CUB_300001_SM_10006detail10radix_sort29DeviceRadixSortOnesweepKernelINS1_5radix10policy_hubIiiyE10Policy1000ELNS0_9SortOrderE0EiiyiiNS1_21identity_decomposer_tEEEvPT5_SB_PT3_PKSC_PT1_PKSG_PT2_PKSK_T4_iiT6__param_9,
	.param .u32 _ZN3cub18CUB_300001_SM_10006detail10radix_sort29DeviceRadixSortOnesweepKernelINS1_5radix10policy_hubIiiyE10Policy1000ELNS0_9SortOrderE0EiiyiiNS1_21identity_decomposer_tEEEvPT5_SB_PT3_PKSC_PT1_PKSG_PT2_PKSK_T4_iiT6__param_10,
	.param .align 1 .b8 _ZN3cub18CUB_300001_SM_10006detail10radix_sort29DeviceRadixSortOnesweepKernelINS1_5radix10policy_hubIiiyE10Policy1000ELNS0_9SortOrderE0EiiyiiNS1_21identity_decomposer_tEEEvPT5_SB_PT3_PKSC_PT1_PKSG_PT2_PKSK_T4_iiT6__param_11[1]
)
.maxntid 384
{
	.reg .pred 	%p<205>;
	.reg .b32 	%r<2283>;
	.reg .b64 	%rd<457>;
	// demoted variable
	.shared .align 16 .b8 _ZZN3cub18CUB_300001_SM_10006detail10radix_sort29DeviceRadixSortOnesweepKernelINS1_5radix10policy_hubIiiyE10Policy1000ELNS0_9SortOrderE0EiiyiiNS1_21identity_decomposer_tEEEvPT5_SB_PT3_PKSC_PT1_PKSG_PT2_PKSK_T4_iiT6_E1s[28160];
	ld.param.u64 	%rd43, [_ZN3cub18CUB_300001_SM_10006detail10radix_sort29DeviceRadixSortOnesweepKernelINS1_5radix10policy_hubIiiyE10Policy1000ELNS0_9SortOrderE0EiiyiiNS1_21identity_decomposer_tEEEvPT5_SB_PT3_PKSC_PT1_PKSG_PT2_PKSK_T4_iiT6__param_0];
	ld.param.u64 	%rd44, [_ZN3cub18CUB_300001_SM_10006detail10radix_sort29DeviceRadixSortOnesweepKernelINS1_5radix10policy_hubIiiyE10Policy1000ELNS0_9SortOrderE0EiiyiiNS1_21identity_decomposer_tEEEvPT5_SB_PT3_PKSC_PT1_PKSG_PT2_PKSK_T4_iiT6__param_1];
	ld.param.u64 	%rd47, [_ZN3cub18CUB_300001_SM_10006detail10radix_sort29DeviceRadixSortOnesweepKernelINS1_5radix10policy_hubIiiyE10Policy1000ELNS0_9SortOrderE0EiiyiiNS1_21identity_decomposer_tEEEvPT5_SB_PT3_PKSC_PT1_PKSG_PT2_PKSK_T4_iiT6__param_4];
	ld.param.u64 	%rd50, [_ZN3cub18CUB_300001_SM_10006detail10radix_sort29DeviceRadixSortOnesweepKernelINS1_5radix10policy_hubIiiyE10Policy1000ELNS0_9SortOrderE0EiiyiiNS1_21identity_decomposer_tEEEvPT5_SB_PT3_PKSC_PT1_PKSG_PT2_PKSK_T4_iiT6__param_5];
	cvta.to.global.u64 	%rd1, %rd47;
	cvta.to.global.u64 	%rd2, %rd43;
	cvta.to.global.u64 	%rd3, %rd50;
	mov.u32 	%r1, %tid.x;
	// begin inline asm
	mov.u32 %r443, %laneid;
	// end inline asm
	setp.ne.s32 	%p1, %r1, 0;
	@%p1 bra 	$L__BB31_2;
	cvta.to.global.u64 	%rd51, %rd44;
	atom.global.add.u32 	%r444, [%rd51], 1;
	st.shared.u32 	[_ZZN3cub18CUB_300001_SM_10006detail10radix_sort29DeviceRadixSortOnesweepKernelINS1_5radix10policy_hubIiiyE10Policy1000ELNS0_9SortOrderE0EiiyiiNS1_21identity_decomposer_tEEEvPT5_SB_PT3_PKSC_PT1_PKSG_PT2_PKSK_T4_iiT6_E1s+26112], %r444;
$L__BB31_2:
	ld.param.u32 	%r2078, [_ZN3cub18CUB_300001_SM_10006detail10radix_sort29DeviceRadixSortOnesweepKernelINS1_5radix10policy_hubIiiyE10Policy1000ELNS0_9SortOrderE0EiiyiiNS1_21identity_decomposer_tEEEvPT5_SB_PT3_PKSC_PT1_PKSG_PT2_PKSK_T4_iiT6__param_8];
	bar.sync 	0;
	ld.shared.u32 	%r3, [_ZZN3cub18CUB_300001_SM_10006detail10radix_sort29DeviceRadixSortOnesweepKernelINS1_5radix10policy_hubIiiyE10Policy1000ELNS0_9SortOrderE0EiiyiiNS1_21identity_decomposer_tEEEvPT5_SB_PT3_PKSC_PT1_PKSG_PT2_PKSK_T4_iiT6_E1s+26112];
	mul.lo.s32 	%r445, %r3, 6528;
	add.s32 	%r4, %r445, 6528;
	setp.gt.s32 	%p2, %r4, %r2078;
	cvt.s64.s32 	%rd4, %r445;
	@%p2 bra 	$L__BB31_4;
	and.b32  	%r446, %r1, 31;
	and.b32  	%r447, %r1, 992;
	mul.lo.s32 	%r448, %r447, 17;
	or.b32  	%r449, %r448, %r446;
	cvt.u64.u32 	%rd52, %r449;
	add.s64 	%rd53, %rd52, %rd4;
	shl.b64 	%rd54, %rd53, 2;
	add.s64 	%rd55, %rd3, %rd54;
	ld.global.u32 	%r2165, [%rd55];
	ld.global.u32 	%r2164, [%rd55+128];
	ld.global.u32 	%r2163, [%rd55+256];
	ld.global.u32 	%r2162, [%rd55+384];
	ld.global.u32 	%r2161, [%rd55+512];
	ld.global.u32 	%r2160, [%rd55+640];
	ld.global.u32 	%r2159, [%rd55+768];
	ld.global.u32 	%r2158, [%rd55+896];
	ld.global.u32 	%r2157, [%rd55+1024];
	ld.global.u32 	%r2156, [%rd55+1152];
	ld.global.u32 	%r2155, [%rd55+1280];
	ld.global.u32 	%r2154, [%rd55+1408];
	ld.global.u32 	%r2153, [%rd55+1536];
	ld.global.u32 	%r2152, [%rd55+1664];
	ld.global.u32 	%r2151, [%rd55+1792];
	ld.global.u32 	%r2150, [%rd55+1920];
	ld.global.u32 	%r2149, [%rd55+2048];
	bra.uni 	$L__BB31_38;
$L__BB31_4:
	ld.param.u32 	%r2079, [_ZN3cub18CUB_300001_SM_10006detail10radix_sort29DeviceRadixSortOnesweepKernelINS1_5radix10policy_hubIiiyE10Policy1000ELNS0_9SortOrderE0EiiyiiNS1_21identity_decomposer_tEEEvPT5_SB_PT3_PKSC_PT1_PKSG_PT2_PKSK_T4_iiT6__param_8];
	cvt.u32.u64 	%r451, %rd4;
	sub.s32 	%r22, %r2079, %r451;
	and.b32  	%r452, %r1, 31;
	and.b32  	%r453, %r1, 992;
	mul.lo.s32 	%r454, %r453, 17;
	or.b32  	%r23, %r454, %r452;
	setp.ge.s32 	%p3, %r23, %r22;
	cvt.u64.u32 	%rd56, %r23;
	add.s64 	%rd57, %rd56, %rd4;
	shl.b64 	%rd58, %rd57, 2;
	add.s64 	%rd5, %rd3, %rd58;
	mov.b32 	%r2165, 2147483647;
	@%p3 bra 	$L__BB31_6;
	ld.global.u32 	%r2165, [%rd5];
$L__BB31_6:
	add.s32 	%r456, %r23, 32;
	setp.ge.s32 	%p4, %r456, %r22;
	mov.b32 	%r2164, 2147483647;
	@%p4 bra 	$L__BB31_8;
	ld.global.u32 	%r2164, [%rd5+128];
$L__BB31_8:
	add.s32 	%r458, %r23, 64;
	setp.ge.s32 	%p5, %r458, %r22;
	mov.b32 	%r2163, 2147483647;
	@%p5 bra 	$L__BB31_10;
	ld.global.u32 	%r2163, [%rd5+256];
$L__BB31_10:
	add.s32 	%r460, %r23, 96;
	setp.ge.s32 	%p6, %r460, %r22;
	mov.b32 	%r2162, 2147483647;
	@%p6 bra 	$L__BB31_12;
	ld.global.u32 	%r2162, [%rd5+384];
$L__BB31_12:
	add.s32 	%r462, %r23, 128;
	setp.ge.s32 	%p7, %r462, %r22;
	mov.b32 	%r2161, 2147483647;
	@%p7 bra 	$L__BB31_14;
	ld.global.u32 	%r2161, [%rd5+512];
$L__BB31_14:
	add.s32 	%r464, %r23, 160;
	setp.ge.s32 	%p8, %r464, %r22;
	mov.b32 	%r2160, 2147483647;
	@%p8 bra 	$L__BB31_16;
	ld.global.u32 	%r2160, [%rd5+640];
$L__BB31_16:
	add.s32 	%r466, %r23, 192;
	setp.ge.s32 	%p9, %r466, %r22;
	mov.b32 	%r2159, 2147483647;
	@%p9 bra 	$L__BB31_18;
	ld.global.u32 	%r2159, [%rd5+768];
$L__BB31_18:
	add.s32 	%r468, %r23, 224;
	setp.ge.s32 	%p10, %r468, %r22;
	mov.b32 	%r2158, 2147483647;
	@%p10 bra 	$L__BB31_20;
	ld.global.u32 	%r2158, [%rd5+896];
$L__BB31_20:
	add.s32 	%r470, %r23, 256;
	setp.ge.s32 	%p11, %r470, %r22;
	mov.b32 	%r2157, 2147483647;
	@%p11 bra 	$L__BB31_22;
	ld.global.u32 	%r2157, [%rd5+1024];
$L__BB31_22:
	add.s32 	%r472, %r23, 288;
	setp.ge.s32 	%p12, %r472, %r22;
	mov.b32 	%r2156, 2147483647;
	@%p12 bra 	$L__BB31_24;
	ld.global.u32 	%r2156, [%rd5+1152];
$L__BB31_24:
	add.s32 	%r474, %r23, 320;
	setp.ge.s32 	%p13, %r474, %r22;
	mov.b32 	%r2155, 2147483647;
	@%p13 bra 	$L__BB31_26;
	ld.global.u32 	%r2155, [%rd5+1280];
$L__BB31_26:
	add.s32 	%r476, %r23, 352;
	setp.ge.s32 	%p14, %r476, %r22;
	mov.b32 	%r2154, 2147483647;
	@%p14 bra 	$L__BB31_28;
	ld.global.u32 	%r2154, [%rd5+1408];
$L__BB31_28:
	add.s32 	%r478, %r23, 384;
	setp.ge.s32 	%p15, %r478, %r22;
	mov.b32 	%r2153, 2147483647;
	@%p15 bra 	$L__BB31_30;
	ld.global.u32 	%r2153, [%rd5+1536];
$L__BB31_30:
	add.s32 	%r480, %r23, 416;
	setp.ge.s32 	%p16, %r480, %r22;
	mov.b32 	%r2152, 2147483647;
	@%p16 bra 	$L__BB31_32;
	ld.global.u32 	%r2152, [%rd5+1664];
$L__BB31_32:
	add.s32 	%r482, %r23, 448;
	setp.ge.s32 	%p17, %r482, %r22;
	mov.b32 	%r2151, 2147483647;
	@%p17 bra 	$L__BB31_34;
	ld.global.u32 	%r2151, [%rd5+1792];
$L__BB31_34:
	add.s32 	%r484, %r23, 480;
	setp.ge.s32 	%p18, %r484, %r22;
	mov.b32 	%r2150, 2147483647;
	@%p18 bra 	$L__BB31_36;
	ld.global.u32 	%r2150, [%rd5+1920];
$L__BB31_36:
	add.s32 	%r486, %r23, 512;
	setp.ge.s32 	%p19, %r486, %r22;
	mov.b32 	%r2149, 2147483647;
	@%p19 bra 	$L__BB31_38;
	ld.global.u32 	%r2149, [%rd5+2048];
$L__BB31_38:
	ld.param.u32 	%r2131, [_ZN3cub18CUB_300001_SM_10006detail10radix_sort29DeviceRadixSortOnesweepKernelINS1_5radix10policy_hubIiiyE10Policy1000ELNS0_9SortOrderE0EiiyiiNS1_21identity_decomposer_tEEEvPT5_SB_PT3_PKSC_PT1_PKSG_PT2_PKSK_T4_iiT6__param_10];
	mov.b32 	%r487, -1;
	shl.b32 	%r488, %r487, %r2131;
	not.b32 	%r74, %r488;
	shr.u32 	%r75, %r1, 5;
	shl.b32 	%r489, %r75, 10;
	mov.u32 	%r490, _ZZN3cub18CUB_300001_SM_10006detail10radix_sort29DeviceRadixSortOnesweepKernelINS1_5radix10policy_hubIiiyE10Policy1000ELNS0_9SortOrderE0EiiyiiNS1_21identity_decomposer_tEEEvPT5_SB_PT3_PKSC_PT1_PKSG_PT2_PKSK_T4_iiT6_E1s;
	add.s32 	%r76, %r490, %r489;
	setp.gt.s32 	%p20, %r443, 255;
	@%p20 bra 	$L__BB31_51;
	max.s32 	%r491, %r443, 224;
	sub.s32 	%r492, %r491, %r443;
	add.s32 	%r493, %r492, 31;
	shr.u32 	%r494, %r493, 5;
	add.s32 	%r77, %r494, 1;
	and.b32  	%r78, %r77, 15;
	setp.lt.u32 	%p21, %r493, 480;
	mov.u32 	%r2169, %r443;
	@%p21 bra 	$L__BB31_42;
	and.b32  	%r495, %r77, 268435440;
	neg.s32 	%r2167, %r495;
	shl.b32 	%r497, %r443, 2;
	add.s32 	%r498, %r489, %r497;
	add.s32 	%r500, %r498, %r490;
	add.s32 	%r2166, %r500, 1024;
	mov.u32 	%r2169, %r443;
$L__BB31_41:
	.pragma "nounroll";
	mov.b32 	%r501, 0;
	st.shared.u32 	[%r2166+-1024], %r501;
	st.shared.u32 	[%r2166+-896], %r501;
	st.shared.u32 	[%r2166+-768], %r501;
	st.shared.u32 	[%r2166+-640], %r501;
	st.shared.u32 	[%r2166+-512], %r501;
	st.shared.u32 	[%r2166+-384], %r501;
	st.shared.u32 	[%r2166+-256], %r501;
	st.shared.u32 	[%r2166+-128], %r501;
	st.shared.u32 	[%r2166], %r501;
	st.shared.u32 	[%r2166+128], %r501;
	st.shared.u32 	[%r2166+256], %r501;
	st.shared.u32 	[%r2166+384], %r501;
	st.shared.u32 	[%r2166+512], %r501;
	st.shared.u32 	[%r2166+640], %r501;
	st.shared.u32 	[%r2166+768], %r501;
	st.shared.u32 	[%r2166+896], %r501;
	add.s32 	%r2169, %r2169, 512;
	add.s32 	%r2167, %r2167, 16;
	add.s32 	%r2166, %r2166, 2048;
	setp.ne.s32 	%p22, %r2167, 0;
	@%p22 bra 	$L__BB31_41;
$L__BB31_42:
	setp.eq.s32 	%p23, %r78, 0;
	@%p23 bra 	$L__BB31_51;
	and.b32  	%r88, %r77, 7;
	setp.lt.u32 	%p24, %r78, 8;
	@%p24 bra 	$L__BB31_45;
	shl.b32 	%r502, %r2169, 2;
	add.s32 	%r503, %r76, %r502;
	mov.b32 	%r504, 0;
	st.shared.u32 	[%r503], %r504;
	st.shared.u32 	[%r503+128], %r504;
	st.shared.u32 	[%r503+256], %r504;
	st.shared.u32 	[%r503+384], %r504;
	st.shared.u32 	[%r503+512], %r504;
	st.shared.u32 	[%r503+640], %r504;
	st.shared.u32 	[%r503+768], %r504;
	st.shared.u32 	[%r503+896], %r504;
	add.s32 	%r2169, %r2169, 256;
$L__BB31_45:
	setp.eq.s32 	%p25, %r88, 0;
	@%p25 bra 	$L__BB31_51;
	and.b32  	%r91, %r77, 3;
	setp.lt.u32 	%p26, %r88, 4;
	@%p26 bra 	$L__BB31_48;
	shl.b32 	%r505, %r2169, 2;
	add.s32 	%r506, %r76, %r505;
	mov.b32 	%r507, 0;
	st.shared.u32 	[%r506], %r507;
	st.shared.u32 	[%r506+128], %r507;
	st.shared.u32 	[%r506+256], %r507;
	st.shared.u32 	[%r506+384], %r507;
	add.s32 	%r2169, %r2169, 128;
$L__BB31_48:
	setp.eq.s32 	%p27, %r91, 0;
	@%p27 bra 	$L__BB31_51;
	shl.b32 	%r509, %r2169, 2;
	add.s32 	%r510, %r489, %r509;
	add.s32 	%r2173, %r490, %r510;
	neg.s32 	%r2172, %r91;
$L__BB31_50:
	.pragma "nounroll";
	mov.b32 	%r512, 0;
	st.shared.u32 	[%r2173], %r512;
	add.s32 	%r2173, %r2173, 128;
	add.s32 	%r2172, %r2172, 1;
	setp.ne.s32 	%p28, %r2172, 0;
	@%p28 bra 	$L__BB31_50;
$L__BB31_51:
	ld.param.u32 	%r2094, [_ZN3cub18CUB_300001_SM_10006detail10radix_sort29DeviceRadixSortOnesweepKernelINS1_5radix10policy_hubIiiyE10Policy1000ELNS0_9SortOrderE0EiiyiiNS1_21identity_decomposer_tEEEvPT5_SB_PT3_PKSC_PT1_PKSG_PT2_PKSK_T4_iiT6__param_9];
	bar.warp.sync 	-1;
	xor.b32  	%r514, %r2165, -2147483648;
	shr.u32 	%r515, %r514, %r2094;
	and.b32  	%r100, %r515, %r74;
	shl.b32 	%r516, %r100, 2;
	add.s32 	%r517, %r76, %r516;
	atom.shared.add.u32 	%r518, [%r517], 1;
	xor.b32  	%r2227, %r2164, -2147483648;
	shr.u32 	%r520, %r2227, %r2094;
	and.b32  	%r521, %r520, %r74;
	shl.b32 	%r522, %r521, 2;
	add.s32 	%r523, %r76, %r522;
	atom.shared.add.u32 	%r524, [%r523], 1;
	xor.b32  	%r2226, %r2163, -2147483648;
	shr.u32 	%r526, %r2226, %r2094;
	and.b32  	%r527, %r526, %r74;
	shl.b32 	%r528, %r527, 2;
	add.s32 	%r529, %r76, %r528;
	atom.shared.add.u32 	%r530, [%r529], 1;
	xor.b32  	%r2225, %r2162, -2147483648;
	shr.u32 	%r532, %r2225, %r2094;
	and.b32  	%r533, %r532, %r74;
	shl.b32 	%r534, %r533, 2;
	add.s32 	%r535, %r76, %r534;
	atom.shared.add.u32 	%r536, [%r535], 1;
	xor.b32  	%r537, %r2161, -2147483648;
	shr.u32 	%r538, %r537, %r2094;
	and.b32  	%r539, %r538, %r74;
	shl.b32 	%r540, %r539, 2;
	add.s32 	%r541, %r76, %r540;
	atom.shared.add.u32 	%r542, [%r541], 1;
	xor.b32  	%r543, %r2160, -2147483648;
	shr.u32 	%r544, %r543, %r2094;
	and.b32  	%r545, %r544, %r74;
	shl.b32 	%r546, %r545, 2;
	add.s32 	%r547, %r76, %r546;
	atom.shared.add.u32 	%r548, [%r547], 1;
	xor.b32  	%r549, %r2159, -2147483648;
	shr.u32 	%r550, %r549, %r2094;
	and.b32  	%r551, %r550, %r74;
	shl.b32 	%r552, %r551, 2;
	add.s32 	%r553, %r76, %r552;
	atom.shared.add.u32 	%r554, [%r553], 1;
	xor.b32  	%r555, %r2158, -2147483648;
	shr.u32 	%r556, %r555, %r2094;
	and.b32  	%r557, %r556, %r74;
	shl.b32 	%r558, %r557, 2;
	add.s32 	%r559, %r76, %r558;
	atom.shared.add.u32 	%r560, [%r559], 1;
	xor.b32  	%r561, %r2157, -2147483648;
	shr.u32 	%r562, %r561, %r2094;
	and.b32  	%r563, %r562, %r74;
	shl.b32 	%r564, %r563, 2;
	add.s32 	%r565, %r76, %r564;
	atom.shared.add.u32 	%r566, [%r565], 1;
	xor.b32  	%r567, %r2156, -2147483648;
	shr.u32 	%r568, %r567, %r2094;
	and.b32  	%r569, %r568, %r74;
	shl.b32 	%r570, %r569, 2;
	add.s32 	%r571, %r76, %r570;
	atom.shared.add.u32 	%r572, [%r571], 1;
	xor.b32  	%r573, %r2155, -2147483648;
	shr.u32 	%r574, %r573, %r2094;
	and.b32  	%r575, %r574, %r74;
	shl.b32 	%r576, %r575, 2;
	add.s32 	%r577, %r76, %r576;
	atom.shared.add.u32 	%r578, [%r577], 1;
	xor.b32  	%r579, %r2154, -2147483648;
	shr.u32 	%r580, %r579, %r2094;
	and.b32  	%r581, %r580, %r74;
	shl.b32 	%r582, %r581, 2;
	add.s32 	%r583, %r76, %r582;
	atom.shared.add.u32 	%r584, [%r583], 1;
	xor.b32  	%r585, %r2153, -2147483648;
	shr.u32 	%r586, %r585, %r2094;
	and.b32  	%r587, %r586, %r74;
	shl.b32 	%r588, %r587, 2;
	add.s32 	%r589, %r76, %r588;
	atom.shared.add.u32 	%r590, [%r589], 1;
	xor.b32  	%r591, %r2152, -2147483648;
	shr.u32 	%r592, %r591, %r2094;
	and.b32  	%r593, %r592, %r74;
	shl.b32 	%r594, %r593, 2;
	add.s32 	%r595, %r76, %r594;
	atom.shared.add.u32 	%r596, [%r595], 1;
	xor.b32  	%r597, %r2151, -2147483648;
	shr.u32 	%r598, %r597, %r2094;
	and.b32  	%r599, %r598, %r74;
	shl.b32 	%r600, %r599, 2;
	add.s32 	%r601, %r76, %r600;
	atom.shared.add.u32 	%r602, [%r601], 1;
	xor.b32  	%r603, %r2150, -2147483648;
	shr.u32 	%r604, %r603, %r2094;
	and.b32  	%r605, %r604, %r74;
	shl.b32 	%r606, %r605, 2;
	add.s32 	%r607, %r76, %r606;
	atom.shared.add.u32 	%r608, [%r607], 1;
	xor.b32  	%r2212, %r2149, -2147483648;
	shr.u32 	%r610, %r2212, %r2094;
	and.b32  	%r611, %r610, %r74;
	shl.b32 	%r612, %r611, 2;
	add.s32 	%r613, %r76, %r612;
	atom.shared.add.u32 	%r614, [%r613], 1;
	bar.sync 	0;
	setp.gt.u32 	%p29, %r1, 255;
	shl.b32 	%r615, %r1, 2;
	add.s32 	%r101, %r490, %r615;
	mov.b32 	%r2174, 0;
	@%p29 bra 	$L__BB31_53;
	ld.shared.u32 	%r617, [%r101];
	mov.b32 	%r618, 0;
	st.shared.u32 	[%r101], %r618;
	ld.shared.u32 	%r619, [%r101+1024];
	st.shared.u32 	[%r101+1024], %r617;
	add.s32 	%r620, %r619, %r617;
	ld.shared.u32 	%r621, [%r101+2048];
	st.shared.u32 	[%r101+2048], %r620;
	add.s32 	%r622, %r621, %r620;
	ld.shared.u32 	%r623, [%r101+3072];
	st.shared.u32 	[%r101+3072], %r622;
	add.s32 	%r624, %r623, %r622;
	ld.shared.u32 	%r625, [%r101+4096];
	st.shared.u32 	[%r101+4096], %r624;
	add.s32 	%r626, %r625, %r624;
	ld.shared.u32 	%r627, [%r101+5120];
	st.shared.u32 	[%r101+5120], %r626;
	add.s32 	%r628, %r627, %r626;
	ld.shared.u32 	%r629, [%r101+6144];
	st.shared.u32 	[%r101+6144], %r628;
	add.s32 	%r630, %r629, %r628;
	ld.shared.u32 	%r631, [%r101+7168];
	st.shared.u32 	[%r101+7168], %r630;
	add.s32 	%r632, %r631, %r630;
	ld.shared.u32 	%r633, [%r101+8192];
	st.shared.u32 	[%r101+8192], %r632;
	add.s32 	%r634, %r633, %r632;
	ld.shared.u32 	%r635, [%r101+9216];
	st.shared.u32 	[%r101+9216], %r634;
	add.s32 	%r636, %r635, %r634;
	ld.shared.u32 	%r637, [%r101+10240];
	st.shared.u32 	[%r101+10240], %r636;
	add.s32 	%r638, %r637, %r636;
	ld.shared.u32 	%r639, [%r101+11264];
	st.shared.u32 	[%r101+11264], %r638;
	add.s32 	%r2174, %r639, %r638;
$L__BB31_53:
	setp.gt.u32 	%p30, %r1, 255;
	shl.b32 	%r640, %r3, 8;
	add.s32 	%r641, %r640, %r1;
	mul.wide.s32 	%rd59, %r641, 4;
	add.s64 	%rd6, %rd2, %rd59;
	@%p30 bra 	$L__BB31_55;
	or.b32  	%r642, %r2174, 1073741824;
	st.volatile.global.u32 	[%rd6], %r642;
$L__BB31_55:
	ld.param.u64 	%rd442, [_ZN3cub18CUB_300001_SM_10006detail10radix_sort29DeviceRadixSortOnesweepKernelINS1_5radix10policy_hubIiiyE10Policy1000ELNS0_9SortOrderE0EiiyiiNS1_21identity_decomposer_tEEEvPT5_SB_PT3_PKSC_PT1_PKSG_PT2_PKSK_T4_iiT6__param_7];
	xor.b32  	%r2223, %r2160, -2147483648;
	xor.b32  	%r2224, %r2161, -2147483648;
	xor.b32  	%r2222, %r2159, -2147483648;
	xor.b32  	%r2221, %r2158, -2147483648;
	xor.b32  	%r2228, %r2165, -2147483648;
	xor.b32  	%r2218, %r2155, -2147483648;
	xor.b32  	%r2220, %r2157, -2147483648;
	xor.b32  	%r2217, %r2154, -2147483648;
	xor.b32  	%r2219, %r2156, -2147483648;
	xor.b32  	%r2215, %r2152, -2147483648;
	xor.b32  	%r2216, %r2153, -2147483648;
	xor.b32  	%r2213, %r2150, -2147483648;
	xor.b32  	%r2214, %r2151, -2147483648;
	setp.lt.u32 	%p31, %r1, 256;
	setp.eq.s32 	%p32, %r2174, 6528;
	and.pred  	%p33, %p31, %p32;
	selp.u32 	%r643, 1, 0, %p33;
	{ 
	.reg .pred 	%p1; 
	.reg .pred 	%p2; 
	setp.ne.u32 	%p1, %r643, 0; 
	bar.red.or.pred 	%p2, 0, %p1; 
	selp.u32 	%r644, 1, 0, %p2; 
	}
	setp.eq.s32 	%p34, %r644, 0;
	and.b32  	%r645, %r1, 992;
	and.b32  	%r646, %r1, 31;
	mul.lo.s32 	%r647, %r645, 17;
	or.b32  	%r648, %r647, %r646;
	cvt.u64.u32 	%rd7, %r648;
	mul.lo.s32 	%r649, %r3, 6528;
	cvt.s64.s32 	%rd60, %r649;
	add.s64 	%rd61, %rd7, %rd60;
	cvta.to.global.u64 	%rd62, %rd442;
	shl.b64 	%rd63, %rd61, 2;
	add.s64 	%rd8, %rd62, %rd63;
	cvt.u64.u32 	%rd9, %r1;
	@%p34 bra 	$L__BB31_175;
	setp.gt.u32 	%p35, %r1, 255;
	shl.b32 	%r650, %r1, 3;
	mov.u32 	%r651, _ZZN3cub18CUB_300001_SM_10006detail10radix_sort29DeviceRadixSortOnesweepKernelINS1_5radix10policy_hubIiiyE10Policy1000ELNS0_9SortOrderE0EiiyiiNS1_21identity_decomposer_tEEEvPT5_SB_PT3_PKSC_PT1_PKSG_PT2_PKSK_T4_iiT6_E1s;
	add.s32 	%r652, %r651, %r650;
	add.s32 	%r121, %r652, 26112;
	@%p35 bra 	$L__BB31_64;
	ld.param.u64 	%rd436, [_ZN3cub18CUB_300001_SM_10006detail10radix_sort29DeviceRadixSortOnesweepKernelINS1_5radix10policy_hubIiiyE10Policy1000ELNS0_9SortOrderE0EiiyiiNS1_21identity_decomposer_tEEEvPT5_SB_PT3_PKSC_PT1_PKSG_PT2_PKSK_T4_iiT6__param_3];
	cvta.to.global.u64 	%rd64, %rd436;
	shl.b64 	%rd65, %rd9, 3;
	add.s64 	%rd66, %rd64, %rd65;
	ld.global.u64 	%rd67, [%rd66];
	setp.gt.u32 	%p36, %r1, %r100;
	selp.b64 	%rd68, 6528, 0, %p36;
	sub.s64 	%rd455, %rd67, %rd68;
	st.shared.u64 	[%r121], %rd455;
	setp.lt.s32 	%p37, %r3, 1;
	mov.u32 	%r2178, %r2174;
	@%p37 bra 	$L__BB31_63;
	mov.b32 	%r2176, -1;
	mov.u32 	%r2175, %r3;
	mov.u32 	%r2178, %r2174;
$L__BB31_59:
	ld.param.u64 	%rd429, [_ZN3cub18CUB_300001_SM_10006detail10radix_sort29DeviceRadixSortOnesweepKernelINS1_5radix10policy_hubIiiyE10Policy1000ELNS0_9SortOrderE0EiiyiiNS1_21identity_decomposer_tEEEvPT5_SB_PT3_PKSC_PT1_PKSG_PT2_PKSK_T4_iiT6__param_0];
	add.s32 	%r125, %r2175, -1;
	shl.b32 	%r654, %r125, 8;
	add.s32 	%r655, %r654, %r1;
	cvta.to.global.u64 	%rd69, %rd429;
	mul.wide.s32 	%rd70, %r655, 4;
	add.s64 	%rd11, %rd69, %rd70;
$L__BB31_60:
	membar.cta;
	ld.volatile.global.u32 	%r126, [%rd11];
	setp.eq.s32 	%p38, %r126, 0;
	@%p38 bra 	$L__BB31_60;
	and.b32  	%r656, %r126, 1073741823;
	add.s32 	%r2178, %r656, %r2178;
	setp.gt.s32 	%p39, %r126, -1;
	vote.sync.ballot.b32 	%r2176, %p39, %r2176;
	setp.gt.u32 	%p41, %r2175, 1;
	and.pred  	%p42, %p39, %p41;
	mov.u32 	%r2175, %r125;
	@%p42 bra 	$L__BB31_59;
	ld.shared.u64 	%rd455, [%r121];
$L__BB31_63:
	or.b32  	%r657, %r2178, -2147483648;
	st.volatile.global.u32 	[%rd6], %r657;
	sub.s32 	%r658, %r2178, %r2174;
	cvt.s64.s32 	%rd71, %r658;
	add.s64 	%rd72, %rd455, %rd71;
	st.shared.u64 	[%r121], %rd72;
$L__BB31_64:
	ld.param.u32 	%r2080, [_ZN3cub18CUB_300001_SM_10006detail10radix_sort29DeviceRadixSortOnesweepKernelINS1_5radix10policy_hubIiiyE10Policy1000ELNS0_9SortOrderE0EiiyiiNS1_21identity_decomposer_tEEEvPT5_SB_PT3_PKSC_PT1_PKSG_PT2_PKSK_T4_iiT6__param_8];
	ld.param.u64 	%rd432, [_ZN3cub18CUB_300001_SM_10006detail10radix_sort29DeviceRadixSortOnesweepKernelINS1_5radix10policy_hubIiiyE10Policy1000ELNS0_9SortOrderE0EiiyiiNS1_21identity_decomposer_tEEEvPT5_SB_PT3_PKSC_PT1_PKSG_PT2_PKSK_T4_iiT6__param_2];
	setp.gt.u32 	%p43, %r1, 255;
	setp.lt.s32 	%p44, %r4, %r2080;
	setp.eq.s64 	%p45, %rd432, 0;
	or.pred  	%p46, %p45, %p44;
	or.pred  	%p47, %p43, %p46;
	@%p47 bra 	$L__BB31_66;
	ld.param.u64 	%rd433, [_ZN3cub18CUB_300001_SM_10006detail10radix_sort29DeviceRadixSortOnesweepKernelINS1_5radix10policy_hubIiiyE10Policy1000ELNS0_9SortOrderE0EiiyiiNS1_21identity_decomposer_tEEEvPT5_SB_PT3_PKSC_PT1_PKSG_PT2_PKSK_T4_iiT6__param_2];
	ld.shared.u64 	%rd73, [%r121];
	setp.gt.u32 	%p48, %r1, %r100;
	selp.b64 	%rd74, 6528, 0, %p48;
	cvt.s64.s32 	%rd75, %r2174;
	add.s64 	%rd76, %rd74, %rd75;
	add.s64 	%rd77, %rd76, %rd73;
	cvta.to.global.u64 	%rd78, %rd433;
	shl.b64 	%rd79, %rd9, 3;
	add.s64 	%rd80, %rd78, %rd79;
	st.global.u64 	[%rd80], %rd77;
$L__BB31_66:
	ld.param.u32 	%r2081, [_ZN3cub18CUB_300001_SM_10006detail10radix_sort29DeviceRadixSortOnesweepKernelINS1_5radix10policy_hubIiiyE10Policy1000ELNS0_9SortOrderE0EiiyiiNS1_21identity_decomposer_tEEEvPT5_SB_PT3_PKSC_PT1_PKSG_PT2_PKSK_T4_iiT6__param_8];
	setp.gt.s32 	%p49, %r4, %r2081;
	bar.sync 	0;
	shl.b32 	%r659, %r100, 3;
	add.s32 	%r661, %r651, %r659;
	ld.shared.u64 	%rd14, [%r661+26112];
	@%p49 bra 	$L__BB31_68;
	add.s64 	%rd81, %rd14, %rd7;
	shl.b64 	%rd82, %rd81, 2;
	add.s64 	%rd83, %rd1, %rd82;
	st.global.u32 	[%rd83], %r2165;
	st.global.u32 	[%rd83+128], %r2164;
	st.global.u32 	[%rd83+256], %r2163;
	st.global.u32 	[%rd83+384], %r2162;
	st.global.u32 	[%rd83+512], %r2161;
	st.global.u32 	[%rd83+640], %r2160;
	st.global.u32 	[%rd83+768], %r2159;
	st.global.u32 	[%rd83+896], %r2158;
	st.global.u32 	[%rd83+1024], %r2157;
	st.global.u32 	[%rd83+1152], %r2156;
	st.global.u32 	[%rd83+1280], %r2155;
	st.global.u32 	[%rd83+1408], %r2154;
	st.global.u32 	[%rd83+1536], %r2153;
	st.global.u32 	[%rd83+1664], %r2152;
	st.global.u32 	[%rd83+1792], %r2151;
	st.global.u32 	[%rd83+1920], %r2150;
	st.global.u32 	[%rd83+2048], %r2149;
	bra.uni 	$L__BB31_102;
$L__BB31_68:
	ld.param.u32 	%r2082, [_ZN3cub18CUB_300001_SM_10006detail10radix_sort29DeviceRadixSortOnesweepKernelINS1_5radix10policy_hubIiiyE10Policy1000ELNS0_9SortOrderE0EiiyiiNS1_21identity_decomposer_tEEEvPT5_SB_PT3_PKSC_PT1_PKSG_PT2_PKSK_T4_iiT6__param_8];
	cvt.u32.u64 	%r662, %rd7;
	mad.lo.s32 	%r130, %r3, -6528, %r2082;
	setp.ge.s32 	%p50, %r662, %r130;
	add.s64 	%rd84, %rd14, %rd7;
	shl.b64 	%rd85, %rd84, 2;
	add.s64 	%rd15, %rd1, %rd85;
	@%p50 bra 	$L__BB31_70;
	st.global.u32 	[%rd15], %r2165;
$L__BB31_70:
	add.s32 	%r664, %r662, 32;
	setp.ge.s32 	%p51, %r664, %r130;
	@%p51 bra 	$L__BB31_72;
	st.global.u32 	[%rd15+128], %r2164;
$L__BB31_72:
	add.s32 	%r666, %r662, 64;
	setp.ge.s32 	%p52, %r666, %r130;
	@%p52 bra 	$L__BB31_74;
	st.global.u32 	[%rd15+256], %r2163;
$L__BB31_74:
	add.s32 	%r668, %r662, 96;
	setp.ge.s32 	%p53, %r668, %r130;
	@%p53 bra 	$L__BB31_76;
	st.global.u32 	[%rd15+384], %r2162;
$L__BB31_76:
	add.s32 	%r670, %r662, 128;
	setp.ge.s32 	%p54, %r670, %r130;
	@%p54 bra 	$L__BB31_78;
	st.global.u32 	[%rd15+512], %r2161;
$L__BB31_78:
	add.s32 	%r672, %r662, 160;
	setp.ge.s32 	%p55, %r672, %r130;
	@%p55 bra 	$L__BB31_80;
	st.global.u32 	[%rd15+640], %r2160;
$L__BB31_80:
	add.s32 	%r674, %r662, 192;
	setp.ge.s32 	%p56, %r674, %r130;
	@%p56 bra 	$L__BB31_82;
	st.global.u32 	[%rd15+768], %r2159;
$L__BB31_82:
	add.s32 	%r676, %r662, 224;
	setp.ge.s32 	%p57, %r676, %r130;
	@%p57 bra 	$L__BB31_84;
	st.global.u32 	[%rd15+896], %r2158;
$L__BB31_84:
	add.s32 	%r678, %r662, 256;
	setp.ge.s32 	%p58, %r678, %r130;
	@%p58 bra 	$L__BB31_86;
	st.global.u32 	[%rd15+1024], %r2157;
$L__BB31_86:
	add.s32 	%r680, %r662, 288;
	setp.ge.s32 	%p59, %r680, %r130;
	@%p59 bra 	$L__BB31_88;
	st.global.u32 	[%rd15+1152], %r2156;
$L__BB31_88:
	add.s32 	%r682, %r662, 320;
	setp.ge.s32 	%p60, %r682, %r130;
	@%p60 bra 	$L__BB31_90;
	st.global.u32 	[%rd15+1280], %r2155;
$L__BB31_90:
	add.s32 	%r684, %r662, 352;
	setp.ge.s32 	%p61, %r684, %r130;
	@%p61 bra 	$L__BB31_92;
	st.global.u32 	[%rd15+1408], %r2154;
$L__BB31_92:
	add.s32 	%r686, %r662, 384;
	setp.ge.s32 	%p62, %r686, %r130;
	@%p62 bra 	$L__BB31_94;
	st.global.u32 	[%rd15+1536], %r2153;
$L__BB31_94:
	add.s32 	%r688, %r662, 416;
	setp.ge.s32 	%p63, %r688, %r130;
	@%p63 bra 	$L__BB31_96;
	st.global.u32 	[%rd15+1664], %r2152;
$L__BB31_96:
	add.s32 	%r690, %r662, 448;
	setp.ge.s32 	%p64, %r690, %r130;
	@%p64 bra 	$L__BB31_98;
	st.global.u32 	[%rd15+1792], %r2151;
$L__BB31_98:
	add.s32 	%r692, %r662, 480;
	setp.ge.s32 	%p65, %r692, %r130;
	@%p65 bra 	$L__BB31_100;
	st.global.u32 	[%rd15+1920], %r2150;
$L__BB31_100:
	add.s32 	%r694, %r662, 512;
	setp.ge.s32 	%p66, %r694, %r130;
	@%p66 bra 	$L__BB31_102;
	st.global.u32 	[%rd15+2048], %r2149;
$L__BB31_102:
	ld.param.u32 	%r2083, [_ZN3cub18CUB_300001_SM_10006detail10radix_sort29DeviceRadixSortOnesweepKernelINS1_5radix10policy_hubIiiyE10Policy1000ELNS0_9SortOrderE0EiiyiiNS1_21identity_decomposer_tEEEvPT5_SB_PT3_PKSC_PT1_PKSG_PT2_PKSK_T4_iiT6__param_8];
	setp.gt.s32 	%p67, %r4, %r2083;
	@%p67 bra 	$L__BB31_104;
	ld.global.u32 	%r2211, [%rd8];
	ld.global.u32 	%r2210, [%rd8+128];
	ld.global.u32 	%r2209, [%rd8+256];
	ld.global.u32 	%r2208, [%rd8+384];
	ld.global.u32 	%r2207, [%rd8+512];
	ld.global.u32 	%r2206, [%rd8+640];
	ld.global.u32 	%r2205, [%rd8+768];
	ld.global.u32 	%r2204, [%rd8+896];
	ld.global.u32 	%r2203, [%rd8+1024];
	ld.global.u32 	%r2202, [%rd8+1152];
	ld.global.u32 	%r2201, [%rd8+1280];
	ld.global.u32 	%r2200, [%rd8+1408];
	ld.global.u32 	%r2199, [%rd8+1536];
	ld.global.u32 	%r2198, [%rd8+1664];
	ld.global.u32 	%r2197, [%rd8+1792];
	ld.global.u32 	%r2196, [%rd8+1920];
	ld.global.u32 	%r2195, [%rd8+2048];
	bra.uni 	$L__BB31_138;
$L__BB31_104:
	ld.param.u32 	%r2084, [_ZN3cub18CUB_300001_SM_10006detail10radix_sort29DeviceRadixSortOnesweepKernelINS1_5radix10policy_hubIiiyE10Policy1000ELNS0_9SortOrderE0EiiyiiNS1_21identity_decomposer_tEEEvPT5_SB_PT3_PKSC_PT1_PKSG_PT2_PKSK_T4_iiT6__param_8];
	cvt.u32.u64 	%r696, %rd7;
	sub.s32 	%r148, %r2084, %r649;
	setp.ge.s32 	%p68, %r696, %r148;
	@%p68 bra 	$L__BB31_106;
	ld.global.u32 	%r2211, [%rd8];
$L__BB31_106:
	add.s32 	%r700, %r696, 32;
	setp.ge.s32 	%p69, %r700, %r148;
	@%p69 bra 	$L__BB31_108;
	ld.global.u32 	%r2210, [%rd8+128];
$L__BB31_108:
	add.s32 	%r703, %r696, 64;
	setp.ge.s32 	%p70, %r703, %r148;
	@%p70 bra 	$L__BB31_110;
	ld.global.u32 	%r2209, [%rd8+256];
$L__BB31_110:
	add.s32 	%r706, %r696, 96;
	setp.ge.s32 	%p71, %r706, %r148;
	@%p71 bra 	$L__BB31_112;
	ld.global.u32 	%r2208, [%rd8+384];
$L__BB31_112:
	add.s32 	%r709, %r696, 128;
	setp.ge.s32 	%p72, %r709, %r148;
	@%p72 bra 	$L__BB31_114;
	ld.global.u32 	%r2207, [%rd8+512];
$L__BB31_114:
	add.s32 	%r712, %r696, 160;
	setp.ge.s32 	%p73, %r712, %r148;
	@%p73 bra 	$L__BB31_116;
	ld.global.u32 	%r2206, [%rd8+640];
$L__BB31_116:
	add.s32 	%r715, %r696, 192;
	setp.ge.s32 	%p74, %r715, %r148;
	@%p74 bra 	$L__BB31_118;
	ld.global.u32 	%r2205, [%rd8+768];
$L__BB31_118:
	add.s32 	%r718, %r696, 224;
	setp.ge.s32 	%p75, %r718, %r148;
	@%p75 bra 	$L__BB31_120;
	ld.global.u32 	%r2204, [%rd8+896];
$L__BB31_120:
	add.s32 	%r721, %r696, 256;
	setp.ge.s32 	%p76, %r721, %r148;
	@%p76 bra 	$L__BB31_122;
	ld.global.u32 	%r2203, [%rd8+1024];
$L__BB31_122:
	add.s32 	%r724, %r696, 288;
	setp.ge.s32 	%p77, %r724, %r148;
	@%p77 bra 	$L__BB31_124;
	ld.global.u32 	%r2202, [%rd8+1152];
$L__BB31_124:
	add.s32 	%r727, %r696, 320;
	setp.ge.s32 	%p78, %r727, %r148;
	@%p78 bra 	$L__BB31_126;
	ld.global.u32 	%r2201, [%rd8+1280];
$L__BB31_126:
	add.s32 	%r730, %r696, 352;
	setp.ge.s32 	%p79, %r730, %r148;
	@%p79 bra 	$L__BB31_128;
	ld.global.u32 	%r2200, [%rd8+1408];
$L__BB31_128:
	add.s32 	%r733, %r696, 384;
	setp.ge.s32 	%p80, %r733, %r148;
	@%p80 bra 	$L__BB31_130;
	ld.global.u32 	%r2199, [%rd8+1536];
$L__BB31_130:
	add.s32 	%r736, %r696, 416;
	setp.ge.s32 	%p81, %r736, %r148;
	@%p81 bra 	$L__BB31_132;
	ld.global.u32 	%r2198, [%rd8+1664];
$L__BB31_132:
	add.s32 	%r739, %r696, 448;
	setp.ge.s32 	%p82, %r739, %r148;
	@%p82 bra 	$L__BB31_134;
	ld.global.u32 	%r2197, [%rd8+1792];
$L__BB31_134:
	add.s32 	%r742, %r696, 480;
	setp.ge.s32 	%p83, %r742, %r148;
	@%p83 bra 	$L__BB31_136;
	ld.global.u32 	%r2196, [%rd8+1920];
$L__BB31_136:
	add.s32 	%r745, %r696, 512;
	setp.ge.s32 	%p84, %r745, %r148;
	@%p84 bra 	$L__BB31_138;
	ld.global.u32 	%r2195, [%rd8+2048];
$L__BB31_138:
	ld.param.u32 	%r2085, [_ZN3cub18CUB_300001_SM_10006detail10radix_sort29DeviceRadixSortOnesweepKernelINS1_5radix10policy_hubIiiyE10Policy1000ELNS0_9SortOrderE0EiiyiiNS1_21identity_decomposer_tEEEvPT5_SB_PT3_PKSC_PT1_PKSG_PT2_PKSK_T4_iiT6__param_8];
	mad.lo.s32 	%r746, %r3, 6528, 6528;
	setp.gt.s32 	%p85, %r746, %r2085;
	@%p85 bra 	$L__BB31_140;
	ld.param.u64 	%rd439, [_ZN3cub18CUB_300001_SM_10006detail10radix_sort29DeviceRadixSortOnesweepKernelINS1_5radix10policy_hubIiiyE10Policy1000ELNS0_9SortOrderE0EiiyiiNS1_21identity_decomposer_tEEEvPT5_SB_PT3_PKSC_PT1_PKSG_PT2_PKSK_T4_iiT6__param_6];
	add.s64 	%rd86, %rd14, %rd7;
	cvta.to.global.u64 	%rd87, %rd439;
	shl.b64 	%rd88, %rd86, 2;
	add.s64 	%rd89, %rd87, %rd88;
	st.global.u32 	[%rd89], %r2211;
	st.global.u32 	[%rd89+128], %r2210;
	st.global.u32 	[%rd89+256], %r2209;
	st.global.u32 	[%rd89+384], %r2208;
	st.global.u32 	[%rd89+512], %r2207;
	st.global.u32 	[%rd89+640], %r2206;
	st.global.u32 	[%rd89+768], %r2205;
	st.global.u32 	[%rd89+896], %r2204;
	st.global.u32 	[%rd89+1024], %r2203;
	st.global.u32 	[%rd89+1152], %r2202;
	st.global.u32 	[%rd89+1280], %r2201;
	st.global.u32 	[%rd89+1408], %r2200;
	st.global.u32 	[%rd89+1536], %r2199;
	st.global.u32 	[%rd89+1664], %r2198;
	st.global.u32 	[%rd89+1792], %r2197;
	st.global.u32 	[%rd89+1920], %r2196;
	st.global.u32 	[%rd89+2048], %r2195;
	bra.uni 	$L__BB31_174;
$L__BB31_140:
	ld.param.u32 	%r2086, [_ZN3cub18CUB_300001_SM_10006detail10radix_sort29DeviceRadixSortOnesweepKernelINS1_5radix10policy_hubIiiyE10Policy1000ELNS0_9SortOrderE0EiiyiiNS1_21identity_decomposer_tEEEvPT5_SB_PT3_PKSC_PT1_PKSG_PT2_PKSK_T4_iiT6__param_8];
	ld.param.u64 	%rd440, [_ZN3cub18CUB_300001_SM_10006detail10radix_sort29DeviceRadixSortOnesweepKernelINS1_5radix10policy_hubIiiyE10Policy1000ELNS0_9SortOrderE0EiiyiiNS1_21identity_decomposer_tEEEvPT5_SB_PT3_PKSC_PT1_PKSG_PT2_PKSK_T4_iiT6__param_6];
	cvt.u32.u64 	%r747, %rd7;
	mad.lo.s32 	%r199, %r3, -6528, %r2086;
	setp.ge.s32 	%p86, %r747, %r199;
	add.s64 	%rd90, %rd14, %rd7;
	cvta.to.global.u64 	%rd91, %rd440;
	shl.b64 	%rd92, %rd90, 2;
	add.s64 	%rd16, %rd91, %rd92;
	@%p86 bra 	$L__BB31_142;
	st.global.u32 	[%rd16], %r2211;
$L__BB31_142:
	add.s32 	%r749, %r747, 32;
	setp.ge.s32 	%p87, %r749, %r199;
	@%p87 bra 	$L__BB31_144;
	st.global.u32 	[%rd16+128], %r2210;
$L__BB31_144:
	add.s32 	%r751, %r747, 64;
	setp.ge.s32 	%p88, %r751, %r199;
	@%p88 bra 	$L__BB31_146;
	st.global.u32 	[%rd16+256], %r2209;
$L__BB31_146:
	add.s32 	%r753, %r747, 96;
	setp.ge.s32 	%p89, %r753, %r199;
	@%p89 bra 	$L__BB31_148;
	st.global.u32 	[%rd16+384], %r2208;
$L__BB31_148:
	add.s32 	%r755, %r747, 128;
	setp.ge.s32 	%p90, %r755, %r199;
	@%p90 bra 	$L__BB31_150;
	st.global.u32 	[%rd16+512], %r2207;
$L__BB31_150:
	add.s32 	%r757, %r747, 160;
	setp.ge.s32 	%p91, %r757, %r199;
	@%p91 bra 	$L__BB31_152;
	st.global.u32 	[%rd16+640], %r2206;
$L__BB31_152:
	add.s32 	%r759, %r747, 192;
	setp.ge.s32 	%p92, %r759, %r199;
	@%p92 bra 	$L__BB31_154;
	st.global.u32 	[%rd16+768], %r2205;
$L__BB31_154:
	add.s32 	%r761, %r747, 224;
	setp.ge.s32 	%p93, %r761, %r199;
	@%p93 bra 	$L__BB31_156;
	st.global.u32 	[%rd16+896], %r2204;
$L__BB31_156:
	add.s32 	%r763, %r747, 256;
	setp.ge.s32 	%p94, %r763, %r199;
	@%p94 bra 	$L__BB31_158;
	st.global.u32 	[%rd16+1024], %r2203;
$L__BB31_158:
	add.s32 	%r765, %r747, 288;
	setp.ge.s32 	%p95, %r765, %r199;
	@%p95 bra 	$L__BB31_160;
	st.global.u32 	[%rd16+1152], %r2202;
$L__BB31_160:
	add.s32 	%r767, %r747, 320;
	setp.ge.s32 	%p96, %r767, %r199;
	@%p96 bra 	$L__BB31_162;
	st.global.u32 	[%rd16+1280], %r2201;
$L__BB31_162:
	add.s32 	%r769, %r747, 352;
	setp.ge.s32 	%p97, %r769, %r199;
	@%p97 bra 	$L__BB31_164;
	st.global.u32 	[%rd16+1408], %r2200;
$L__BB31_164:
	add.s32 	%r771, %r747, 384;
	setp.ge.s32 	%p98, %r771, %r199;
	@%p98 bra 	$L__BB31_166;
	st.global.u32 	[%rd16+1536], %r2199;
$L__BB31_166:
	add.s32 	%r773, %r747, 416;
	setp.ge.s32 	%p99, %r773, %r199;
	@%p99 bra 	$L__BB31_168;
	st.global.u32 	[%rd16+1664], %r2198;
$L__BB31_168:
	add.s32 	%r775, %r747, 448;
	setp.ge.s32 	%p100, %r775, %r199;
	@%p100 bra 	$L__BB31_170;
	st.global.u32 	[%rd16+1792], %r2197;
$L__BB31_170:
	add.s32 	%r777, %r747, 480;
	setp.ge.s32 	%p101, %r777, %r199;
	@%p101 bra 	$L__BB31_172;
	st.global.u32 	[%rd16+1920], %r2196;
$L__BB31_172:
	add.s32 	%r779, %r747, 512;
	setp.ge.s32 	%p102, %r779, %r199;
	@%p102 bra 	$L__BB31_174;
	st.global.u32 	[%rd16+2048], %r2195;
$L__BB31_174:
	// begin inline asm
	exit;
	// end inline asm
	mov.u32 	%r2212, %r2149;
	mov.u32 	%r2213, %r2150;
	mov.u32 	%r2214, %r2151;
	mov.u32 	%r2215, %r2152;
	mov.u32 	%r2216, %r2153;
	mov.u32 	%r2217, %r2154;
	mov.u32 	%r2218, %r2155;
	mov.u32 	%r2219, %r2156;
	mov.u32 	%r2220, %r2157;
	mov.u32 	%r2221, %r2158;
	mov.u32 	%r2222, %r2159;
	mov.u32 	%r2223, %r2160;
	mov.u32 	%r2224, %r2161;
	mov.u32 	%r2225, %r2162;
	mov.u32 	%r2226, %r2163;
	mov.u32 	%r2227, %r2164;
	mov.u32 	%r2228, %r2165;
$L__BB31_175:
	mul.hi.u32 	%r780, %r1, 357913942;
	add.s32 	%r781, %r780, %r1;
	shl.b32 	%r782, %r781, 2;
	mov.u32 	%r783, _ZZN3cub18CUB_300001_SM_10006detail10radix_sort29DeviceRadixSortOnesweepKernelINS1_5radix10policy_hubIiiyE10Policy1000ELNS0_9SortOrderE0EiiyiiNS1_21identity_decomposer_tEEEvPT5_SB_PT3_PKSC_PT1_PKSG_PT2_PKSK_T4_iiT6_E1s;
	add.s32 	%r784, %r783, %r782;
	add.s32 	%r217, %r784, 13328;
	st.shared.u32 	[%r784+13328], %r2174;
	bar.sync 	0;
	setp.gt.u32 	%p103, %r1, 31;
	@%p103 bra 	$L__BB31_177;
	mad.lo.s32 	%r816, %r1, 52, %r783;
	ld.shared.u32 	%r817, [%r816+13328];
	ld.shared.u32 	%r818, [%r816+13332];
	ld.shared.u32 	%r819, [%r816+13336];
	ld.shared.u32 	%r820, [%r816+13340];
	ld.shared.u32 	%r821, [%r816+13344];
	ld.shared.u32 	%r822, [%r816+13348];
	ld.shared.u32 	%r823, [%r816+13352];
	ld.shared.u32 	%r824, [%r816+13356];
	ld.shared.u32 	%r825, [%r816+13360];
	ld.shared.u32 	%r826, [%r816+13364];
	ld.shared.u32 	%r827, [%r816+13368];
	ld.shared.u32 	%r828, [%r816+13372];
	add.s32 	%r829, %r818, %r817;
	add.s32 	%r830, %r829, %r819;
	add.s32 	%r831, %r830, %r820;
	add.s32 	%r832, %r831, %r821;
	add.s32 	%r833, %r832, %r822;
	add.s32 	%r834, %r833, %r823;
	add.s32 	%r835, %r834, %r824;
	add.s32 	%r836, %r835, %r825;
	add.s32 	%r837, %r836, %r826;
	add.s32 	%r838, %r837, %r827;
	add.s32 	%r789, %r838, %r828;
	mov.b32 	%r787, 1;
	mov.b32 	%r812, 0;
	mov.b32 	%r814, -1;
	// begin inline asm
	{  .reg .s32 r0;  .reg .pred p;  shfl.sync.up.b32 r0|p, %r789, %r787, %r812, %r814;  @p add.s32 r0, r0, %r789;  mov.s32 %r785, r0;}
	// end inline asm
	mov.b32 	%r793, 2;
	// begin inline asm
	{  .reg .s32 r0;  .reg .pred p;  shfl.sync.up.b32 r0|p, %r785, %r793, %r812, %r814;  @p add.s32 r0, r0, %r785;  mov.s32 %r791, r0;}
	// end inline asm
	mov.b32 	%r799, 4;
	// begin inline asm
	{  .reg .s32 r0;  .reg .pred p;  shfl.sync.up.b32 r0|p, %r791, %r799, %r812, %r814;  @p add.s32 r0, r0, %r791;  mov.s32 %r797, r0;}
	// end inline asm
	mov.b32 	%r805, 8;
	// begin inline asm
	{  .reg .s32 r0;  .reg .pred p;  shfl.sync.up.b32 r0|p, %r797, %r805, %r812, %r814;  @p add.s32 r0, r0, %r797;  mov.s32 %r803, r0;}
	// end inline asm
	mov.b32 	%r811, 16;
	// begin inline asm
	{  .reg .s32 r0;  .reg .pred p;  shfl.sync.up.b32 r0|p, %r803, %r811, %r812, %r814;  @p add.s32 r0, r0, %r803;  mov.s32 %r809, r0;}
	// end inline asm
	sub.s32 	%r839, %r809, %r789;
	add.s32 	%r840, %r817, %r839;
	add.s32 	%r841, %r818, %r840;
	add.s32 	%r842, %r819, %r841;
	add.s32 	%r843, %r820, %r842;
	add.s32 	%r844, %r821, %r843;
	add.s32 	%r845, %r822, %r844;
	add.s32 	%r846, %r823, %r845;
	add.s32 	%r847, %r824, %r846;
	add.s32 	%r848, %r825, %r847;
	add.s32 	%r849, %r826, %r848;
	add.s32 	%r850, %r827, %r849;
	st.shared.u32 	[%r816+13328], %r839;
	st.shared.u32 	[%r816+13332], %r840;
	st.shared.u32 	[%r816+13336], %r841;
	st.shared.u32 	[%r816+13340], %r842;
	st.shared.u32 	[%r816+13344], %r843;
	st.shared.u32 	[%r816+13348], %r844;
	st.shared.u32 	[%r816+13352], %r845;
	st.shared.u32 	[%r816+13356], %r846;
	st.shared.u32 	[%r816+13360], %r847;
	st.shared.u32 	[%r816+13364], %r848;
	st.shared.u32 	[%r816+13368], %r849;
	st.shared.u32 	[%r816+13372], %r850;
$L__BB31_177:
	setp.gt.u32 	%p104, %r1, 255;
	bar.sync 	0;
	ld.shared.u32 	%r218, [%r217];
	@%p104 bra 	$L__BB31_179;
	shl.b32 	%r851, %r1, 2;
	add.s32 	%r853, %r783, %r851;
	ld.shared.u32 	%r854, [%r853];
	add.s32 	%r855, %r854, %r218;
	st.shared.u32 	[%r853], %r855;
	ld.shared.u32 	%r856, [%r853+1024];
	add.s32 	%r857, %r856, %r218;
	st.shared.u32 	[%r853+1024], %r857;
	ld.shared.u32 	%r858, [%r853+2048];
	add.s32 	%r859, %r858, %r218;
	st.shared.u32 	[%r853+2048], %r859;
	ld.shared.u32 	%r860, [%r853+3072];
	add.s32 	%r861, %r860, %r218;
	st.shared.u32 	[%r853+3072], %r861;
	ld.shared.u32 	%r862, [%r853+4096];
	add.s32 	%r863, %r862, %r218;
	st.shared.u32 	[%r853+4096], %r863;
	ld.shared.u32 	%r864, [%r853+5120];
	add.s32 	%r865, %r864, %r218;
	st.shared.u32 	[%r853+5120], %r865;
	ld.shared.u32 	%r866, [%r853+6144];
	add.s32 	%r867, %r866, %r218;
	st.shared.u32 	[%r853+6144], %r867;
	ld.shared.u32 	%r868, [%r853+7168];
	add.s32 	%r869, %r868, %r218;
	st.shared.u32 	[%r853+7168], %r869;
	ld.shared.u32 	%r870, [%r853+8192];
	add.s32 	%r871, %r870, %r218;
	st.shared.u32 	[%r853+8192], %r871;
	ld.shared.u32 	%r872, [%r853+9216];
	add.s32 	%r873, %r872, %r218;
	st.shared.u32 	[%r853+9216], %r873;
	ld.shared.u32 	%r874, [%r853+10240];
	add.s32 	%r875, %r874, %r218;
	st.shared.u32 	[%r853+10240], %r875;
	ld.shared.u32 	%r876, [%r853+11264];
	add.s32 	%r877, %r876, %r218;
	st.shared.u32 	[%r853+11264], %r877;
$L__BB31_179:
	ld.param.u32 	%r2132, [_ZN3cub18CUB_300001_SM_10006detail10radix_sort29DeviceRadixSortOnesweepKernelINS1_5radix10policy_hubIiiyE10Policy1000ELNS0_9SortOrderE0EiiyiiNS1_21identity_decomposer_tEEEvPT5_SB_PT3_PKSC_PT1_PKSG_PT2_PKSK_T4_iiT6__param_10];
	ld.param.u32 	%r2095, [_ZN3cub18CUB_300001_SM_10006detail10radix_sort29DeviceRadixSortOnesweepKernelINS1_5radix10policy_hubIiiyE10Policy1000ELNS0_9SortOrderE0EiiyiiNS1_21identity_decomposer_tEEEvPT5_SB_PT3_PKSC_PT1_PKSG_PT2_PKSK_T4_iiT6__param_9];
	shl.b32 	%r904, %r1, 5;
	and.b32  	%r905, %r904, 31744;
	add.s32 	%r219, %r783, %r905;
	bar.sync 	0;
	// begin inline asm
	mov.u32 %r878, %lanemask_le;
	// end inline asm
	shr.u32 	%r907, %r2228, %r2095;
	mov.b32 	%r908, -1;
	shl.b32 	%r909, %r908, %r2132;
	not.b32 	%r221, %r909;
	and.b32  	%r901, %r907, %r221;
	mov.b32 	%r881, 1;
	// begin inline asm
	{
    .reg .pred p;
    and.b32 %r879, %r901, %r881;    setp.ne.u32 p, %r879, 0;
    vote.ballot.sync.b32 %r879, p, 0xffffffff;
    @!p not.b32 %r879, %r879;
}

	// end inline asm
	mov.b32 	%r884, 2;
	// begin inline asm
	{
    .reg .pred p;
    and.b32 %r882, %r901, %r884;    setp.ne.u32 p, %r882, 0;
    vote.ballot.sync.b32 %r882, p, 0xffffffff;
    @!p not.b32 %r882, %r882;
}

	// end inline asm
	and.b32  	%r910, %r882, %r879;
	mov.b32 	%r887, 4;
	// begin inline asm
	{
    .reg .pred p;
    and.b32 %r885, %r901, %r887;    setp.ne.u32 p, %r885, 0;
    vote.ballot.sync.b32 %r885, p, 0xffffffff;
    @!p not.b32 %r885, %r885;
}

	// end inline asm
	and.b32  	%r911, %r885, %r910;
	mov.b32 	%r890, 8;
	// begin inline asm
	{
    .reg .pred p;
    and.b32 %r888, %r901, %r890;    setp.ne.u32 p, %r888, 0;
    vote.ballot.sync.b32 %r888, p, 0xffffffff;
    @!p not.b32 %r888, %r888;
}

	// end inline asm
	and.b32  	%r912, %r888, %r911;
	mov.b32 	%r893, 16;
	// begin inline asm
	{
    .reg .pred p;
    and.b32 %r891, %r901, %r893;    setp.ne.u32 p, %r891, 0;
    vote.ballot.sync.b32 %r891, p, 0xffffffff;
    @!p not.b32 %r891, %r891;
}

	// end inline asm
	and.b32  	%r913, %r891, %r912;
	mov.b32 	%r896, 32;
	// begin inline asm
	{
    .reg .pred p;
    and.b32 %r894, %r901, %r896;    setp.ne.u32 p, %r894, 0;
    vote.ballot.sync.b32 %r894, p, 0xffffffff;
    @!p not.b32 %r894, %r894;
}

	// end inline asm
	and.b32  	%r914, %r894, %r913;
	mov.b32 	%r899, 64;
	// begin inline asm
	{
    .reg .pred p;
    and.b32 %r897, %r901, %r899;    setp.ne.u32 p, %r897, 0;
    vote.ballot.sync.b32 %r897, p, 0xffffffff;
    @!p not.b32 %r897, %r897;
}

	// end inline asm
	and.b32  	%r915, %r897, %r914;
	mov.b32 	%r902, 128;
	// begin inline asm
	{
    .reg .pred p;
    and.b32 %r900, %r901, %r902;    setp.ne.u32 p, %r900, 0;
    vote.ballot.sync.b32 %r900, p, 0xffffffff;
    @!p not.b32 %r900, %r900;
}

	// end inline asm
	and.b32  	%r916, %r900, %r915;
	clz.b32 	%r917, %r916;
	sub.s32 	%r223, 31, %r917;
	and.b32  	%r918, %r878, %r916;
	popc.b32 	%r224, %r918;
	setp.ne.s32 	%p105, %r443, %r223;
	mov.b32 	%r2229, 0;
	@%p105 bra 	$L__BB31_181;
	shl.b32 	%r919, %r901, 2;
	add.s32 	%r920, %r219, %r919;
	atom.shared.add.u32 	%r2229, [%r920], %r224;
$L__BB31_181:
	ld.param.u32 	%r2096, [_ZN3cub18CUB_300001_SM_10006detail10radix_sort29DeviceRadixSortOnesweepKernelINS1_5radix10policy_hubIiiyE10Policy1000ELNS0_9SortOrderE0EiiyiiNS1_21identity_decomposer_tEEEvPT5_SB_PT3_PKSC_PT1_PKSG_PT2_PKSK_T4_iiT6__param_9];
	shfl.sync.idx.b32	%r946|%p106, %r2229, %r223, 31, -1;
	add.s32 	%r227, %r224, %r946;
	shr.u32 	%r947, %r2227, %r2096;
	and.b32  	%r943, %r947, %r221;
	mov.b32 	%r923, 1;
	// begin inline asm
	{
    .reg .pred p;
    and.b32 %r921, %r943, %r923;    setp.ne.u32 p, %r921, 0;
    vote.ballot.sync.b32 %r921, p, 0xffffffff;
    @!p not.b32 %r921, %r921;
}

	// end inline asm
	mov.b32 	%r926, 2;
	// begin inline asm
	{
    .reg .pred p;
    and.b32 %r924, %r943, %r926;    setp.ne.u32 p, %r924, 0;
    vote.ballot.sync.b32 %r924, p, 0xffffffff;
    @!p not.b32 %r924, %r924;
}

	// end inline asm
	and.b32  	%r948, %r924, %r921;
	mov.b32 	%r929, 4;
	// begin inline asm
	{
    .reg .pred p;
    and.b32 %r927, %r943, %r929;    setp.ne.u32 p, %r927, 0;
    vote.ballot.sync.b32 %r927, p, 0xffffffff;
    @!p not.b32 %r927, %r927;
}

	// end inline asm
	and.b32  	%r949, %r927, %r948;
	mov.b32 	%r932, 8;
	// begin inline asm
	{
    .reg .pred p;
    and.b32 %r930, %r943, %r932;    setp.ne.u32 p, %r930, 0;
    vote.ballot.sync.b32 %r930, p, 0xffffffff;
    @!p not.b32 %r930, %r930;
}

	// end inline asm
	and.b32  	%r950, %r930, %r949;
	mov.b32 	%r935, 16;
	// begin inline asm
	{
    .reg .pred p;
    and.b32 %r933, %r943, %r935;    setp.ne.u32 p, %r933, 0;
    vote.ballot.sync.b32 %r933, p, 0xffffffff;
    @!p not.b32 %r933, %r933;
}

	// end inline asm
	and.b32  	%r951, %r933, %r950;
	mov.b32 	%r938, 32;
	// begin inline asm
	{
    .reg .pred p;
    and.b32 %r936, %r943, %r938;    setp.ne.u32 p, %r936, 0;
    vote.ballot.sync.b32 %r936, p, 0xffffffff;
    @!p not.b32 %r936, %r936;
}

	// end inline asm
	and.b32  	%r952, %r936, %r951;
	mov.b32 	%r941, 64;
	// begin inline asm
	{
    .reg .pred p;
    and.b32 %r939, %r943, %r941;    setp.ne.u32 p, %r939, 0;
    vote.ballot.sync.b32 %r939, p, 0xffffffff;
    @!p not.b32 %r939, %r939;
}

	// end inline asm
	and.b32  	%r953, %r939, %r952;
	mov.b32 	%r944, 128;
	// begin inline asm
	{
    .reg .pred p;
    and.b32 %r942, %r943, %r944;    setp.ne.u32 p, %r942, 0;
    vote.ballot.sync.b32 %r942, p, 0xffffffff;
    @!p not.b32 %r942, %r942;
}

	// end inline asm
	and.b32  	%r954, %r942, %r953;
	clz.b32 	%r955, %r954;
	sub.s32 	%r229, 31, %r955;
	and.b32  	%r956, %r878, %r954;
	popc.b32 	%r230, %r956;
	setp.ne.s32 	%p107, %r443, %r229;
	mov.b32 	%r2230, 0;
	@%p107 bra 	$L__BB31_183;
	shl.b32 	%r957, %r943, 2;
	add.s32 	%r958, %r219, %r957;
	atom.shared.add.u32 	%r2230, [%r958], %r230;
$L__BB31_183:
	ld.param.u32 	%r2097, [_ZN3cub18CUB_300001_SM_10006detail10radix_sort29DeviceRadixSortOnesweepKernelINS1_5radix10policy_hubIiiyE10Policy1000ELNS0_9SortOrderE0EiiyiiNS1_21identity_decomposer_tEEEvPT5_SB_PT3_PKSC_PT1_PKSG_PT2_PKSK_T4_iiT6__param_9];
	shfl.sync.idx.b32	%r984|%p108, %r2230, %r229, 31, -1;
	add.s32 	%r233, %r230, %r984;
	shr.u32 	%r985, %r2226, %r2097;
	and.b32  	%r981, %r985, %r221;
	mov.b32 	%r961, 1;
	// begin inline asm
	{
    .reg .pred p;
    and.b32 %r959, %r981, %r961;    setp.ne.u32 p, %r959, 0;
    vote.ballot.sync.b32 %r959, p, 0xffffffff;
    @!p not.b32 %r959, %r959;
}

	// end inline asm
	mov.b32 	%r964, 2;
	// begin inline asm
	{
    .reg .pred p;
    and.b32 %r962, %r981, %r964;    setp.ne.u32 p, %r962, 0;
    vote.ballot.sync.b32 %r962, p, 0xffffffff;
    @!p not.b32 %r962, %r962;
}

	// end inline asm
	and.b32  	%r986, %r962, %r959;
	mov.b32 	%r967, 4;
	// begin inline asm
	{
    .reg .pred p;
    and.b32 %r965, %r981, %r967;    setp.ne.u32 p, %r965, 0;
    vote.ballot.sync.b32 %r965, p, 0xffffffff;
    @!p not.b32 %r965, %r965;
}

	// end inline asm
	and.b32  	%r987, %r965, %r986;
	mov.b32 	%r970, 8;
	// begin inline asm
	{
    .reg .pred p;
    and.b32 %r968, %r981, %r970;    setp.ne.u32 p, %r968, 0;
    vote.ballot.sync.b32 %r968, p, 0xffffffff;
    @!p not.b32 %r968, %r968;
}

	// end inline asm
	and.b32  	%r988, %r968, %r987;
	mov.b32 	%r973, 16;
	// begin inline asm
	{
    .reg .pred p;
    and.b32 %r971, %r981, %r973;    setp.ne.u32 p, %r971, 0;
    vote.ballot.sync.b32 %r971, p, 0xffffffff;
    @!p not.b32 %r971, %r971;
}

	// end inline asm
	and.b32  	%r989, %r971, %r988;
	mov.b32 	%r976, 32;
	// begin inline asm
	{
    .reg .pred p;
    and.b32 %r974, %r981, %r976;    setp.ne.u32 p, %r974, 0;
    vote.ballot.sync.b32 %r974, p, 0xffffffff;
    @!p not.b32 %r974, %r974;
}

	// end inline asm
	and.b32  	%r990, %r974, %r989;
	mov.b32 	%r979, 64;
	// begin inline asm
	{
    .reg .pred p;
    and.b32 %r977, %r981, %r979;    setp.ne.u32 p, %r977, 0;
    vote.ballot.sync.b32 %r977, p, 0xffffffff;
    @!p not.b32 %r977, %r977;
}

	// end inline asm
	and.b32  	%r991, %r977, %r990;
	mov.b32 	%r982, 128;
	// begin inline asm
	{
    .reg .pred p;
    and.b32 %r980, %r981, %r982;    setp.ne.u32 p, %r980, 0;
    vote.ballot.sync.b32 %r980, p, 0xffffffff;
    @!p not.b32 %r980, %r980;
}

	// end inline asm
	and.b32  	%r992, %r980, %r991;
	clz.b32 	%r993, %r992;
	sub.s32 	%r235, 31, %r993;
	and.b32  	%r994, %r878, %r992;
	popc.b32 	%r236, %r994;
	setp.ne.s32 	%p109, %r443, %r235;
	mov.b32 	%r2231, 0;
	@%p109 bra 	$L__BB31_185;
	shl.b32 	%r995, %r981, 2;
	add.s32 	%r996, %r219, %r995;
	atom.shared.add.u32 	%r2231, [%r996], %r236;
$L__BB31_185:
	ld.param.u32 	%r2098, [_ZN3cub18CUB_300001_SM_10006detail10radix_sort29DeviceRadixSortOnesweepKernelINS1_5radix10policy_hubIiiyE10Policy1000ELNS0_9SortOrderE0EiiyiiNS1_21identity_decomposer_tEEEvPT5_SB_PT3_PKSC_PT1_PKSG_PT2_PKSK_T4_iiT6__param_9];
	shfl.sync.idx.b32	%r1022|%p110, %r2231, %r235, 31, -1;
	add.s32 	%r239, %r236, %r1022;
	shr.u32 	%r1023, %r2225, %r2098;
	and.b32  	%r1019, %r1023, %r221;
	mov.b32 	%r999, 1;
	// begin inline asm
	{
    .reg .pred p;
    and.b32 %r997, %r1019, %r999;    setp.ne.u32 p, %r997, 0;
    vote.ballot.sync.b32 %r997, p, 0xffffffff;
    @!p not.b32 %r997, %r997;
}

	// end inline asm
	mov.b32 	%r1002, 2;
	// begin inline asm
	{
    .reg .pred p;
    and.b32 %r1000, %r1019, %r1002;    setp.ne.u32 p, %r1000, 0;
    vote.ballot.sync.b32 %r1000, p, 0xffffffff;
    @!p not.b32 %r1000, %r1000;
}

	// end inline asm
	and.b32  	%r1024, %r1000, %r997;
	mov.b32 	%r1005, 4;
	// begin inline asm
	{
    .reg .pred p;
    and.b32 %r1003, %r1019, %r1005;    setp.ne.u32 p, %r1003, 0;
    vote.ballot.sync.b32 %r1003, p, 0xffffffff;
    @!p not.b32 %r1003, %r1003;
}

	// end inline asm
	and.b32  	%r1025, %r1003, %r1024;
	mov.b32 	%r1008, 8;
	// begin inline asm
	{
    .reg .pred p;
    and.b32 %r1006, %r1019, %r1008;    setp.ne.u32 p, %r1006, 0;
    vote.ballot.sync.b32 %r1006, p, 0xffffffff;
    @!p not.b32 %r1006, %r1006;
}

	// end inline asm
	and.b32  	%r1026, %r1006, %r1025;
	mov.b32 	%r1011, 16;
	// begin inline asm
	{
    .reg .pred p;
    and.b32 %r1009, %r1019, %r1011;    setp.ne.u32 p, %r1009, 0;
    vote.ballot.sync.b32 %r1009, p, 0xffffffff;
    @!p not.b32 %r1009, %r1009;
}

	// end inline asm
	and.b32  	%r1027, %r1009, %r1026;
	mov.b32 	%r1014, 32;
	// begin inline asm
	{
    .reg .pred p;
    and.b32 %r1012, %r1019, %r1014;    setp.ne.u32 p, %r1012, 0;
    vote.ballot.sync.b32 %r1012, p, 0xffffffff;
    @!p not.b32 %r1012, %r1012;
}

	// end inline asm
	and.b32  	%r1028, %r1012, %r1027;
	mov.b32 	%r1017, 64;
	// begin inline asm
	{
    .reg .pred p;
    and.b32 %r1015, %r1019, %r1017;    setp.ne.u32 p, %r1015, 0;
    vote.ballot.sync.b32 %r1015, p, 0xffffffff;
    @!p not.b32 %r1015, %r1015;
}

	// end inline asm
	and.b32  	%r1029, %r1015, %r1028;
	mov.b32 	%r1020, 128;
	// begin inline asm
	{
    .reg .pred p;
    and.b32 %r1018, %r1019, %r1020;    setp.ne.u32 p, %r1018, 0;
    vote.ballot.sync.b32 %r1018, p, 0xffffffff;
    @!p not.b32 %r1018, %r1018;
}

	// end inline asm
	and.b32  	%r1030, %r1018, %r1029;
	clz.b32 	%r1031, %r1030;
	sub.s32 	%r241, 31, %r1031;
	and.b32  	%r1032, %r878, %r1030;
	popc.b32 	%r242, %r1032;
	setp.ne.s32 	%p111, %r443, %r241;
	mov.b32 	%r2232, 0;
	@%p111 bra 	$L__BB31_187;
	shl.b32 	%r1033, %r1019, 2;
	add.s32 	%r1034, %r219, %r1033;
	atom.shared.add.u32 	%r2232, [%r1034], %r242;
$L__BB31_187:
	ld.param.u32 	%r2099, [_ZN3cub18CUB_300001_SM_10006detail10radix_sort29DeviceRadixSortOnesweepKernelINS1_5radix10policy_hubIiiyE10Policy1000ELNS0_9SortOrderE0EiiyiiNS1_21identity_decomposer_tEEEvPT5_SB_PT3_PKSC_PT1_PKSG_PT2_PKSK_T4_iiT6__param_9];
	shfl.sync.idx.b32	%r1060|%p112, %r2232, %r241, 31, -1;
	add.s32 	%r245, %r242, %r1060;
	shr.u32 	%r1061, %r2224, %r2099;
	and.b32  	%r1057, %r1061, %r221;
	mov.b32 	%r1037, 1;
	// begin inline asm
	{
    .reg .pred p;
    and.b32 %r1035, %r1057, %r1037;    setp.ne.u32 p, %r1035, 0;
    vote.ballot.sync.b32 %r1035, p, 0xffffffff;
    @!p not.b32 %r1035, %r1035;
}

	// end inline asm
	mov.b32 	%r1040, 2;
	// begin inline asm
	{
    .reg .pred p;
    and.b32 %r1038, %r1057, %r1040;    setp.ne.u32 p, %r1038, 0;
    vote.ballot.sync.b32 %r1038, p, 0xffffffff;
    @!p not.b32 %r1038, %r1038;
}

	// end inline asm
	and.b32  	%r1062, %r1038, %r1035;
	mov.b32 	%r1043, 4;
	// begin inline asm
	{
    .reg .pred p;
    and.b32 %r1041, %r1057, %r1043;    setp.ne.u32 p, %r1041, 0;
    vote.ballot.sync.b32 %r1041, p, 0xffffffff;
    @!p not.b32 %r1041, %r1041;
}

	// end inline asm
	and.b32  	%r1063, %r1041, %r1062;
	mov.b32 	%r1046, 8;
	// begin inline asm
	{
    .reg .pred p;
    and.b32 %r1044, %r1057, %r1046;    setp.ne.u32 p, %r1044, 0;
    vote.ballot.sync.b32 %r1044, p, 0xffffffff;
    @!p not.b32 %r1044, %r1044;
}

	// end inline asm
	and.b32  	%r1064, %r1044, %r1063;
	mov.b32 	%r1049, 16;
	// begin inline asm
	{
    .reg .pred p;
    and.b32 %r1047, %r1057, %r1049;    setp.ne.u32 p, %r1047, 0;
    vote.ballot.sync.b32 %r1047, p, 0xffffffff;
    @!p not.b32 %r1047, %r1047;
}

	// end inline asm
	and.b32  	%r1065, %r1047, %r1064;
	mov.b32 	%r1052, 32;
	// begin inline asm
	{
    .reg .pred p;
    and.b32 %r1050, %r1057, %r1052;    setp.ne.u32 p, %r1050, 0;
    vote.ballot.sync.b32 %r1050, p, 0xffffffff;
    @!p not.b32 %r1050, %r1050;
}

	// end inline asm
	and.b32  	%r1066, %r1050, %r1065;
	mov.b32 	%r1055, 64;
	// begin inline asm
	{
    .reg .pred p;
    and.b32 %r1053, %r1057, %r1055;    setp.ne.u32 p, %r1053, 0;
    vote.ballot.sync.b32 %r1053, p, 0xffffffff;
    @!p not.b32 %r1053, %r1053;
}

	// end inline asm
	and.b32  	%r1067, %r1053, %r1066;
	mov.b32 	%r1058, 128;
	// begin inline asm
	{
    .reg .pred p;
    and.b32 %r1056, %r1057, %r1058;    setp.ne.u32 p, %r1056, 0;
    vote.ballot.sync.b32 %r1056, p, 0xffffffff;
    @!p not.b32 %r1056, %r1056;
}

	// end inline asm
	and.b32  	%r1068, %r1056, %r1067;
	clz.b32 	%r1069, %r1068;
	sub.s32 	%r247, 31, %r1069;
	and.b32  	%r1070, %r878, %r1068;
	popc.b32 	%r248, %r1070;
	setp.ne.s32 	%p113, %r443, %r247;
	mov.b32 	%r2233, 0;
	@%p113 bra 	$L__BB31_189;
	shl.b32 	%r1071, %r1057, 2;
	add.s32 	%r1072, %r219, %r1071;
	atom.shared.add.u32 	%r2233, [%r1072], %r248;
$L__BB31_189:
	ld.param.u32 	%r2100, [_ZN3cub18CUB_300001_SM_10006detail10radix_sort29DeviceRadixSortOnesweepKernelINS1_5radix10policy_hubIiiyE10Policy1000ELNS0_9SortOrderE0EiiyiiNS1_21identity_decomposer_tEEEvPT5_SB_PT3_PKSC_PT1_PKSG_PT2_PKSK_T4_iiT6__param_9];
	shfl.sync.idx.b32	%r1098|%p114, %r2233, %r247, 31, -1;
	add.s32 	%r251, %r248, %r1098;
	shr.u32 	%r1099, %r2223, %r2100;
	and.b32  	%r1095, %r1099, %r221;
	mov.b32 	%r1075, 1;
	// begin inline asm
	{
    .reg .pred p;
    and.b32 %r1073, %r1095, %r1075;    setp.ne.u32 p, %r1073, 0;
    vote.ballot.sync.b32 %r1073, p, 0xffffffff;
    @!p not.b32 %r1073, %r1073;
}

	// end inline asm
	mov.b32 	%r1078, 2;
	// begin inline asm
	{
    .reg .pred p;
    and.b32 %r1076, %r1095, %r1078;    setp.ne.u32 p, %r1076, 0;
    vote.ballot.sync.b32 %r1076, p, 0xffffffff;
    @!p not.b32 %r1076, %r1076;
}

	// end inline asm
	and.b32  	%r1100, %r1076, %r1073;
	mov.b32 	%r1081, 4;
	// begin inline asm
	{
    .reg .pred p;
    and.b32 %r1079, %r1095, %r1081;    setp.ne.u32 p, %r1079, 0;
    vote.ballot.sync.b32 %r1079, p, 0xffffffff;
    @!p not.b32 %r1079, %r1079;
}

	// end inline asm
	and.b32  	%r1101, %r1079, %r1100;
	mov.b32 	%r1084, 8;
	// begin inline asm
	{
    .reg .pred p;
    and.b32 %r1082, %r1095, %r1084;    setp.ne.u32 p, %r1082, 0;
    vote.ballot.sync.b32 %r1082, p, 0xffffffff;
    @!p not.b32 %r1082, %r1082;
}

	// end inline asm
	and.b32  	%r1102, %r1082, %r1101;
	mov.b32 	%r1087, 16;
	// begin inline asm
	{
    .reg .pred p;
    and.b32 %r1085, %r1095, %r1087;    setp.ne.u32 p, %r1085, 0;
    vote.ballot.sync.b32 %r1085, p, 0xffffffff;
    @!p not.b32 %r1085, %r1085;
}

	// end inline asm
	and.b32  	%r1103, %r1085, %r1102;
	mov.b32 	%r1090, 32;
	// begin inline asm
	{
    .reg .pred p;
    and.b32 %r1088, %r1095, %r1090;    setp.ne.u32 p, %r1088, 0;
    vote.ballot.sync.b32 %r1088, p, 0xffffffff;
    @!p not.b32 %r1088, %r1088;
}

	// end inline asm
	and.b32  	%r1104, %r1088, %r1103;
	mov.b32 	%r1093, 64;
	// begin inline asm
	{
    .reg .pred p;
    and.b32 %r1091, %r1095, %r1093;    setp.ne.u32 p, %r1091, 0;
    vote.ballot.sync.b32 %r1091, p, 0xffffffff;
    @!p not.b32 %r1091, %r1091;
}

	// end inline asm
	and.b32  	%r1105, %r1091, %r1104;
	mov.b32 	%r1096, 128;
	// begin inline asm
	{
    .reg .pred p;
    and.b32 %r1094, %r1095, %r1096;    setp.ne.u32 p, %r1094, 0;
    vote.ballot.sync.b32 %r1094, p, 0xffffffff;
    @!p not.b32 %r1094, %r1094;
}

	// end inline asm
	and.b32  	%r1106, %r1094, %r1105;
	clz.b32 	%r1107, %r1106;
	sub.s32 	%r253, 31, %r1107;
	and.b32  	%r1108, %r878, %r1106;
	popc.b32 	%r254, %r1108;
	setp.ne.s32 	%p115, %r443, %r253;
	mov.b32 	%r2234, 0;
	@%p115 bra 	$L__BB31_191;
	shl.b32 	%r1109, %r1095, 2;
	add.s32 	%r1110, %r219, %r1109;
	atom.shared.add.u32 	%r2234, [%r1110], %r254;
$L__BB31_191:
	ld.param.u32 	%r2101, [_ZN3cub18CUB_300001_SM_10006detail10radix_sort29DeviceRadixSortOnesweepKernelINS1_5radix10policy_hubIiiyE10Policy1000ELNS0_9SortOrderE0EiiyiiNS1_21identity_decomposer_tEEEvPT5_SB_PT3_PKSC_PT1_PKSG_PT2_PKSK_T4_iiT6__param_9];
	shfl.sync.idx.b32	%r1136|%p116, %r2234, %r253, 31, -1;
	add.s32 	%r257, %r254, %r1136;
	shr.u32 	%r1137, %r2222, %r2101;
	and.b32  	%r1133, %r1137, %r221;
	mov.b32 	%r1113, 1;
	// begin inline asm
	{
    .reg .pred p;
    and.b32 %r1111, %r1133, %r1113;    setp.ne.u32 p, %r1111, 0;
    vote.ballot.sync.b32 %r1111, p, 0xffffffff;
    @!p not.b32 %r1111, %r1111;
}

	// end inline asm
	mov.b32 	%r1116, 2;
	// begin inline asm
	{
    .reg .pred p;
    and.b32 %r1114, %r1133, %r1116;    setp.ne.u32 p, %r1114, 0;
    vote.ballot.sync.b32 %r1114, p, 0xffffffff;
    @!p not.b32 %r1114, %r1114;
}

	// end inline asm
	and.b32  	%r1138, %r1114, %r1111;
	mov.b32 	%r1119, 4;
	// begin inline asm
	{
    .reg .pred p;
    and.b32 %r1117, %r1133, %r1119;    setp.ne.u32 p, %r1117, 0;
    vote.ballot.sync.b32 %r1117, p, 0xffffffff;
    @!p not.b32 %r1117, %r1117;
}

	// end inline asm
	and.b32  	%r1139, %r1117, %r1138;
	mov.b32 	%r1122, 8;
	// begin inline asm
	{
    .reg .pred p;
    and.b32 %r1120, %r1133, %r1122;    setp.ne.u32 p, %r1120, 0;
    vote.ballot.sync.b32 %r1120, p, 0xffffffff;
    @!p not.b32 %r1120, %r1120;
}

	// end inline asm
	and.b32  	%r1140, %r1120, %r1139;
	mov.b32 	%r1125, 16;
	// begin inline asm
	{
    .reg .pred p;
    and.b32 %r1123, %r1133, %r1125;    setp.ne.u32 p, %r1123, 0;
    vote.ballot.sync.b32 %r1123, p, 0xffffffff;
    @!p not.b32 %r1123, %r1123;
}

	// end inline asm
	and.b32  	%r1141, %r1123, %r1140;
	mov.b32 	%r1128, 32;
	// begin inline asm
	{
    .reg .pred p;
    and.b32 %r1126, %r1133, %r1128;    setp.ne.u32 p, %r1126, 0;
    vote.ballot.sync.b32 %r1126, p, 0xffffffff;
    @!p not.b32 %r1126, %r1126;
}

	// end inline asm
	and.b32  	%r1142, %r1126, %r1141;
	mov.b32 	%r1131, 64;
	// begin inline asm
	{
    .reg .pred p;
    and.b32 %r1129, %r1133, %r1131;    setp.ne.u32 p, %r1129, 0;
    vote.ballot.sync.b32 %r1129, p, 0xffffffff;
    @!p not.b32 %r1129, %r1129;
}

	// end inline asm
	and.b32  	%r1143, %r1129, %r1142;
	mov.b32 	%r1134, 128;
	// begin inline asm
	{
    .reg .pred p;
    and.b32 %r1132, %r1133, %r1134;    setp.ne.u32 p, %r1132, 0;
    vote.ballot.sync.b32 %r1132, p, 0xffffffff;
    @!p not.b32 %r1132, %r1132;
}

	// end inline asm
	and.b32  	%r1144, %r1132, %r1143;
	clz.b32 	%r1145, %r1144;
	sub.s32 	%r259, 31, %r1145;
	and.b32  	%r1146, %r878, %r1144;
	popc.b32 	%r260, %r1146;
	setp.ne.s32 	%p117, %r443, %r259;
	mov.b32 	%r2235, 0;
	@%p117 bra 	$L__BB31_193;
	shl.b32 	%r1147, %r1133, 2;
	add.s32 	%r1148, %r219, %r1147;
	atom.shared.add.u32 	%r2235, [%r1148], %r260;
$L__BB31_193:
	ld.param.u32 	%r2102, [_ZN3cub18CUB_300001_SM_10006detail10radix_sort29DeviceRadixSortOnesweepKernelINS1_5radix10policy_hubIiiyE10Policy1000ELNS0_9SortOrderE0EiiyiiNS1_21identity_decomposer_tEEEvPT5_SB_PT3_PKSC_PT1_PKSG_PT2_PKSK_T4_iiT6__param_9];
	shfl.sync.idx.b32	%r1174|%p118, %r2235, %r259, 31, -1;
	add.s32 	%r263, %r260, %r1174;
	shr.u32 	%r1175, %r2221, %r2102;
	and.b32  	%r1171, %r1175, %r221;
	mov.b32 	%r1151, 1;
	// begin inline asm
	{
    .reg .pred p;
    and.b32 %r1149, %r1171, %r1151;    setp.ne.u32 p, %r1149, 0;
    vote.ballot.sync.b32 %r1149, p, 0xffffffff;
    @!p not.b32 %r1149, %r1149;
}

	// end inline asm
	mov.b32 	%r1154, 2;
	// begin inline asm
	{
    .reg .pred p;
    and.b32 %r1152, %r1171, %r1154;    setp.ne.u32 p, %r1152, 0;
    vote.ballot.sync.b32 %r1152, p, 0xffffffff;
    @!p not.b32 %r1152, %r1152;
}

	// end inline asm
	and.b32  	%r1176, %r1152, %r1149;
	mov.b32 	%r1157, 4;
	// begin inline asm
	{
    .reg .pred p;
    and.b32 %r1155, %r1171, %r1157;    setp.ne.u32 p, %r1155, 0;
    vote.ballot.sync.b32 %r1155, p, 0xffffffff;
    @!p not.b32 %r1155, %r1155;
}

	// end inline asm
	and.b32  	%r1177, %r1155, %r1176;
	mov.b32 	%r1160, 8;
	// begin inline asm
	{
    .reg .pred p;
    and.b32 %r1158, %r1171, %r1160;    setp.ne.u32 p, %r1158, 0;
    vote.ballot.sync.b32 %r1158, p, 0xffffffff;
    @!p not.b32 %r1158, %r1158;
}

	// end inline asm
	and.b32  	%r1178, %r1158, %r1177;
	mov.b32 	%r1163, 16;
	// begin inline asm
	{
    .reg .pred p;
    and.b32 %r1161, %r1171, %r1163;    setp.ne.u32 p, %r1161, 0;
    vote.ballot.sync.b32 %r1161, p, 0xffffffff;
    @!p not.b32 %r1161, %r1161;
}

	// end inline asm
	and.b32  	%r1179, %r1161, %r1178;
	mov.b32 	%r1166, 32;
	// begin inline asm
	{
    .reg .pred p;
    and.b32 %r1164, %r1171, %r1166;    setp.ne.u32 p, %r1164, 0;
    vote.ballot.sync.b32 %r1164, p, 0xffffffff;
    @!p not.b32 %r1164, %r1164;
}

	// end inline asm
	and.b32  	%r1180, %r1164, %r1179;
	mov.b32 	%r1169, 64;
	// begin inline asm
	{
    .reg .pred p;
    and.b32 %r1167, %r1171, %r1169;    setp.ne.u32 p, %r1167, 0;
    vote.ballot.sync.b32 %r1167, p, 0xffffffff;
    @!p not.b32 %r1167, %r1167;
}

	// end inline asm
	and.b32  	%r1181, %r1167, %r1180;
	mov.b32 	%r1172, 128;
	// begin inline asm
	{
    .reg .pred p;
    and.b32 %r1170, %r1171, %r1172;    setp.ne.u32 p, %r1170, 0;
    vote.ballot.sync.b32 %r1170, p, 0xffffffff;
    @!p not.b32 %r1170, %r1170;
}

	// end inline asm
	and.b32  	%r1182, %r1170, %r1181;
	clz.b32 	%r1183, %r1182;
	sub.s32 	%r265, 31, %r1183;
	and.b32  	%r1184, %r878, %r1182;
	popc.b32 	%r266, %r1184;
	setp.ne.s32 	%p119, %r443, %r265;
	mov.b32 	%r2236, 0;
	@%p119 bra 	$L__BB31_195;
	shl.b32 	%r1185, %r1171, 2;
	add.s32 	%r1186, %r219, %r1185;
	atom.shared.add.u32 	%r2236, [%r1186], %r266;
$L__BB31_195:
	ld.param.u32 	%r2103, [_ZN3cub18CUB_300001_SM_10006detail10radix_sort29DeviceRadixSortOnesweepKernelINS1_5radix10policy_hubIiiyE10Policy1000ELNS0_9SortOrderE0EiiyiiNS1_21identity_decomposer_tEEEvPT5_SB_PT3_PKSC_PT1_PKSG_PT2_PKSK_T4_iiT6__param_9];
	shfl.sync.idx.b32	%r1212|%p120, %r2236, %r265, 31, -1;
	add.s32 	%r269, %r266, %r1212;
	shr.u32 	%r1213, %r2220, %r2103;
	and.b32  	%r1209, %r1213, %r221;
	mov.b32 	%r1189, 1;
	// begin inline asm
	{
    .reg .pred p;
    and.b32 %r1187, %r1209, %r1189;    setp.ne.u32 p, %r1187, 0;
    vote.ballot.sync.b32 %r1187, p, 0xffffffff;
    @!p not.b32 %r1187, %r1187;
}

	// end inline asm
	mov.b32 	%r1192, 2;
	// begin inline asm
	{
    .reg .pred p;
    and.b32 %r1190, %r1209, %r1192;    setp.ne.u32 p, %r1190, 0;
    vote.ballot.sync.b32 %r1190, p, 0xffffffff;
    @!p not.b32 %r1190, %r1190;
}

	// end inline asm
	and.b32  	%r1214, %r1190, %r1187;
	mov.b32 	%r1195, 4;
	// begin inline asm
	{
    .reg .pred p;
    and.b32 %r1193, %r1209, %r1195;    setp.ne.u32 p, %r1193, 0;
    vote.ballot.sync.b32 %r1193, p, 0xffffffff;
    @!p not.b32 %r1193, %r1193;
}

	// end inline asm
	and.b32  	%r1215, %r1193, %r1214;
	mov.b32 	%r1198, 8;
	// begin inline asm
	{
    .reg .pred p;
    and.b32 %r1196, %r1209, %r1198;    setp.ne.u32 p, %r1196, 0;
    vote.ballot.sync.b32 %r1196, p, 0xffffffff;
    @!p not.b32 %r1196, %r1196;
}

	// end inline asm
	and.b32  	%r1216, %r1196, %r1215;
	mov.b32 	%r1201, 16;
	// begin inline asm
	{
    .reg .pred p;
    and.b32 %r1199, %r1209, %r1201;    setp.ne.u32 p, %r1199, 0;
    vote.ballot.sync.b32 %r1199, p, 0xffffffff;
    @!p not.b32 %r1199, %r1199;
}

	// end inline asm
	and.b32  	%r1217, %r1199, %r1216;
	mov.b32 	%r1204, 32;
	// begin inline asm
	{
    .reg .pred p;
    and.b32 %r1202, %r1209, %r1204;    setp.ne.u32 p, %r1202, 0;
    vote.ballot.sync.b32 %r1202, p, 0xffffffff;
    @!p not.b32 %r1202, %r1202;
}

	// end inline asm
	and.b32  	%r1218, %r1202, %r1217;
	mov.b32 	%r1207, 64;
	// begin inline asm
	{
    .reg .pred p;
    and.b32 %r1205, %r1209, %r1207;    setp.ne.u32 p, %r1205, 0;
    vote.ballot.sync.b32 %r1205, p, 0xffffffff;
    @!p not.b32 %r1205, %r1205;
}

	// end inline asm
	and.b32  	%r1219, %r1205, %r1218;
	mov.b32 	%r1210, 128;
	// begin inline asm
	{
    .reg .pred p;
    and.b32 %r1208, %r1209, %r1210;    setp.ne.u32 p, %r1208, 0;
    vote.ballot.sync.b32 %r1208, p, 0xffffffff;
    @!p not.b32 %r1208, %r1208;
}

	// end inline asm
	and.b32  	%r1220, %r1208, %r1219;
	clz.b32 	%r1221, %r1220;
	sub.s32 	%r271, 31, %r1221;
	and.b32  	%r1222, %r878, %r1220;
	popc.b32 	%r272, %r1222;
	setp.ne.s32 	%p121, %r443, %r271;
	mov.b32 	%r2237, 0;
	@%p121 bra 	$L__BB31_197;
	shl.b32 	%r1223, %r1209, 2;
	add.s32 	%r1224, %r219, %r1223;
	atom.shared.add.u32 	%r2237, [%r1224], %r272;
$L__BB31_197:
	ld.param.u32 	%r2104, [_ZN3cub18CUB_300001_SM_10006detail10radix_sort29DeviceRadixSortOnesweepKernelINS1_5radix10policy_hubIiiyE10Policy1000ELNS0_9SortOrderE0EiiyiiNS1_21identity_decomposer_tEEEvPT5_SB_PT3_PKSC_PT1_PKSG_PT2_PKSK_T4_iiT6__param_9];
	shfl.sync.idx.b32	%r1250|%p122, %r2237, %r271, 31, -1;
	add.s32 	%r275, %r272, %r1250;
	shr.u32 	%r1251, %r2219, %r2104;
	and.b32  	%r1247, %r1251, %r221;
	mov.b32 	%r1227, 1;
	// begin inline asm
	{
    .reg .pred p;
    and.b32 %r1225, %r1247, %r1227;    setp.ne.u32 p, %r1225, 0;
    vote.ballot.sync.b32 %r1225, p, 0xffffffff;
    @!p not.b32 %r1225, %r1225;
}

	// end inline asm
	mov.b32 	%r1230, 2;
	// begin inline asm
	{
    .reg .pred p;
    and.b32 %r1228, %r1247, %r1230;    setp.ne.u32 p, %r1228, 0;
    vote.ballot.sync.b32 %r1228, p, 0xffffffff;
    @!p not.b32 %r1228, %r1228;
}

	// end inline asm
	and.b32  	%r1252, %r1228, %r1225;
	mov.b32 	%r1233, 4;
	// begin inline asm
	{
    .reg .pred p;
    and.b32 %r1231, %r1247, %r1233;    setp.ne.u32 p, %r1231, 0;
    vote.ballot.sync.b32 %r1231, p, 0xffffffff;
    @!p not.b32 %r1231, %r1231;
}

	// end inline asm
	and.b32  	%r1253, %r1231, %r1252;
	mov.b32 	%r1236, 8;
	// begin inline asm
	{
    .reg .pred p;
    and.b32 %r1234, %r1247, %r1236;    setp.ne.u32 p, %r1234, 0;
    vote.ballot.sync.b32 %r1234, p, 0xffffffff;
    @!p not.b32 %r1234, %r1234;
}

	// end inline asm
	and.b32  	%r1254, %r1234, %r1253;
	mov.b32 	%r1239, 16;
	// begin inline asm
	{
    .reg .pred p;
    and.b32 %r1237, %r1247, %r1239;    setp.ne.u32 p, %r1237, 0;
    vote.ballot.sync.b32 %r1237, p, 0xffffffff;
    @!p not.b32 %r1237, %r1237;
}

	// end inline asm
	and.b32  	%r1255, %r1237, %r1254;
	mov.b32 	%r1242, 32;
	// begin inline asm
	{
    .reg .pred p;
    and.b32 %r1240, %r1247, %r1242;    setp.ne.u32 p, %r1240, 0;
    vote.ballot.sync.b32 %r1240, p, 0xffffffff;
    @!p not.b32 %r1240, %r1240;
}

	// end inline asm
	and.b32  	%r1256, %r1240, %r1255;
	mov.b32 	%r1245, 64;
	// begin inline asm
	{
    .reg .pred p;
    and.b32 %r1243, %r1247, %r1245;    setp.ne.u32 p, %r1243, 0;
    vote.ballot.sync.b32 %r1243, p, 0xffffffff;
    @!p not.b32 %r1243, %r1243;
}

	// end inline asm
	and.b32  	%r1257, %r1243, %r1256;
	mov.b32 	%r1248, 128;
	// begin inline asm
	{
    .reg .pred p;
    and.b32 %r1246, %r1247, %r1248;    setp.ne.u32 p, %r1246, 0;
    vote.ballot.sync.b32 %r1246, p, 0xffffffff;
    @!p not.b32 %r1246, %r1246;
}

	// end inline asm
	and.b32  	%r1258, %r1246, %r1257;
	clz.b32 	%r1259, %r1258;
	sub.s32 	%r277, 31, %r1259;
	and.b32  	%r1260, %r878, %r1258;
	popc.b32 	%r278, %r1260;
	setp.ne.s32 	%p123, %r443, %r277;
	mov.b32 	%r2238, 0;
	@%p123 bra 	$L__BB31_199;
	shl.b32 	%r1265, %r1247, 2;
	add.s32 	%r1266, %r219, %r1265;
	atom.shared.add.u32 	%r2238, [%r1266], %r278;
$L__BB31_199:
	ld.param.u32 	%r2105, [_ZN3cub18CUB_300001_SM_10006detail10radix_sort29DeviceRadixSortOnesweepKernelINS1_5radix10policy_hubIiiyE10Policy1000ELNS0_9SortOrderE0EiiyiiNS1_21identity_decomposer_tEEEvPT5_SB_PT3_PKSC_PT1_PKSG_PT2_PKSK_T4_iiT6__param_9];
	shfl.sync.idx.b32	%r1292|%p124, %r2238, %r277, 31, -1;
	add.s32 	%r281, %r278, %r1292;
	shr.u32 	%r1293, %r2218, %r2105;
	and.b32  	%r1289, %r1293, %r221;
	mov.b32 	%r1269, 1;
	// begin inline asm
	{
    .reg .pred p;
    and.b32 %r1267, %r1289, %r1269;    setp.ne.u32 p, %r1267, 0;
    vote.ballot.sync.b32 %r1267, p, 0xffffffff;
    @!p not.b32 %r1267, %r1267;
}

	// end inline asm
	mov.b32 	%r1272, 2;
	// begin inline asm
	{
    .reg .pred p;
    and.b32 %r1270, %r1289, %r1272;    setp.ne.u32 p, %r1270, 0;
    vote.ballot.sync.b32 %r1270, p, 0xffffffff;
    @!p not.b32 %r1270, %r1270;
}

	// end inline asm
	and.b32  	%r1294, %r1270, %r1267;
	mov.b32 	%r1275, 4;
	// begin inline asm
	{
    .reg .pred p;
    and.b32 %r1273, %r1289, %r1275;    setp.ne.u32 p, %r1273, 0;
    vote.ballot.sync.b32 %r1273, p, 0xffffffff;
    @!p not.b32 %r1273, %r1273;
}

	// end inline asm
	and.b32  	%r1295, %r1273, %r1294;
	mov.b32 	%r1278, 8;
	// begin inline asm
	{
    .reg .pred p;
    and.b32 %r1276, %r1289, %r1278;    setp.ne.u32 p, %r1276, 0;
    vote.ballot.sync.b32 %r1276, p, 0xffffffff;
    @!p not.b32 %r1276, %r1276;
}

	// end inline asm
	and.b32  	%r1296, %r1276, %r1295;
	mov.b32 	%r1281, 16;
	// begin inline asm
	{
    .reg .pred p;
    and.b32 %r1279, %r1289, %r1281;    setp.ne.u32 p, %r1279, 0;
    vote.ballot.sync.b32 %r1279, p, 0xffffffff;
    @!p not.b32 %r1279, %r1279;
}

	// end inline asm
	and.b32  	%r1297, %r1279, %r1296;
	mov.b32 	%r1284, 32;
	// begin inline asm
	{
    .reg .pred p;
    and.b32 %r1282, %r1289, %r1284;    setp.ne.u32 p, %r1282, 0;
    vote.ballot.sync.b32 %r1282, p, 0xffffffff;
    @!p not.b32 %r1282, %r1282;
}

	// end inline asm
	and.b32  	%r1298, %r1282, %r1297;
	mov.b32 	%r1287, 64;
	// begin inline asm
	{
    .reg .pred p;
    and.b32 %r1285, %r1289, %r1287;    setp.ne.u32 p, %r1285, 0;
    vote.ballot.sync.b32 %r1285, p, 0xffffffff;
    @!p not.b32 %r1285, %r1285;
}

	// end inline asm
	and.b32  	%r1299, %r1285, %r1298;
	mov.b32 	%r1290, 128;
	// begin inline asm
	{
    .reg .pred p;
    and.b32 %r1288, %r1289, %r1290;    setp.ne.u32 p, %r1288, 0;
    vote.ballot.sync.b32 %r1288, p, 0xffffffff;
    @!p not.b32 %r1288, %r1288;
}

	// end inline asm
	and.b32  	%r1300, %r1288, %r1299;
	clz.b32 	%r1301, %r1300;
	sub.s32 	%r283, 31, %r1301;
	and.b32  	%r1302, %r878, %r1300;
	popc.b32 	%r284, %r1302;
	setp.ne.s32 	%p125, %r443, %r283;
	mov.b32 	%r2239, 0;
	@%p125 bra 	$L__BB31_201;
	shl.b32 	%r1307, %r1289, 2;
	add.s32 	%r1308, %r219, %r1307;
	atom.shared.add.u32 	%r2239, [%r1308], %r284;
$L__BB31_201:
	ld.param.u32 	%r2106, [_ZN3cub18CUB_300001_SM_10006detail10radix_sort29DeviceRadixSortOnesweepKernelINS1_5radix10policy_hubIiiyE10Policy1000ELNS0_9SortOrderE0EiiyiiNS1_21identity_decomposer_tEEEvPT5_SB_PT3_PKSC_PT1_PKSG_PT2_PKSK_T4_iiT6__param_9];
	shfl.sync.idx.b32	%r1334|%p126, %r2239, %r283, 31, -1;
	add.s32 	%r287, %r284, %r1334;
	shr.u32 	%r1335, %r2217, %r2106;
	and.b32  	%r1331, %r1335, %r221;
	mov.b32 	%r1311, 1;
	// begin inline asm
	{
    .reg .pred p;
    and.b32 %r1309, %r1331, %r1311;    setp.ne.u32 p, %r1309, 0;
    vote.ballot.sync.b32 %r1309, p, 0xffffffff;
    @!p not.b32 %r1309, %r1309;
}

	// end inline asm
	mov.b32 	%r1314, 2;
	// begin inline asm
	{
    .reg .pred p;
    and.b32 %r1312, %r1331, %r1314;    setp.ne.u32 p, %r1312, 0;
    vote.ballot.sync.b32 %r1312, p, 0xffffffff;
    @!p not.b32 %r1312, %r1312;
}

	// end inline asm
	and.b32  	%r1336, %r1312, %r1309;
	mov.b32 	%r1317, 4;
	// begin inline asm
	{
    .reg .pred p;
    and.b32 %r1315, %r1331, %r1317;    setp.ne.u32 p, %r1315, 0;
    vote.ballot.sync.b32 %r1315, p, 0xffffffff;
    @!p not.b32 %r1315, %r1315;
}

	// end inline asm
	and.b32  	%r1337, %r1315, %r1336;
	mov.b32 	%r1320, 8;
	// begin inline asm
	{
    .reg .pred p;
    and.b32 %r1318, %r1331, %r1320;    setp.ne.u32 p, %r1318, 0;
    vote.ballot.sync.b32 %r1318, p, 0xffffffff;
    @!p not.b32 %r1318, %r1318;
}

	// end inline asm
	and.b32  	%r1338, %r1318, %r1337;
	mov.b32 	%r1323, 16;
	// begin inline asm
	{
    .reg .pred p;
    and.b32 %r1321, %r1331, %r1323;    setp.ne.u32 p, %r1321, 0;
    vote.ballot.sync.b32 %r1321, p, 0xffffffff;
    @!p not.b32 %r1321, %r1321;
}

	// end inline asm
	and.b32  	%r1339, %r1321, %r1338;
	mov.b32 	%r1326, 32;
	// begin inline asm
	{
    .reg .pred p;
    and.b32 %r1324, %r1331, %r1326;    setp.ne.u32 p, %r1324, 0;
    vote.ballot.sync.b32 %r1324, p, 0xffffffff;
    @!p not.b32 %r1324, %r1324;
}

	// end inline asm
	and.b32  	%r1340, %r1324, %r1339;
	mov.b32 	%r1329, 64;
	// begin inline asm
	{
    .reg .pred p;
    and.b32 %r1327, %r1331, %r1329;    setp.ne.u32 p, %r1327, 0;
    vote.ballot.sync.b32 %r1327, p, 0xffffffff;
    @!p not.b32 %r1327, %r1327;
}

	// end inline asm
	and.b32  	%r1341, %r1327, %r1340;
	mov.b32 	%r1332, 128;
	// begin inline asm
	{
    .reg .pred p;
    and.b32 %r1330, %r1331, %r1332;    setp.ne.u32 p, %r1330, 0;
    vote.ballot.sync.b32 %r1330, p, 0xffffffff;
    @!p not.b32 %r1330, %r1330;
}

	// end inline asm
	and.b32  	%r1342, %r1330, %r1341;
	clz.b32 	%r1343, %r1342;
	sub.s32 	%r289, 31, %r1343;
	and.b32  	%r1344, %r878, %r1342;
	popc.b32 	%r290, %r1344;
	setp.ne.s32 	%p127, %r443, %r289;
	mov.b32 	%r2240, 0;
	@%p127 bra 	$L__BB31_203;
	shl.b32 	%r1349, %r1331, 2;
	add.s32 	%r1350, %r219, %r1349;
	atom.shared.add.u32 	%r2240, [%r1350], %r290;
$L__BB31_203:
	ld.param.u32 	%r2107, [_ZN3cub18CUB_300001_SM_10006detail10radix_sort29DeviceRadixSortOnesweepKernelINS1_5radix10policy_hubIiiyE10Policy1000ELNS0_9SortOrderE0EiiyiiNS1_21identity_decomposer_tEEEvPT5_SB_PT3_PKSC_PT1_PKSG_PT2_PKSK_T4_iiT6__param_9];
	shfl.sync.idx.b32	%r1376|%p128, %r2240, %r289, 31, -1;
	add.s32 	%r293, %r290, %r1376;
	shr.u32 	%r1377, %r2216, %r2107;
	and.b32  	%r1373, %r1377, %r221;
	mov.b32 	%r1353, 1;
	// begin inline asm
	{
    .reg .pred p;
    and.b32 %r1351, %r1373, %r1353;    setp.ne.u32 p, %r1351, 0;
    vote.ballot.sync.b32 %r1351, p, 0xffffffff;
    @!p not.b32 %r1351, %r1351;
}

	// end inline asm
	mov.b32 	%r1356, 2;
	// begin inline asm
	{
    .reg .pred p;
    and.b32 %r1354, %r1373, %r1356;    setp.ne.u32 p, %r1354, 0;
    vote.ballot.sync.b32 %r1354, p, 0xffffffff;
    @!p not.b32 %r1354, %r1354;
}

	// end inline asm
	and.b32  	%r1378, %r1354, %r1351;
	mov.b32 	%r1359, 4;
	// begin inline asm
	{
    .reg .pred p;
    and.b32 %r1357, %r1373, %r1359;    setp.ne.u32 p, %r1357, 0;
    vote.ballot.sync.b32 %r1357, p, 0xffffffff;
    @!p not.b32 %r1357, %r1357;
}

	// end inline asm
	and.b32  	%r1379, %r1357, %r1378;
	mov.b32 	%r1362, 8;
	// begin inline asm
	{
    .reg .pred p;
    and.b32 %r1360, %r1373, %r1362;    setp.ne.u32 p, %r1360, 0;
    vote.ballot.sync.b32 %r1360, p, 0xffffffff;
    @!p not.b32 %r1360, %r1360;
}

	// end inline asm
	and.b32  	%r1380, %r1360, %r1379;
	mov.b32 	%r1365, 16;
	// begin inline asm
	{
    .reg .pred p;
    and.b32 %r1363, %r1373, %r1365;    setp.ne.u32 p, %r1363, 0;
    vote.ballot.sync.b32 %r1363, p, 0xffffffff;
    @!p not.b32 %r1363, %r1363;
}

	// end inline asm
	and.b32  	%r1381, %r1363, %r1380;
	mov.b32 	%r1368, 32;
	// begin inline asm
	{
    .reg .pred p;
    and.b32 %r1366, %r1373, %r1368;    setp.ne.u32 p, %r1366, 0;
    vote.ballot.sync.b32 %r1366, p, 0xffffffff;
    @!p not.b32 %r1366, %r1366;
}

	// end inline asm
	and.b32  	%r1382, %r1366, %r1381;
	mov.b32 	%r1371, 64;
	// begin inline asm
	{
    .reg .pred p;
    and.b32 %r1369, %r1373, %r1371;    setp.ne.u32 p, %r1369, 0;
    vote.ballot.sync.b32 %r1369, p, 0xffffffff;
    @!p not.b32 %r1369, %r1369;
}

	// end inline asm
	and.b32  	%r1383, %r1369, %r1382;
	mov.b32 	%r1374, 128;
	// begin inline asm
	{
    .reg .pred p;
    and.b32 %r1372, %r1373, %r1374;    setp.ne.u32 p, %r1372, 0;
    vote.ballot.sync.b32 %r1372, p, 0xffffffff;
    @!p not.b32 %r1372, %r1372;
}

	// end inline asm
	and.b32  	%r1384, %r1372, %r1383;
	clz.b32 	%r1385, %r1384;
	sub.s32 	%r295, 31, %r1385;
	and.b32  	%r1386, %r878, %r1384;
	popc.b32 	%r296, %r1386;
	setp.ne.s32 	%p129, %r443, %r295;
	mov.b32 	%r2241, 0;
	@%p129 bra 	$L__BB31_205;
	shl.b32 	%r1391, %r1373, 2;
	add.s32 	%r1392, %r219, %r1391;
	atom.shared.add.u32 	%r2241, [%r1392], %r296;
$L__BB31_205:
	ld.param.u32 	%r2108, [_ZN3cub18CUB_300001_SM_10006detail10radix_sort29DeviceRadixSortOnesweepKernelINS1_5radix10policy_hubIiiyE10Policy1000ELNS0_9SortOrderE0EiiyiiNS1_21identity_decomposer_tEEEvPT5_SB_PT3_PKSC_PT1_PKSG_PT2_PKSK_T4_iiT6__param_9];
	shfl.sync.idx.b32	%r1418|%p130, %r2241, %r295, 31, -1;
	add.s32 	%r299, %r296, %r1418;
	shr.u32 	%r1419, %r2215, %r2108;
	and.b32  	%r1415, %r1419, %r221;
	mov.b32 	%r1395, 1;
	// begin inline asm
	{
    .reg .pred p;
    and.b32 %r1393, %r1415, %r1395;    setp.ne.u32 p, %r1393, 0;
    vote.ballot.sync.b32 %r1393, p, 0xffffffff;
    @!p not.b32 %r1393, %r1393;
}

	// end inline asm
	mov.b32 	%r1398, 2;
	// begin inline asm
	{
    .reg .pred p;
    and.b32 %r1396, %r1415, %r1398;    setp.ne.u32 p, %r1396, 0;
    vote.ballot.sync.b32 %r1396, p, 0xffffffff;
    @!p not.b32 %r1396, %r1396;
}

	// end inline asm
	and.b32  	%r1420, %r1396, %r1393;
	mov.b32 	%r1401, 4;
	// begin inline asm
	{
    .reg .pred p;
    and.b32 %r1399, %r1415, %r1401;    setp.ne.u32 p, %r1399, 0;
    vote.ballot.sync.b32 %r1399, p, 0xffffffff;
    @!p not.b32 %r1399, %r1399;
}

	// end inline asm
	and.b32  	%r1421, %r1399, %r1420;
	mov.b32 	%r1404, 8;
	// begin inline asm
	{
    .reg .pred p;
    and.b32 %r1402, %r1415, %r1404;    setp.ne.u32 p, %r1402, 0;
    vote.ballot.sync.b32 %r1402, p, 0xffffffff;
    @!p not.b32 %r1402, %r1402;
}

	// end inline asm
	and.b32  	%r1422, %r1402, %r1421;
	mov.b32 	%r1407, 16;
	// begin inline asm
	{
    .reg .pred p;
    and.b32 %r1405, %r1415, %r1407;    setp.ne.u32 p, %r1405, 0;
    vote.ballot.sync.b32 %r1405, p, 0xffffffff;
    @!p not.b32 %r1405, %r1405;
}

	// end inline asm
	and.b32  	%r1423, %r1405, %r1422;
	mov.b32 	%r1410, 32;
	// begin inline asm
	{
    .reg .pred p;
    and.b32 %r1408, %r1415, %r1410;    setp.ne.u32 p, %r1408, 0;
    vote.ballot.sync.b32 %r1408, p, 0xffffffff;
    @!p not.b32 %r1408, %r1408;
}

	// end inline asm
	and.b32  	%r1424, %r1408, %r1423;
	mov.b32 	%r1413, 64;
	// begin inline asm
	{
    .reg .pred p;
    and.b32 %r1411, %r1415, %r1413;    setp.ne.u32 p, %r1411, 0;
    vote.ballot.sync.b32 %r1411, p, 0xffffffff;
    @!p not.b32 %r1411, %r1411;
}

	// end inline asm
	and.b32  	%r1425, %r1411, %r1424;
	mov.b32 	%r1416, 128;
	// begin inline asm
	{
    .reg .pred p;
    and.b32 %r1414, %r1415, %r1416;    setp.ne.u32 p, %r1414, 0;
    vote.ballot.sync.b32 %r1414, p, 0xffffffff;
    @!p not.b32 %r1414, %r1414;
}

	// end inline asm
	and.b32  	%r1426, %r1414, %r1425;
	clz.b32 	%r1427, %r1426;
	sub.s32 	%r301, 31, %r1427;
	and.b32  	%r1428, %r878, %r1426;
	popc.b32 	%r302, %r1428;
	setp.ne.s32 	%p131, %r443, %r301;
	mov.b32 	%r2242, 0;
	@%p131 bra 	$L__BB31_207;
	shl.b32 	%r1433, %r1415, 2;
	add.s32 	%r1434, %r219, %r1433;
	atom.shared.add.u32 	%r2242, [%r1434], %r302;
$L__BB31_207:
	ld.param.u32 	%r2109, [_ZN3cub18CUB_300001_SM_10006detail10radix_sort29DeviceRadixSortOnesweepKernelINS1_5radix10policy_hubIiiyE10Policy1000ELNS0_9SortOrderE0EiiyiiNS1_21identity_decomposer_tEEEvPT5_SB_PT3_PKSC_PT1_PKSG_PT2_PKSK_T4_iiT6__param_9];
	shfl.sync.idx.b32	%r1460|%p132, %r2242, %r301, 31, -1;
	add.s32 	%r305, %r302, %r1460;
	shr.u32 	%r1461, %r2214, %r2109;
	and.b32  	%r1457, %r1461, %r221;
	mov.b32 	%r1437, 1;
	// begin inline asm
	{
    .reg .pred p;
    and.b32 %r1435, %r1457, %r1437;    setp.ne.u32 p, %r1435, 0;
    vote.ballot.sync.b32 %r1435, p, 0xffffffff;
    @!p not.b32 %r1435, %r1435;
}

	// end inline asm
	mov.b32 	%r1440, 2;
	// begin inline asm
	{
    .reg .pred p;
    and.b32 %r1438, %r1457, %r1440;    setp.ne.u32 p, %r1438, 0;
    vote.ballot.sync.b32 %r1438, p, 0xffffffff;
    @!p not.b32 %r1438, %r1438;
}

	// end inline asm
	and.b32  	%r1462, %r1438, %r1435;
	mov.b32 	%r1443, 4;
	// begin inline asm
	{
    .reg .pred p;
    and.b32 %r1441, %r1457, %r1443;    setp.ne.u32 p, %r1441, 0;
    vote.ballot.sync.b32 %r1441, p, 0xffffffff;
    @!p not.b32 %r1441, %r1441;
}

	// end inline asm
	and.b32  	%r1463, %r1441, %r1462;
	mov.b32 	%r1446, 8;
	// begin inline asm
	{
    .reg .pred p;
    and.b32 %r1444, %r1457, %r1446;    setp.ne.u32 p, %r1444, 0;
    vote.ballot.sync.b32 %r1444, p, 0xffffffff;
    @!p not.b32 %r1444, %r1444;
}

	// end inline asm
	and.b32  	%r1464, %r1444, %r1463;
	mov.b32 	%r1449, 16;
	// begin inline asm
	{
    .reg .pred p;
    and.b32 %r1447, %r1457, %r1449;    setp.ne.u32 p, %r1447, 0;
    vote.ballot.sync.b32 %r1447, p, 0xffffffff;
    @!p not.b32 %r1447, %r1447;
}

	// end inline asm
	and.b32  	%r1465, %r1447, %r1464;
	mov.b32 	%r1452, 32;
	// begin inline asm
	{
    .reg .pred p;
    and.b32 %r1450, %r1457, %r1452;    setp.ne.u32 p, %r1450, 0;
    vote.ballot.sync.b32 %r1450, p, 0xffffffff;
    @!p not.b32 %r1450, %r1450;
}

	// end inline asm
	and.b32  	%r1466, %r1450, %r1465;
	mov.b32 	%r1455, 64;
	// begin inline asm
	{
    .reg .pred p;
    and.b32 %r1453, %r1457, %r1455;    setp.ne.u32 p, %r1453, 0;
    vote.ballot.sync.b32 %r1453, p, 0xffffffff;
    @!p not.b32 %r1453, %r1453;
}

	// end inline asm
	and.b32  	%r1467, %r1453, %r1466;
	mov.b32 	%r1458, 128;
	// begin inline asm
	{
    .reg .pred p;
    and.b32 %r1456, %r1457, %r1458;    setp.ne.u32 p, %r1456, 0;
    vote.ballot.sync.b32 %r1456, p, 0xffffffff;
    @!p not.b32 %r1456, %r1456;
}

	// end inline asm
	and.b32  	%r1468, %r1456, %r1467;
	clz.b32 	%r1469, %r1468;
	sub.s32 	%r307, 31, %r1469;
	and.b32  	%r1470, %r878, %r1468;
	popc.b32 	%r308, %r1470;
	setp.ne.s32 	%p133, %r443, %r307;
	mov.b32 	%r2243, 0;
	@%p133 bra 	$L__BB31_209;
	shl.b32 	%r1475, %r1457, 2;
	add.s32 	%r1476, %r219, %r1475;
	atom.shared.add.u32 	%r2243, [%r1476], %r308;
$L__BB31_209:
	ld.param.u32 	%r2110, [_ZN3cub18CUB_300001_SM_10006detail10radix_sort29DeviceRadixSortOnesweepKernelINS1_5radix10policy_hubIiiyE10Policy1000ELNS0_9SortOrderE0EiiyiiNS1_21identity_decomposer_tEEEvPT5_SB_PT3_PKSC_PT1_PKSG_PT2_PKSK_T4_iiT6__param_9];
	shfl.sync.idx.b32	%r1502|%p134, %r2243, %r307, 31, -1;
	add.s32 	%r311, %r308, %r1502;
	shr.u32 	%r1503, %r2213, %r2110;
	and.b32  	%r1499, %r1503, %r221;
	mov.b32 	%r1479, 1;
	// begin inline asm
	{
    .reg .pred p;
    and.b32 %r1477, %r1499, %r1479;    setp.ne.u32 p, %r1477, 0;
    vote.ballot.sync.b32 %r1477, p, 0xffffffff;
    @!p not.b32 %r1477, %r1477;
}

	// end inline asm
	mov.b32 	%r1482, 2;
	// begin inline asm
	{
    .reg .pred p;
    and.b32 %r1480, %r1499, %r1482;    setp.ne.u32 p, %r1480, 0;
    vote.ballot.sync.b32 %r1480, p, 0xffffffff;
    @!p not.b32 %r1480, %r1480;
}

	// end inline asm
	and.b32  	%r1504, %r1480, %r1477;
	mov.b32 	%r1485, 4;
	// begin inline asm
	{
    .reg .pred p;
    and.b32 %r1483, %r1499, %r1485;    setp.ne.u32 p, %r1483, 0;
    vote.ballot.sync.b32 %r1483, p, 0xffffffff;
    @!p not.b32 %r1483, %r1483;
}

	// end inline asm
	and.b32  	%r1505, %r1483, %r1504;
	mov.b32 	%r1488, 8;
	// begin inline asm
	{
    .reg .pred p;
    and.b32 %r1486, %r1499, %r1488;    setp.ne.u32 p, %r1486, 0;
    vote.ballot.sync.b32 %r1486, p, 0xffffffff;
    @!p not.b32 %r1486, %r1486;
}

	// end inline asm
	and.b32  	%r1506, %r1486, %r1505;
	mov.b32 	%r1491, 16;
	// begin inline asm
	{
    .reg .pred p;
    and.b32 %r1489, %r1499, %r1491;    setp.ne.u32 p, %r1489, 0;
    vote.ballot.sync.b32 %r1489, p, 0xffffffff;
    @!p not.b32 %r1489, %r1489;
}

	// end inline asm
	and.b32  	%r1507, %r1489, %r1506;
	mov.b32 	%r1494, 32;
	// begin inline asm
	{
    .reg .pred p;
    and.b32 %r1492, %r1499, %r1494;    setp.ne.u32 p, %r1492, 0;
    vote.ballot.sync.b32 %r1492, p, 0xffffffff;
    @!p not.b32 %r1492, %r1492;
}

	// end inline asm
	and.b32  	%r1508, %r1492, %r1507;
	mov.b32 	%r1497, 64;
	// begin inline asm
	{
    .reg .pred p;
    and.b32 %r1495, %r1499, %r1497;    setp.ne.u32 p, %r1495, 0;
    vote.ballot.sync.b32 %r1495, p, 0xffffffff;
    @!p not.b32 %r1495, %r1495;
}

	// end inline asm
	and.b32  	%r1509, %r1495, %r1508;
	mov.b32 	%r1500, 128;
	// begin inline asm
	{
    .reg .pred p;
    and.b32 %r1498, %r1499, %r1500;    setp.ne.u32 p, %r1498, 0;
    vote.ballot.sync.b32 %r1498, p, 0xffffffff;
    @!p not.b32 %r1498, %r1498;
}

	// end inline asm
	and.b32  	%r1510, %r1498, %r1509;
	clz.b32 	%r1511, %r1510;
	sub.s32 	%r313, 31, %r1511;
	and.b32  	%r1512, %r878, %r1510;
	popc.b32 	%r314, %r1512;
	setp.ne.s32 	%p135, %r443, %r313;
	mov.b32 	%r2244, 0;
	@%p135 bra 	$L__BB31_211;
	shl.b32 	%r1517, %r1499, 2;
	add.s32 	%r1518, %r219, %r1517;
	atom.shared.add.u32 	%r2244, [%r1518], %r314;
$L__BB31_211:
	ld.param.u32 	%r2111, [_ZN3cub18CUB_300001_SM_10006detail10radix_sort29DeviceRadixSortOnesweepKernelINS1_5radix10policy_hubIiiyE10Policy1000ELNS0_9SortOrderE0EiiyiiNS1_21identity_decomposer_tEEEvPT5_SB_PT3_PKSC_PT1_PKSG_PT2_PKSK_T4_iiT6__param_9];
	shfl.sync.idx.b32	%r1544|%p136, %r2244, %r313, 31, -1;
	add.s32 	%r317, %r314, %r1544;
	shr.u32 	%r1545, %r2212, %r2111;
	and.b32  	%r1541, %r1545, %r221;
	mov.b32 	%r1521, 1;
	// begin inline asm
	{
    .reg .pred p;
    and.b32 %r1519, %r1541, %r1521;    setp.ne.u32 p, %r1519, 0;
    vote.ballot.sync.b32 %r1519, p, 0xffffffff;
    @!p not.b32 %r1519, %r1519;
}

	// end inline asm
	mov.b32 	%r1524, 2;
	// begin inline asm
	{
    .reg .pred p;
    and.b32 %r1522, %r1541, %r1524;    setp.ne.u32 p, %r1522, 0;
    vote.ballot.sync.b32 %r1522, p, 0xffffffff;
    @!p not.b32 %r1522, %r1522;
}

	// end inline asm
	and.b32  	%r1546, %r1522, %r1519;
	mov.b32 	%r1527, 4;
	// begin inline asm
	{
    .reg .pred p;
    and.b32 %r1525, %r1541, %r1527;    setp.ne.u32 p, %r1525, 0;
    vote.ballot.sync.b32 %r1525, p, 0xffffffff;
    @!p not.b32 %r1525, %r1525;
}

	// end inline asm
	and.b32  	%r1547, %r1525, %r1546;
	mov.b32 	%r1530, 8;
	// begin inline asm
	{
    .reg .pred p;
    and.b32 %r1528, %r1541, %r1530;    setp.ne.u32 p, %r1528, 0;
    vote.ballot.sync.b32 %r1528, p, 0xffffffff;
    @!p not.b32 %r1528, %r1528;
}

	// end inline asm
	and.b32  	%r1548, %r1528, %r1547;
	mov.b32 	%r1533, 16;
	// begin inline asm
	{
    .reg .pred p;
    and.b32 %r1531, %r1541, %r1533;    setp.ne.u32 p, %r1531, 0;
    vote.ballot.sync.b32 %r1531, p, 0xffffffff;
    @!p not.b32 %r1531, %r1531;
}

	// end inline asm
	and.b32  	%r1549, %r1531, %r1548;
	mov.b32 	%r1536, 32;
	// begin inline asm
	{
    .reg .pred p;
    and.b32 %r1534, %r1541, %r1536;    setp.ne.u32 p, %r1534, 0;
    vote.ballot.sync.b32 %r1534, p, 0xffffffff;
    @!p not.b32 %r1534, %r1534;
}

	// end inline asm
	and.b32  	%r1550, %r1534, %r1549;
	mov.b32 	%r1539, 64;
	// begin inline asm
	{
    .reg .pred p;
    and.b32 %r1537, %r1541, %r1539;    setp.ne.u32 p, %r1537, 0;
    vote.ballot.sync.b32 %r1537, p, 0xffffffff;
    @!p not.b32 %r1537, %r1537;
}

	// end inline asm
	and.b32  	%r1551, %r1537, %r1550;
	mov.b32 	%r1542, 128;
	// begin inline asm
	{
    .reg .pred p;
    and.b32 %r1540, %r1541, %r1542;    setp.ne.u32 p, %r1540, 0;
    vote.ballot.sync.b32 %r1540, p, 0xffffffff;
    @!p not.b32 %r1540, %r1540;
}

	// end inline asm
	and.b32  	%r1552, %r1540, %r1551;
	clz.b32 	%r1553, %r1552;
	sub.s32 	%r319, 31, %r1553;
	and.b32  	%r1554, %r878, %r1552;
	popc.b32 	%r320, %r1554;
	setp.ne.s32 	%p137, %r443, %r319;
	mov.b32 	%r2245, 0;
	@%p137 bra 	$L__BB31_213;
	shl.b32 	%r1559, %r1541, 2;
	add.s32 	%r1560, %r219, %r1559;
	atom.shared.add.u32 	%r2245, [%r1560], %r320;
$L__BB31_213:
	setp.gt.u32 	%p138, %r1, 255;
	shfl.sync.idx.b32	%r1561|%p139, %r2245, %r319, 31, -1;
	add.s32 	%r1562, %r320, %r1561;
	bar.sync 	0;
	shl.b32 	%r1563, %r227, 2;
	add.s32 	%r323, %r783, %r1563;
	st.shared.u32 	[%r323+-4], %r2228;
	shl.b32 	%r1565, %r233, 2;
	add.s32 	%r324, %r783, %r1565;
	st.shared.u32 	[%r324+-4], %r2227;
	shl.b32 	%r1566, %r239, 2;
	add.s32 	%r325, %r783, %r1566;
	st.shared.u32 	[%r325+-4], %r2226;
	shl.b32 	%r1567, %r245, 2;
	add.s32 	%r326, %r783, %r1567;
	st.shared.u32 	[%r326+-4], %r2225;
	shl.b32 	%r1568, %r251, 2;
	add.s32 	%r327, %r783, %r1568;
	st.shared.u32 	[%r327+-4], %r2224;
	shl.b32 	%r1569, %r257, 2;
	add.s32 	%r328, %r783, %r1569;
	st.shared.u32 	[%r328+-4], %r2223;
	shl.b32 	%r1570, %r263, 2;
	add.s32 	%r329, %r783, %r1570;
	st.shared.u32 	[%r329+-4], %r2222;
	shl.b32 	%r1571, %r269, 2;
	add.s32 	%r330, %r783, %r1571;
	st.shared.u32 	[%r330+-4], %r2221;
	shl.b32 	%r1572, %r275, 2;
	add.s32 	%r331, %r783, %r1572;
	st.shared.u32 	[%r331+-4], %r2220;
	shl.b32 	%r1573, %r281, 2;
	add.s32 	%r332, %r783, %r1573;
	st.shared.u32 	[%r332+-4], %r2219;
	shl.b32 	%r1574, %r287, 2;
	add.s32 	%r333, %r783, %r1574;
	st.shared.u32 	[%r333+-4], %r2218;
	shl.b32 	%r1575, %r293, 2;
	add.s32 	%r334, %r783, %r1575;
	st.shared.u32 	[%r334+-4], %r2217;
	shl.b32 	%r1576, %r299, 2;
	add.s32 	%r335, %r783, %r1576;
	st.shared.u32 	[%r335+-4], %r2216;
	shl.b32 	%r1577, %r305, 2;
	add.s32 	%r336, %r783, %r1577;
	st.shared.u32 	[%r336+-4], %r2215;
	shl.b32 	%r1578, %r311, 2;
	add.s32 	%r337, %r783, %r1578;
	st.shared.u32 	[%r337+-4], %r2214;
	shl.b32 	%r1579, %r317, 2;
	add.s32 	%r338, %r783, %r1579;
	st.shared.u32 	[%r338+-4], %r2213;
	shl.b32 	%r1580, %r1562, 2;
	add.s32 	%r339, %r783, %r1580;
	st.shared.u32 	[%r339+-4], %r2212;
	shl.b32 	%r1581, %r1, 3;
	add.s32 	%r1582, %r783, %r1581;
	add.s32 	%r340, %r1582, 26112;
	@%p138 bra 	$L__BB31_221;
	ld.param.u64 	%rd437, [_ZN3cub18CUB_300001_SM_10006detail10radix_sort29DeviceRadixSortOnesweepKernelINS1_5radix10policy_hubIiiyE10Policy1000ELNS0_9SortOrderE0EiiyiiNS1_21identity_decomposer_tEEEvPT5_SB_PT3_PKSC_PT1_PKSG_PT2_PKSK_T4_iiT6__param_3];
	cvta.to.global.u64 	%rd93, %rd437;
	shl.b64 	%rd94, %rd9, 3;
	add.s64 	%rd95, %rd93, %rd94;
	ld.global.u64 	%rd96, [%rd95];
	cvt.s64.s32 	%rd97, %r218;
	sub.s64 	%rd456, %rd96, %rd97;
	st.shared.u64 	[%r340], %rd456;
	setp.lt.s32 	%p140, %r3, 1;
	mov.u32 	%r2249, %r2174;
	@%p140 bra 	$L__BB31_220;
	mov.b32 	%r2247, -1;
	mov.u32 	%r2246, %r3;
	mov.u32 	%r2249, %r2174;
$L__BB31_216:
	ld.param.u64 	%rd430, [_ZN3cub18CUB_300001_SM_10006detail10radix_sort29DeviceRadixSortOnesweepKernelINS1_5radix10policy_hubIiiyE10Policy1000ELNS0_9SortOrderE0EiiyiiNS1_21identity_decomposer_tEEEvPT5_SB_PT3_PKSC_PT1_PKSG_PT2_PKSK_T4_iiT6__param_0];
	add.s32 	%r344, %r2246, -1;
	shl.b32 	%r1584, %r344, 8;
	add.s32 	%r1585, %r1584, %r1;
	cvta.to.global.u64 	%rd98, %rd430;
	mul.wide.s32 	%rd99, %r1585, 4;
	add.s64 	%rd19, %rd98, %rd99;
$L__BB31_217:
	membar.cta;
	ld.volatile.global.u32 	%r345, [%rd19];
	setp.eq.s32 	%p141, %r345, 0;
	@%p141 bra 	$L__BB31_217;
	and.b32  	%r1586, %r345, 1073741823;
	add.s32 	%r2249, %r1586, %r2249;
	setp.gt.s32 	%p142, %r345, -1;
	vote.sync.ballot.b32 	%r2247, %p142, %r2247;
	setp.gt.u32 	%p144, %r2246, 1;
	and.pred  	%p145, %p142, %p144;
	mov.u32 	%r2246, %r344;
	@%p145 bra 	$L__BB31_216;
	ld.shared.u64 	%rd456, [%r340];
$L__BB31_220:
	ld.param.u64 	%rd431, [_ZN3cub18CUB_300001_SM_10006detail10radix_sort29DeviceRadixSortOnesweepKernelINS1_5radix10policy_hubIiiyE10Policy1000ELNS0_9SortOrderE0EiiyiiNS1_21identity_decomposer_tEEEvPT5_SB_PT3_PKSC_PT1_PKSG_PT2_PKSK_T4_iiT6__param_0];
	or.b32  	%r1587, %r2249, -2147483648;
	cvta.to.global.u64 	%rd100, %rd431;
	shl.b32 	%r1588, %r3, 8;
	add.s32 	%r1589, %r1588, %r1;
	mul.wide.s32 	%rd101, %r1589, 4;
	add.s64 	%rd102, %rd100, %rd101;
	st.volatile.global.u32 	[%rd102], %r1587;
	sub.s32 	%r1590, %r2249, %r2174;
	cvt.s64.s32 	%rd103, %r1590;
	add.s64 	%rd104, %rd456, %rd103;
	st.shared.u64 	[%r340], %rd104;
$L__BB31_221:
	ld.param.u32 	%r2087, [_ZN3cub18CUB_300001_SM_10006detail10radix_sort29DeviceRadixSortOnesweepKernelINS1_5radix10policy_hubIiiyE10Policy1000ELNS0_9SortOrderE0EiiyiiNS1_21identity_decomposer_tEEEvPT5_SB_PT3_PKSC_PT1_PKSG_PT2_PKSK_T4_iiT6__param_8];
	ld.param.u64 	%rd434, [_ZN3cub18CUB_300001_SM_10006detail10radix_sort29DeviceRadixSortOnesweepKernelINS1_5radix10policy_hubIiiyE10Policy1000ELNS0_9SortOrderE0EiiyiiNS1_21identity_decomposer_tEEEvPT5_SB_PT3_PKSC_PT1_PKSG_PT2_PKSK_T4_iiT6__param_2];
	setp.gt.u32 	%p146, %r1, 255;
	mad.lo.s32 	%r349, %r3, 6528, 6528;
	setp.lt.s32 	%p147, %r349, %r2087;
	setp.eq.s64 	%p148, %rd434, 0;
	or.pred  	%p149, %p148, %p147;
	or.pred  	%p150, %p146, %p149;
	@%p150 bra 	$L__BB31_223;
	ld.param.u64 	%rd435, [_ZN3cub18CUB_300001_SM_10006detail10radix_sort29DeviceRadixSortOnesweepKernelINS1_5radix10policy_hubIiiyE10Policy1000ELNS0_9SortOrderE0EiiyiiNS1_21identity_decomposer_tEEEvPT5_SB_PT3_PKSC_PT1_PKSG_PT2_PKSK_T4_iiT6__param_2];
	ld.shared.u64 	%rd105, [%r340];
	cvt.s64.s32 	%rd106, %r2174;
	cvt.s64.s32 	%rd107, %r218;
	add.s64 	%rd108, %rd107, %rd106;
	add.s64 	%rd109, %rd108, %rd105;
	cvta.to.global.u64 	%rd110, %rd435;
	shl.b64 	%rd111, %rd9, 3;
	add.s64 	%rd112, %rd110, %rd111;
	st.global.u64 	[%rd112], %rd109;
$L__BB31_223:
	ld.param.u32 	%r2088, [_ZN3cub18CUB_300001_SM_10006detail10radix_sort29DeviceRadixSortOnesweepKernelINS1_5radix10policy_hubIiiyE10Policy1000ELNS0_9SortOrderE0EiiyiiNS1_21identity_decomposer_tEEEvPT5_SB_PT3_PKSC_PT1_PKSG_PT2_PKSK_T4_iiT6__param_8];
	ld.param.u64 	%rd438, [_ZN3cub18CUB_300001_SM_10006detail10radix_sort29DeviceRadixSortOnesweepKernelINS1_5radix10policy_hubIiiyE10Policy1000ELNS0_9SortOrderE0EiiyiiNS1_21identity_decomposer_tEEEvPT5_SB_PT3_PKSC_PT1_PKSG_PT2_PKSK_T4_iiT6__param_4];
	cvta.to.global.u64 	%rd22, %rd438;
	shl.b32 	%r1591, %r1, 2;
	add.s32 	%r350, %r783, %r1591;
	setp.gt.s32 	%p151, %r349, %r2088;
	bar.sync 	0;
	@%p151 bra 	$L__BB31_225;
	ld.param.u32 	%r2112, [_ZN3cub18CUB_300001_SM_10006detail10radix_sort29DeviceRadixSortOnesweepKernelINS1_5radix10policy_hubIiiyE10Policy1000ELNS0_9SortOrderE0EiiyiiNS1_21identity_decomposer_tEEEvPT5_SB_PT3_PKSC_PT1_PKSG_PT2_PKSK_T4_iiT6__param_9];
	ld.shared.u32 	%r1593, [%r350];
	shr.u32 	%r1594, %r1593, %r2112;
	and.b32  	%r1595, %r1594, %r221;
	shl.b32 	%r1596, %r1595, 3;
	add.s32 	%r1598, %r783, 26112;
	add.s32 	%r1599, %r1598, %r1596;
	ld.shared.u64 	%rd113, [%r1599];
	add.s64 	%rd114, %rd113, %rd9;
	xor.b32  	%r1600, %r1593, -2147483648;
	shl.b64 	%rd115, %rd114, 2;
	add.s64 	%rd116, %rd22, %rd115;
	st.global.u32 	[%rd116], %r1600;
	bar.warp.sync 	-1;
	ld.shared.u32 	%r1601, [%r350+1536];
	shr.u32 	%r1602, %r1601, %r2112;
	and.b32  	%r1603, %r1602, %r221;
	shl.b32 	%r1604, %r1603, 3;
	add.s32 	%r1605, %r1598, %r1604;
	ld.shared.u64 	%rd117, [%r1605];
	add.s64 	%rd118, %rd117, %rd9;
	xor.b32  	%r1606, %r1601, -2147483648;
	shl.b64 	%rd119, %rd118, 2;
	add.s64 	%rd120, %rd22, %rd119;
	st.global.u32 	[%rd120+1536], %r1606;
	bar.warp.sync 	-1;
	ld.shared.u32 	%r1607, [%r350+3072];
	shr.u32 	%r1608, %r1607, %r2112;
	and.b32  	%r1609, %r1608, %r221;
	shl.b32 	%r1610, %r1609, 3;
	add.s32 	%r1611, %r1598, %r1610;
	ld.shared.u64 	%rd121, [%r1611];
	add.s64 	%rd122, %rd121, %rd9;
	xor.b32  	%r1612, %r1607, -2147483648;
	shl.b64 	%rd123, %rd122, 2;
	add.s64 	%rd124, %rd22, %rd123;
	st.global.u32 	[%rd124+3072], %r1612;
	bar.warp.sync 	-1;
	ld.shared.u32 	%r1613, [%r350+4608];
	shr.u32 	%r1614, %r1613, %r2112;
	and.b32  	%r1615, %r1614, %r221;
	shl.b32 	%r1616, %r1615, 3;
	add.s32 	%r1617, %r1598, %r1616;
	ld.shared.u64 	%rd125, [%r1617];
	add.s64 	%rd126, %rd125, %rd9;
	xor.b32  	%r1618, %r1613, -2147483648;
	shl.b64 	%rd127, %rd126, 2;
	add.s64 	%rd128, %rd22, %rd127;
	st.global.u32 	[%rd128+4608], %r1618;
	bar.warp.sync 	-1;
	ld.shared.u32 	%r1619, [%r350+6144];
	shr.u32 	%r1620, %r1619, %r2112;
	and.b32  	%r1621, %r1620, %r221;
	shl.b32 	%r1622, %r1621, 3;
	add.s32 	%r1623, %r1598, %r1622;
	ld.shared.u64 	%rd129, [%r1623];
	add.s64 	%rd130, %rd129, %rd9;
	xor.b32  	%r1624, %r1619, -2147483648;
	shl.b64 	%rd131, %rd130, 2;
	add.s64 	%rd132, %rd22, %rd131;
	st.global.u32 	[%rd132+6144], %r1624;
	bar.warp.sync 	-1;
	ld.shared.u32 	%r1625, [%r350+7680];
	shr.u32 	%r1626, %r1625, %r2112;
	and.b32  	%r1627, %r1626, %r221;
	shl.b32 	%r1628, %r1627, 3;
	add.s32 	%r1629, %r1598, %r1628;
	ld.shared.u64 	%rd133, [%r1629];
	add.s64 	%rd134, %rd133, %rd9;
	xor.b32  	%r1630, %r1625, -2147483648;
	shl.b64 	%rd135, %rd134, 2;
	add.s64 	%rd136, %rd22, %rd135;
	st.global.u32 	[%rd136+7680], %r1630;
	bar.warp.sync 	-1;
	ld.shared.u32 	%r1631, [%r350+9216];
	shr.u32 	%r1632, %r1631, %r2112;
	and.b32  	%r1633, %r1632, %r221;
	shl.b32 	%r1634, %r1633, 3;
	add.s32 	%r1635, %r1598, %r1634;
	ld.shared.u64 	%rd137, [%r1635];
	add.s64 	%rd138, %rd137, %rd9;
	xor.b32  	%r1636, %r1631, -2147483648;
	shl.b64 	%rd139, %rd138, 2;
	add.s64 	%rd140, %rd22, %rd139;
	st.global.u32 	[%rd140+9216], %r1636;
	bar.warp.sync 	-1;
	ld.shared.u32 	%r1637, [%r350+10752];
	shr.u32 	%r1638, %r1637, %r2112;
	and.b32  	%r1639, %r1638, %r221;
	shl.b32 	%r1640, %r1639, 3;
	add.s32 	%r1641, %r1598, %r1640;
	ld.shared.u64 	%rd141, [%r1641];
	add.s64 	%rd142, %rd141, %rd9;
	xor.b32  	%r1642, %r1637, -2147483648;
	shl.b64 	%rd143, %rd142, 2;
	add.s64 	%rd144, %rd22, %rd143;
	st.global.u32 	[%rd144+10752], %r1642;
	bar.warp.sync 	-1;
	ld.shared.u32 	%r1643, [%r350+12288];
	shr.u32 	%r1644, %r1643, %r2112;
	and.b32  	%r1645, %r1644, %r221;
	shl.b32 	%r1646, %r1645, 3;
	add.s32 	%r1647, %r1598, %r1646;
	ld.shared.u64 	%rd145, [%r1647];
	add.s64 	%rd146, %rd145, %rd9;
	xor.b32  	%r1648, %r1643, -2147483648;
	shl.b64 	%rd147, %rd146, 2;
	add.s64 	%rd148, %rd22, %rd147;
	st.global.u32 	[%rd148+12288], %r1648;
	bar.warp.sync 	-1;
	ld.shared.u32 	%r1649, [%r350+13824];
	shr.u32 	%r1650, %r1649, %r2112;
	and.b32  	%r1651, %r1650, %r221;
	shl.b32 	%r1652, %r1651, 3;
	add.s32 	%r1653, %r1598, %r1652;
	ld.shared.u64 	%rd149, [%r1653];
	add.s64 	%rd150, %rd149, %rd9;
	xor.b32  	%r1654, %r1649, -2147483648;
	shl.b64 	%rd151, %rd150, 2;
	add.s64 	%rd152, %rd22, %rd151;
	st.global.u32 	[%rd152+13824], %r1654;
	bar.warp.sync 	-1;
	ld.shared.u32 	%r1655, [%r350+15360];
	shr.u32 	%r1656, %r1655, %r2112;
	and.b32  	%r1657, %r1656, %r221;
	shl.b32 	%r1658, %r1657, 3;
	add.s32 	%r1659, %r1598, %r1658;
	ld.shared.u64 	%rd153, [%r1659];
	add.s64 	%rd154, %rd153, %rd9;
	xor.b32  	%r1660, %r1655, -2147483648;
	shl.b64 	%rd155, %rd154, 2;
	add.s64 	%rd156, %rd22, %rd155;
	st.global.u32 	[%rd156+15360], %r1660;
	bar.warp.sync 	-1;
	ld.shared.u32 	%r1661, [%r350+16896];
	shr.u32 	%r1662, %r1661, %r2112;
	and.b32  	%r1663, %r1662, %r221;
	shl.b32 	%r1664, %r1663, 3;
	add.s32 	%r1665, %r1598, %r1664;
	ld.shared.u64 	%rd157, [%r1665];
	add.s64 	%rd158, %rd157, %rd9;
	xor.b32  	%r1666, %r1661, -2147483648;
	shl.b64 	%rd159, %rd158, 2;
	add.s64 	%rd160, %rd22, %rd159;
	st.global.u32 	[%rd160+16896], %r1666;
	bar.warp.sync 	-1;
	ld.shared.u32 	%r1667, [%r350+18432];
	shr.u32 	%r1668, %r1667, %r2112;
	and.b32  	%r1669, %r1668, %r221;
	shl.b32 	%r1670, %r1669, 3;
	add.s32 	%r1671, %r1598, %r1670;
	ld.shared.u64 	%rd161, [%r1671];
	add.s64 	%rd162, %rd161, %rd9;
	xor.b32  	%r1672, %r1667, -2147483648;
	shl.b64 	%rd163, %rd162, 2;
	add.s64 	%rd164, %rd22, %rd163;
	st.global.u32 	[%rd164+18432], %r1672;
	bar.warp.sync 	-1;
	ld.shared.u32 	%r1673, [%r350+19968];
	shr.u32 	%r1674, %r1673, %r2112;
	and.b32  	%r1675, %r1674, %r221;
	shl.b32 	%r1676, %r1675, 3;
	add.s32 	%r1677, %r1598, %r1676;
	ld.shared.u64 	%rd165, [%r1677];
	add.s64 	%rd166, %rd165, %rd9;
	xor.b32  	%r1678, %r1673, -2147483648;
	shl.b64 	%rd167, %rd166, 2;
	add.s64 	%rd168, %rd22, %rd167;
	st.global.u32 	[%rd168+19968], %r1678;
	bar.warp.sync 	-1;
	ld.shared.u32 	%r1679, [%r350+21504];
	shr.u32 	%r1680, %r1679, %r2112;
	and.b32  	%r1681, %r1680, %r221;
	shl.b32 	%r1682, %r1681, 3;
	add.s32 	%r1683, %r1598, %r1682;
	ld.shared.u64 	%rd169, [%r1683];
	add.s64 	%rd170, %rd169, %rd9;
	xor.b32  	%r1684, %r1679, -2147483648;
	shl.b64 	%rd171, %rd170, 2;
	add.s64 	%rd172, %rd22, %rd171;
	st.global.u32 	[%rd172+21504], %r1684;
	bar.warp.sync 	-1;
	ld.shared.u32 	%r1685, [%r350+23040];
	shr.u32 	%r1686, %r1685, %r2112;
	and.b32  	%r1687, %r1686, %r221;
	shl.b32 	%r1688, %r1687, 3;
	add.s32 	%r1689, %r1598, %r1688;
	ld.shared.u64 	%rd173, [%r1689];
	add.s64 	%rd174, %rd173, %rd9;
	xor.b32  	%r1690, %r1685, -2147483648;
	shl.b64 	%rd175, %rd174, 2;
	add.s64 	%rd176, %rd22, %rd175;
	st.global.u32 	[%rd176+23040], %r1690;
	bar.warp.sync 	-1;
	ld.shared.u32 	%r1691, [%r350+24576];
	shr.u32 	%r1692, %r1691, %r2112;
	and.b32  	%r1693, %r1692, %r221;
	shl.b32 	%r1694, %r1693, 3;
	add.s32 	%r1695, %r1598, %r1694;
	ld.shared.u64 	%rd177, [%r1695];
	add.s64 	%rd178, %rd177, %rd9;
	xor.b32  	%r1696, %r1691, -2147483648;
	shl.b64 	%rd179, %rd178, 2;
	add.s64 	%rd180, %rd22, %rd179;
	st.global.u32 	[%rd180+24576], %r1696;
	bar.warp.sync 	-1;
	bra.uni 	$L__BB31_260;
$L__BB31_225:
	ld.param.u32 	%r2089, [_ZN3cub18CUB_300001_SM_10006detail10radix_sort29DeviceRadixSortOnesweepKernelINS1_5radix10policy_hubIiiyE10Policy1000ELNS0_9SortOrderE0EiiyiiNS1_21identity_decomposer_tEEEvPT5_SB_PT3_PKSC_PT1_PKSG_PT2_PKSK_T4_iiT6__param_8];
	mad.lo.s32 	%r351, %r3, -6528, %r2089;
	setp.ge.s32 	%p152, %r1, %r351;
	@%p152 bra 	$L__BB31_227;
	ld.param.u32 	%r2113, [_ZN3cub18CUB_300001_SM_10006detail10radix_sort29DeviceRadixSortOnesweepKernelINS1_5radix10policy_hubIiiyE10Policy1000ELNS0_9SortOrderE0EiiyiiNS1_21identity_decomposer_tEEEvPT5_SB_PT3_PKSC_PT1_PKSG_PT2_PKSK_T4_iiT6__param_9];
	ld.shared.u32 	%r1697, [%r350];
	shr.u32 	%r1698, %r1697, %r2113;
	and.b32  	%r1699, %r1698, %r221;
	shl.b32 	%r1700, %r1699, 3;
	add.s32 	%r1702, %r783, %r1700;
	ld.shared.u64 	%rd181, [%r1702+26112];
	xor.b32  	%r1703, %r1697, -2147483648;
	add.s64 	%rd182, %rd181, %rd9;
	shl.b64 	%rd183, %rd182, 2;
	add.s64 	%rd184, %rd22, %rd183;
	st.global.u32 	[%rd184], %r1703;
$L__BB31_227:
	bar.warp.sync 	-1;
	add.s32 	%r1704, %r1, 384;
	setp.ge.s32 	%p153, %r1704, %r351;
	@%p153 bra 	$L__BB31_229;
	ld.param.u32 	%r2114, [_ZN3cub18CUB_300001_SM_10006detail10radix_sort29DeviceRadixSortOnesweepKernelINS1_5radix10policy_hubIiiyE10Policy1000ELNS0_9SortOrderE0EiiyiiNS1_21identity_decomposer_tEEEvPT5_SB_PT3_PKSC_PT1_PKSG_PT2_PKSK_T4_iiT6__param_9];
	ld.shared.u32 	%r1705, [%r350+1536];
	shr.u32 	%r1706, %r1705, %r2114;
	and.b32  	%r1707, %r1706, %r221;
	shl.b32 	%r1708, %r1707, 3;
	add.s32 	%r1710, %r783, %r1708;
	ld.shared.u64 	%rd185, [%r1710+26112];
	xor.b32  	%r1711, %r1705, -2147483648;
	add.s64 	%rd186, %rd185, %rd9;
	shl.b64 	%rd187, %rd186, 2;
	add.s64 	%rd188, %rd22, %rd187;
	st.global.u32 	[%rd188+1536], %r1711;
$L__BB31_229:
	bar.warp.sync 	-1;
	add.s32 	%r1712, %r1, 768;
	setp.ge.s32 	%p154, %r1712, %r351;
	@%p154 bra 	$L__BB31_231;
	ld.param.u32 	%r2115, [_ZN3cub18CUB_300001_SM_10006detail10radix_sort29DeviceRadixSortOnesweepKernelINS1_5radix10policy_hubIiiyE10Policy1000ELNS0_9SortOrderE0EiiyiiNS1_21identity_decomposer_tEEEvPT5_SB_PT3_PKSC_PT1_PKSG_PT2_PKSK_T4_iiT6__param_9];
	ld.shared.u32 	%r1713, [%r350+3072];
	shr.u32 	%r1714, %r1713, %r2115;
	and.b32  	%r1715, %r1714, %r221;
	shl.b32 	%r1716, %r1715, 3;
	add.s32 	%r1718, %r783, %r1716;
	ld.shared.u64 	%rd189, [%r1718+26112];
	xor.b32  	%r1719, %r1713, -2147483648;
	add.s64 	%rd190, %rd189, %rd9;
	shl.b64 	%rd191, %rd190, 2;
	add.s64 	%rd192, %rd22, %rd191;
	st.global.u32 	[%rd192+3072], %r1719;
$L__BB31_231:
	bar.warp.sync 	-1;
	add.s32 	%r1720, %r1, 1152;
	setp.ge.s32 	%p155, %r1720, %r351;
	@%p155 bra 	$L__BB31_233;
	ld.param.u32 	%r2116, [_ZN3cub18CUB_300001_SM_10006detail10radix_sort29DeviceRadixSortOnesweepKernelINS1_5radix10policy_hubIiiyE10Policy1000ELNS0_9SortOrderE0EiiyiiNS1_21identity_decomposer_tEEEvPT5_SB_PT3_PKSC_PT1_PKSG_PT2_PKSK_T4_iiT6__param_9];
	ld.shared.u32 	%r1721, [%r350+4608];
	shr.u32 	%r1722, %r1721, %r2116;
	and.b32  	%r1723, %r1722, %r221;
	shl.b32 	%r1724, %r1723, 3;
	add.s32 	%r1726, %r783, %r1724;
	ld.shared.u64 	%rd193, [%r1726+26112];
	xor.b32  	%r1727, %r1721, -2147483648;
	add.s64 	%rd194, %rd193, %rd9;
	shl.b64 	%rd195, %rd194, 2;
	add.s64 	%rd196, %rd22, %rd195;
	st.global.u32 	[%rd196+4608], %r1727;
$L__BB31_233:
	bar.warp.sync 	-1;
	add.s32 	%r1728, %r1, 1536;
	setp.ge.s32 	%p156, %r1728, %r351;
	@%p156 bra 	$L__BB31_235;
	ld.param.u32 	%r2117, [_ZN3cub18CUB_300001_SM_10006detail10radix_sort29DeviceRadixSortOnesweepKernelINS1_5radix10policy_hubIiiyE10Policy1000ELNS0_9SortOrderE0EiiyiiNS1_21identity_decomposer_tEEEvPT5_SB_PT3_PKSC_PT1_PKSG_PT2_PKSK_T4_iiT6__param_9];
	ld.shared.u32 	%r1729, [%r350+6144];
	shr.u32 	%r1730, %r1729, %r2117;
	and.b32  	%r1731, %r1730, %r221;
	shl.b32 	%r1732, %r1731, 3;
	add.s32 	%r1734, %r783, %r1732;
	ld.shared.u64 	%rd197, [%r1734+26112];
	xor.b32  	%r1735, %r1729, -2147483648;
	add.s64 	%rd198, %rd197, %rd9;
	shl.b64 	%rd199, %rd198, 2;
	add.s64 	%rd200, %rd22, %rd199;
	st.global.u32 	[%rd200+6144], %r1735;
$L__BB31_235:
	bar.warp.sync 	-1;
	add.s32 	%r1736, %r1, 1920;
	setp.ge.s32 	%p157, %r1736, %r351;
	@%p157 bra 	$L__BB31_237;
	ld.param.u32 	%r2118, [_ZN3cub18CUB_300001_SM_10006detail10radix_sort29DeviceRadixSortOnesweepKernelINS1_5radix10policy_hubIiiyE10Policy1000ELNS0_9SortOrderE0EiiyiiNS1_21identity_decomposer_tEEEvPT5_SB_PT3_PKSC_PT1_PKSG_PT2_PKSK_T4_iiT6__param_9];
	ld.shared.u32 	%r1737, [%r350+7680];
	shr.u32 	%r1738, %r1737, %r2118;
	and.b32  	%r1739, %r1738, %r221;
	shl.b32 	%r1740, %r1739, 3;
	add.s32 	%r1742, %r783, %r1740;
	ld.shared.u64 	%rd201, [%r1742+26112];
	xor.b32  	%r1743, %r1737, -2147483648;
	add.s64 	%rd202, %rd201, %rd9;
	shl.b64 	%rd203, %rd202, 2;
	add.s64 	%rd204, %rd22, %rd203;
	st.global.u32 	[%rd204+7680], %r1743;
$L__BB31_237:
	bar.warp.sync 	-1;
	add.s32 	%r1744, %r1, 2304;
	setp.ge.s32 	%p158, %r1744, %r351;
	@%p158 bra 	$L__BB31_239;
	ld.param.u32 	%r2119, [_ZN3cub18CUB_300001_SM_10006detail10radix_sort29DeviceRadixSortOnesweepKernelINS1_5radix10policy_hubIiiyE10Policy1000ELNS0_9SortOrderE0EiiyiiNS1_21identity_decomposer_tEEEvPT5_SB_PT3_PKSC_PT1_PKSG_PT2_PKSK_T4_iiT6__param_9];
	ld.shared.u32 	%r1745, [%r350+9216];
	shr.u32 	%r1746, %r1745, %r2119;
	and.b32  	%r1747, %r1746, %r221;
	shl.b32 	%r1748, %r1747, 3;
	add.s32 	%r1750, %r783, %r1748;
	ld.shared.u64 	%rd205, [%r1750+26112];
	xor.b32  	%r1751, %r1745, -2147483648;
	add.s64 	%rd206, %rd205, %rd9;
	shl.b64 	%rd207, %rd206, 2;
	add.s64 	%rd208, %rd22, %rd207;
	st.global.u32 	[%rd208+9216], %r1751;
$L__BB31_239:
	bar.warp.sync 	-1;
	add.s32 	%r1752, %r1, 2688;
	setp.ge.s32 	%p159, %r1752, %r351;
	@%p159 bra 	$L__BB31_241;
	ld.param.u32 	%r2120, [_ZN3cub18CUB_300001_SM_10006detail10radix_sort29DeviceRadixSortOnesweepKernelINS1_5radix10policy_hubIiiyE10Policy1000ELNS0_9SortOrderE0EiiyiiNS1_21identity_decomposer_tEEEvPT5_SB_PT3_PKSC_PT1_PKSG_PT2_PKSK_T4_iiT6__param_9];
	ld.shared.u32 	%r1753, [%r350+10752];
	shr.u32 	%r1754, %r1753, %r2120;
	and.b32  	%r1755, %r1754, %r221;
	shl.b32 	%r1756, %r1755, 3;
	add.s32 	%r1758, %r783, %r1756;
	ld.shared.u64 	%rd209, [%r1758+26112];
	xor.b32  	%r1759, %r1753, -2147483648;
	add.s64 	%rd210, %rd209, %rd9;
	shl.b64 	%rd211, %rd210, 2;
	add.s64 	%rd212, %rd22, %rd211;
	st.global.u32 	[%rd212+10752], %r1759;
$L__BB31_241:
	bar.warp.sync 	-1;
	or.b32  	%r1760, %r1, 3072;
	setp.ge.s32 	%p160, %r1760, %r351;
	@%p160 bra 	$L__BB31_243;
	ld.param.u32 	%r2121, [_ZN3cub18CUB_300001_SM_10006detail10radix_sort29DeviceRadixSortOnesweepKernelINS1_5radix10policy_hubIiiyE10Policy1000ELNS0_9SortOrderE0EiiyiiNS1_21identity_decomposer_tEEEvPT5_SB_PT3_PKSC_PT1_PKSG_PT2_PKSK_T4_iiT6__param_9];
	ld.shared.u32 	%r1761, [%r350+12288];
	shr.u32 	%r1762, %r1761, %r2121;
	and.b32  	%r1763, %r1762, %r221;
	shl.b32 	%r1764, %r1763, 3;
	add.s32 	%r1766, %r783, %r1764;
	ld.shared.u64 	%rd213, [%r1766+26112];
	xor.b32  	%r1767, %r1761, -2147483648;
	add.s64 	%rd214, %rd213, %rd9;
	shl.b64 	%rd215, %rd214, 2;
	add.s64 	%rd216, %rd22, %rd215;
	st.global.u32 	[%rd216+12288], %r1767;
$L__BB31_243:
	bar.warp.sync 	-1;
	add.s32 	%r1768, %r1, 3456;
	setp.ge.s32 	%p161, %r1768, %r351;
	@%p161 bra 	$L__BB31_245;
	ld.param.u32 	%r2122, [_ZN3cub18CUB_300001_SM_10006detail10radix_sort29DeviceRadixSortOnesweepKernelINS1_5radix10policy_hubIiiyE10Policy1000ELNS0_9SortOrderE0EiiyiiNS1_21identity_decomposer_tEEEvPT5_SB_PT3_PKSC_PT1_PKSG_PT2_PKSK_T4_iiT6__param_9];
	ld.shared.u32 	%r1769, [%r350+13824];
	shr.u32 	%r1770, %r1769, %r2122;
	and.b32  	%r1771, %r1770, %r221;
	shl.b32 	%r1772, %r1771, 3;
	add.s32 	%r1774, %r783, %r1772;
	ld.shared.u64 	%rd217, [%r1774+26112];
	xor.b32  	%r1775, %r1769, -2147483648;
	add.s64 	%rd218, %rd217, %rd9;
	shl.b64 	%rd219, %rd218, 2;
	add.s64 	%rd220, %rd22, %rd219;
	st.global.u32 	[%rd220+13824], %r1775;
$L__BB31_245:
	bar.warp.sync 	-1;
	add.s32 	%r1776, %r1, 3840;
	setp.ge.s32 	%p162, %r1776, %r351;
	@%p162 bra 	$L__BB31_247;
	ld.param.u32 	%r2123, [_ZN3cub18CUB_300001_SM_10006detail10radix_sort29DeviceRadixSortOnesweepKernelINS1_5radix10policy_hubIiiyE10Policy1000ELNS0_9SortOrderE0EiiyiiNS1_21identity_decomposer_tEEEvPT5_SB_PT3_PKSC_PT1_PKSG_PT2_PKSK_T4_iiT6__param_9];
	ld.shared.u32 	%r1777, [%r350+15360];
	shr.u32 	%r1778, %r1777, %r2123;
	and.b32  	%r1779, %r1778, %r221;
	shl.b32 	%r1780, %r1779, 3;
	add.s32 	%r1782, %r783, %r1780;
	ld.shared.u64 	%rd221, [%r1782+26112];
	xor.b32  	%r1783, %r1777, -2147483648;
	add.s64 	%rd222, %rd221, %rd9;
	shl.b64 	%rd223, %rd222, 2;
	add.s64 	%rd224, %rd22, %rd223;
	st.global.u32 	[%rd224+15360], %r1783;
$L__BB31_247:
	bar.warp.sync 	-1;
	add.s32 	%r1784, %r1, 4224;
	setp.ge.s32 	%p163, %r1784, %r351;
	@%p163 bra 	$L__BB31_249;
	ld.param.u32 	%r2124, [_ZN3cub18CUB_300001_SM_10006detail10radix_sort29DeviceRadixSortOnesweepKernelINS1_5radix10policy_hubIiiyE10Policy1000ELNS0_9SortOrderE0EiiyiiNS1_21identity_decomposer_tEEEvPT5_SB_PT3_PKSC_PT1_PKSG_PT2_PKSK_T4_iiT6__param_9];
	ld.shared.u32 	%r1785, [%r350+16896];
	shr.u32 	%r1786, %r1785, %r2124;
	and.b32  	%r1787, %r1786, %r221;
	shl.b32 	%r1788, %r1787, 3;
	add.s32 	%r1790, %r783, %r1788;
	ld.shared.u64 	%rd225, [%r1790+26112];
	xor.b32  	%r1791, %r1785, -2147483648;
	add.s64 	%rd226, %rd225, %rd9;
	shl.b64 	%rd227, %rd226, 2;
	add.s64 	%rd228, %rd22, %rd227;
	st.global.u32 	[%rd228+16896], %r1791;
$L__BB31_249:
	bar.warp.sync 	-1;
	add.s32 	%r1792, %r1, 4608;
	setp.ge.s32 	%p164, %r1792, %r351;
	@%p164 bra 	$L__BB31_251;
	ld.param.u32 	%r2125, [_ZN3cub18CUB_300001_SM_10006detail10radix_sort29DeviceRadixSortOnesweepKernelINS1_5radix10policy_hubIiiyE10Policy1000ELNS0_9SortOrderE0EiiyiiNS1_21identity_decomposer_tEEEvPT5_SB_PT3_PKSC_PT1_PKSG_PT2_PKSK_T4_iiT6__param_9];
	ld.shared.u32 	%r1793, [%r350+18432];
	shr.u32 	%r1794, %r1793, %r2125;
	and.b32  	%r1795, %r1794, %r221;
	shl.b32 	%r1796, %r1795, 3;
	add.s32 	%r1798, %r783, %r1796;
	ld.shared.u64 	%rd229, [%r1798+26112];
	xor.b32  	%r1799, %r1793, -2147483648;
	add.s64 	%rd230, %rd229, %rd9;
	shl.b64 	%rd231, %rd230, 2;
	add.s64 	%rd232, %rd22, %rd231;
	st.global.u32 	[%rd232+18432], %r1799;
$L__BB31_251:
	bar.warp.sync 	-1;
	add.s32 	%r1800, %r1, 4992;
	setp.ge.s32 	%p165, %r1800, %r351;
	@%p165 bra 	$L__BB31_253;
	ld.param.u32 	%r2126, [_ZN3cub18CUB_300001_SM_10006detail10radix_sort29DeviceRadixSortOnesweepKernelINS1_5radix10policy_hubIiiyE10Policy1000ELNS0_9SortOrderE0EiiyiiNS1_21identity_decomposer_tEEEvPT5_SB_PT3_PKSC_PT1_PKSG_PT2_PKSK_T4_iiT6__param_9];
	ld.shared.u32 	%r1801, [%r350+19968];
	shr.u32 	%r1802, %r1801, %r2126;
	and.b32  	%r1803, %r1802, %r221;
	shl.b32 	%r1804, %r1803, 3;
	add.s32 	%r1806, %r783, %r1804;
	ld.shared.u64 	%rd233, [%r1806+26112];
	xor.b32  	%r1807, %r1801, -2147483648;
	add.s64 	%rd234, %rd233, %rd9;
	shl.b64 	%rd235, %rd234, 2;
	add.s64 	%rd236, %rd22, %rd235;
	st.global.u32 	[%rd236+19968], %r1807;
$L__BB31_253:
	bar.warp.sync 	-1;
	add.s32 	%r1808, %r1, 5376;
	setp.ge.s32 	%p166, %r1808, %r351;
	@%p166 bra 	$L__BB31_255;
	ld.param.u32 	%r2127, [_ZN3cub18CUB_300001_SM_10006detail10radix_sort29DeviceRadixSortOnesweepKernelINS1_5radix10policy_hubIiiyE10Policy1000ELNS0_9SortOrderE0EiiyiiNS1_21identity_decomposer_tEEEvPT5_SB_PT3_PKSC_PT1_PKSG_PT2_PKSK_T4_iiT6__param_9];
	ld.shared.u32 	%r1809, [%r350+21504];
	shr.u32 	%r1810, %r1809, %r2127;
	and.b32  	%r1811, %r1810, %r221;
	shl.b32 	%r1812, %r1811, 3;
	add.s32 	%r1814, %r783, %r1812;
	ld.shared.u64 	%rd237, [%r1814+26112];
	xor.b32  	%r1815, %r1809, -2147483648;
	add.s64 	%rd238, %rd237, %rd9;
	shl.b64 	%rd239, %rd238, 2;
	add.s64 	%rd240, %rd22, %rd239;
	st.global.u32 	[%rd240+21504], %r1815;
$L__BB31_255:
	bar.warp.sync 	-1;
	add.s32 	%r1816, %r1, 5760;
	setp.ge.s32 	%p167, %r1816, %r351;
	@%p167 bra 	$L__BB31_257;
	ld.param.u32 	%r2128, [_ZN3cub18CUB_300001_SM_10006detail10radix_sort29DeviceRadixSortOnesweepKernelINS1_5radix10policy_hubIiiyE10Policy1000ELNS0_9SortOrderE0EiiyiiNS1_21identity_decomposer_tEEEvPT5_SB_PT3_PKSC_PT1_PKSG_PT2_PKSK_T4_iiT6__param_9];
	ld.shared.u32 	%r1817, [%r350+23040];
	shr.u32 	%r1818, %r1817, %r2128;
	and.b32  	%r1819, %r1818, %r221;
	shl.b32 	%r1820, %r1819, 3;
	add.s32 	%r1822, %r783, %r1820;
	ld.shared.u64 	%rd241, [%r1822+26112];
	xor.b32  	%r1823, %r1817, -2147483648;
	add.s64 	%rd242, %rd241, %rd9;
	shl.b64 	%rd243, %rd242, 2;
	add.s64 	%rd244, %rd22, %rd243;
	st.global.u32 	[%rd244+23040], %r1823;
$L__BB31_257:
	bar.warp.sync 	-1;
	or.b32  	%r1824, %r1, 6144;
	setp.ge.s32 	%p168, %r1824, %r351;
	@%p168 bra 	$L__BB31_259;
	ld.param.u32 	%r2129, [_ZN3cub18CUB_300001_SM_10006detail10radix_sort29DeviceRadixSortOnesweepKernelINS1_5radix10policy_hubIiiyE10Policy1000ELNS0_9SortOrderE0EiiyiiNS1_21identity_decomposer_tEEEvPT5_SB_PT3_PKSC_PT1_PKSG_PT2_PKSK_T4_iiT6__param_9];
	ld.shared.u32 	%r1825, [%r350+24576];
	shr.u32 	%r1826, %r1825, %r2129;
	and.b32  	%r1827, %r1826, %r221;
	shl.b32 	%r1828, %r1827, 3;
	add.s32 	%r1830, %r783, %r1828;
	ld.shared.u64 	%rd245, [%r1830+26112];
	xor.b32  	%r1831, %r1825, -2147483648;
	add.s64 	%rd246, %rd245, %rd9;
	shl.b64 	%rd247, %rd246, 2;
	add.s64 	%rd248, %rd22, %rd247;
	st.global.u32 	[%rd248+24576], %r1831;
$L__BB31_259:
	bar.warp.sync 	-1;
$L__BB31_260:
	ld.param.u32 	%r2130, [_ZN3cub18CUB_300001_SM_10006detail10radix_sort29DeviceRadixSortOnesweepKernelINS1_5radix10policy_hubIiiyE10Policy1000ELNS0_9SortOrderE0EiiyiiNS1_21identity_decomposer_tEEEvPT5_SB_PT3_PKSC_PT1_PKSG_PT2_PKSK_T4_iiT6__param_9];
	ld.param.u32 	%r2090, [_ZN3cub18CUB_300001_SM_10006detail10radix_sort29DeviceRadixSortOnesweepKernelINS1_5radix10policy_hubIiiyE10Policy1000ELNS0_9SortOrderE0EiiyiiNS1_21identity_decomposer_tEEEvPT5_SB_PT3_PKSC_PT1_PKSG_PT2_PKSK_T4_iiT6__param_8];
	setp.gt.s32 	%p169, %r349, %r2090;
	ld.shared.u32 	%r1832, [%r350];
	shr.u32 	%r1833, %r1832, %r2130;
	and.b32  	%r352, %r1833, %r221;
	ld.shared.u32 	%r1834, [%r350+1536];
	shr.u32 	%r1835, %r1834, %r2130;
	and.b32  	%r353, %r1835, %r221;
	ld.shared.u32 	%r1836, [%r350+3072];
	shr.u32 	%r1837, %r1836, %r2130;
	and.b32  	%r354, %r1837, %r221;
	ld.shared.u32 	%r1838, [%r350+4608];
	shr.u32 	%r1839, %r1838, %r2130;
	and.b32  	%r355, %r1839, %r221;
	ld.shared.u32 	%r1840, [%r350+6144];
	shr.u32 	%r1841, %r1840, %r2130;
	and.b32  	%r356, %r1841, %r221;
	ld.shared.u32 	%r1842, [%r350+7680];
	shr.u32 	%r1843, %r1842, %r2130;
	and.b32  	%r357, %r1843, %r221;
	ld.shared.u32 	%r1844, [%r350+9216];
	shr.u32 	%r1845, %r1844, %r2130;
	and.b32  	%r358, %r1845, %r221;
	ld.shared.u32 	%r1846, [%r350+10752];
	shr.u32 	%r1847, %r1846, %r2130;
	and.b32  	%r359, %r1847, %r221;
	ld.shared.u32 	%r1848, [%r350+12288];
	shr.u32 	%r1849, %r1848, %r2130;
	and.b32  	%r360, %r1849, %r221;
	ld.shared.u32 	%r1850, [%r350+13824];
	shr.u32 	%r1851, %r1850, %r2130;
	and.b32  	%r361, %r1851, %r221;
	ld.shared.u32 	%r1852, [%r350+15360];
	shr.u32 	%r1853, %r1852, %r2130;
	and.b32  	%r362, %r1853, %r221;
	ld.shared.u32 	%r1854, [%r350+16896];
	shr.u32 	%r1855, %r1854, %r2130;
	and.b32  	%r363, %r1855, %r221;
	ld.shared.u32 	%r1856, [%r350+18432];
	shr.u32 	%r1857, %r1856, %r2130;
	and.b32  	%r364, %r1857, %r221;
	ld.shared.u32 	%r1858, [%r350+19968];
	shr.u32 	%r1859, %r1858, %r2130;
	and.b32  	%r365, %r1859, %r221;
	ld.shared.u32 	%r1860, [%r350+21504];
	shr.u32 	%r1861, %r1860, %r2130;
	and.b32  	%r366, %r1861, %r221;
	ld.shared.u32 	%r1862, [%r350+23040];
	shr.u32 	%r1863, %r1862, %r2130;
	and.b32  	%r367, %r1863, %r221;
	ld.shared.u32 	%r1864, [%r350+24576];
	shr.u32 	%r1865, %r1864, %r2130;
	and.b32  	%r368, %r1865, %r221;
	@%p169 bra 	$L__BB31_262;
	ld.param.u64 	%rd443, [_ZN3cub18CUB_300001_SM_10006detail10radix_sort29DeviceRadixSortOnesweepKernelINS1_5radix10policy_hubIiiyE10Policy1000ELNS0_9SortOrderE0EiiyiiNS1_21identity_decomposer_tEEEvPT5_SB_PT3_PKSC_PT1_PKSG_PT2_PKSK_T4_iiT6__param_7];
	cvta.to.global.u64 	%rd249, %rd443;
	and.b32  	%r1869, %r1, 31;
	or.b32  	%r1870, %r647, %r1869;
	cvt.u64.u32 	%rd250, %r1870;
	mul.lo.s32 	%r1871, %r3, 6528;
	cvt.s64.s32 	%rd251, %r1871;
	add.s64 	%rd252, %rd250, %rd251;
	shl.b64 	%rd253, %rd252, 2;
	add.s64 	%rd254, %rd249, %rd253;
	ld.global.u32 	%r2266, [%rd254];
	ld.global.u32 	%r2267, [%rd254+128];
	ld.global.u32 	%r2268, [%rd254+256];
	ld.global.u32 	%r2269, [%rd254+384];
	ld.global.u32 	%r2270, [%rd254+512];
	ld.global.u32 	%r2271, [%rd254+640];
	ld.global.u32 	%r2272, [%rd254+768];
	ld.global.u32 	%r2273, [%rd254+896];
	ld.global.u32 	%r2274, [%rd254+1024];
	ld.global.u32 	%r2275, [%rd254+1152];
	ld.global.u32 	%r2276, [%rd254+1280];
	ld.global.u32 	%r2277, [%rd254+1408];
	ld.global.u32 	%r2278, [%rd254+1536];
	ld.global.u32 	%r2279, [%rd254+1664];
	ld.global.u32 	%r2280, [%rd254+1792];
	ld.global.u32 	%r2281, [%rd254+1920];
	ld.global.u32 	%r2282, [%rd254+2048];
	bra.uni 	$L__BB31_296;
$L__BB31_262:
	ld.param.u32 	%r2091, [_ZN3cub18CUB_300001_SM_10006detail10radix_sort29DeviceRadixSortOnesweepKernelINS1_5radix10policy_hubIiiyE10Policy1000ELNS0_9SortOrderE0EiiyiiNS1_21identity_decomposer_tEEEvPT5_SB_PT3_PKSC_PT1_PKSG_PT2_PKSK_T4_iiT6__param_8];
	ld.param.u64 	%rd444, [_ZN3cub18CUB_300001_SM_10006detail10radix_sort29DeviceRadixSortOnesweepKernelINS1_5radix10policy_hubIiiyE10Policy1000ELNS0_9SortOrderE0EiiyiiNS1_21identity_decomposer_tEEEvPT5_SB_PT3_PKSC_PT1_PKSG_PT2_PKSK_T4_iiT6__param_7];
	cvta.to.global.u64 	%rd255, %rd444;
	add.s64 	%rd23, %rd255, %rd63;
	cvt.u32.u64 	%r1874, %rd7;
	sub.s32 	%r386, %r2091, %r649;
	setp.ge.s32 	%p170, %r1874, %r386;
	@%p170 bra 	$L__BB31_264;
	ld.global.u32 	%r2266, [%rd23];
$L__BB31_264:
	add.s32 	%r1877, %r1874, 32;
	setp.ge.s32 	%p171, %r1877, %r386;
	@%p171 bra 	$L__BB31_266;
	ld.global.u32 	%r2267, [%rd23+128];
$L__BB31_266:
	add.s32 	%r1880, %r1874, 64;
	setp.ge.s32 	%p172, %r1880, %r386;
	@%p172 bra 	$L__BB31_268;
	ld.global.u32 	%r2268, [%rd23+256];
$L__BB31_268:
	add.s32 	%r1883, %r1874, 96;
	setp.ge.s32 	%p173, %r1883, %r386;
	@%p173 bra 	$L__BB31_270;
	ld.global.u32 	%r2269, [%rd23+384];
$L__BB31_270:
	add.s32 	%r1886, %r1874, 128;
	setp.ge.s32 	%p174, %r1886, %r386;
	@%p174 bra 	$L__BB31_272;
	ld.global.u32 	%r2270, [%rd23+512];
$L__BB31_272:
	add.s32 	%r1889, %r1874, 160;
	setp.ge.s32 	%p175, %r1889, %r386;
	@%p175 bra 	$L__BB31_274;
	ld.global.u32 	%r2271, [%rd23+640];
$L__BB31_274:
	add.s32 	%r1892, %r1874, 192;
	setp.ge.s32 	%p176, %r1892, %r386;
	@%p176 bra 	$L__BB31_276;
	ld.global.u32 	%r2272, [%rd23+768];
$L__BB31_276:
	add.s32 	%r1895, %r1874, 224;
	setp.ge.s32 	%p177, %r1895, %r386;
	@%p177 bra 	$L__BB31_278;
	ld.param.u64 	%rd445, [_ZN3cub18CUB_300001_SM_10006detail10radix_sort29DeviceRadixSortOnesweepKernelINS1_5radix10policy_hubIiiyE10Policy1000ELNS0_9SortOrderE0EiiyiiNS1_21identity_decomposer_tEEEvPT5_SB_PT3_PKSC_PT1_PKSG_PT2_PKSK_T4_iiT6__param_7];
	cvta.to.global.u64 	%rd259, %rd445;
	cvt.s64.s32 	%rd260, %r649;
	add.s64 	%rd261, %rd7, %rd260;
	shl.b64 	%rd262, %rd261, 2;
	add.s64 	%rd263, %rd259, %rd262;
	ld.global.u32 	%r2273, [%rd263+896];
$L__BB31_278:
	add.s32 	%r1899, %r1874, 256;
	setp.ge.s32 	%p178, %r1899, %r386;
	@%p178 bra 	$L__BB31_280;
	ld.param.u64 	%rd446, [_ZN3cub18CUB_300001_SM_10006detail10radix_sort29DeviceRadixSortOnesweepKernelINS1_5radix10policy_hubIiiyE10Policy1000ELNS0_9SortOrderE0EiiyiiNS1_21identity_decomposer_tEEEvPT5_SB_PT3_PKSC_PT1_PKSG_PT2_PKSK_T4_iiT6__param_7];
	cvta.to.global.u64 	%rd264, %rd446;
	cvt.s64.s32 	%rd265, %r649;
	add.s64 	%rd266, %rd7, %rd265;
	shl.b64 	%rd267, %rd266, 2;
	add.s64 	%rd268, %rd264, %rd267;
	ld.global.u32 	%r2274, [%rd268+1024];
$L__BB31_280:
	add.s32 	%r1903, %r1874, 288;
	setp.ge.s32 	%p179, %r1903, %r386;
	@%p179 bra 	$L__BB31_282;
	ld.param.u64 	%rd447, [_ZN3cub18CUB_300001_SM_10006detail10radix_sort29DeviceRadixSortOnesweepKernelINS1_5radix10policy_hubIiiyE10Policy1000ELNS0_9SortOrderE0EiiyiiNS1_21identity_decomposer_tEEEvPT5_SB_PT3_PKSC_PT1_PKSG_PT2_PKSK_T4_iiT6__param_7];
	cvta.to.global.u64 	%rd269, %rd447;
	cvt.s64.s32 	%rd270, %r649;
	add.s64 	%rd271, %rd7, %rd270;
	shl.b64 	%rd272, %rd271, 2;
	add.s64 	%rd273, %rd269, %rd272;
	ld.global.u32 	%r2275, [%rd273+1152];
$L__BB31_282:
	add.s32 	%r1907, %r1874, 320;
	setp.ge.s32 	%p180, %r1907, %r386;
	@%p180 bra 	$L__BB31_284;
	ld.param.u64 	%rd448, [_ZN3cub18CUB_300001_SM_10006detail10radix_sort29DeviceRadixSortOnesweepKernelINS1_5radix10policy_hubIiiyE10Policy1000ELNS0_9SortOrderE0EiiyiiNS1_21identity_decomposer_tEEEvPT5_SB_PT3_PKSC_PT1_PKSG_PT2_PKSK_T4_iiT6__param_7];
	cvta.to.global.u64 	%rd274, %rd448;
	cvt.s64.s32 	%rd275, %r649;
	add.s64 	%rd276, %rd7, %rd275;
	shl.b64 	%rd277, %rd276, 2;
	add.s64 	%rd278, %rd274, %rd277;
	ld.global.u32 	%r2276, [%rd278+1280];
$L__BB31_284:
	add.s32 	%r1911, %r1874, 352;
	setp.ge.s32 	%p181, %r1911, %r386;
	@%p181 bra 	$L__BB31_286;
	ld.param.u64 	%rd449, [_ZN3cub18CUB_300001_SM_10006detail10radix_sort29DeviceRadixSortOnesweepKernelINS1_5radix10policy_hubIiiyE10Policy1000ELNS0_9SortOrderE0EiiyiiNS1_21identity_decomposer_tEEEvPT5_SB_PT3_PKSC_PT1_PKSG_PT2_PKSK_T4_iiT6__param_7];
	cvta.to.global.u64 	%rd279, %rd449;
	mul.lo.s32 	%r1912, %r3, 6528;
	cvt.s64.s32 	%rd280, %r1912;
	add.s64 	%rd281, %rd7, %rd280;
	shl.b64 	%rd282, %rd281, 2;
	add.s64 	%rd283, %rd279, %rd282;
	ld.global.u32 	%r2277, [%rd283+1408];
$L__BB31_286:
	add.s32 	%r1915, %r1874, 384;
	setp.ge.s32 	%p182, %r1915, %r386;
	@%p182 bra 	$L__BB31_288;
	ld.param.u64 	%rd450, [_ZN3cub18CUB_300001_SM_10006detail10radix_sort29DeviceRadixSortOnesweepKernelINS1_5radix10policy_hubIiiyE10Policy1000ELNS0_9SortOrderE0EiiyiiNS1_21identity_decomposer_tEEEvPT5_SB_PT3_PKSC_PT1_PKSG_PT2_PKSK_T4_iiT6__param_7];
	cvta.to.global.u64 	%rd284, %rd450;
	mul.lo.s32 	%r1916, %r3, 6528;
	cvt.s64.s32 	%rd285, %r1916;
	add.s64 	%rd286, %rd7, %rd285;
	shl.b64 	%rd287, %rd286, 2;
	add.s64 	%rd288, %rd284, %rd287;
	ld.global.u32 	%r2278, [%rd288+1536];
$L__BB31_288:
	cvt.u32.u64 	%r1918, %rd7;
	add.s32 	%r1919, %r1918, 416;
	setp.ge.s32 	%p183, %r1919, %r386;
	@%p183 bra 	$L__BB31_290;
	ld.param.u64 	%rd451, [_ZN3cub18CUB_300001_SM_10006detail10radix_sort29DeviceRadixSortOnesweepKernelINS1_5radix10policy_hubIiiyE10Policy1000ELNS0_9SortOrderE0EiiyiiNS1_21identity_decomposer_tEEEvPT5_SB_PT3_PKSC_PT1_PKSG_PT2_PKSK_T4_iiT6__param_7];
	cvta.to.global.u64 	%rd289, %rd451;
	mul.lo.s32 	%r1920, %r3, 6528;
	cvt.s64.s32 	%rd290, %r1920;
	add.s64 	%rd291, %rd7, %rd290;
	shl.b64 	%rd292, %rd291, 2;
	add.s64 	%rd293, %rd289, %rd292;
	ld.global.u32 	%r2279, [%rd293+1664];
$L__BB31_290:
	cvt.u32.u64 	%r1922, %rd7;
	add.s32 	%r1923, %r1922, 448;
	setp.ge.s32 	%p184, %r1923, %r386;
	@%p184 bra 	$L__BB31_292;
	ld.param.u64 	%rd452, [_ZN3cub18CUB_300001_SM_10006detail10radix_sort29DeviceRadixSortOnesweepKernelINS1_5radix10policy_hubIiiyE10Policy1000ELNS0_9SortOrderE0EiiyiiNS1_21identity_decomposer_tEEEvPT5_SB_PT3_PKSC_PT1_PKSG_PT2_PKSK_T4_iiT6__param_7];
	cvta.to.global.u64 	%rd294, %rd452;
	mul.lo.s32 	%r1924, %r3, 6528;
	cvt.s64.s32 	%rd295, %r1924;
	add.s64 	%rd296, %rd7, %rd295;
	shl.b64 	%rd297, %rd296, 2;
	add.s64 	%rd298, %rd294, %rd297;
	ld.global.u32 	%r2280, [%rd298+1792];
$L__BB31_292:
	cvt.u32.u64 	%r1926, %rd7;
	add.s32 	%r1927, %r1926, 480;
	setp.ge.s32 	%p185, %r1927, %r386;
	@%p185 bra 	$L__BB31_294;
	ld.param.u64 	%rd453, [_ZN3cub18CUB_300001_SM_10006detail10radix_sort29DeviceRadixSortOnesweepKernelINS1_5radix10policy_hubIiiyE10Policy1000ELNS0_9SortOrderE0EiiyiiNS1_21identity_decomposer_tEEEvPT5_SB_PT3_PKSC_PT1_PKSG_PT2_PKSK_T4_iiT6__param_7];
	cvta.to.global.u64 	%rd299, %rd453;
	mul.lo.s32 	%r1928, %r3, 6528;
	cvt.s64.s32 	%rd300, %r1928;
	add.s64 	%rd301, %rd7, %rd300;
	shl.b64 	%rd302, %rd301, 2;
	add.s64 	%rd303, %rd299, %rd302;
	ld.global.u32 	%r2281, [%rd303+1920];
$L__BB31_294:
	cvt.u32.u64 	%r1930, %rd7;
	add.s32 	%r1931, %r1930, 512;
	setp.ge.s32 	%p186, %r1931, %r386;
	@%p186 bra 	$L__BB31_296;
	ld.param.u64 	%rd454, [_ZN3cub18CUB_300001_SM_10006detail10radix_sort29DeviceRadixSortOnesweepKernelINS1_5radix10policy_hubIiiyE10Policy1000ELNS0_9SortOrderE0EiiyiiNS1_21identity_decomposer_tEEEvPT5_SB_PT3_PKSC_PT1_PKSG_PT2_PKSK_T4_iiT6__param_7];
	cvta.to.global.u64 	%rd304, %rd454;
	mov.u32 	%r1932, %tid.x;
	and.b32  	%r1933, %r1932, 992;
	mul.lo.s32 	%r1934, %r1933, 17;
	and.b32  	%r1935, %r1932, 31;
	or.b32  	%r1936, %r1934, %r1935;
	cvt.u64.u32 	%rd305, %r1936;
	mul.lo.s32 	%r1937, %r3, 6528;
	cvt.s64.s32 	%rd306, %r1937;
	add.s64 	%rd307, %rd305, %rd306;
	shl.b64 	%rd308, %rd307, 2;
	add.s64 	%rd309, %rd304, %rd308;
	ld.global.u32 	%r2282, [%rd309+2048];
$L__BB31_296:
	ld.param.u32 	%r2092, [_ZN3cub18CUB_300001_SM_10006detail10radix_sort29DeviceRadixSortOnesweepKernelINS1_5radix10policy_hubIiiyE10Policy1000ELNS0_9SortOrderE0EiiyiiNS1_21identity_decomposer_tEEEvPT5_SB_PT3_PKSC_PT1_PKSG_PT2_PKSK_T4_iiT6__param_8];
	ld.param.u64 	%rd441, [_ZN3cub18CUB_300001_SM_10006detail10radix_sort29DeviceRadixSortOnesweepKernelINS1_5radix10policy_hubIiiyE10Policy1000ELNS0_9SortOrderE0EiiyiiNS1_21identity_decomposer_tEEEvPT5_SB_PT3_PKSC_PT1_PKSG_PT2_PKSK_T4_iiT6__param_6];
	cvta.to.global.u64 	%rd24, %rd441;
	mov.u32 	%r437, %tid.x;
	cvt.u64.u32 	%rd25, %r437;
	shl.b32 	%r1938, %r437, 2;
	mov.u32 	%r1939, _ZZN3cub18CUB_300001_SM_10006detail10radix_sort29DeviceRadixSortOnesweepKernelINS1_5radix10policy_hubIiiyE10Policy1000ELNS0_9SortOrderE0EiiyiiNS1_21identity_decomposer_tEEEvPT5_SB_PT3_PKSC_PT1_PKSG_PT2_PKSK_T4_iiT6_E1s;
	add.s32 	%r438, %r1939, %r1938;
	mad.lo.s32 	%r1940, %r3, 6528, 6528;
	setp.gt.s32 	%p187, %r1940, %r2092;
	bar.sync 	0;
	st.shared.u32 	[%r323+-4], %r2266;
	st.shared.u32 	[%r324+-4], %r2267;
	st.shared.u32 	[%r325+-4], %r2268;
	st.shared.u32 	[%r326+-4], %r2269;
	st.shared.u32 	[%r327+-4], %r2270;
	st.shared.u32 	[%r328+-4], %r2271;
	st.shared.u32 	[%r329+-4], %r2272;
	st.shared.u32 	[%r330+-4], %r2273;
	st.shared.u32 	[%r331+-4], %r2274;
	st.shared.u32 	[%r332+-4], %r2275;
	st.shared.u32 	[%r333+-4], %r2276;
	st.shared.u32 	[%r334+-4], %r2277;
	st.shared.u32 	[%r335+-4], %r2278;
	st.shared.u32 	[%r336+-4], %r2279;
	st.shared.u32 	[%r337+-4], %r2280;
	st.shared.u32 	[%r338+-4], %r2281;
	st.shared.u32 	[%r339+-4], %r2282;
	bar.sync 	0;
	@%p187 bra 	$L__BB31_298;
	ld.shared.u32 	%r1941, [%r438];
	shl.b32 	%r1942, %r352, 3;
	add.s32 	%r1944, %r1939, 26112;
	add.s32 	%r1945, %r1944, %r1942;
	ld.shared.u64 	%rd310, [%r1945];
	add.s64 	%rd311, %rd310, %rd25;
	shl.b64 	%rd312, %rd311, 2;
	add.s64 	%rd313, %rd24, %rd312;
	st.global.u32 	[%rd313], %r1941;
	bar.warp.sync 	-1;
	ld.shared.u32 	%r1946, [%r438+1536];
	shl.b32 	%r1947, %r353, 3;
	add.s32 	%r1948, %r1944, %r1947;
	ld.shared.u64 	%rd314, [%r1948];
	add.s64 	%rd315, %rd314, %rd25;
	shl.b64 	%rd316, %rd315, 2;
	add.s64 	%rd317, %rd24, %rd316;
	st.global.u32 	[%rd317+1536], %r1946;
	bar.warp.sync 	-1;
	ld.shared.u32 	%r1949, [%r438+3072];
	shl.b32 	%r1950, %r354, 3;
	add.s32 	%r1951, %r1944, %r1950;
	ld.shared.u64 	%rd318, [%r1951];
	add.s64 	%rd319, %rd318, %rd25;
	shl.b64 	%rd320, %rd319, 2;
	add.s64 	%rd321, %rd24, %rd320;
	st.global.u32 	[%rd321+3072], %r1949;
	bar.warp.sync 	-1;
	ld.shared.u32 	%r1952, [%r438+4608];
	shl.b32 	%r1953, %r355, 3;
	add.s32 	%r1954, %r1944, %r1953;
	ld.shared.u64 	%rd322, [%r1954];
	add.s64 	%rd323, %rd322, %rd25;
	shl.b64 	%rd324, %rd323, 2;
	add.s64 	%rd325, %rd24, %rd324;
	st.global.u32 	[%rd325+4608], %r1952;
	bar.warp.sync 	-1;
	ld.shared.u32 	%r1955, [%r438+6144];
	shl.b32 	%r1956, %r356, 3;
	add.s32 	%r1957, %r1944, %r1956;
	ld.shared.u64 	%rd326, [%r1957];
	add.s64 	%rd327, %rd326, %rd25;
	shl.b64 	%rd328, %rd327, 2;
	add.s64 	%rd329, %rd24, %rd328;
	st.global.u32 	[%rd329+6144], %r1955;
	bar.warp.sync 	-1;
	ld.shared.u32 	%r1958, [%r438+7680];
	shl.b32 	%r1959, %r357, 3;
	add.s32 	%r1960, %r1944, %r1959;
	ld.shared.u64 	%rd330, [%r1960];
	add.s64 	%rd331, %rd330, %rd25;
	shl.b64 	%rd332, %rd331, 2;
	add.s64 	%rd333, %rd24, %rd332;
	st.global.u32 	[%rd333+7680], %r1958;
	bar.warp.sync 	-1;
	ld.shared.u32 	%r1961, [%r438+9216];
	shl.b32 	%r1962, %r358, 3;
	add.s32 	%r1963, %r1944, %r1962;
	ld.shared.u64 	%rd334, [%r1963];
	add.s64 	%rd335, %rd334, %rd25;
	shl.b64 	%rd336, %rd335, 2;
	add.s64 	%rd337, %rd24, %rd336;
	st.global.u32 	[%rd337+9216], %r1961;
	bar.warp.sync 	-1;
	ld.shared.u32 	%r1964, [%r438+10752];
	shl.b32 	%r1965, %r359, 3;
	add.s32 	%r1966, %r1944, %r1965;
	ld.shared.u64 	%rd338, [%r1966];
	add.s64 	%rd339, %rd338, %rd25;
	shl.b64 	%rd340, %rd339, 2;
	add.s64 	%rd341, %rd24, %rd340;
	st.global.u32 	[%rd341+10752], %r1964;
	bar.warp.sync 	-1;
	ld.shared.u32 	%r1967, [%r438+12288];
	shl.b32 	%r1968, %r360, 3;
	add.s32 	%r1969, %r1944, %r1968;
	ld.shared.u64 	%rd342, [%r1969];
	add.s64 	%rd343, %rd342, %rd25;
	shl.b64 	%rd344, %rd343, 2;
	add.s64 	%rd345, %rd24, %rd344;
	st.global.u32 	[%rd345+12288], %r1967;
	bar.warp.sync 	-1;
	ld.shared.u32 	%r1970, [%r438+13824];
	shl.b32 	%r1971, %r361, 3;
	add.s32 	%r1972, %r1944, %r1971;
	ld.shared.u64 	%rd346, [%r1972];
	add.s64 	%rd347, %rd346, %rd25;
	shl.b64 	%rd348, %rd347, 2;
	add.s64 	%rd349, %rd24, %rd348;
	st.global.u32 	[%rd349+13824], %r1970;
	bar.warp.sync 	-1;
	ld.shared.u32 	%r1973, [%r438+15360];
	shl.b32 	%r1974, %r362, 3;
	add.s32 	%r1975, %r1944, %r1974;
	ld.shared.u64 	%rd350, [%r1975];
	add.s64 	%rd351, %rd350, %rd25;
	shl.b64 	%rd352, %rd351, 2;
	add.s64 	%rd353, %rd24, %rd352;
	st.global.u32 	[%rd353+15360], %r1973;
	bar.warp.sync 	-1;
	ld.shared.u32 	%r1976, [%r438+16896];
	shl.b32 	%r1977, %r363, 3;
	add.s32 	%r1978, %r1944, %r1977;
	ld.shared.u64 	%rd354, [%r1978];
	add.s64 	%rd355, %rd354, %rd25;
	shl.b64 	%rd356, %rd355, 2;
	add.s64 	%rd357, %rd24, %rd356;
	st.global.u32 	[%rd357+16896], %r1976;
	bar.warp.sync 	-1;
	ld.shared.u32 	%r1979, [%r438+18432];
	shl.b32 	%r1980, %r364, 3;
	add.s32 	%r1981, %r1944, %r1980;
	ld.shared.u64 	%rd358, [%r1981];
	add.s64 	%rd359, %rd358, %rd25;
	shl.b64 	%rd360, %rd359, 2;
	add.s64 	%rd361, %rd24, %rd360;
	st.global.u32 	[%rd361+18432], %r1979;
	bar.warp.sync 	-1;
	ld.shared.u32 	%r1982, [%r438+19968];
	shl.b32 	%r1983, %r365, 3;
	add.s32 	%r1984, %r1944, %r1983;
	ld.shared.u64 	%rd362, [%r1984];
	add.s64 	%rd363, %rd362, %rd25;
	shl.b64 	%rd364, %rd363, 2;
	add.s64 	%rd365, %rd24, %rd364;
	st.global.u32 	[%rd365+19968], %r1982;
	bar.warp.sync 	-1;
	ld.shared.u32 	%r1985, [%r438+21504];
	shl.b32 	%r1986, %r366, 3;
	add.s32 	%r1987, %r1944, %r1986;
	ld.shared.u64 	%rd366, [%r1987];
	add.s64 	%rd367, %rd366, %rd25;
	shl.b64 	%rd368, %rd367, 2;
	add.s64 	%rd369, %rd24, %rd368;
	st.global.u32 	[%rd369+21504], %r1985;
	bar.warp.sync 	-1;
	ld.shared.u32 	%r1988, [%r438+23040];
	shl.b32 	%r1989, %r367, 3;
	add.s32 	%r1990, %r1944, %r1989;
	ld.shared.u64 	%rd370, [%r1990];
	add.s64 	%rd371, %rd370, %rd25;
	shl.b64 	%rd372, %rd371, 2;
	add.s64 	%rd373, %rd24, %rd372;
	st.global.u32 	[%rd373+23040], %r1988;
	bar.warp.sync 	-1;
	ld.shared.u32 	%r1991, [%r438+24576];
	shl.b32 	%r1992, %r368, 3;
	add.s32 	%r1993, %r1944, %r1992;
	ld.shared.u64 	%rd374, [%r1993];
	add.s64 	%rd375, %rd374, %rd25;
	shl.b64 	%rd376, %rd375, 2;
	add.s64 	%rd377, %rd24, %rd376;
	st.global.u32 	[%rd377+24576], %r1991;
	bar.warp.sync 	-1;
	bra.uni 	$L__BB31_333;
$L__BB31_298:
	ld.param.u32 	%r2093, [_ZN3cub18CUB_300001_SM_10006detail10radix_sort29DeviceRadixSortOnesweepKernelINS1_5radix10policy_hubIiiyE10Policy1000ELNS0_9SortOrderE0EiiyiiNS1_21identity_decomposer_tEEEvPT5_SB_PT3_PKSC_PT1_PKSG_PT2_PKSK_T4_iiT6__param_8];
	mad.lo.s32 	%r439, %r3, -6528, %r2093;
	shl.b32 	%r1994, %r352, 3;
	add.s32 	%r1996, %r1939, %r1994;
	ld.shared.u64 	%rd26, [%r1996+26112];
	setp.ge.s32 	%p188, %r437, %r439;
	@%p188 bra 	$L__BB31_300;
	ld.shared.u32 	%r1997, [%r438];
	add.s64 	%rd378, %rd26, %rd25;
	shl.b64 	%rd379, %rd378, 2;
	add.s64 	%rd380, %rd24, %rd379;
	st.global.u32 	[%rd380], %r1997;
$L__BB31_300:
	bar.warp.sync 	-1;
	shl.b32 	%r1998, %r353, 3;
	add.s32 	%r2000, %r1939, %r1998;
	ld.shared.u64 	%rd27, [%r2000+26112];
	add.s32 	%r2001, %r437, 384;
	setp.ge.s32 	%p189, %r2001, %r439;
	@%p189 bra 	$L__BB31_302;
	ld.shared.u32 	%r2002, [%r438+1536];
	add.s64 	%rd381, %rd27, %rd25;
	shl.b64 	%rd382, %rd381, 2;
	add.s64 	%rd383, %rd24, %rd382;
	st.global.u32 	[%rd383+1536], %r2002;
$L__BB31_302:
	bar.warp.sync 	-1;
	shl.b32 	%r2003, %r354, 3;
	add.s32 	%r2005, %r1939, %r2003;
	ld.shared.u64 	%rd28, [%r2005+26112];
	add.s32 	%r2006, %r437, 768;
	setp.ge.s32 	%p190, %r2006, %r439;
	@%p190 bra 	$L__BB31_304;
	ld.shared.u32 	%r2007, [%r438+3072];
	add.s64 	%rd384, %rd28, %rd25;
	shl.b64 	%rd385, %rd384, 2;
	add.s64 	%rd386, %rd24, %rd385;
	st.global.u32 	[%rd386+3072], %r2007;
$L__BB31_304:
	bar.warp.sync 	-1;
	shl.b32 	%r2008, %r355, 3;
	add.s32 	%r2010, %r1939, %r2008;
	ld.shared.u64 	%rd29, [%r2010+26112];
	add.s32 	%r2011, %r437, 1152;
	setp.ge.s32 	%p191, %r2011, %r439;
	@%p191 bra 	$L__BB31_306;
	ld.shared.u32 	%r2012, [%r438+4608];
	add.s64 	%rd387, %rd29, %rd25;
	shl.b64 	%rd388, %rd387, 2;
	add.s64 	%rd389, %rd24, %rd388;
	st.global.u32 	[%rd389+4608], %r2012;
$L__BB31_306:
	bar.warp.sync 	-1;
	shl.b32 	%r2013, %r356, 3;
	add.s32 	%r2015, %r1939, %r2013;
	ld.shared.u64 	%rd30, [%r2015+26112];
	add.s32 	%r2016, %r437, 1536;
	setp.ge.s32 	%p192, %r2016, %r439;
	@%p192 bra 	$L__BB31_308;
	ld.shared.u32 	%r2017, [%r438+6144];
	add.s64 	%rd390, %rd30, %rd25;
	shl.b64 	%rd391, %rd390, 2;
	add.s64 	%rd392, %rd24, %rd391;
	st.global.u32 	[%rd392+6144], %r2017;
$L__BB31_308:
	bar.warp.sync 	-1;
	shl.b32 	%r2018, %r357, 3;
	add.s32 	%r2020, %r1939, %r2018;
	ld.shared.u64 	%rd31, [%r2020+26112];
	add.s32 	%r2021, %r437, 1920;
	setp.ge.s32 	%p193, %r2021, %r439;
	@%p193 bra 	$L__BB31_310;
	ld.shared.u32 	%r2022, [%r438+7680];
	add.s64 	%rd393, %rd31, %rd25;
	shl.b64 	%rd394, %rd393, 2;
	add.s64 	%rd395, %rd24, %rd394;
	st.global.u32 	[%rd395+7680], %r2022;
$L__BB31_310:
	bar.warp.sync 	-1;
	shl.b32 	%r2023, %r358, 3;
	add.s32 	%r2025, %r1939, %r2023;
	ld.shared.u64 	%rd32, [%r2025+26112];
	add.s32 	%r2026, %r437, 2304;
	setp.ge.s32 	%p194, %r2026, %r439;
	@%p194 bra 	$L__BB31_312;
	ld.shared.u32 	%r2027, [%r438+9216];
	add.s64 	%rd396, %rd32, %rd25;
	shl.b64 	%rd397, %rd396, 2;
	add.s64 	%rd398, %rd24, %rd397;
	st.global.u32 	[%rd398+9216], %r2027;
$L__BB31_312:
	bar.warp.sync 	-1;
	shl.b32 	%r2028, %r359, 3;
	add.s32 	%r2030, %r1939, %r2028;
	ld.shared.u64 	%rd33, [%r2030+26112];
	add.s32 	%r2031, %r437, 2688;
	setp.ge.s32 	%p195, %r2031, %r439;
	@%p195 bra 	$L__BB31_314;
	ld.shared.u32 	%r2032, [%r438+10752];
	add.s64 	%rd399, %rd33, %rd25;
	shl.b64 	%rd400, %rd399, 2;
	add.s64 	%rd401, %rd24, %rd400;
	st.global.u32 	[%rd401+10752], %r2032;
$L__BB31_314:
	bar.warp.sync 	-1;
	shl.b32 	%r2033, %r360, 3;
	add.s32 	%r2035, %r1939, %r2033;
	ld.shared.u64 	%rd34, [%r2035+26112];
	or.b32  	%r2036, %r437, 3072;
	setp.ge.s32 	%p196, %r2036, %r439;
	@%p196 bra 	$L__BB31_316;
	ld.shared.u32 	%r2037, [%r438+12288];
	add.s64 	%rd402, %rd34, %rd25;
	shl.b64 	%rd403, %rd402, 2;
	add.s64 	%rd404, %rd24, %rd403;
	st.global.u32 	[%rd404+12288], %r2037;
$L__BB31_316:
	bar.warp.sync 	-1;
	shl.b32 	%r2038, %r361, 3;
	add.s32 	%r2040, %r1939, %r2038;
	ld.shared.u64 	%rd35, [%r2040+26112];
	add.s32 	%r2041, %r437, 3456;
	setp.ge.s32 	%p197, %r2041, %r439;
	@%p197 bra 	$L__BB31_318;
	ld.shared.u32 	%r2042, [%r438+13824];
	add.s64 	%rd405, %rd35, %rd25;
	shl.b64 	%rd406, %rd405, 2;
	add.s64 	%rd407, %rd24, %rd406;
	st.global.u32 	[%rd407+13824], %r2042;
$L__BB31_318:
	bar.warp.sync 	-1;
	shl.b32 	%r2043, %r362, 3;
	add.s32 	%r2045, %r1939, %r2043;
	ld.shared.u64 	%rd36, [%r2045+26112];
	add.s32 	%r2046, %r437, 3840;
	setp.ge.s32 	%p198, %r2046, %r439;
	@%p198 bra 	$L__BB31_320;
	ld.shared.u32 	%r2047, [%r438+15360];
	add.s64 	%rd408, %rd36, %rd25;
	shl.b64 	%rd409, %rd408, 2;
	add.s64 	%rd410, %rd24, %rd409;
	st.global.u32 	[%rd410+15360], %r2047;
$L__BB31_320:
	bar.warp.sync 	-1;
	shl.b32 	%r2048, %r363, 3;
	add.s32 	%r2050, %r1939, %r2048;
	ld.shared.u64 	%rd37, [%r2050+26112];
	add.s32 	%r2051, %r437, 4224;
	setp.ge.s32 	%p199, %r2051, %r439;
	@%p199 bra 	$L__BB31_322;
	ld.shared.u32 	%r2052, [%r438+16896];
	add.s64 	%rd411, %rd37, %rd25;
	shl.b64 	%rd412, %rd411, 2;
	add.s64 	%rd413, %rd24, %rd412;
	st.global.u32 	[%rd413+16896], %r2052;
$L__BB31_322:
	bar.warp.sync 	-1;
	shl.b32 	%r2053, %r364, 3;
	add.s32 	%r2055, %r1939, %r2053;
	ld.shared.u64 	%rd38, [%r2055+26112];
	add.s32 	%r2056, %r437, 4608;
	setp.ge.s32 	%p200, %r2056, %r439;
	@%p200 bra 	$L__BB31_324;
	ld.shared.u32 	%r2057, [%r438+18432];
	add.s64 	%rd414, %rd38, %rd25;
	shl.b64 	%rd415, %rd414, 2;
	add.s64 	%rd416, %rd24, %rd415;
	st.global.u32 	[%rd416+18432], %r2057;
$L__BB31_324:
	bar.warp.sync 	-1;
	shl.b32 	%r2058, %r365, 3;
	add.s32 	%r2060, %r1939, %r2058;
	ld.shared.u64 	%rd39, [%r2060+26112];
	add.s32 	%r2061, %r437, 4992;
	setp.ge.s32 	%p201, %r2061, %r439;
	@%p201 bra 	$L__BB31_326;
	ld.shared.u32 	%r2062, [%r438+19968];
	add.s64 	%rd417, %rd39, %rd25;
	shl.b64 	%rd418, %rd417, 2;
	add.s64 	%rd419, %rd24, %rd418;
	st.global.u32 	[%rd419+19968], %r2062;
$L__BB31_326:
	bar.warp.sync 	-1;
	shl.b32 	%r2063, %r366, 3;
	add.s32 	%r2065, %r1939, %r2063;
	ld.shared.u64 	%rd40, [%r2065+26112];
	add.s32 	%r2066, %r437, 5376;
	setp.ge.s32 	%p202, %r2066, %r439;
	@%p202 bra 	$L__BB31_328;
	ld.shared.u32 	%r2067, [%r438+21504];
	add.s64 	%rd420, %rd40, %rd25;
	shl.b64 	%rd421, %rd420, 2;
	add.s64 	%rd422, %rd24, %rd421;
	st.global.u32 	[%rd422+21504], %r2067;
$L__BB31_328:
	bar.warp.sync 	-1;
	shl.b32 	%r2068, %r367, 3;
	add.s32 	%r2070, %r1939, %r2068;
	ld.shared.u64 	%rd41, [%r2070+26112];
	add.s32 	%r2071, %r437, 5760;
	setp.ge.s32 	%p203, %r2071, %r439;
	@%p203 bra 	$L__BB31_330;
	ld.shared.u32 	%r2072, [%r438+23040];
	add.s64 	%rd423, %rd41, %rd25;
	shl.b64 	%rd424, %rd423, 2;
	add.s64 	%rd425, %rd24, %rd424;
	st.global.u32 	[%rd425+23040], %r2072;
$L__BB31_330:
	bar.warp.sync 	-1;
	shl.b32 	%r2073, %r368, 3;
	add.s32 	%r2075, %r1939, %r2073;
	ld.shared.u64 	%rd426, [%r2075+26112];
	add.s64 	%rd42, %rd426, %rd25;
	or.b32  	%r2076, %r437, 6144;
	setp.ge.s32 	%p204, %r2076, %r439;
	@%p204 bra 	$L__BB31_332;
	ld.shared.u32 	%r2077, [%r438+24576];
	shl.b64 	%rd427, %rd42, 2;
	add.s64 	%rd428, %rd24, %rd427;
	st.global.u32 	[%rd428+24576], %r2077;
$L__BB31_332:
	bar.warp.sync 	-1;
$L__BB31_333:
	ret;

}
	// .globl	_ZN3cub18CUB_300001_SM_10006detail10radix_sort31DeviceRadixSortSingleTileKernelINS1_5radix10policy_hubIiNS0_8NullTypeEyE10Policy1000ELNS0_9SortOrderE0EiS6_yNS1_21identity_decomposer_tEEEvPKT1_PSB_PKT2_PSF_T3_iiT4_
.visible .entry _ZN3cub18CUB_300001_SM_10006detail10radix_sort31DeviceRadixSortSingleTileKernelINS1_5radix10policy_hubIiNS0_8NullTypeEyE10Policy1000ELNS0_9SortOrderE0EiS6_yNS1_21identity_decomposer_tEEEvPKT1_PSB_PKT2_PSF_T3_iiT4_(
	.param .u64 .ptr .align 1 _ZN3cub18CUB_300001_SM_10006detail10radix_sort31DeviceRadixSortSingleTileKernelINS1_5radix10policy_hubIiNS0_8NullTypeEyE10Policy1000ELNS0_9SortOrderE0EiS6_yNS1_21identity_decomposer_tEEEvPKT1_PSB_PKT2_PSF_T3_iiT4__param_0,
	.param .u64 .ptr .align 1 _ZN3cub18CUB_300001_SM_10006detail10radix_sort31DeviceRadixSortSingleTileKernelINS1_5radix10policy_hubIiNS0_8NullTypeEyE10Policy1000ELNS0_9SortOrderE0EiS6_yNS1_21identity_decomposer_tEEEvPKT1_PSB_PKT2_PSF_T3_iiT4__param_1,
	.param .u64 .ptr .align 1 _ZN3cub18CUB_300001_SM_10006detail10radix_sort31DeviceRadixSortSingleTileKernelINS1_5radix10policy_hubIiNS0_8NullTypeEyE10Policy1000ELNS0_9SortOrderE0EiS6_yNS1_21identity_decomposer_tEEEvPKT1_PSB_PKT2_PSF_T3_iiT4__param_2,
	.param .u64 .ptr .align 1 _ZN3cub18CUB_300001_SM_10006detail10radix_sort31DeviceRadixSortSingleTileKernelINS1_5radix10policy_hubIiNS0_8NullTypeEyE10Policy1000ELNS0_9SortOrderE0EiS6_yNS1_21identity_decomposer_tEEEvPKT1_PSB_PKT2_PSF_T3_iiT4__param_3,
	.param .u64 _ZN3cub18CUB_300001_SM_10006detail10radix_sort31DeviceRadixSortSingleTileKernelINS1_5radix10policy_hubIiNS0_8NullTypeEyE10Policy1000ELNS0_9SortOrderE0EiS6_yNS1_21identity_decomposer_tEEEvPKT1_PSB_PKT2_PSF_T3_iiT4__param_4,
	.param .u32 _ZN3cub18CUB_300001_SM_10006detail10radix_sort31DeviceRadixSortSingleTileKernelINS1_5radix10policy_hubIiNS0_8NullTypeEyE10Policy1000ELNS0_9SortOrderE0EiS6_yNS1_21identity_decomposer_tEEEvPKT1_PSB_PKT2_PSF_T3_iiT4__param_5,
	.param .u32 _ZN3cub18CUB_300001_SM_10006detail10radix_sort31DeviceRadixSortSingleTileKernelINS1_5radix10policy_hubIiNS0_8NullTypeEyE10Policy1000ELNS0_9SortOrderE0EiS6_yNS1_21identity_decomposer_tEEEvPKT1_PSB_PKT2_PSF_T3_iiT4__param_6,
	.param .align 1 .b8 _ZN3cub18CUB_300001_SM_10006detail10radix_sort31DeviceRadixSortSingleTileKernelINS1_5radix10policy_hubIiNS0_8NullTypeEyE10Policy1000ELNS0_9SortOrderE0EiS6_yNS1_21identity_decomposer_tEEEvPKT1_PSB_PKT2_PSF_T3_iiT4__param_7[1]
)
.maxntid 256
.minnctapersm 1
{
	.reg .pred 	%p<52>;
	.reg .b16 	%rs<39>;
	.reg .b32 	%r<744>;
	.reg .b64 	%rd<29>;
	// demoted variable
	.shared .align 16 .b8 _ZZN3cub18CUB_300001_SM_10006detail10radix_sort31DeviceRadixSortSingleTileKernelINS1_5radix10policy_hubIiNS0_8NullTypeEyE10Policy1000ELNS0_9SortOrderE0EiS6_yNS1_21identity_decomposer_tEEEvPKT1_PSB_PKT2_PSF_T3_iiT4_E12temp_storage[33856];
	ld.param.u64 	%rd5, [_ZN3cub18CUB_300001_SM_10006detail10radix_sort31DeviceRadixSortSingleTileKernelINS1_5radix10policy_hubIiNS0_8NullTypeEyE10Policy1000ELNS0_9SortOrderE0EiS6_yNS1_21identity_decomposer_tEEEvPKT1_PSB_PKT2_PSF_T3_iiT4__param_0];
	ld.param.u64 	%rd3, [_ZN3cub18CUB_300001_SM_10006detail10radix_sort31DeviceRadixSortSingleTileKernelINS1_5radix10policy_hubIiNS0_8NullTypeEyE10Policy1000ELNS0_9SortOrderE0EiS6_yNS1_21identity_decomposer_tEEEvPKT1_PSB_PKT2_PSF_T3_iiT4__param_1];
	ld.param.u64 	%rd4, [_ZN3cub18CUB_300001_SM_10006detail10radix_sort31DeviceRadixSortSingleTileKernelINS1_5radix10policy_hubIiNS0_8NullTypeEyE10Policy1000ELNS0_9SortOrderE0EiS6_yNS1_21identity_decomposer_tEEEvPKT1_PSB_PKT2_PSF_T3_iiT4__param_4];
	ld.param.u32 	%r189, [_ZN3cub18CUB_300001_SM_10006detail10radix_sort31DeviceRadixSortSingleTileKernelINS1_5radix10policy_hubIiNS0_8NullTypeEyE10Policy1000ELNS0_9SortOrderE0EiS6_yNS1_21identity_decomposer_tEEEvPKT1_PSB_PKT2_PSF_T3_iiT4__param_5];
	ld.param.u32 	%r190, [_ZN3cub18CUB_300001_SM_10006detail10radix_sort31DeviceRadixSortSingleTileKernelINS1_5radix10policy_hubIiNS0_8NullTypeEyE10Policy1000ELNS0_9SortOrderE0EiS6_yNS1_21identity_decomposer_tEEEvPKT1_PSB_PKT2_PSF_T3_iiT4__param_6];
	cvta.to.global.u64 	%rd6, %rd5;
	cvt.u32.u64 	%r1, %rd4;
	mov.u32 	%r2, %tid.x;
	mul.lo.s32 	%r3, %r2, 19;
	setp.ge.s32 	%p1, %r3, %r1;
	mul.wide.u32 	%rd7, %r3, 4;
	add.s64 	%rd1, %rd6, %rd7;
	mov.b32 	%r741, -1;
	@%p1 bra 	$L__BB32_2;
	ld.global.u32 	%r192, [%rd1];
	xor.b32  	%r741, %r192, -2147483648;
$L__BB32_2:
	add.s32 	%r194, %r3, 1;
	setp.ge.s32 	%p2, %r194, %r1;
	mov.b32 	%r740, -1;
	@%p2 bra 	$L__BB32_4;
	ld.global.u32 	%r195, [%rd1+4];
	xor.b32  	%r740, %r195, -2147483648;
$L__BB32_4:
	add.s32 	%r197, %r3, 2;
	setp.ge.s32 	%p3, %r197, %r1;
	mov.b32 	%r739, -1;
	@%p3 bra 	$L__BB32_6;
	ld.global.u32 	%r198, [%rd1+8];
	xor.b32  	%r739, %r198, -2147483648;
$L__BB32_6:
	add.s32 	%r200, %r3, 3;
	setp.ge.s32 	%p4, %r200, %r1;
	mov.b32 	%r738, -1;
	@%p4 bra 	$L__BB32_8;
	ld.global.u32 	%r201, [%rd1+12];
	xor.b32  	%r738, %r201, -2147483648;
$L__BB32_8:
	add.s32 	%r203, %r3, 4;
	setp.ge.s32 	%p5, %r203, %r1;
	mov.b32 	%r737, -1;
	@%p5 bra 	$L__BB32_10;
	ld.global.u32 	%r204, [%rd1+16];
	xor.b32  	%r737, %r204, -2147483648;
$L__BB32_10:
	add.s32 	%r206, %r3, 5;
	setp.ge.s32 	%p6, %r206, %r1;
	mov.b32 	%r736, -1;
	@%p6 bra 	$L__BB32_12;
	ld.global.u32 	%r207, [%rd1+20];
	xor.b32  	%r736, %r207, -2147483648;
$L__BB32_12:
	add.s32 	%r209, %r3, 6;
	setp.ge.s32 	%p7, %r209, %r1;
	mov.b32 	%r735, -1;
	@%p7 bra 	$L__BB32_14;
	ld.global.u32 	%r210, [%rd1+24];
	xor.b32  	%r735, %r210, -2147483648;
$L__BB32_14:
	add.s32 	%r212, %r3, 7;
	setp.ge.s32 	%p8, %r212, %r1;
	mov.b32 	%r734, -1;
	@%p8 bra 	$L__BB32_16;
	ld.global.u32 	%r213, [%rd1+28];
	xor.b32  	%r734, %r213, -2147483648;
$L__BB32_16:
	add.s32 	%r215, %r3, 8;
	setp.ge.s32 	%p9, %r215, %r1;
	mov.b32 	%r733, -1;
	@%p9 bra 	$L__BB32_18;
	ld.global.u32 	%r216, [%rd1+32];
	xor.b32  	%r733, %r216, -2147483648;
$L__BB32_18:
	add.s32 	%r218, %r3, 9;
	setp.ge.s32 	%p10, %r218, %r1;
	mov.b32 	%r732, -1;
	@%p10 bra 	$L__BB32_20;
	ld.global.u32 	%r219, [%rd1+36];
	xor.b32  	%r732, %r219, -2147483648;
$L__BB32_20:
	add.s32 	%r221, %r3, 10;
	setp.ge.s32 	%p11, %r221, %r1;
	mov.b32 	%r731, -1;
	@%p11 bra 	$L__BB32_22;
	ld.global.u32 	%r222, [%rd1+40];
	xor.b32  	%r731, %r222, -2147483648;
$L__BB32_22:
	add.s32 	%r224, %r3, 11;
	setp.ge.s32 	%p12, %r224, %r1;
	mov.b32 	%r730, -1;
	@%p12 bra 	$L__BB32_24;
	ld.global.u32 	%r225, [%rd1+44];
	xor.b32  	%r730, %r225, -2147483648;
$L__BB32_24:
	add.s32 	%r227, %r3, 12;
	setp.ge.s32 	%p13, %r227, %r1;
	mov.b32 	%r729, -1;
	@%p13 bra 	$L__BB32_26;
	ld.global.u32 	%r228, [%rd1+48];
	xor.b32  	%r729, %r228, -2147483648;
$L__BB32_26:
	add.s32 	%r230, %r3, 13;
	setp.ge.s32 	%p14, %r230, %r1;
	mov.b32 	%r728, -1;
	@%p14 bra 	$L__BB32_28;
	ld.global.u32 	%r231, [%rd1+52];
	xor.b32  	%r728, %r231, -2147483648;
$L__BB32_28:
	add.s32 	%r233, %r3, 14;
	setp.ge.s32 	%p15, %r233, %r1;
	mov.b32 	%r727, -1;
	@%p15 bra 	$L__BB32_30;
	ld.global.u32 	%r234, [%rd1+56];
	xor.b32  	%r727, %r234, -2147483648;
$L__BB32_30:
	add.s32 	%r236, %r3, 15;
	setp.ge.s32 	%p16, %r236, %r1;
	mov.b32 	%r726, -1;
	@%p16 bra 	$L__BB32_32;
	ld.global.u32 	%r237, [%rd1+60];
	xor.b32  	%r726, %r237, -2147483648;
$L__BB32_32:
	add.s32 	%r239, %r3, 16;
	setp.ge.s32 	%p17, %r239, %r1;
	mov.b32 	%r725, -1;
	@%p17 bra 	$L__BB32_34;
	ld.global.u32 	%r240, [%rd1+64];
	xor.b32  	%r725, %r240, -2147483648;
$L__BB32_34:
	add.s32 	%r242, %r3, 17;
	setp.ge.s32 	%p18, %r242, %r1;
	mov.b32 	%r724, -1;
	@%p18 bra 	$L__BB32_36;
	ld.global.u32 	%r243, [%rd1+68];
	xor.b32  	%r724, %r243, -2147483648;
$L__BB32_36:
	add.s32 	%r245, %r3, 18;
	setp.ge.s32 	%p19, %r245, %r1;
	mov.b32 	%r723, -1;
	@%p19 bra 	$L__BB32_38;
	ld.global.u32 	%r246, [%rd1+72];
	xor.b32  	%r723, %r246, -2147483648;
$L__BB32_38:
	bar.sync 	0;
	shr.u32 	%r42, %r2, 5;
	shl.b32 	%r248, %r2, 2;
	mov.u32 	%r249, _ZZN3cub18CUB_300001_SM_10006detail10radix_sort31DeviceRadixSortSingleTileKernelINS1_5radix10policy_hubIiNS0_8NullTypeEyE10Policy1000ELNS0_9SortOrderE0EiS6_yNS1_21identity_decomposer_tEEEvPKT1_PSB_PKT2_PSF_T3_iiT4_E12temp_storage;
	add.s32 	%r43, %r249, %r248;
	shl.b32 	%r250, %r2, 7;
	add.s32 	%r44, %r43, %r250;
	shl.b32 	%r251, %r42, 2;
	add.s32 	%r252, %r249, %r251;
	add.s32 	%r45, %r252, 33792;
	mad.lo.s32 	%r46, %r2, -56, %r44;
	add.s32 	%r722, %r189, 6;
	sub.s32 	%r721, %r190, %r189;
$L__BB32_39:
	add.s32 	%r312, %r722, -6;
	min.s32 	%r255, %r721, 6;
	mov.b32 	%r341, 0;
	st.shared.u32 	[%r43], %r341;
	st.shared.u32 	[%r43+1024], %r341;
	st.shared.u32 	[%r43+2048], %r341;
	st.shared.u32 	[%r43+3072], %r341;
	st.shared.u32 	[%r43+4096], %r341;
	st.shared.u32 	[%r43+5120], %r341;
	st.shared.u32 	[%r43+6144], %r341;
	st.shared.u32 	[%r43+7168], %r341;
	st.shared.u32 	[%r43+8192], %r341;
	st.shared.u32 	[%r43+9216], %r341;
	st.shared.u32 	[%r43+10240], %r341;
	st.shared.u32 	[%r43+11264], %r341;
	st.shared.u32 	[%r43+12288], %r341;
	st.shared.u32 	[%r43+13312], %r341;
	st.shared.u32 	[%r43+14336], %r341;
	st.shared.u32 	[%r43+15360], %r341;
	st.shared.u32 	[%r43+16384], %r341;
	st.shared.u32 	[%r43+17408], %r341;
	st.shared.u32 	[%r43+18432], %r341;
	st.shared.u32 	[%r43+19456], %r341;
	st.shared.u32 	[%r43+20480], %r341;
	st.shared.u32 	[%r43+21504], %r341;
	st.shared.u32 	[%r43+22528], %r341;
	st.shared.u32 	[%r43+23552], %r341;
	st.shared.u32 	[%r43+24576], %r341;
	st.shared.u32 	[%r43+25600], %r341;
	st.shared.u32 	[%r43+26624], %r341;
	st.shared.u32 	[%r43+27648], %r341;
	st.shared.u32 	[%r43+28672], %r341;
	st.shared.u32 	[%r43+29696], %r341;
	st.shared.u32 	[%r43+30720], %r341;
	st.shared.u32 	[%r43+31744], %r341;
	st.shared.u32 	[%r43+32768], %r341;
	// begin inline asm
	bmsk.clamp.b32 %r253, %r341, %r255;
	// end inline asm
	// begin inline asm
	shr.b32 %r256, %r741, %r312;
	// end inline asm
	and.b32  	%r344, %r253, %r256;
	shl.b32 	%r345, %r344, 10;
	and.b32  	%r346, %r345, 31744;
	add.s32 	%r347, %r43, %r346;
	shr.u32 	%r348, %r344, 4;
	and.b32  	%r349, %r348, 268435454;
	add.s32 	%r71, %r347, %r349;
	ld.shared.u16 	%rs1, [%r71];
	add.s16 	%rs20, %rs1, 1;
	st.shared.u16 	[%r71], %rs20;
	// begin inline asm
	shr.b32 %r259, %r740, %r312;
	// end inline asm
	and.b32  	%r350, %r253, %r259;
	shl.b32 	%r351, %r350, 10;
	and.b32  	%r352, %r351, 31744;
	add.s32 	%r353, %r43, %r352;
	shr.u32 	%r354, %r350, 4;
	and.b32  	%r355, %r354, 268435454;
	add.s32 	%r72, %r353, %r355;
	ld.shared.u16 	%rs2, [%r72];
	add.s16 	%rs21, %rs2, 1;
	st.shared.u16 	[%r72], %rs21;
	// begin inline asm
	shr.b32 %r262, %r739, %r312;
	// end inline asm
	and.b32  	%r356, %r253, %r262;
	shl.b32 	%r357, %r356, 10;
	and.b32  	%r358, %r357, 31744;
	add.s32 	%r359, %r43, %r358;
	shr.u32 	%r360, %r356, 4;
	and.b32  	%r361, %r360, 268435454;
	add.s32 	%r73, %r359, %r361;
	ld.shared.u16 	%rs3, [%r73];
	add.s16 	%rs22, %rs3, 1;
	st.shared.u16 	[%r73], %rs22;
	// begin inline asm
	shr.b32 %r265, %r738, %r312;
	// end inline asm
	and.b32  	%r362, %r253, %r265;
	shl.b32 	%r363, %r362, 10;
	and.b32  	%r364, %r363, 31744;
	add.s32 	%r365, %r43, %r364;
	shr.u32 	%r366, %r362, 4;
	and.b32  	%r367, %r366, 268435454;
	add.s32 	%r74, %r365, %r367;
	ld.shared.u16 	%rs4, [%r74];
	add.s16 	%rs23, %rs4, 1;
	st.shared.u16 	[%r74], %rs23;
	// begin inline asm
	shr.b32 %r268, %r737, %r312;
	// end inline asm
	and.b32  	%r368, %r253, %r268;
	shl.b32 	%r369, %r368, 10;
	and.b32  	%r370, %r369, 31744;
	add.s32 	%r371, %r43, %r370;
	shr.u32 	%r372, %r368, 4;
	and.b32  	%r373, %r372, 268435454;
	add.s32 	%r75, %r371, %r373;
	ld.shared.u16 	%rs5, [%r75];
	add.s16 	%rs24, %rs5, 1;
	st.shared.u16 	[%r75], %rs24;
	// begin inline asm
	shr.b32 %r271, %r736, %r312;
	// end inline asm
	and.b32  	%r374, %r253, %r271;
	shl.b32 	%r375, %r374, 10;
	and.b32  	%r376, %r375, 31744;
	add.s32 	%r377, %r43, %r376;
	shr.u32 	%r378, %r374, 4;
	and.b32  	%r379, %r378, 268435454;
	add.s32 	%r76, %r377, %r379;
	ld.shared.u16 	%rs6, [%r76];
	add.s16 	%rs25, %rs6, 1;
	st.shared.u16 	[%r76], %rs25;
	// begin inline asm
	shr.b32 %r274, %r735, %r312;
	// end inline asm
	and.b32  	%r380, %r253, %r274;
	shl.b32 	%r381, %r380, 10;
	and.b32  	%r382, %r381, 31744;
	add.s32 	%r383, %r43, %r382;
	shr.u32 	%r384, %r380, 4;
	and.b32  	%r385, %r384, 268435454;
	add.s32 	%r77, %r383, %r385;
	ld.shared.u16 	%rs7, [%r77];
	add.s16 	%rs26, %rs7, 1;
	st.shared.u16 	[%r77], %rs26;
	// begin inline asm
	shr.b32 %r277, %r734, %r312;
	// end inline asm
	and.b32  	%r386, %r253, %r277;
	shl.b32 	%r387, %r386, 10;
	and.b32  	%r388, %r387, 31744;
	add.s32 	%r389, %r43, %r388;
	shr.u32 	%r390, %r386, 4;
	and.b32  	%r391, %r390, 268435454;
	add.s32 	%r78, %r389, %r391;
	ld.shared.u16 	%rs8, [%r78];
	add.s16 	%rs27, %rs8, 1;
	st.shared.u16 	[%r78], %rs27;
	// begin inline asm
	shr.b32 %r280, %r733, %r312;
	// end inline asm
	and.b32  	%r392, %r253, %r280;
	shl.b32 	%r393, %r392, 10;
	and.b32  	%r394, %r393, 31744;
	add.s32 	%r395, %r43, %r394;
	shr.u32 	%r396, %r392, 4;
	and.b32  	%r397, %r396, 268435454;
	add.s32 	%r79, %r395, %r397;
	ld.shared.u16 	%rs9, [%r79];
	add.s16 	%rs28, %rs9, 1;
	st.shared.u16 	[%r79], %rs28;
	// begin inline asm
	shr.b32 %r283, %r732, %r312;
	// end inline asm
	and.b32  	%r398, %r253, %r283;
	shl.b32 	%r399, %r398, 10;
	and.b32  	%r400, %r399, 31744;
	add.s32 	%r401, %r43, %r400;
	shr.u32 	%r402, %r398, 4;
	and.b32  	%r403, %r402, 268435454;
	add.s32 	%r80, %r401, %r403;
	ld.shared.u16 	%rs10, [%r80];
	add.s16 	%rs29, %rs10, 1;
	st.shared.u16 	[%r80], %rs29;
	// begin inline asm
	shr.b32 %r286, %r731, %r312;
	// end inline asm
	and.b32  	%r404, %r253, %r286;
	shl.b32 	%r405, %r404, 10;
	and.b32  	%r406, %r405, 31744;
	add.s32 	%r407, %r43, %r406;
	shr.u32 	%r408, %r404, 4;
	and.b32  	%r409, %r408, 268435454;
	add.s32 	%r81, %r407, %r409;
	ld.shared.u16 	%rs11, [%r81];
	add.s16 	%rs30, %rs11, 1;
	st.shared.u16 	[%r81], %rs30;
	// begin inline asm
	shr.b32 %r289, %r730, %r312;
	// end inline asm
	and.b32  	%r410, %r253, %r289;
	shl.b32 	%r411, %r410, 10;
	and.b32  	%r412, %r411, 31744;
	add.s32 	%r413, %r43, %r412;
	shr.u32 	%r414, %r410, 4;
	and.b32  	%r415, %r414, 268435454;
	add.s32 	%r82, %r413, %r415;
	ld.shared.u16 	%rs12, [%r82];
	add.s16 	%rs31, %rs12, 1;
	st.shared.u16 	[%r82], %rs31;
	// begin inline asm
	shr.b32 %r292, %r729, %r312;
	// end inline asm
	and.b32  	%r416, %r253, %r292;
	shl.b32 	%r417, %r416, 10;
	and.b32  	%r418, %r417, 31744;
	add.s32 	%r419, %r43, %r418;
	shr.u32 	%r420, %r416, 4;
	and.b32  	%r421, %r420, 268435454;
	add.s32 	%r83, %r419, %r421;
	ld.shared.u16 	%rs13, [%r83];
	add.s16 	%rs32, %rs13, 1;
	st.shared.u16 	[%r83], %rs32;
	// begin inline asm
	shr.b32 %r295, %r728, %r312;
	// end inline asm
	and.b32  	%r422, %r253, %r295;
	shl.b32 	%r423, %r422, 10;
	and.b32  	%r424, %r423, 31744;
	add.s32 	%r425, %r43, %r424;
	shr.u32 	%r426, %r422, 4;
	and.b32  	%r427, %r426, 268435454;
	add.s32 	%r84, %r425, %r427;
	ld.shared.u16 	%rs14, [%r84];
	add.s16 	%rs33, %rs14, 1;
	st.shared.u16 	[%r84], %rs33;
	// begin inline asm
	shr.b32 %r298, %r727, %r312;
	// end inline asm
	and.b32  	%r428, %r253, %r298;
	shl.b32 	%r429, %r428, 10;
	and.b32  	%r430, %r429, 31744;
	add.s32 	%r431, %r43, %r430;
	shr.u32 	%r432, %r428, 4;
	and.b32  	%r433, %r432, 268435454;
	add.s32 	%r85, %r431, %r433;
	ld.shared.u16 	%rs15, [%r85];
	add.s16 	%rs34, %rs15, 1;
	st.shared.u16 	[%r85], %rs34;
	// begin inline asm
	shr.b32 %r301, %r726, %r312;
	// end inline asm
	and.b32  	%r434, %r253, %r301;
	shl.b32 	%r435, %r434, 10;
	and.b32  	%r436, %r435, 31744;
	add.s32 	%r437, %r43, %r436;
	shr.u32 	%r438, %r434, 4;
	and.b32  	%r439, %r438, 268435454;
	add.s32 	%r86, %r437, %r439;
	ld.shared.u16 	%rs16, [%r86];
	add.s16 	%rs35, %rs16, 1;
	st.shared.u16 	[%r86], %rs35;
	// begin inline asm
	shr.b32 %r304, %r725, %r312;
	// end inline asm
	and.b32  	%r440, %r253, %r304;
	shl.b32 	%r441, %r440, 10;
	and.b32  	%r442, %r441, 31744;
	add.s32 	%r443, %r43, %r442;
	shr.u32 	%r444, %r440, 4;
	and.b32  	%r445, %r444, 268435454;
	add.s32 	%r87, %r443, %r445;
	ld.shared.u16 	%rs17, [%r87];
	add.s16 	%rs36, %rs17, 1;
	st.shared.u16 	[%r87], %rs36;
	// begin inline asm
	shr.b32 %r307, %r724, %r312;
	// end inline asm
	and.b32  	%r446, %r253, %r307;
	shl.b32 	%r447, %r446, 10;
	and.b32  	%r448, %r447, 31744;
	add.s32 	%r449, %r43, %r448;
	shr.u32 	%r450, %r446, 4;
	and.b32  	%r451, %r450, 268435454;
	add.s32 	%r88, %r449, %r451;
	ld.shared.u16 	%rs18, [%r88];
	add.s16 	%rs37, %rs18, 1;
	st.shared.u16 	[%r88], %rs37;
	// begin inline asm
	shr.b32 %r310, %r723, %r312;
	// end inline asm
	and.b32  	%r452, %r253, %r310;
	shl.b32 	%r453, %r452, 10;
	and.b32  	%r454, %r453, 31744;
	add.s32 	%r455, %r43, %r454;
	shr.u32 	%r456, %r452, 4;
	and.b32  	%r457, %r456, 268435454;
	add.s32 	%r89, %r455, %r457;
	ld.shared.u16 	%rs19, [%r89];
	add.s16 	%rs38, %rs19, 1;
	st.shared.u16 	[%r89], %rs38;
	bar.sync 	0;
	ld.shared.u32 	%r90, [%r44];
	ld.shared.u32 	%r458, [%r44+4];
	ld.shared.u32 	%r459, [%r44+8];
	ld.shared.u32 	%r460, [%r44+12];
	ld.shared.u32 	%r461, [%r44+16];
	ld.shared.u32 	%r462, [%r44+20];
	ld.shared.u32 	%r463, [%r44+24];
	ld.shared.u32 	%r464, [%r44+28];
	ld.shared.u32 	%r465, [%r44+32];
	ld.shared.u32 	%r466, [%r44+36];
	ld.shared.u32 	%r467, [%r44+40];
	ld.shared.u32 	%r468, [%r44+44];
	ld.shared.u32 	%r469, [%r44+48];
	ld.shared.u32 	%r470, [%r44+52];
	ld.shared.u32 	%r471, [%r44+56];
	ld.shared.u32 	%r472, [%r44+60];
	ld.shared.u32 	%r473, [%r44+64];
	ld.shared.u32 	%r474, [%r44+68];
	ld.shared.u32 	%r475, [%r44+72];
	ld.shared.u32 	%r476, [%r44+76];
	ld.shared.u32 	%r477, [%r44+80];
	ld.shared.u32 	%r478, [%r44+84];
	ld.shared.u32 	%r479, [%r44+88];
	ld.shared.u32 	%r480, [%r44+92];
	ld.shared.u32 	%r481, [%r44+96];
	ld.shared.u32 	%r482, [%r44+100];
	ld.shared.u32 	%r483, [%r44+104];
	ld.shared.u32 	%r484, [%r44+108];
	ld.shared.u32 	%r485, [%r44+112];
	ld.shared.u32 	%r486, [%r44+116];
	ld.shared.u32 	%r487, [%r44+120];
	ld.shared.u32 	%r488, [%r44+124];
	ld.shared.u32 	%r489, [%r44+128];
	add.s32 	%r91, %r458, %r90;
	add.s32 	%r92, %r459, %r91;
	add.s32 	%r93, %r460, %r92;
	add.s32 	%r94, %r461, %r93;
	add.s32 	%r95, %r462, %r94;
	add.s32 	%r96, %r463, %r95;
	add.s32 	%r97, %r464, %r96;
	add.s32 	%r98, %r465, %r97;
	add.s32 	%r99, %r466, %r98;
	add.s32 	%r100, %r467, %r99;
	add.s32 	%r101, %r468, %r100;
	add.s32 	%r102, %r469, %r101;
	add.s32 	%r103, %r470, %r102;
	add.s32 	%r104, %r471, %r103;
	add.s32 	%r105, %r472, %r104;
	add.s32 	%r106, %r473, %r105;
	add.s32 	%r107, %r474, %r106;
	add.s32 	%r108, %r475, %r107;
	add.s32 	%r109, %r476, %r108;
	add.s32 	%r110, %r477, %r109;
	add.s32 	%r111, %r478, %r110;
	add.s32 	%r112, %r479, %r111;
	add.s32 	%r113, %r480, %r112;
	add.s32 	%r114, %r481, %r113;
	add.s32 	%r115, %r482, %r114;
	add.s32 	%r116, %r483, %r115;
	add.s32 	%r117, %r484, %r116;
	add.s32 	%r118, %r485, %r117;
	add.s32 	%r119, %r486, %r118;
	add.s32 	%r120, %r487, %r119;
	add.s32 	%r121, %r488, %r120;
	add.s32 	%r318, %r489, %r121;
	// begin inline asm
	mov.u32 %r313, %laneid;
	// end inline asm
	mov.b32 	%r316, 1;
	mov.b32 	%r343, -1;
	// begin inline asm
	{  .reg .u32 r0;  .reg .pred p;  shfl.sync.up.b32 r0|p, %r318, %r316, %r341, %r343;  @p add.u32 r0, r0, %r318;  mov.u32 %r314, r0;}
	// end inline asm
	mov.b32 	%r322, 2;
	// begin inline asm
	{  .reg .u32 r0;  .reg .pred p;  shfl.sync.up.b32 r0|p, %r314, %r322, %r341, %r343;  @p add.u32 r0, r0, %r314;  mov.u32 %r320, r0;}
	// end inline asm
	mov.b32 	%r328, 4;
	// begin inline asm
	{  .reg .u32 r0;  .reg .pred p;  shfl.sync.up.b32 r0|p, %r320, %r328, %r341, %r343;  @p add.u32 r0, r0, %r320;  mov.u32 %r326, r0;}
	// end inline asm
	mov.b32 	%r334, 8;
	// begin inline asm
	{  .reg .u32 r0;  .reg .pred p;  shfl.sync.up.b32 r0|p, %r326, %r334, %r341, %r343;  @p add.u32 r0, r0, %r326;  mov.u32 %r332, r0;}
	// end inline asm
	mov.b32 	%r340, 16;
	// begin inline asm
	{  .reg .u32 r0;  .reg .pred p;  shfl.sync.up.b32 r0|p, %r332, %r340, %r341, %r343;  @p add.u32 r0, r0, %r332;  mov.u32 %r338, r0;}
	// end inline asm
	setp.ne.s32 	%p20, %r313, 31;
	@%p20 bra 	$L__BB32_41;
	st.shared.u32 	[%r45], %r338;
$L__BB32_41:
	sub.s32 	%r490, %r338, %r318;
	setp.gt.u32 	%p21, %r2, 31;
	setp.eq.s32 	%p22, %r42, 7;
	setp.eq.s32 	%p23, %r42, 6;
	setp.eq.s32 	%p24, %r42, 5;
	setp.eq.s32 	%p25, %r42, 4;
	setp.eq.s32 	%p26, %r42, 3;
	setp.eq.s32 	%p27, %r42, 2;
	setp.eq.s32 	%p28, %r42, 1;
	bar.sync 	0;
	ld.shared.v4.u32 	{%r491, %r492, %r493, %r494}, [_ZZN3cub18CUB_300001_SM_10006detail10radix_sort31DeviceRadixSortSingleTileKernelINS1_5radix10policy_hubIiNS0_8NullTypeEyE10Policy1000ELNS0_9SortOrderE0EiS6_yNS1_21identity_decomposer_tEEEvPKT1_PSB_PKT2_PSF_T3_iiT4_E12temp_storage+33792];
	selp.b32 	%r495, %r491, %r742, %p28;
	add.s32 	%r496, %r492, %r491;
	selp.b32 	%r497, %r496, %r495, %p27;
	add.s32 	%r498, %r496, %r493;
	selp.b32 	%r499, %r498, %r497, %p26;
	add.s32 	%r500, %r498, %r494;
	selp.b32 	%r501, %r500, %r499, %p25;
	ld.shared.v4.u32 	{%r502, %r503, %r504, %r505}, [_ZZN3cub18CUB_300001_SM_10006detail10radix_sort31DeviceRadixSortSingleTileKernelINS1_5radix10policy_hubIiNS0_8NullTypeEyE10Policy1000ELNS0_9SortOrderE0EiS6_yNS1_21identity_decomposer_tEEEvPKT1_PSB_PKT2_PSF_T3_iiT4_E12temp_storage+33808];
	add.s32 	%r506, %r500, %r502;
	selp.b32 	%r507, %r506, %r501, %p24;
	add.s32 	%r508, %r506, %r503;
	selp.b32 	%r509, %r508, %r507, %p23;
	add.s32 	%r510, %r508, %r504;
	selp.b32 	%r742, %r510, %r509, %p22;
	add.s32 	%r126, %r510, %r505;
	setp.ne.s32 	%p29, %r313, 0;
	selp.b32 	%r511, %r490, 0, %p29;
	add.s32 	%r512, %r742, %r511;
	or.pred  	%p30, %p21, %p29;
	selp.b32 	%r743, %r512, %r490, %p21;
	@%p30 bra 	$L__BB32_43;
	shl.b32 	%r743, %r126, 16;
	st.shared.u32 	[_ZZN3cub18CUB_300001_SM_10006detail10radix_sort31DeviceRadixSortSingleTileKernelINS1_5radix10policy_hubIiNS0_8NullTypeEyE10Policy1000ELNS0_9SortOrderE0EiS6_yNS1_21identity_decomposer_tEEEvPKT1_PSB_PKT2_PSF_T3_iiT4_E12temp_storage+33832], %r743;
$L__BB32_43:
	setp.eq.s32 	%p31, %r2, 0;
	bar.sync 	0;
	ld.shared.u32 	%r513, [_ZZN3cub18CUB_300001_SM_10006detail10radix_sort31DeviceRadixSortSingleTileKernelINS1_5radix10policy_hubIiNS0_8NullTypeEyE10Policy1000ELNS0_9SortOrderE0EiS6_yNS1_21identity_decomposer_tEEEvPKT1_PSB_PKT2_PSF_T3_iiT4_E12temp_storage+33832];
	selp.b32 	%r514, 0, %r513, %p31;
	add.s32 	%r515, %r743, %r514;
	add.s32 	%r516, %r90, %r515;
	add.s32 	%r517, %r91, %r515;
	add.s32 	%r518, %r92, %r515;
	add.s32 	%r519, %r93, %r515;
	add.s32 	%r520, %r94, %r515;
	add.s32 	%r521, %r95, %r515;
	add.s32 	%r522, %r96, %r515;
	add.s32 	%r523, %r97, %r515;
	add.s32 	%r524, %r98, %r515;
	add.s32 	%r525, %r99, %r515;
	add.s32 	%r526, %r100, %r515;
	add.s32 	%r527, %r101, %r515;
	add.s32 	%r528, %r102, %r515;
	add.s32 	%r529, %r103, %r515;
	add.s32 	%r530, %r104, %r515;
	add.s32 	%r531, %r105, %r515;
	add.s32 	%r532, %r106, %r515;
	add.s32 	%r533, %r107, %r515;
	add.s32 	%r534, %r108, %r515;
	add.s32 	%r535, %r109, %r515;
	add.s32 	%r536, %r110, %r515;
	add.s32 	%r537, %r111, %r515;
	add.s32 	%r538, %r112, %r515;
	add.s32 	%r539, %r113, %r515;
	add.s32 	%r540, %r114, %r515;
	add.s32 	%r541, %r115, %r515;
	add.s32 	%r542, %r116, %r515;
	add.s32 	%r543, %r117, %r515;
	add.s32 	%r544, %r118, %r515;
	add.s32 	%r545, %r119, %r515;
	add.s32 	%r546, %r120, %r515;
	add.s32 	%r547, %r121, %r515;
	st.shared.u32 	[%r44], %r515;
	st.shared.u32 	[%r44+4], %r516;
	st.shared.u32 	[%r44+8], %r517;
	st.shared.u32 	[%r44+12], %r518;
	st.shared.u32 	[%r44+16], %r519;
	st.shared.u32 	[%r44+20], %r520;
	st.shared.u32 	[%r44+24], %r521;
	st.shared.u32 	[%r44+28], %r522;
	st.shared.u32 	[%r44+32], %r523;
	st.shared.u32 	[%r44+36], %r524;
	st.shared.u32 	[%r44+40], %r525;
	st.shared.u32 	[%r44+44], %r526;
	st.shared.u32 	[%r44+48], %r527;
	st.shared.u32 	[%r44+52], %r528;
	st.shared.u32 	[%r44+56], %r529;
	st.shared.u32 	[%r44+60], %r530;
	st.shared.u32 	[%r44+64], %r531;
	st.shared.u32 	[%r44+68], %r532;
	st.shared.u32 	[%r44+72], %r533;
	st.shared.u32 	[%r44+76], %r534;
	st.shared.u32 	[%r44+80], %r535;
	st.shared.u32 	[%r44+84], %r536;
	st.shared.u32 	[%r44+88], %r537;
	st.shared.u32 	[%r44+92], %r538;
	st.shared.u32 	[%r44+96], %r539;
	st.shared.u32 	[%r44+100], %r540;
	st.shared.u32 	[%r44+104], %r541;
	st.shared.u32 	[%r44+108], %r542;
	st.shared.u32 	[%r44+112], %r543;
	st.shared.u32 	[%r44+116], %r544;
	st.shared.u32 	[%r44+120], %r545;
	st.shared.u32 	[%r44+124], %r546;
	st.shared.u32 	[%r44+128], %r547;
	bar.sync 	0;
	cvt.u32.u16 	%r548, %rs1;
	ld.shared.u16 	%r549, [%r71];
	add.s32 	%r130, %r549, %r548;
	cvt.u32.u16 	%r550, %rs2;
	ld.shared.u16 	%r551, [%r72];
	add.s32 	%r131, %r551, %r550;
	cvt.u32.u16 	%r552, %rs3;
	ld.shared.u16 	%r553, [%r73];
	add.s32 	%r132, %r553, %r552;
	cvt.u32.u16 	%r554, %rs4;
	ld.shared.u16 	%r555, [%r74];
	add.s32 	%r133, %r555, %r554;
	cvt.u32.u16 	%r556, %rs5;
	ld.shared.u16 	%r557, [%r75];
	add.s32 	%r134, %r557, %r556;
	cvt.u32.u16 	%r558, %rs6;
	ld.shared.u16 	%r559, [%r76];
	add.s32 	%r135, %r559, %r558;
	cvt.u32.u16 	%r560, %rs7;
	ld.shared.u16 	%r561, [%r77];
	add.s32 	%r136, %r561, %r560;
	cvt.u32.u16 	%r562, %rs8;
	ld.shared.u16 	%r563, [%r78];
	add.s32 	%r137, %r563, %r562;
	cvt.u32.u16 	%r564, %rs9;
	ld.shared.u16 	%r565, [%r79];
	add.s32 	%r138, %r565, %r564;
	cvt.u32.u16 	%r566, %rs10;
	ld.shared.u16 	%r567, [%r80];
	add.s32 	%r139, %r567, %r566;
	cvt.u32.u16 	%r568, %rs11;
	ld.shared.u16 	%r569, [%r81];
	add.s32 	%r140, %r569, %r568;
	cvt.u32.u16 	%r570, %rs12;
	ld.shared.u16 	%r571, [%r82];
	add.s32 	%r141, %r571, %r570;
	cvt.u32.u16 	%r572, %rs13;
	ld.shared.u16 	%r573, [%r83];
	add.s32 	%r142, %r573, %r572;
	cvt.u32.u16 	%r574, %rs14;
	ld.shared.u16 	%r575, [%r84];
	add.s32 	%r143, %r575, %r574;
	cvt.u32.u16 	%r576, %rs15;
	ld.shared.u16 	%r577, [%r85];
	add.s32 	%r144, %r577, %r576;
	cvt.u32.u16 	%r578, %rs16;
	ld.shared.u16 	%r579, [%r86];
	add.s32 	%r145, %r579, %r578;
	cvt.u32.u16 	%r580, %rs17;
	ld.shared.u16 	%r581, [%r87];
	add.s32 	%r146, %r581, %r580;
	cvt.u32.u16 	%r582, %rs18;
	ld.shared.u16 	%r583, [%r88];
	add.s32 	%r147, %r583, %r582;
	cvt.u32.u16 	%r584, %rs19;
	ld.shared.u16 	%r585, [%r89];
	add.s32 	%r148, %r585, %r584;
	bar.sync 	0;
	setp.lt.s32 	%p32, %r722, %r190;
	@%p32 bra 	$L__BB32_83;
	cvt.u64.u32 	%rd8, %r2;
	shl.b32 	%r586, %r130, 2;
	mov.u32 	%r587, _ZZN3cub18CUB_300001_SM_10006detail10radix_sort31DeviceRadixSortSingleTileKernelINS1_5radix10policy_hubIiNS0_8NullTypeEyE10Policy1000ELNS0_9SortOrderE0EiS6_yNS1_21identity_decomposer_tEEEvPKT1_PSB_PKT2_PSF_T3_iiT4_E12temp_storage;
	add.s32 	%r588, %r587, %r586;
	st.shared.u32 	[%r588], %r741;
	shl.b32 	%r589, %r131, 2;
	add.s32 	%r590, %r587, %r589;
	st.shared.u32 	[%r590], %r740;
	shl.b32 	%r591, %r132, 2;
	add.s32 	%r592, %r587, %r591;
	st.shared.u32 	[%r592], %r739;
	shl.b32 	%r593, %r133, 2;
	add.s32 	%r594, %r587, %r593;
	st.shared.u32 	[%r594], %r738;
	shl.b32 	%r595, %r134, 2;
	add.s32 	%r596, %r587, %r595;
	st.shared.u32 	[%r596], %r737;
	shl.b32 	%r597, %r135, 2;
	add.s32 	%r598, %r587, %r597;
	st.shared.u32 	[%r598], %r736;
	shl.b32 	%r599, %r136, 2;
	add.s32 	%r600, %r587, %r599;
	st.shared.u32 	[%r600], %r735;
	shl.b32 	%r601, %r137, 2;
	add.s32 	%r602, %r587, %r601;
	st.shared.u32 	[%r602], %r734;
	shl.b32 	%r603, %r138, 2;
	add.s32 	%r604, %r587, %r603;
	st.shared.u32 	[%r604], %r733;
	shl.b32 	%r605, %r139, 2;
	add.s32 	%r606, %r587, %r605;
	st.shared.u32 	[%r606], %r732;
	shl.b32 	%r607, %r140, 2;
	add.s32 	%r608, %r587, %r607;
	st.shared.u32 	[%r608], %r731;
	shl.b32 	%r609, %r141, 2;
	add.s32 	%r610, %r587, %r609;
	st.shared.u32 	[%r610], %r730;
	shl.b32 	%r611, %r142, 2;
	add.s32 	%r612, %r587, %r611;
	st.shared.u32 	[%r612], %r729;
	shl.b32 	%r613, %r143, 2;
	add.s32 	%r614, %r587, %r613;
	st.shared.u32 	[%r614], %r728;
	shl.b32 	%r615, %r144, 2;
	add.s32 	%r616, %r587, %r615;
	st.shared.u32 	[%r616], %r727;
	shl.b32 	%r617, %r145, 2;
	add.s32 	%r618, %r587, %r617;
	st.shared.u32 	[%r618], %r726;
	shl.b32 	%r619, %r146, 2;
	add.s32 	%r620, %r587, %r619;
	st.shared.u32 	[%r620], %r725;
	shl.b32 	%r621, %r147, 2;
	add.s32 	%r622, %r587, %r621;
	st.shared.u32 	[%r622], %r724;
	shl.b32 	%r623, %r148, 2;
	add.s32 	%r624, %r587, %r623;
	st.shared.u32 	[%r624], %r723;
	bar.sync 	0;
	mad.lo.s32 	%r149, %r2, -72, %r46;
	ld.shared.u32 	%r150, [%r149+1024];
	ld.shared.u32 	%r151, [%r149+2048];
	ld.shared.u32 	%r152, [%r149+3072];
	ld.shared.u32 	%r153, [%r149+4096];
	ld.shared.u32 	%r154, [%r149+5120];
	ld.shared.u32 	%r155, [%r149+6144];
	ld.shared.u32 	%r156, [%r149+7168];
	ld.shared.u32 	%r157, [%r149+8192];
	ld.shared.u32 	%r158, [%r149+9216];
	ld.shared.u32 	%r159, [%r149+10240];
	ld.shared.u32 	%r160, [%r149+11264];
	ld.shared.u32 	%r161, [%r149+12288];
	ld.shared.u32 	%r162, [%r149+13312];
	ld.shared.u32 	%r163, [%r149+14336];
	ld.shared.u32 	%r164, [%r149+15360];
	ld.shared.u32 	%r165, [%r149+16384];
	ld.shared.u32 	%r166, [%r149+17408];
	ld.shared.u32 	%r167, [%r149+18432];
	setp.gt.u64 	%p33, %rd4, %rd8;
	cvta.to.global.u64 	%rd9, %rd3;
	mul.wide.u32 	%rd10, %r2, 4;
	add.s64 	%rd2, %rd9, %rd10;
	@%p33 bra 	$L__BB32_45;
	bra.uni 	$L__BB32_46;
$L__BB32_45:
	ld.shared.u32 	%r625, [%r149];
	xor.b32  	%r626, %r625, -2147483648;
	st.global.u32 	[%rd2], %r626;
$L__BB32_46:
	add.s32 	%r627, %r2, 256;
	cvt.u64.u32 	%rd11, %r627;
	setp.le.u64 	%p34, %rd4, %rd11;
	@%p34 bra 	$L__BB32_48;
	xor.b32  	%r628, %r150, -2147483648;
	st.global.u32 	[%rd2+1024], %r628;
$L__BB32_48:
	add.s32 	%r629, %r2, 512;
	cvt.u64.u32 	%rd12, %r629;
	setp.le.u64 	%p35, %rd4, %rd12;
	@%p35 bra 	$L__BB32_50;
	xor.b32  	%r630, %r151, -2147483648;
	st.global.u32 	[%rd2+2048], %r630;
$L__BB32_50:
	add.s32 	%r631, %r2, 768;
	cvt.u64.u32 	%rd13, %r631;
	setp.le.u64 	%p36, %rd4, %rd13;
	@%p36 bra 	$L__BB32_52;
	xor.b32  	%r632, %r152, -2147483648;
	st.global.u32 	[%rd2+3072], %r632;
$L__BB32_52:
	or.b32  	%r633, %r2, 1024;
	cvt.u64.u32 	%rd14, %r633;
	setp.le.u64 	%p37, %rd4, %rd14;
	@%p37 bra 	$L__BB32_54;
	xor.b32  	%r634, %r153, -2147483648;
	st.global.u32 	[%rd2+4096], %r634;
$L__BB32_54:
	add.s32 	%r635, %r2, 1280;
	cvt.u64.u32 	%rd15, %r635;
	setp.le.u64 	%p38, %rd4, %rd15;
	@%p38 bra 	$L__BB32_56;
	xor.b32  	%r636, %r154, -2147483648;
	st.global.u32 	[%rd2+5120], %r636;
$L__BB32_56:
	add.s32 	%r637, %r2, 1536;
	cvt.u64.u32 	%rd16, %r637;
	setp.le.u64 	%p39, %rd4, %rd16;
	@%p39 bra 	$L__BB32_58;
	xor.b32  	%r638, %r155, -2147483648;
	st.global.u32 	[%rd2+6144], %r638;
$L__BB32_58:
	add.s32 	%r639, %r2, 1792;
	cvt.u64.u32 	%rd17, %r639;
	setp.le.u64 	%p40, %rd4, %rd17;
	@%p40 bra 	$L__BB32_60;
	xor.b32  	%r640, %r156, -2147483648;
	st.global.u32 	[%rd2+7168], %r640;
$L__BB32_60:
	or.b32  	%r641, %r2, 2048;
	cvt.u64.u32 	%rd18, %r641;
	setp.le.u64 	%p41, %rd4, %rd18;
	@%p41 bra 	$L__BB32_62;
	xor.b32  	%r642, %r157, -2147483648;
	st.global.u32 	[%rd2+8192], %r642;
$L__BB32_62:
	add.s32 	%r643, %r2, 2304;
	cvt.u64.u32 	%rd19, %r643;
	setp.le.u64 	%p42, %rd4, %rd19;
	@%p42 bra 	$L__BB32_64;
	xor.b32  	%r644, %r158, -2147483648;
	st.global.u32 	[%rd2+9216], %r644;
$L__BB32_64:
	add.s32 	%r645, %r2, 2560;
	cvt.u64.u32 	%rd20, %r645;
	setp.le.u64 	%p43, %rd4, %rd20;
	@%p43 bra 	$L__BB32_66;
	xor.b32  	%r646, %r159, -2147483648;
	st.global.u32 	[%rd2+10240], %r646;
$L__BB32_66:
	add.s32 	%r647, %r2, 2816;
	cvt.u64.u32 	%rd21, %r647;
	setp.le.u64 	%p44, %rd4, %rd21;
	@%p44 bra 	$L__BB32_68;
	xor.b32  	%r648, %r160, -2147483648;
	st.global.u32 	[%rd2+11264], %r648;
$L__BB32_68:
	or.b32  	%r649, %r2, 3072;
	cvt.u64.u32 	%rd22, %r649;
	setp.le.u64 	%p45, %rd4, %rd22;
	@%p45 bra 	$L__BB32_70;
	xor.b32  	%r650, %r161, -2147483648;
	st.global.u32 	[%rd2+12288], %r650;
$L__BB32_70:
	add.s32 	%r651, %r2, 3328;
	cvt.u64.u32 	%rd23, %r651;
	setp.le.u64 	%p46, %rd4, %rd23;
	@%p46 bra 	$L__BB32_72;
	xor.b32  	%r652, %r162, -2147483648;
	st.global.u32 	[%rd2+13312], %r652;
$L__BB32_72:
	add.s32 	%r653, %r2, 3584;
	cvt.u64.u32 	%rd24, %r653;
	setp.le.u64 	%p47, %rd4, %rd24;
	@%p47 bra 	$L__BB32_74;
	xor.b32  	%r654, %r163, -2147483648;
	st.global.u32 	[%rd2+14336], %r654;
$L__BB32_74:
	add.s32 	%r655, %r2, 3840;
	cvt.u64.u32 	%rd25, %r655;
	setp.le.u64 	%p48, %rd4, %rd25;
	@%p48 bra 	$L__BB32_76;
	xor.b32  	%r656, %r164, -2147483648;
	st.global.u32 	[%rd2+15360], %r656;
$L__BB32_76:
	or.b32  	%r657, %r2, 4096;
	cvt.u64.u32 	%rd26, %r657;
	setp.le.u64 	%p49, %rd4, %rd26;
	@%p49 bra 	$L__BB32_78;
	xor.b32  	%r658, %r165, -2147483648;
	st.global.u32 	[%rd2+16384], %r658;
$L__BB32_78:
	add.s32 	%r659, %r2, 4352;
	cvt.u64.u32 	%rd27, %r659;
	setp.le.u64 	%p50, %rd4, %rd27;
	@%p50 bra 	$L__BB32_80;
	xor.b32  	%r660, %r166, -2147483648;
	st.global.u32 	[%rd2+17408], %r660;
$L__BB32_80:
	add.s32 	%r661, %r2, 4608;
	cvt.u64.u32 	%rd28, %r661;
	setp.le.u64 	%p51, %rd4, %rd28;
	@%p51 bra 	$L__BB32_82;
	xor.b32  	%r662, %r167, -2147483648;
	st.global.u32 	[%rd2+18432], %r662;
$L__BB32_82:
	ret;
$L__BB32_83:
	shl.b32 	%r663, %r130, 2;
	mov.u32 	%r664, _ZZN3cub18CUB_300001_SM_10006detail10radix_sort31DeviceRadixSortSingleTileKernelINS1_5radix10policy_hubIiNS0_8NullTypeEyE10Policy1000ELNS0_9SortOrderE0EiS6_yNS1_21identity_decomposer_tEEEvPKT1_PSB_PKT2_PSF_T3_iiT4_E12temp_storage;
	add.s32 	%r665, %r664, %r663;
	st.shared.u32 	[%r665], %r741;
	shl.b32 	%r666, %r131, 2;
	add.s32 	%r667, %r664, %r666;
	st.shared.u32 	[%r667], %r740;
	shl.b32 	%r668, %r132, 2;
	add.s32 	%r669, %r664, %r668;
	st.shared.u32 	[%r669], %r739;
	shl.b32 	%r670, %r133, 2;
	add.s32 	%r671, %r664, %r670;
	st.shared.u32 	[%r671], %r738;
	shl.b32 	%r672, %r134, 2;
	add.s32 	%r673, %r664, %r672;
	st.shared.u32 	[%r673], %r737;
	shl.b32 	%r674, %r135, 2;
	add.s32 	%r675, %r664, %r674;
	st.shared.u32 	[%r675], %r736;
	shl.b32 	%r676, %r136, 2;
	add.s32 	%r677, %r664, %r676;
	st.shared.u32 	[%r677], %r735;
	shl.b32 	%r678, %r137, 2;
	add.s32 	%r679, %r664, %r678;
	st.shared.u32 	[%r679], %r734;
	shl.b32 	%r680, %r138, 2;
	add.s32 	%r681, %r664, %r680;
	st.shared.u32 	[%r681], %r733;
	shl.b32 	%r682, %r139, 2;
	add.s32 	%r683, %r664, %r682;
	st.shared.u32 	[%r683], %r732;
	shl.b32 	%r684, %r140, 2;
	add.s32 	%r685, %r664, %r684;
	st.shared.u32 	[%r685], %r731;
	shl.b32 	%r686, %r141, 2;
	add.s32 	%r687, %r664, %r686;
	st.shared.u32 	[%r687], %r730;
	shl.b32 	%r688, %r142, 2;
	add.s32 	%r689, %r664, %r688;
	st.shared.u32 	[%r689], %r729;
	shl.b32 	%r690, %r143, 2;
	add.s32 	%r691, %r664, %r690;
	st.shared.u32 	[%r691], %r728;
	shl.b32 	%r692, %r144, 2;
	add.s32 	%r693, %r664, %r692;
	st.shared.u32 	[%r693], %r727;
	shl.b32 	%r694, %r145, 2;
	add.s32 	%r695, %r664, %r694;
	st.shared.u32 	[%r695], %r726;
	shl.b32 	%r696, %r146, 2;
	add.s32 	%r697, %r664, %r696;
	st.shared.u32 	[%r697], %r725;
	shl.b32 	%r698, %r147, 2;
	add.s32 	%r699, %r664, %r698;
	st.shared.u32 	[%r699], %r724;
	shl.b32 	%r700, %r148, 2;
	add.s32 	%r701, %r664, %r700;
	st.shared.u32 	[%r701], %r723;
	bar.sync 	0;
	ld.shared.u32 	%r741, [%r46];
	ld.shared.u32 	%r740, [%r46+4];
	ld.shared.u32 	%r739, [%r46+8];
	ld.shared.u32 	%r738, [%r46+12];
	ld.shared.u32 	%r737, [%r46+16];
	ld.shared.u32 	%r736, [%r46+20];
	ld.shared.u32 	%r735, [%r46+24];
	ld.shared.u32 	%r734, [%r46+28];
	ld.shared.u32 	%r733, [%r46+32];
	ld.shared.u32 	%r732, [%r46+36];
	ld.shared.u32 	%r731, [%r46+40];
	ld.shared.u32 	%r730, [%r46+44];
	ld.shared.u32 	%r729, [%r46+48];
	ld.shared.u32 	%r728, [%r46+52];
	ld.shared.u32 	%r727, [%r46+56];
	ld.shared.u32 	%r726, [%r46+60];
	ld.shared.u32 	%r725, [%r46+64];
	ld.shared.u32 	%r724, [%r46+68];
	ld.shared.u32 	%r723, [%r46+72];
	bar.sync 	0;
	add.s32 	%r722, %r722, 6;
	add.s32 	%r721, %r721, -6;
	bra.uni 	$L__BB32_39;

}
	// .globl	_ZN3cub18CUB_300001_SM_10006detail10radix_sort30DeviceRadixSortHistogramKernelINS1_5radix10policy_hubIiNS0_8NullTypeEyE10Policy1000ELNS0_9SortOrderE0EiyNS1_21identity_decomposer_tEEEvPT2_PKT1_SB_iiT3_
.visible .entry _ZN3cub18CUB_300001_SM_10006detail10radix_sort30DeviceRadixSortHistogramKernelINS1_5radix10policy_hubIiNS0_8NullTypeEyE10Policy1000ELNS0_9SortOrderE0EiyNS1_21identity_decomposer_tEEEvPT2_PKT1_SB_iiT3_(
	.param .u64 .ptr .align 1 _ZN3cub18CUB_300001_SM_10006detail10radix_sort30DeviceRadixSortHistogramKernelINS1_5radix10policy_hubIiNS0_8NullTypeEyE10Policy1000ELNS0_9SortOrderE0EiyNS1_21identity_decomposer_tEEEvPT2_PKT1_SB_iiT3__param_0,
	.param .u64 .ptr .align 1 _ZN3cub18CUB_300001_SM_10006detail10radix_sort30DeviceRadixSortHistogramKernelINS1_5radix10policy_hubIiNS0_8NullTypeEyE10Policy1000ELNS0_9SortOrderE0EiyNS1_21identity_decomposer_tEEEvPT2_PKT1_SB_iiT3__param_1,
	.param .u64 _ZN3cub18CUB_300001_SM_10006detail10radix_sort30DeviceRadixSortHistogramKernelINS1_5radix10policy_hubIiNS0_8NullTypeEyE10Policy1000ELNS0_9SortOrderE0EiyNS1_21identity_decomposer_tEEEvPT2_PKT1_SB_iiT3__param_2,
	.param .u32 _ZN3cub18CUB_300001_SM_10006detail10radix_sort30DeviceRadixSortHistogramKernelINS1_5radix10policy_hubIiNS0_8NullTypeEyE10Policy1000ELNS0_9SortOrderE0EiyNS1_21identity_decomposer_tEEEvPT2_PKT1_SB_iiT3__param_3,
	.param .u32 _ZN3cub18CUB_300001_SM_10006detail10radix_sort30DeviceRadixSortHistogramKernelINS1_5radix10policy_hubIiNS0_8NullTypeEyE10Policy1000ELNS0_9SortOrderE0EiyNS1_21identity_decomposer_tEEEvPT2_PKT1_SB_iiT3__param_4,
	.param .align 1 .b8 _ZN3cub18CUB_300001_SM_10006detail10radix_sort30DeviceRadixSortHistogramKernelINS1_5radix10policy_hubIiNS0_8NullTypeEyE10Policy1000ELNS0_9SortOrderE0EiyNS1_21identity_decomposer_tEEEvPT2_PKT1_SB_iiT3__param_5[1]
)
.maxntid 128
{
	.reg .pred 	%p<91>;
	.reg .b32 	%r<486>;
	.reg .b64 	%rd<137>;
	// demoted variable
	.shared .align 4 .b8 _ZZN3cub18CUB_300001_SM_10006detail10radix_sort30DeviceRadixSortHistogramKernelINS1_5radix10policy_hubIiNS0_8NullTypeEyE10Policy1000ELNS0_9SortOrderE0EiyNS1_21identity_decomposer_tEEEvPT2_PKT1_SB_iiT3_E12temp_storage[4096];
	ld.param.u64 	%rd18, [_ZN3cub18CUB_300001_SM_10006detail10radix_sort30DeviceRadixSortHistogramKernelINS1_5radix10policy_hubIiNS0_8NullTypeEyE10Policy1000ELNS0_9SortOrderE0EiyNS1_21identity_decomposer_tEEEvPT2_PKT1_SB_iiT3__param_0];
	ld.param.u64 	%rd19, [_ZN3cub18CUB_300001_SM_10006detail10radix_sort30DeviceRadixSortHistogramKernelINS1_5radix10policy_hubIiNS0_8NullTypeEyE10Policy1000ELNS0_9SortOrderE0EiyNS1_21identity_decomposer_tEEEvPT2_PKT1_SB_iiT3__param_1];
	ld.param.u64 	%rd17, [_ZN3cub18CUB_300001_SM_10006detail10radix_sort30DeviceRadixSortHistogramKernelINS1_5radix10policy_hubIiNS0_8NullTypeEyE10Policy1000ELNS0_9SortOrderE0EiyNS1_21identity_decomposer_tEEEvPT2_PKT1_SB_iiT3__param_2];
	ld.param.u32 	%r174, [_ZN3cub18CUB_300001_SM_10006detail10radix_sort30DeviceRadixSortHistogramKernelINS1_5radix10policy_hubIiNS0_8NullTypeEyE10Policy1000ELNS0_9SortOrderE0EiyNS1_21identity_decomposer_tEEEvPT2_PKT1_SB_iiT3__param_3];
	ld.param.u32 	%r175, [_ZN3cub18CUB_300001_SM_10006detail10radix_sort30DeviceRadixSortHistogramKernelINS1_5radix10policy_hubIiNS0_8NullTypeEyE10Policy1000ELNS0_9SortOrderE0EiyNS1_21identity_decomposer_tEEEvPT2_PKT1_SB_iiT3__param_4];
	cvta.to.global.u64 	%rd1, %rd19;
	cvta.to.global.u64 	%rd2, %rd18;
	setp.eq.s64 	%p2, %rd17, 0;
	@%p2 bra 	$L__BB33_153;
	sub.s32 	%r176, %r175, %r174;
	add.s32 	%r177, %r176, 7;
	shr.s32 	%r178, %r177, 31;
	shr.u32 	%r179, %r178, 29;
	add.s32 	%r180, %r177, %r179;
	shr.s32 	%r181, %r180, 3;
	mov.u32 	%r182, %tid.x;
	setp.gt.u32 	%p3, %r182, 255;
	setp.lt.s32 	%p4, %r177, 8;
	mov.u32 	%r183, %ctaid.x;
	shl.b32 	%r184, %r183, 11;
	cvt.u64.u32 	%rd3, %r184;
	mov.u32 	%r185, %nctaid.x;
	shl.b32 	%r186, %r185, 11;
	cvt.u64.u32 	%rd4, %r186;
	add.s32 	%r1, %r181, -1;
	and.b32  	%r2, %r181, 15;
	and.b32  	%r3, %r181, 7;
	add.s32 	%r4, %r3, -1;
	and.b32  	%r5, %r181, 3;
	or.pred  	%p1, %p3, %p4;
	shl.b32 	%r187, %r182, 2;
	mov.u32 	%r188, _ZZN3cub18CUB_300001_SM_10006detail10radix_sort30DeviceRadixSortHistogramKernelINS1_5radix10policy_hubIiNS0_8NullTypeEyE10Policy1000ELNS0_9SortOrderE0EiyNS1_21identity_decomposer_tEEEvPT2_PKT1_SB_iiT3_E12temp_storage;
	add.s32 	%r6, %r188, %r187;
	and.b32  	%r7, %r181, 268435440;
	cvt.u64.u32 	%rd5, %r182;
	add.s32 	%r8, %r182, 128;
	add.s32 	%r9, %r182, 256;
	add.s32 	%r10, %r182, 384;
	add.s32 	%r11, %r182, 512;
	add.s32 	%r12, %r182, 640;
	add.s32 	%r13, %r182, 768;
	or.b32  	%r14, %r182, 1024;
	add.s32 	%r15, %r182, 1920;
	and.b32  	%r16, %r181, 268435448;
	and.b32  	%r17, %r181, 1;
	neg.s32 	%r18, %r7;
	add.s32 	%r19, %r6, 8192;
	add.s64 	%rd21, %rd17, -1;
	shr.u64 	%rd22, %rd21, 30;
	add.s64 	%rd23, %rd22, 1;
	min.u64 	%rd6, %rd23, %rd17;
	mov.b64 	%rd135, 0;
$L__BB33_2:
	@%p1 bra 	$L__BB33_30;
	setp.lt.u32 	%p5, %r1, 15;
	mov.b32 	%r439, 0;
	@%p5 bra 	$L__BB33_6;
	mov.u32 	%r436, %r19;
	mov.u32 	%r437, %r18;
$L__BB33_5:
	.pragma "nounroll";
	mov.b32 	%r190, 0;
	st.shared.u32 	[%r436+-8192], %r190;
	st.shared.u32 	[%r436+-7168], %r190;
	st.shared.u32 	[%r436+-6144], %r190;
	st.shared.u32 	[%r436+-5120], %r190;
	st.shared.u32 	[%r436+-4096], %r190;
	st.shared.u32 	[%r436+-3072], %r190;
	st.shared.u32 	[%r436+-2048], %r190;
	st.shared.u32 	[%r436+-1024], %r190;
	st.shared.u32 	[%r436], %r190;
	st.shared.u32 	[%r436+1024], %r190;
	st.shared.u32 	[%r436+2048], %r190;
	st.shared.u32 	[%r436+3072], %r190;
	st.shared.u32 	[%r436+4096], %r190;
	st.shared.u32 	[%r436+5120], %r190;
	st.shared.u32 	[%r436+6144], %r190;
	st.shared.u32 	[%r436+7168], %r190;
	add.s32 	%r437, %r437, 16;
	add.s32 	%r436, %r436, 16384;
	setp.ne.s32 	%p6, %r437, 0;
	mov.u32 	%r439, %r7;
	@%p6 bra 	$L__BB33_5;
$L__BB33_6:
	add.s32 	%r25, %r2, -1;
	setp.eq.s32 	%p7, %r2, 0;
	@%p7 bra 	$L__BB33_16;
	setp.lt.u32 	%p8, %r25, 7;
	@%p8 bra 	$L__BB33_9;
	shl.b32 	%r191, %r439, 10;
	add.s32 	%r192, %r6, %r191;
	mov.b32 	%r193, 0;
	st.shared.u32 	[%r192], %r193;
	st.shared.u32 	[%r192+1024], %r193;
	st.shared.u32 	[%r192+2048], %r193;
	st.shared.u32 	[%r192+3072], %r193;
	st.shared.u32 	[%r192+4096], %r193;
	st.shared.u32 	[%r192+5120], %r193;
	st.shared.u32 	[%r192+6144], %r193;
	st.shared.u32 	[%r192+7168], %r193;
	add.s32 	%r439, %r439, 8;
$L__BB33_9:
	setp.eq.s32 	%p9, %r3, 0;
	@%p9 bra 	$L__BB33_16;
	setp.lt.u32 	%p10, %r4, 3;
	@%p10 bra 	$L__BB33_12;
	shl.b32 	%r194, %r439, 10;
	add.s32 	%r195, %r6, %r194;
	mov.b32 	%r196, 0;
	st.shared.u32 	[%r195], %r196;
	st.shared.u32 	[%r195+1024], %r196;
	st.shared.u32 	[%r195+2048], %r196;
	st.shared.u32 	[%r195+3072], %r196;
	add.s32 	%r439, %r439, 4;
$L__BB33_12:
	setp.eq.s32 	%p11, %r5, 0;
	@%p11 bra 	$L__BB33_16;
	setp.eq.s32 	%p12, %r5, 1;
	shl.b32 	%r197, %r439, 10;
	add.s32 	%r30, %r6, %r197;
	mov.b32 	%r198, 0;
	st.shared.u32 	[%r30], %r198;
	@%p12 bra 	$L__BB33_16;
	setp.eq.s32 	%p13, %r5, 2;
	mov.b32 	%r199, 0;
	st.shared.u32 	[%r30+1024], %r199;
	@%p13 bra 	$L__BB33_16;
	mov.b32 	%r200, 0;
	st.shared.u32 	[%r30+2048], %r200;
$L__BB33_16:
	cvt.u32.u64 	%r201, %rd5;
	setp.gt.u32 	%p14, %r201, 127;
	@%p14 bra 	$L__BB33_30;
	setp.lt.u32 	%p15, %r1, 15;
	mov.b32 	%r443, 0;
	@%p15 bra 	$L__BB33_20;
	mov.b32 	%r441, 0;
$L__BB33_19:
	.pragma "nounroll";
	shl.b32 	%r204, %r441, 10;
	add.s32 	%r205, %r6, %r204;
	mov.b32 	%r206, 0;
	st.shared.u32 	[%r205+512], %r206;
	st.shared.u32 	[%r205+1536], %r206;
	st.shared.u32 	[%r205+2560], %r206;
	st.shared.u32 	[%r205+3584], %r206;
	st.shared.u32 	[%r205+4608], %r206;
	st.shared.u32 	[%r205+5632], %r206;
	st.shared.u32 	[%r205+6656], %r206;
	st.shared.u32 	[%r205+7680], %r206;
	st.shared.u32 	[%r205+8704], %r206;
	st.shared.u32 	[%r205+9728], %r206;
	st.shared.u32 	[%r205+10752], %r206;
	st.shared.u32 	[%r205+11776], %r206;
	st.shared.u32 	[%r205+12800], %r206;
	st.shared.u32 	[%r205+13824], %r206;
	st.shared.u32 	[%r205+14848], %r206;
	st.shared.u32 	[%r205+15872], %r206;
	add.s32 	%r441, %r441, 16;
	setp.ne.s32 	%p16, %r441, %r7;
	mov.u32 	%r443, %r7;
	@%p16 bra 	$L__BB33_19;
$L__BB33_20:
	setp.eq.s32 	%p17, %r2, 0;
	@%p17 bra 	$L__BB33_30;
	setp.lt.u32 	%p18, %r25, 7;
	@%p18 bra 	$L__BB33_23;
	shl.b32 	%r207, %r443, 10;
	add.s32 	%r208, %r6, %r207;
	mov.b32 	%r209, 0;
	st.shared.u32 	[%r208+512], %r209;
	st.shared.u32 	[%r208+1536], %r209;
	st.shared.u32 	[%r208+2560], %r209;
	st.shared.u32 	[%r208+3584], %r209;
	st.shared.u32 	[%r208+4608], %r209;
	st.shared.u32 	[%r208+5632], %r209;
	st.shared.u32 	[%r208+6656], %r209;
	st.shared.u32 	[%r208+7680], %r209;
	add.s32 	%r443, %r443, 8;
$L__BB33_23:
	setp.eq.s32 	%p19, %r3, 0;
	@%p19 bra 	$L__BB33_30;
	setp.lt.u32 	%p20, %r4, 3;
	@%p20 bra 	$L__BB33_26;
	shl.b32 	%r210, %r443, 10;
	add.s32 	%r211, %r6, %r210;
	mov.b32 	%r212, 0;
	st.shared.u32 	[%r211+512], %r212;
	st.shared.u32 	[%r211+1536], %r212;
	st.shared.u32 	[%r211+2560], %r212;
	st.shared.u32 	[%r211+3584], %r212;
	add.s32 	%r443, %r443, 4;
$L__BB33_26:
	setp.eq.s32 	%p21, %r5, 0;
	@%p21 bra 	$L__BB33_30;
	setp.eq.s32 	%p22, %r5, 1;
	shl.b32 	%r213, %r443, 10;
	add.s32 	%r38, %r6, %r213;
	mov.b32 	%r214, 0;
	st.shared.u32 	[%r38+512], %r214;
	@%p22 bra 	$L__BB33_30;
	setp.eq.s32 	%p23, %r5, 2;
	mov.b32 	%r215, 0;
	st.shared.u32 	[%r38+1536], %r215;
	@%p23 bra 	$L__BB33_30;
	mov.b32 	%r216, 0;
	st.shared.u32 	[%r38+2560], %r216;
$L__BB33_30:
	bar.sync 	0;
	bar.sync 	0;
	shl.b64 	%rd8, %rd135, 30;
	sub.s64 	%rd24, %rd17, %rd8;
	min.u64 	%rd9, %rd24, 1073741824;
	setp.le.u64 	%p24, %rd9, %rd3;
	@%p24 bra 	$L__BB33_70;
	mov.u64 	%rd136, %rd3;
$L__BB33_32:
	add.s64 	%rd11, %rd136, %rd8;
	sub.s64 	%rd12, %rd17, %rd11;
	setp.lt.u64 	%p25, %rd12, 2048;
	@%p25 bra 	$L__BB33_34;
	add.s64 	%rd27, %rd11, %rd5;
	shl.b64 	%rd28, %rd27, 2;
	add.s64 	%rd29, %rd1, %rd28;
	ld.global.u32 	%r475, [%rd29];
	ld.global.u32 	%r474, [%rd29+512];
	ld.global.u32 	%r473, [%rd29+1024];
	ld.global.u32 	%r472, [%rd29+1536];
	ld.global.u32 	%r471, [%rd29+2048];
	ld.global.u32 	%r470, [%rd29+2560];
	ld.global.u32 	%r469, [%rd29+3072];
	ld.global.u32 	%r468, [%rd29+3584];
	ld.global.u32 	%r467, [%rd29+4096];
	ld.global.u32 	%r466, [%rd29+4608];
	ld.global.u32 	%r465, [%rd29+5120];
	ld.global.u32 	%r464, [%rd29+5632];
	ld.global.u32 	%r463, [%rd29+6144];
	ld.global.u32 	%r462, [%rd29+6656];
	ld.global.u32 	%r461, [%rd29+7168];
	ld.global.u32 	%r460, [%rd29+7680];
	bra.uni 	$L__BB33_66;
$L__BB33_34:
	cvt.u32.u64 	%r218, %rd5;
	cvt.u32.u64 	%r55, %rd12;
	setp.ge.s32 	%p26, %r218, %r55;
	add.s64 	%rd25, %rd11, %rd5;
	shl.b64 	%rd26, %rd25, 2;
	add.s64 	%rd13, %rd1, %rd26;
	mov.b32 	%r475, 2147483647;
	@%p26 bra 	$L__BB33_36;
	ld.global.u32 	%r475, [%rd13];
$L__BB33_36:
	setp.ge.s32 	%p27, %r8, %r55;
	mov.b32 	%r474, 2147483647;
	@%p27 bra 	$L__BB33_38;
	ld.global.u32 	%r474, [%rd13+512];
$L__BB33_38:
	setp.ge.s32 	%p28, %r9, %r55;
	mov.b32 	%r473, 2147483647;
	@%p28 bra 	$L__BB33_40;
	ld.global.u32 	%r473, [%rd13+1024];
$L__BB33_40:
	setp.ge.s32 	%p29, %r10, %r55;
	mov.b32 	%r472, 2147483647;
	@%p29 bra 	$L__BB33_42;
	ld.global.u32 	%r472, [%rd13+1536];
$L__BB33_42:
	setp.ge.s32 	%p30, %r11, %r55;
	mov.b32 	%r471, 2147483647;
	@%p30 bra 	$L__BB33_44;
	ld.global.u32 	%r471, [%rd13+2048];
$L__BB33_44:
	setp.ge.s32 	%p31, %r12, %r55;
	mov.b32 	%r470, 2147483647;
	@%p31 bra 	$L__BB33_46;
	ld.global.u32 	%r470, [%rd13+2560];
$L__BB33_46:
	setp.ge.s32 	%p32, %r13, %r55;
	mov.b32 	%r469, 2147483647;
	@%p32 bra 	$L__BB33_48;
	ld.global.u32 	%r469, [%rd13+3072];
$L__BB33_48:
	mov.u32 	%r226, %tid.x;
	add.s32 	%r227, %r226, 896;
	setp.ge.s32 	%p33, %r227, %r55;
	mov.b32 	%r468, 2147483647;
	@%p33 bra 	$L__BB33_50;
	ld.global.u32 	%r468, [%rd13+3584];
$L__BB33_50:
	setp.ge.s32 	%p34, %r14, %r55;
	mov.b32 	%r467, 2147483647;
	@%p34 bra 	$L__BB33_52;
	ld.global.u32 	%r467, [%rd13+4096];
$L__BB33_52:
	add.s32 	%r231, %r226, 1152;
	setp.ge.s32 	%p35, %r231, %r55;
	mov.b32 	%r466, 2147483647;
	@%p35 bra 	$L__BB33_54;
	ld.global.u32 	%r466, [%rd13+4608];
$L__BB33_54:
	add.s32 	%r234, %r226, 1280;
	setp.ge.s32 	%p36, %r234, %r55;
	mov.b32 	%r465, 2147483647;
	@%p36 bra 	$L__BB33_56;
	ld.global.u32 	%r465, [%rd13+5120];
$L__BB33_56:
	add.s32 	%r237, %r226, 1408;
	setp.ge.s32 	%p37, %r237, %r55;
	mov.b32 	%r464, 2147483647;
	@%p37 bra 	$L__BB33_58;
	ld.global.u32 	%r464, [%rd13+5632];
$L__BB33_58:
	add.s32 	%r240, %r226, 1536;
	setp.ge.s32 	%p38, %r240, %r55;
	mov.b32 	%r463, 2147483647;
	@%p38 bra 	$L__BB33_60;
	ld.global.u32 	%r463, [%rd13+6144];
$L__BB33_60:
	add.s32 	%r243, %r226, 1664;
	setp.ge.s32 	%p39, %r243, %r55;
	mov.b32 	%r462, 2147483647;
	@%p39 bra 	$L__BB33_62;
	ld.global.u32 	%r462, [%rd13+6656];
$L__BB33_62:
	add.s32 	%r246, %r226, 1792;
	setp.ge.s32 	%p40, %r246, %r55;
	mov.b32 	%r461, 2147483647;
	@%p40 bra 	$L__BB33_64;
	ld.global.u32 	%r461, [%rd13+7168];
$L__BB33_64:
	setp.ge.s32 	%p41, %r15, %r55;
	mov.b32 	%r460, 2147483647;
	@%p41 bra 	$L__BB33_66;
	ld.global.u32 	%r460, [%rd13+7680];
$L__BB33_66:
	setp.le.s32 	%p42, %r175, %r174;
	@%p42 bra 	$L__BB33_69;
	xor.b32  	%r103, %r460, -2147483648;
	xor.b32  	%r104, %r461, -2147483648;
	xor.b32  	%r105, %r462, -2147483648;
	xor.b32  	%r106, %r463, -2147483648;
	xor.b32  	%r107, %r464, -2147483648;
	xor.b32  	%r108, %r465, -2147483648;
	xor.b32  	%r109, %r466, -2147483648;
	xor.b32  	%r110, %r467, -2147483648;
	xor.b32  	%r111, %r468, -2147483648;
	xor.b32  	%r112, %r469, -2147483648;
	xor.b32  	%r113, %r470, -2147483648;
	xor.b32  	%r114, %r471, -2147483648;
	xor.b32  	%r115, %r472, -2147483648;
	xor.b32  	%r116, %r473, -2147483648;
	xor.b32  	%r117, %r474, -2147483648;
	xor.b32  	%r118, %r475, -2147483648;
	mov.b32 	%r476, 0;
	mov.u32 	%r477, %r174;
$L__BB33_68:
	sub.s32 	%r249, %r175, %r477;
	shl.b32 	%r250, %r476, 10;
	mov.u32 	%r251, _ZZN3cub18CUB_300001_SM_10006detail10radix_sort30DeviceRadixSortHistogramKernelINS1_5radix10policy_hubIiNS0_8NullTypeEyE10Policy1000ELNS0_9SortOrderE0EiyNS1_21identity_decomposer_tEEEvPT2_PKT1_SB_iiT3_E12temp_storage;
	add.s32 	%r252, %r251, %r250;
	min.s32 	%r253, %r249, 8;
	mov.b32 	%r254, -1;
	shl.b32 	%r255, %r254, %r253;
	not.b32 	%r256, %r255;
	shr.u32 	%r257, %r118, %r477;
	and.b32  	%r258, %r257, %r256;
	shl.b32 	%r259, %r258, 2;
	add.s32 	%r260, %r252, %r259;
	atom.shared.add.u32 	%r261, [%r260], 1;
	shr.u32 	%r262, %r117, %r477;
	and.b32  	%r263, %r262, %r256;
	shl.b32 	%r264, %r263, 2;
	add.s32 	%r265, %r252, %r264;
	atom.shared.add.u32 	%r266, [%r265], 1;
	shr.u32 	%r267, %r116, %r477;
	and.b32  	%r268, %r267, %r256;
	shl.b32 	%r269, %r268, 2;
	add.s32 	%r270, %r252, %r269;
	atom.shared.add.u32 	%r271, [%r270], 1;
	shr.u32 	%r272, %r115, %r477;
	and.b32  	%r273, %r272, %r256;
	shl.b32 	%r274, %r273, 2;
	add.s32 	%r275, %r252, %r274;
	atom.shared.add.u32 	%r276, [%r275], 1;
	shr.u32 	%r277, %r114, %r477;
	and.b32  	%r278, %r277, %r256;
	shl.b32 	%r279, %r278, 2;
	add.s32 	%r280, %r252, %r279;
	atom.shared.add.u32 	%r281, [%r280], 1;
	shr.u32 	%r282, %r113, %r477;
	and.b32  	%r283, %r282, %r256;
	shl.b32 	%r284, %r283, 2;
	add.s32 	%r285, %r252, %r284;
	atom.shared.add.u32 	%r286, [%r285], 1;
	shr.u32 	%r287, %r112, %r477;
	and.b32  	%r288, %r287, %r256;
	shl.b32 	%r289, %r288, 2;
	add.s32 	%r290, %r252, %r289;
	atom.shared.add.u32 	%r291, [%r290], 1;
	shr.u32 	%r292, %r111, %r477;
	and.b32  	%r293, %r292, %r256;
	shl.b32 	%r294, %r293, 2;
	add.s32 	%r295, %r252, %r294;
	atom.shared.add.u32 	%r296, [%r295], 1;
	shr.u32 	%r297, %r110, %r477;
	and.b32  	%r298, %r297, %r256;
	shl.b32 	%r299, %r298, 2;
	add.s32 	%r300, %r252, %r299;
	atom.shared.add.u32 	%r301, [%r300], 1;
	shr.u32 	%r302, %r109, %r477;
	and.b32  	%r303, %r302, %r256;
	shl.b32 	%r304, %r303, 2;
	add.s32 	%r305, %r252, %r304;
	atom.shared.add.u32 	%r306, [%r305], 1;
	shr.u32 	%r307, %r108, %r477;
	and.b32  	%r308, %r307, %r256;
	shl.b32 	%r309, %r308, 2;
	add.s32 	%r310, %r252, %r309;
	atom.shared.add.u32 	%r311, [%r310], 1;
	shr.u32 	%r312, %r107, %r477;
	and.b32  	%r313, %r312, %r256;
	shl.b32 	%r314, %r313, 2;
	add.s32 	%r315, %r252, %r314;
	atom.shared.add.u32 	%r316, [%r315], 1;
	shr.u32 	%r317, %r106, %r477;
	and.b32  	%r318, %r317, %r256;
	shl.b32 	%r319, %r318, 2;
	add.s32 	%r320, %r252, %r319;
	atom.shared.add.u32 	%r321, [%r320], 1;
	shr.u32 	%r322, %r105, %r477;
	and.b32  	%r323, %r322, %r256;
	shl.b32 	%r324, %r323, 2;
	add.s32 	%r325, %r252, %r324;
	atom.shared.add.u32 	%r326, [%r325], 1;
	shr.u32 	%r327, %r104, %r477;
	and.b32  	%r328, %r327, %r256;
	shl.b32 	%r329, %r328, 2;
	add.s32 	%r330, %r252, %r329;
	atom.shared.add.u32 	%r331, [%r330], 1;
	shr.u32 	%r332, %r103, %r477;
	and.b32  	%r333, %r332, %r256;
	shl.b32 	%r334, %r333, 2;
	add.s32 	%r335, %r252, %r334;
	atom.shared.add.u32 	%r336, [%r335], 1;
	add.s32 	%r477, %r477, 8;
	add.s32 	%r476, %r476, 1;
	setp.lt.s32 	%p43, %r477, %r175;
	@%p43 bra 	$L__BB33_68;
$L__BB33_69:
	add.s64 	%rd136, %rd136, %rd4;
	setp.lt.u64 	%p44, %rd136, %rd9;
	@%p44 bra 	$L__BB33_32;
$L__BB33_70:
	bar.sync 	0;
	@%p1 bra 	$L__BB33_152;
	setp.lt.u32 	%p45, %r1, 7;
	mov.b32 	%r480, 0;
	@%p45 bra 	$L__BB33_90;
	mov.b32 	%r478, 0;
$L__BB33_73:
	.pragma "nounroll";
	shl.b32 	%r339, %r478, 10;
	add.s32 	%r124, %r6, %r339;
	ld.shared.u32 	%r125, [%r124];
	setp.eq.s32 	%p46, %r125, 0;
	@%p46 bra 	$L__BB33_75;
	cvt.u32.u64 	%r340, %rd5;
	shl.b32 	%r341, %r478, 8;
	add.s32 	%r342, %r341, %r340;
	mul.wide.u32 	%rd30, %r342, 8;
	add.s64 	%rd31, %rd2, %rd30;
	cvt.u64.u32 	%rd32, %r125;
	atom.global.add.u64 	%rd33, [%rd31], %rd32;
$L__BB33_75:
	ld.shared.u32 	%r126, [%r124+1024];
	setp.eq.s32 	%p47, %r126, 0;
	@%p47 bra 	$L__BB33_77;
	cvt.u32.u64 	%r343, %rd5;
	shl.b32 	%r344, %r478, 8;
	add.s32 	%r345, %r344, %r343;
	add.s32 	%r346, %r345, 256;
	mul.wide.u32 	%rd34, %r346, 8;
	add.s64 	%rd35, %rd2, %rd34;
	cvt.u64.u32 	%rd36, %r126;
	atom.global.add.u64 	%rd37, [%rd35], %rd36;
$L__BB33_77:
	ld.shared.u32 	%r127, [%r124+2048];
	setp.eq.s32 	%p48, %r127, 0;
	@%p48 bra 	$L__BB33_79;
	cvt.u32.u64 	%r347, %rd5;
	shl.b32 	%r348, %r478, 8;
	add.s32 	%r349, %r348, %r347;
	add.s32 	%r350, %r349, 512;
	mul.wide.u32 	%rd38, %r350, 8;
	add.s64 	%rd39, %rd2, %rd38;
	cvt.u64.u32 	%rd40, %r127;
	atom.global.add.u64 	%rd41, [%rd39], %rd40;
$L__BB33_79:
	ld.shared.u32 	%r128, [%r124+3072];
	setp.eq.s32 	%p49, %r128, 0;
	@%p49 bra 	$L__BB33_81;
	cvt.u32.u64 	%r351, %rd5;
	shl.b32 	%r352, %r478, 8;
	add.s32 	%r353, %r352, %r351;
	add.s32 	%r354, %r353, 768;
	mul.wide.u32 	%rd42, %r354, 8;
	add.s64 	%rd43, %rd2, %rd42;
	cvt.u64.u32 	%rd44, %r128;
	atom.global.add.u64 	%rd45, [%rd43], %rd44;
$L__BB33_81:
	ld.shared.u32 	%r129, [%r124+4096];
	setp.eq.s32 	%p50, %r129, 0;
	@%p50 bra 	$L__BB33_83;
	cvt.u32.u64 	%r355, %rd5;
	shl.b32 	%r356, %r478, 8;
	add.s32 	%r357, %r356, %r355;
	add.s32 	%r358, %r357, 1024;
	mul.wide.u32 	%rd46, %r358, 8;
	add.s64 	%rd47, %rd2, %rd46;
	cvt.u64.u32 	%rd48, %r129;
	atom.global.add.u64 	%rd49, [%rd47], %rd48;
$L__BB33_83:
	ld.shared.u32 	%r130, [%r124+5120];
	setp.eq.s32 	%p51, %r130, 0;
	@%p51 bra 	$L__BB33_85;
	cvt.u32.u64 	%r359, %rd5;
	shl.b32 	%r360, %r478, 8;
	add.s32 	%r361, %r360, %r359;
	add.s32 	%r362, %r361, 1280;
	mul.wide.u32 	%rd50, %r362, 8;
	add.s64 	%rd51, %rd2, %rd50;
	cvt.u64.u32 	%rd52, %r130;
	atom.global.add.u64 	%rd53, [%rd51], %rd52;
$L__BB33_85:
	ld.shared.u32 	%r131, [%r124+6144];
	setp.eq.s32 	%p52, %r131, 0;
	@%p52 bra 	$L__BB33_87;
	cvt.u32.u64 	%r363, %rd5;
	shl.b32 	%r364, %r478, 8;
	add.s32 	%r365, %r364, %r363;
	add.s32 	%r366, %r365, 1536;
	mul.wide.u32 	%rd54, %r366, 8;
	add.s64 	%rd55, %rd2, %rd54;
	cvt.u64.u32 	%rd56, %r131;
	atom.global.add.u64 	%rd57, [%rd55], %rd56;
$L__BB33_87:
	ld.shared.u32 	%r132, [%r124+7168];
	setp.eq.s32 	%p53, %r132, 0;
	@%p53 bra 	$L__BB33_89;
	cvt.u32.u64 	%r367, %rd5;
	shl.b32 	%r368, %r478, 8;
	add.s32 	%r369, %r368, %r367;
	add.s32 	%r370, %r369, 1792;
	mul.wide.u32 	%rd58, %r370, 8;
	add.s64 	%rd59, %rd2, %rd58;
	cvt.u64.u32 	%rd60, %r132;
	atom.global.add.u64 	%rd61, [%rd59], %rd60;
$L__BB33_89:
	add.s32 	%r478, %r478, 8;
	setp.ne.s32 	%p54, %r478, %r16;
	mov.u32 	%r480, %r16;
	@%p54 bra 	$L__BB33_73;
$L__BB33_90:
	add.s32 	%r135, %r5, -1;
	setp.eq.s32 	%p55, %r3, 0;
	@%p55 bra 	$L__BB33_111;
	setp.lt.u32 	%p56, %r4, 3;
	@%p56 bra 	$L__BB33_101;
	shl.b32 	%r371, %r480, 10;
	add.s32 	%r136, %r6, %r371;
	ld.shared.u32 	%r137, [%r136];
	setp.eq.s32 	%p57, %r137, 0;
	@%p57 bra 	$L__BB33_94;
	cvt.u32.u64 	%r372, %rd5;
	shl.b32 	%r373, %r480, 8;
	add.s32 	%r374, %r373, %r372;
	mul.wide.u32 	%rd62, %r374, 8;
	add.s64 	%rd63, %rd2, %rd62;
	cvt.u64.u32 	%rd64, %r137;
	atom.global.add.u64 	%rd65, [%rd63], %rd64;
$L__BB33_94:
	ld.shared.u32 	%r138, [%r136+1024];
	setp.eq.s32 	%p58, %r138, 0;
	@%p58 bra 	$L__BB33_96;
	cvt.u32.u64 	%r375, %rd5;
	shl.b32 	%r376, %r480, 8;
	add.s32 	%r377, %r376, %r375;
	add.s32 	%r378, %r377, 256;
	mul.wide.u32 	%rd66, %r378, 8;
	add.s64 	%rd67, %rd2, %rd66;
	cvt.u64.u32 	%rd68, %r138;
	atom.global.add.u64 	%rd69, [%rd67], %rd68;
$L__BB33_96:
	ld.shared.u32 	%r139, [%r136+2048];
	setp.eq.s32 	%p59, %r139, 0;
	@%p59 bra 	$L__BB33_98;
	cvt.u32.u64 	%r379, %rd5;
	shl.b32 	%r380, %r480, 8;
	add.s32 	%r381, %r380, %r379;
	add.s32 	%r382, %r381, 512;
	mul.wide.u32 	%rd70, %r382, 8;
	add.s64 	%rd71, %rd2, %rd70;
	cvt.u64.u32 	%rd72, %r139;
	atom.global.add.u64 	%rd73, [%rd71], %rd72;
$L__BB33_98:
	ld.shared.u32 	%r140, [%r136+3072];
	setp.eq.s32 	%p60, %r140, 0;
	@%p60 bra 	$L__BB33_100;
	cvt.u32.u64 	%r383, %rd5;
	shl.b32 	%r384, %r480, 8;
	add.s32 	%r385, %r384, %r383;
	add.s32 	%r386, %r385, 768;
	mul.wide.u32 	%rd74, %r386, 8;
	add.s64 	%rd75, %rd2, %rd74;
	cvt.u64.u32 	%rd76, %r140;
	atom.global.add.u64 	%rd77, [%rd75], %rd76;
$L__BB33_100:
	add.s32 	%r480, %r480, 4;
$L__BB33_101:
	setp.eq.s32 	%p61, %r5, 0;
	@%p61 bra 	$L__BB33_111;
	setp.eq.s32 	%p62, %r135, 0;
	@%p62 bra 	$L__BB33_108;
	shl.b32 	%r387, %r480, 10;
	add.s32 	%r143, %r6, %r387;
	ld.shared.u32 	%r144, [%r143];
	setp.eq.s32 	%p63, %r144, 0;
	@%p63 bra 	$L__BB33_105;
	cvt.u32.u64 	%r388, %rd5;
	shl.b32 	%r389, %r480, 8;
	add.s32 	%r390, %r389, %r388;
	mul.wide.u32 	%rd78, %r390, 8;
	add.s64 	%rd79, %rd2, %rd78;
	cvt.u64.u32 	%rd80, %r144;
	atom.global.add.u64 	%rd81, [%rd79], %rd80;
$L__BB33_105:
	ld.shared.u32 	%r145, [%r143+1024];
	setp.eq.s32 	%p64, %r145, 0;
	@%p64 bra 	$L__BB33_107;
	cvt.u32.u64 	%r391, %rd5;
	shl.b32 	%r392, %r480, 8;
	add.s32 	%r393, %r392, %r391;
	add.s32 	%r394, %r393, 256;
	mul.wide.u32 	%rd82, %r394, 8;
	add.s64 	%rd83, %rd2, %rd82;
	cvt.u64.u32 	%rd84, %r145;
	atom.global.add.u64 	%rd85, [%rd83], %rd84;
$L__BB33_107:
	add.s32 	%r480, %r480, 2;
$L__BB33_108:
	setp.eq.s32 	%p65, %r17, 0;
	@%p65 bra 	$L__BB33_111;
	shl.b32 	%r395, %r480, 10;
	add.s32 	%r396, %r6, %r395;
	ld.shared.u32 	%r148, [%r396];
	setp.eq.s32 	%p66, %r148, 0;
	@%p66 bra 	$L__BB33_111;
	cvt.u32.u64 	%r397, %rd5;
	shl.b32 	%r398, %r480, 8;
	add.s32 	%r399, %r398, %r397;
	mul.wide.u32 	%rd86, %r399, 8;
	add.s64 	%rd87, %rd2, %rd86;
	cvt.u64.u32 	%rd88, %r148;
	atom.global.add.u64 	%rd89, [%rd87], %rd88;
$L__BB33_111:
	cvt.u32.u64 	%r400, %rd5;
	setp.gt.u32 	%p67, %r400, 127;
	@%p67 bra 	$L__BB33_152;
	setp.lt.u32 	%p68, %r1, 7;
	mov.b32 	%r484, 0;
	@%p68 bra 	$L__BB33_131;
	mov.b32 	%r482, 0;
$L__BB33_114:
	.pragma "nounroll";
	shl.b32 	%r404, %r482, 10;
	add.s32 	%r150, %r6, %r404;
	ld.shared.u32 	%r151, [%r150+512];
	setp.eq.s32 	%p69, %r151, 0;
	shl.b32 	%r405, %r482, 8;
	add.s32 	%r406, %r405, %r400;
	mul.wide.u32 	%rd90, %r406, 8;
	add.s64 	%rd15, %rd2, %rd90;
	@%p69 bra 	$L__BB33_116;
	cvt.u64.u32 	%rd91, %r151;
	atom.global.add.u64 	%rd92, [%rd15+1024], %rd91;
$L__BB33_116:
	ld.shared.u32 	%r152, [%r150+1536];
	setp.eq.s32 	%p70, %r152, 0;
	@%p70 bra 	$L__BB33_118;
	cvt.u64.u32 	%rd93, %r152;
	atom.global.add.u64 	%rd94, [%rd15+3072], %rd93;
$L__BB33_118:
	ld.shared.u32 	%r153, [%r150+2560];
	setp.eq.s32 	%p71, %r153, 0;
	@%p71 bra 	$L__BB33_120;
	cvt.u64.u32 	%rd95, %r153;
	atom.global.add.u64 	%rd96, [%rd15+5120], %rd95;
$L__BB33_120:
	ld.shared.u32 	%r154, [%r150+3584];
	setp.eq.s32 	%p72, %r154, 0;
	@%p72 bra 	$L__BB33_122;
	cvt.u64.u32 	%rd97, %r154;
	atom.global.add.u64 	%rd98, [%rd15+7168], %rd97;
$L__BB33_122:
	ld.shared.u32 	%r155, [%r150+4608];
	setp.eq.s32 	%p73, %r155, 0;
	@%p73 bra 	$L__BB33_124;
	cvt.u64.u32 	%rd99, %r155;
	atom.global.add.u64 	%rd100, [%rd15+9216], %rd99;
$L__BB33_124:
	ld.shared.u32 	%r156, [%r150+5632];
	setp.eq.s32 	%p74, %r156, 0;
	@%p74 bra 	$L__BB33_126;
	cvt.u64.u32 	%rd101, %r156;
	atom.global.add.u64 	%rd102, [%rd15+11264], %rd101;
$L__BB33_126:
	ld.shared.u32 	%r157, [%r150+6656];
	setp.eq.s32 	%p75, %r157, 0;
	@%p75 bra 	$L__BB33_128;
	cvt.u64.u32 	%rd103, %r157;
	atom.global.add.u64 	%rd104, [%rd15+13312], %rd103;
$L__BB33_128:
	ld.shared.u32 	%r158, [%r150+7680];
	setp.eq.s32 	%p76, %r158, 0;
	@%p76 bra 	$L__BB33_130;
	cvt.u64.u32 	%rd105, %r158;
	atom.global.add.u64 	%rd106, [%rd15+15360], %rd105;
$L__BB33_130:
	add.s32 	%r482, %r482, 8;
	setp.ne.s32 	%p77, %r482, %r16;
	mov.u32 	%r484, %r16;
	@%p77 bra 	$L__BB33_114;
$L__BB33_131:
	setp.eq.s32 	%p78, %r3, 0;
	@%p78 bra 	$L__BB33_152;
	setp.lt.u32 	%p79, %r4, 3;
	@%p79 bra 	$L__BB33_142;
	shl.b32 	%r407, %r484, 10;
	add.s32 	%r161, %r6, %r407;
	ld.shared.u32 	%r162, [%r161+512];
	setp.eq.s32 	%p80, %r162, 0;
	@%p80 bra 	$L__BB33_135;
	shl.b32 	%r409, %r484, 8;
	add.s32 	%r410, %r409, %r400;
	mul.wide.u32 	%rd107, %r410, 8;
	add.s64 	%rd108, %rd2, %rd107;
	cvt.u64.u32 	%rd109, %r162;
	atom.global.add.u64 	%rd110, [%rd108+1024], %rd109;
$L__BB33_135:
	ld.shared.u32 	%r163, [%r161+1536];
	setp.eq.s32 	%p81, %r163, 0;
	@%p81 bra 	$L__BB33_137;
	shl.b32 	%r412, %r484, 8;
	add.s32 	%r413, %r412, %r400;
	add.s32 	%r414, %r413, 256;
	mul.wide.u32 	%rd111, %r414, 8;
	add.s64 	%rd112, %rd2, %rd111;
	cvt.u64.u32 	%rd113, %r163;
	atom.global.add.u64 	%rd114, [%rd112+1024], %rd113;
$L__BB33_137:
	ld.shared.u32 	%r164, [%r161+2560];
	setp.eq.s32 	%p82, %r164, 0;
	@%p82 bra 	$L__BB33_139;
	shl.b32 	%r416, %r484, 8;
	add.s32 	%r417, %r416, %r400;
	add.s32 	%r418, %r417, 512;
	mul.wide.u32 	%rd115, %r418, 8;
	add.s64 	%rd116, %rd2, %rd115;
	cvt.u64.u32 	%rd117, %r164;
	atom.global.add.u64 	%rd118, [%rd116+1024], %rd117;
$L__BB33_139:
	ld.shared.u32 	%r165, [%r161+3584];
	setp.eq.s32 	%p83, %r165, 0;
	@%p83 bra 	$L__BB33_141;
	shl.b32 	%r420, %r484, 8;
	add.s32 	%r421, %r420, %r400;
	add.s32 	%r422, %r421, 768;
	mul.wide.u32 	%rd119, %r422, 8;
	add.s64 	%rd120, %rd2, %rd119;
	cvt.u64.u32 	%rd121, %r165;
	atom.global.add.u64 	%rd122, [%rd120+1024], %rd121;
$L__BB33_141:
	add.s32 	%r484, %r484, 4;
$L__BB33_142:
	setp.eq.s32 	%p84, %r5, 0;
	@%p84 bra 	$L__BB33_152;
	setp.eq.s32 	%p85, %r135, 0;
	@%p85 bra 	$L__BB33_149;
	shl.b32 	%r423, %r484, 10;
	add.s32 	%r168, %r6, %r423;
	ld.shared.u32 	%r169, [%r168+512];
	setp.eq.s32 	%p86, %r169, 0;
	@%p86 bra 	$L__BB33_146;
	shl.b32 	%r425, %r484, 8;
	add.s32 	%r426, %r425, %r400;
	mul.wide.u32 	%rd123, %r426, 8;
	add.s64 	%rd124, %rd2, %rd123;
	cvt.u64.u32 	%rd125, %r169;
	atom.global.add.u64 	%rd126, [%rd124+1024], %rd125;
$L__BB33_146:
	ld.shared.u32 	%r170, [%r168+1536];
	setp.eq.s32 	%p87, %r170, 0;
	@%p87 bra 	$L__BB33_148;
	shl.b32 	%r428, %r484, 8;
	add.s32 	%r429, %r428, %r400;
	add.s32 	%r430, %r429, 256;
	mul.wide.u32 	%rd127, %r430, 8;
	add.s64 	%rd128, %rd2, %rd127;
	cvt.u64.u32 	%rd129, %r170;
	atom.global.add.u64 	%rd130, [%rd128+1024], %rd129;
$L__BB33_148:
	add.s32 	%r484, %r484, 2;
$L__BB33_149:
	setp.eq.s32 	%p88, %r17, 0;
	@%p88 bra 	$L__BB33_152;
	shl.b32 	%r431, %r484, 10;
	add.s32 	%r432, %r6, %r431;
	ld.shared.u32 	%r173, [%r432+512];
	setp.eq.s32 	%p89, %r173, 0;
	@%p89 bra 	$L__BB33_152;
	shl.b32 	%r434, %r484, 8;
	add.s32 	%r435, %r434, %r400;
	mul.wide.u32 	%rd131, %r435, 8;
	add.s64 	%rd132, %rd2, %rd131;
	cvt.u64.u32 	%rd133, %r173;
	atom.global.add.u64 	%rd134, [%rd132+1024], %rd133;
$L__BB33_152:
	bar.sync 	0;
	add.s64 	%rd135, %rd135, 1;
	setp.ne.s64 	%p90, %rd135, %rd6;
	@%p90 bra 	$L__BB33_2;
$L__BB33_153:
	ret;

}
	// .globl	_ZN3cub18CUB_300001_SM_10006detail10radix_sort33DeviceRadixSortExclusiveSumKernelINS1_5radix10policy_hubIiNS0_8NullTypeEyE10Policy1000EyEEvPT0_
.visible .entry _ZN3cub18CUB_300001_SM_10006detail10radix_sort33DeviceRadixSortExclusiveSumKernelINS1_5radix10policy_hubIiNS0_8NullTypeEyE10Policy1000EyEEvPT0_(
	.param .u64 .ptr .align 1 _ZN3cub18CUB_300001_SM_10006detail10radix_sort33DeviceRadixSortExclusiveSumKernelINS1_5radix10policy_hubIiNS0_8NullTypeEyE10Policy1000EyEEvPT0__param_0
)
{
	.reg .pred 	%p<4>;
	.reg .b32 	%r<28>;
	.reg .b64 	%rd<54>;
	// demoted variable
	.shared .align 16 .b8 _ZZN3cub18CUB_300001_SM_10006detail10radix_sort33DeviceRadixSortExclusiveSumKernelINS1_5radix10policy_hubIiNS0_8NullTypeEyE10Policy1000EyEEvPT0_E12temp_storage[2336];
	ld.param.u64 	%rd5, [_ZN3cub18CUB_300001_SM_10006detail10radix_sort33DeviceRadixSortExclusiveSumKernelINS1_5radix10policy_hubIiNS0_8NullTypeEyE10Policy1000EyEEvPT0__param_0];
	cvta.to.global.u64 	%rd6, %rd5;
	mov.u32 	%r3, %ctaid.x;
	shl.b32 	%r4, %r3, 8;
	mov.u32 	%r1, %tid.x;
	setp.gt.u32 	%p1, %r1, 255;
	add.s32 	%r5, %r4, %r1;
	mul.wide.s32 	%rd7, %r5, 8;
	add.s64 	%rd1, %rd6, %rd7;
	@%p1 bra 	$L__BB34_2;
	ld.global.u64 	%rd53, [%rd1];
$L__BB34_2:
	shr.u32 	%r6, %r1, 3;
	add.s32 	%r7, %r6, %r1;
	shl.b32 	%r8, %r7, 3;
	mov.u32 	%r9, _ZZN3cub18CUB_300001_SM_10006detail10radix_sort33DeviceRadixSortExclusiveSumKernelINS1_5radix10policy_hubIiNS0_8NullTypeEyE10Policy1000EyEEvPT0_E12temp_storage;
	add.s32 	%r10, %r9, %r8;
	add.s32 	%r2, %r10, 16;
	st.shared.u64 	[%r10+16], %rd53;
	bar.sync 	0;
	setp.gt.u32 	%p2, %r1, 31;
	@%p2 bra 	$L__BB34_4;
	mad.lo.s32 	%r27, %r1, 72, %r9;
	ld.shared.u64 	%rd23, [%r27+16];
	ld.shared.u64 	%rd24, [%r27+24];
	ld.shared.u64 	%rd25, [%r27+32];
	ld.shared.u64 	%rd26, [%r27+40];
	ld.shared.u64 	%rd27, [%r27+48];
	ld.shared.u64 	%rd28, [%r27+56];
	ld.shared.u64 	%rd29, [%r27+64];
	ld.shared.u64 	%rd30, [%r27+72];
	add.s64 	%rd31, %rd24, %rd23;
	add.s64 	%rd32, %rd31, %rd25;
	add.s64 	%rd33, %rd32, %rd26;
	add.s64 	%rd34, %rd33, %rd27;
	add.s64 	%rd35, %rd34, %rd28;
	add.s64 	%rd36, %rd35, %rd29;
	add.s64 	%rd10, %rd36, %rd30;
	mov.b32 	%r11, 1;
	mov.b32 	%r24, 0;
	mov.b32 	%r25, -1;
	// begin inline asm
	{  .reg .u64 r0;  .reg .u32 lo;  .reg .u32 hi;  .reg .pred p;  mov.b64 {lo, hi}, %rd10;  shfl.sync.up.b32 lo|p, lo, %r11, %r24, %r25;  shfl.sync.up.b32 hi|p, hi, %r11, %r24, %r25;  mov.b64 r0, {lo, hi};  @p add.u64 r0, r0, %rd10;  mov.u64 %rd8, r0;}
	// end inline asm
	mov.b32 	%r14, 2;
	// begin inline asm
	{  .reg .u64 r0;  .reg .u32 lo;  .reg .u32 hi;  .reg .pred p;  mov.b64 {lo, hi}, %rd8;  shfl.sync.up.b32 lo|p, lo, %r14, %r24, %r25;  shfl.sync.up.b32 hi|p, hi, %r14, %r24, %r25;  mov.b64 r0, {lo, hi};  @p add.u64 r0, r0, %rd8;  mov.u64 %rd11, r0;}
	// end inline asm
	mov.b32 	%r17, 4;
	// begin inline asm
	{  .reg .u64 r0;  .reg .u32 lo;  .reg .u32 hi;  .reg .pred p;  mov.b64 {lo, hi}, %rd11;  shfl.sync.up.b32 lo|p, lo, %r17, %r24, %r25;  shfl.sync.up.b32 hi|p, hi, %r17, %r24, %r25;  mov.b64 r0, {lo, hi};  @p add.u64 r0, r0, %rd11;  mov.u64 %rd14, r0;}
	// end inline asm
	mov.b32 	%r20, 8;
	// begin inline asm
	{  .reg .u64 r0;  .reg .u32 lo;  .reg .u32 hi;  .reg .pred p;  mov.b64 {lo, hi}, %rd14;  shfl.sync.up.b32 lo|p, lo, %r20, %r24, %r25;  shfl.sync.up.b32 hi|p, hi, %r20, %r24, %r25;  mov.b64 r0, {lo, hi};  @p add.u64 r0, r0, %rd14;  mov.u64 %rd17, r0;}
	// end inline asm
	mov.b32 	%r23, 16;
	// begin inline asm
	{  .reg .u64 r0;  .reg .u32 lo;  .reg .u32 hi;  .reg .pred p;  mov.b64 {lo, hi}, %rd17;  shfl.sync.up.b32 lo|p, lo, %r23, %r24, %r25;  shfl.sync.up.b32 hi|p, hi, %r23, %r24, %r25;  mov.b64 r0, {lo, hi};  @p add.u64 r0, r0, %rd17;  mov.u64 %rd20, r0;}
	// end inline asm
	sub.s64 	%rd37, %rd20, %rd10;
	ld.shared.u64 	%rd38, [%r27+16];
	ld.shared.u64 	%rd39, [%r27+24];
	ld.shared.u64 	%rd40, [%r27+32];
	ld.shared.u64 	%rd41, [%r27+40];
	ld.shared.u64 	%rd42, [%r27+48];
	ld.shared.u64 	%rd43, [%r27+56];
	ld.shared.u64 	%rd44, [%r27+64];
	add.s64 	%rd45, %rd38, %rd37;
	add.s64 	%rd46, %rd39, %rd45;
	add.s64 	%rd47, %rd40, %rd46;
	add.s64 	%rd48, %rd41, %rd47;
	add.s64 	%rd49, %rd42, %rd48;
	add.s64 	%rd50, %rd43, %rd49;
	add.s64 	%rd51, %rd44, %rd50;
	st.shared.u64 	[%r27+16], %rd37;
	st.shared.u64 	[%r27+24], %rd45;
	st.shared.u64 	[%r27+32], %rd46;
	st.shared.u64 	[%r27+40], %rd47;
	st.shared.u64 	[%r27+48], %rd48;
	st.shared.u64 	[%r27+56], %rd49;
	st.shared.u64 	[%r27+64], %rd50;
	st.shared.u64 	[%r27+72], %rd51;
$L__BB34_4:
	setp.gt.u32 	%p3, %r1, 255;
	bar.sync 	0;
	@%p3 bra 	$L__BB34_6;
	ld.shared.u64 	%rd52, [%r2];
	st.global.u64 	[%rd1], %rd52;
$L__BB34_6:
	ret;

}
	// .globl	_ZN3cub18CUB_300001_SM_10006detail10radix_sort29DeviceRadixSortOnesweepKernelINS1_5radix10policy_hubIiNS0_8NullTypeEyE10Policy1000ELNS0_9SortOrderE0EiS6_yiiNS1_21identity_decomposer_tEEEvPT5_SC_PT3_PKSD_PT1_PKSH_PT2_PKSL_T4_iiT6_
.visible .entry _ZN3cub18CUB_300001_SM_10006detail10radix_sort29DeviceRadixSortOnesweepKernelINS1_5radix10policy_hubIiNS0_8NullTypeEyE10Policy1000ELNS0_9SortOrderE0EiS6_yiiNS1_21identity_decomposer_tEEEvPT5_SC_PT3_PKSD_PT1_PKSH_PT2_PKSL_T4_iiT6_(
	.param .u64 .ptr .align 1 _ZN3cub18CUB_300001_SM_10006detail10radix_sort29DeviceRadixSortOnesweepKernelINS1_5radix10policy_hubIiNS0_8NullTypeEyE10Policy1000ELNS0_9SortOrderE0EiS6_yiiNS1_21identity_decomposer_tEEEvPT5_SC_PT3_PKSD_PT1_PKSH_PT2_PKSL_T4_iiT6__param_0,
	.param .u64 .ptr .align 1 _ZN3cub18CUB_300001_SM_10006detail10radix_sort29DeviceRadixSortOnesweepKernelINS1_5radix10policy_hubIiNS0_8NullTypeEyE10Policy1000ELNS0_9SortOrderE0EiS6_yiiNS1_21identity_decomposer_tEEEvPT5_SC_PT3_PKSD_PT1_PKSH_PT2_PKSL_T4_iiT6__param_1,
	.param .u64 .ptr .align 1 _ZN3cub18CUB_300001_SM_10006detail10radix_sort29DeviceRadixSortOnesweepKernelINS1_5radix10policy_hubIiNS0_8NullTypeEyE10Policy1000ELNS0_9SortOrderE0EiS6_yiiNS1_21identity_decomposer_tEEEvPT5_SC_PT3_PKSD_PT1_PKSH_PT2_PKSL_T4_iiT6__param_2,
	.param .u64 .ptr .align 1 _ZN3cub18CUB_300001_SM_10006detail10radix_sort29DeviceRadixSortOnesweepKernelINS1_5radix10policy_hubIiNS0_8NullTypeEyE10Policy1000ELNS0_9SortOrderE0EiS6_yiiNS1_21identity_decomposer_tEEEvPT5_SC_PT3_PKSD_PT1_PKSH_PT2_PKSL_T4_iiT6__param_3,
	.param .u64 .ptr .align 1 _ZN3cub18CUB_300001_SM_10006detail10radix_sort29DeviceRadixSortOnesweepKernelINS1_5radix10policy_hubIiNS0_8NullTypeEyE10Policy1000ELNS0_9SortOrderE0EiS6_yiiNS1_21identity_decomposer_tEEEvPT5_SC_PT3_PKSD_PT1_PKSH_PT2_PKSL_T4_iiT6__param_4,
	.param .u64 .ptr .align 1 _ZN3cub18CUB_300001_SM_10006detail10radix_sort29DeviceRadixSortOnesweepKernelINS1_5radix10policy_hubIiNS0_8NullTypeEyE10Policy1000ELNS0_9SortOrderE0EiS6_yiiNS1_21identity_decomposer_tEEEvPT5_SC_PT3_PKSD_PT1_PKSH_PT2_PKSL_T4_iiT6__param_5,
	.param .u64 .ptr .align 1 _ZN3cub18CUB_300001_SM_10006detail10radix_sort29DeviceRadixSortOnesweepKernelINS1_5radix10policy_hubIiNS0_8NullTypeEyE10Policy1000ELNS0_9SortOrderE0EiS6_yiiNS1_21identity_decomposer_tEEEvPT5_SC_PT3_PKSD_PT1_PKSH_PT2_PKSL_T4_iiT6__param_6,
	.param .u64 .ptr .align 1 _ZN3cub18CUB_300001_SM_10006detail10radix_sort29DeviceRadixSortOnesweepKernelINS1_5radix10policy_hubIiNS0_8NullTypeEyE10Policy1000ELNS0_9SortOrderE0EiS6_yiiNS1_21identity_decomposer_tEEEvPT5_SC_PT3_PKSD_PT1_PKSH_PT2_PKSL_T4_iiT6__param_7,
	.param .u32 _ZN3cub18CUB_300001_SM_10006detail10radix_sort29DeviceRadixSortOnesweepKernelINS1_5radix10policy_hubIiNS0_8NullTypeEyE10Policy1000ELNS0_9SortOrderE0EiS6_yiiNS1_21identity_decomposer_tEEEvPT5_SC_PT3_PKSD_PT1_PKSH_PT2_PKSL_T4_iiT6__param_8,
	.param .u32 _ZN3cub18CUB_300001_SM_10006detail10radix_sort29DeviceRadixSortOnesweepKernelINS1_5radix10policy_hubIiNS0_8NullTypeEyE10Policy1000ELNS0_9SortOrderE0EiS6_yiiNS1_21identity_decomposer_tEEEvPT5_SC_PT3_PKSD_PT1_PKSH_PT2_PKSL_T4_iiT6__param_9,
	.param .u32 _ZN3cub18CUB_300001_SM_10006detail10radix_sort29DeviceRadixSortOnesweepKernelINS1_5radix10policy_hubIiNS0_8NullTypeEyE10Policy1000ELNS0_9SortOrderE0EiS6_yiiNS1_21identity_decomposer_tEEEvPT5_SC_PT3_PKSD_PT1_PKSH_PT2_PKSL_T4_iiT6__param_10,
	.param .align 1 .b8 _ZN3cub18CUB_300001_SM_10006detail10radix_sort29DeviceRadixSortOnesweepKernelINS1_5radix10policy_hubIiNS0_8NullTypeEyE10Policy1000ELNS0_9SortOrderE0EiS6_yiiNS1_21identity_decomposer_tEEEvPT5_SC_PT3_PKSD_PT1_PKSH_PT2_PKSL_T4_iiT6__param_11[1]
)
.maxntid 384
{
	.reg .pred 	%p<142>;
	.reg .b32 	%r<1806>;
	.reg .b64 	%rd<239>;
	// demoted variable
	.shared .align 16 .b8 _ZZN3cub18CUB_300001_SM_10006detail10radix_sort29DeviceRadixSortOnesweepKernelINS1_5radix10policy_hubIiNS0_8NullTypeEyE10Policy1000ELNS0_9SortOrderE0EiS6_yiiNS1_21identity_decomposer_tEEEvPT5_SC_PT3_PKSD_PT1_PKSH_PT2_PKSL_T4_iiT6_E1s[31232];
	ld.param.u64 	%rd21, [_ZN3cub18CUB_300001_SM_10006detail10radix_sort29DeviceRadixSortOnesweepKernelINS1_5radix10policy_hubIiNS0_8NullTypeEyE10Policy1000ELNS0_9SortOrderE0EiS6_yiiNS1_21identity_decomposer_tEEEvPT5_SC_PT3_PKSD_PT1_PKSH_PT2_PKSL_T4_iiT6__param_1];
	ld.param.u64 	%rd24, [_ZN3cub18CUB_300001_SM_10006detail10radix_sort29DeviceRadixSortOnesweepKernelINS1_5radix10policy_hubIiNS0_8NullTypeEyE10Policy1000ELNS0_9SortOrderE0EiS6_yiiNS1_21identity_decomposer_tEEEvPT5_SC_PT3_PKSD_PT1_PKSH_PT2_PKSL_T4_iiT6__param_4];
	ld.param.u64 	%rd25, [_ZN3cub18CUB_300001_SM_10006detail10radix_sort29DeviceRadixSortOnesweepKernelINS1_5radix10policy_hubIiNS0_8NullTypeEyE10Policy1000ELNS0_9SortOrderE0EiS6_yiiNS1_21identity_decomposer_tEEEvPT5_SC_PT3_PKSD_PT1_PKSH_PT2_PKSL_T4_iiT6__param_5];
	ld.param.u32 	%r293, [_ZN3cub18CUB_300001_SM_10006detail10radix_sort29DeviceRadixSortOnesweepKernelINS1_5radix10policy_hubIiNS0_8NullTypeEyE10Policy1000ELNS0_9SortOrderE0EiS6_yiiNS1_21identity_decomposer_tEEEvPT5_SC_PT3_PKSD_PT1_PKSH_PT2_PKSL_T4_iiT6__param_9];
	ld.param.u32 	%r294, [_ZN3cub18CUB_300001_SM_10006detail10radix_sort29DeviceRadixSortOnesweepKernelINS1_5radix10policy_hubIiNS0_8NullTypeEyE10Policy1000ELNS0_9SortOrderE0EiS6_yiiNS1_21identity_decomposer_tEEEvPT5_SC_PT3_PKSD_PT1_PKSH_PT2_PKSL_T4_iiT6__param_10];
	cvta.to.global.u64 	%rd1, %rd24;
	cvta.to.global.u64 	%rd2, %rd25;
	mov.u32 	%r1, %tid.x;
	// begin inline asm
	mov.u32 %r295, %laneid;
	// end inline asm
	setp.ne.s32 	%p1, %r1, 0;
	@%p1 bra 	$L__BB35_2;
	cvta.to.global.u64 	%rd26, %rd21;
	atom.global.add.u32 	%r296, [%rd26], 1;
	st.shared.u32 	[_ZZN3cub18CUB_300001_SM_10006detail10radix_sort29DeviceRadixSortOnesweepKernelINS1_5radix10policy_hubIiNS0_8NullTypeEyE10Policy1000ELNS0_9SortOrderE0EiS6_yiiNS1_21identity_decomposer_tEEEvPT5_SC_PT3_PKSD_PT1_PKSH_PT2_PKSL_T4_iiT6_E1s+29184], %r296;
$L__BB35_2:
	ld.param.u32 	%r1706, [_ZN3cub18CUB_300001_SM_10006detail10radix_sort29DeviceRadixSortOnesweepKernelINS1_5radix10policy_hubIiNS0_8NullTypeEyE10Policy1000ELNS0_9SortOrderE0EiS6_yiiNS1_21identity_decomposer_tEEEvPT5_SC_PT3_PKSD_PT1_PKSH_PT2_PKSL_T4_iiT6__param_8];
	bar.sync 	0;
	ld.shared.u32 	%r3, [_ZZN3cub18CUB_300001_SM_10006detail10radix_sort29DeviceRadixSortOnesweepKernelINS1_5radix10policy_hubIiNS0_8NullTypeEyE10Policy1000ELNS0_9SortOrderE0EiS6_yiiNS1_21identity_decomposer_tEEEvPT5_SC_PT3_PKSD_PT1_PKSH_PT2_PKSL_T4_iiT6_E1s+29184];
	mul.lo.s32 	%r297, %r3, 7296;
	add.s32 	%r4, %r297, 7296;
	setp.gt.s32 	%p2, %r4, %r1706;
	cvt.s64.s32 	%rd3, %r297;
	@%p2 bra 	$L__BB35_4;
	and.b32  	%r298, %r1, 31;
	and.b32  	%r299, %r1, 992;
	mul.lo.s32 	%r300, %r299, 19;
	or.b32  	%r301, %r300, %r298;
	cvt.u64.u32 	%rd27, %r301;
	add.s64 	%rd28, %rd27, %rd3;
	shl.b64 	%rd29, %rd28, 2;
	add.s64 	%rd30, %rd2, %rd29;
	ld.global.u32 	%r1732, [%rd30];
	ld.global.u32 	%r1733, [%rd30+128];
	ld.global.u32 	%r1734, [%rd30+256];
	ld.global.u32 	%r1735, [%rd30+384];
	ld.global.u32 	%r1736, [%rd30+512];
	ld.global.u32 	%r1737, [%rd30+640];
	ld.global.u32 	%r1738, [%rd30+768];
	ld.global.u32 	%r1739, [%rd30+896];
	ld.global.u32 	%r1740, [%rd30+1024];
	ld.global.u32 	%r1741, [%rd30+1152];
	ld.global.u32 	%r1742, [%rd30+1280];
	ld.global.u32 	%r1743, [%rd30+1408];
	ld.global.u32 	%r1744, [%rd30+1536];
	ld.global.u32 	%r1745, [%rd30+1664];
	ld.global.u32 	%r1746, [%rd30+1792];
	ld.global.u32 	%r1747, [%rd30+1920];
	ld.global.u32 	%r1748, [%rd30+2048];
	ld.global.u32 	%r1749, [%rd30+2176];
	ld.global.u32 	%r1750, [%rd30+2304];
	bra.uni 	$L__BB35_42;
$L__BB35_4:
	ld.param.u32 	%r1707, [_ZN3cub18CUB_300001_SM_10006detail10radix_sort29DeviceRadixSortOnesweepKernelINS1_5radix10policy_hubIiNS0_8NullTypeEyE10Policy1000ELNS0_9SortOrderE0EiS6_yiiNS1_21identity_decomposer_tEEEvPT5_SC_PT3_PKSD_PT1_PKSH_PT2_PKSL_T4_iiT6__param_8];
	cvt.u32.u64 	%r303, %rd3;
	sub.s32 	%r24, %r1707, %r303;
	and.b32  	%r304, %r1, 31;
	and.b32  	%r305, %r1, 992;
	mul.lo.s32 	%r306, %r305, 19;
	or.b32  	%r25, %r306, %r304;
	setp.ge.s32 	%p3, %r25, %r24;
	cvt.u64.u32 	%rd31, %r25;
	add.s64 	%rd32, %rd31, %rd3;
	shl.b64 	%rd33, %rd32, 2;
	add.s64 	%rd4, %rd2, %rd33;
	mov.b32 	%r1732, 2147483647;
	@%p3 bra 	$L__BB35_6;
	ld.global.u32 	%r1732, [%rd4];
$L__BB35_6:
	add.s32 	%r308, %r25, 32;
	setp.ge.s32 	%p4, %r308, %r24;
	mov.b32 	%r1733, 2147483647;
	@%p4 bra 	$L__BB35_8;
	ld.global.u32 	%r1733, [%rd4+128];
$L__BB35_8:
	add.s32 	%r310, %r25, 64;
	setp.ge.s32 	%p5, %r310, %r24;
	mov.b32 	%r1734, 2147483647;
	@%p5 bra 	$L__BB35_10;
	ld.global.u32 	%r1734, [%rd4+256];
$L__BB35_10:
	add.s32 	%r312, %r25, 96;
	setp.ge.s32 	%p6, %r312, %r24;
	mov.b32 	%r1735, 2147483647;
	@%p6 bra 	$L__BB35_12;
	ld.global.u32 	%r1735, [%rd4+384];
$L__BB35_12:
	add.s32 	%r314, %r25, 128;
	setp.ge.s32 	%p7, %r314, %r24;
	mov.b32 	%r1736, 2147483647;
	@%p7 bra 	$L__BB35_14;
	ld.global.u32 	%r1736, [%rd4+512];
$L__BB35_14:
	add.s32 	%r316, %r25, 160;
	setp.ge.s32 	%p8, %r316, %r24;
	mov.b32 	%r1737, 2147483647;
	@%p8 bra 	$L__BB35_16;
	ld.global.u32 	%r1737, [%rd4+640];
$L__BB35_16:
	add.s32 	%r318, %r25, 192;
	setp.ge.s32 	%p9, %r318, %r24;
	mov.b32 	%r1738, 2147483647;
	@%p9 bra 	$L__BB35_18;
	ld.global.u32 	%r1738, [%rd4+768];
$L__BB35_18:
	add.s32 	%r320, %r25, 224;
	setp.ge.s32 	%p10, %r320, %r24;
	mov.b32 	%r1739, 2147483647;
	@%p10 bra 	$L__BB35_20;
	ld.global.u32 	%r1739, [%rd4+896];
$L__BB35_20:
	add.s32 	%r322, %r25, 256;
	setp.ge.s32 	%p11, %r322, %r24;
	mov.b32 	%r1740, 2147483647;
	@%p11 bra 	$L__BB35_22;
	ld.global.u32 	%r1740, [%rd4+1024];
$L__BB35_22:
	add.s32 	%r324, %r25, 288;
	setp.ge.s32 	%p12, %r324, %r24;
	mov.b32 	%r1741, 2147483647;
	@%p12 bra 	$L__BB35_24;
	ld.global.u32 	%r1741, [%rd4+1152];
$L__BB35_24:
	add.s32 	%r326, %r25, 320;
	setp.ge.s32 	%p13, %r326, %r24;
	mov.b32 	%r1742, 2147483647;
	@%p13 bra 	$L__BB35_26;
	ld.global.u32 	%r1742, [%rd4+1280];
$L__BB35_26:
	add.s32 	%r328, %r25, 352;
	setp.ge.s32 	%p14, %r328, %r24;
	mov.b32 	%r1743, 2147483647;
	@%p14 bra 	$L__BB35_28;
	ld.global.u32 	%r1743, [%rd4+1408];
$L__BB35_28:
	add.s32 	%r330, %r25, 384;
	setp.ge.s32 	%p15, %r330, %r24;
	mov.b32 	%r1744, 2147483647;
	@%p15 bra 	$L__BB35_30;
	ld.global.u32 	%r1744, [%rd4+1536];
$L__BB35_30:
	add.s32 	%r332, %r25, 416;
	setp.ge.s32 	%p16, %r332, %r24;
	mov.b32 	%r1745, 2147483647;
	@%p16 bra 	$L__BB35_32;
	ld.global.u32 	%r1745, [%rd4+1664];
$L__BB35_32:
	add.s32 	%r334, %r25, 448;
	setp.ge.s32 	%p17, %r334, %r24;
	mov.b32 	%r1746, 2147483647;
	@%p17 bra 	$L__BB35_34;
	ld.global.u32 	%r1746, [%rd4+1792];
$L__BB35_34:
	add.s32 	%r336, %r25, 480;
	setp.ge.s32 	%p18, %r336, %r24;
	mov.b32 	%r1747, 2147483647;
	@%p18 bra 	$L__BB35_36;
	ld.global.u32 	%r1747, [%rd4+1920];
$L__BB35_36:
	add.s32 	%r338, %r25, 512;
	setp.ge.s32 	%p19, %r338, %r24;
	mov.b32 	%r1748, 2147483647;
	@%p19 bra 	$L__BB35_38;
	ld.global.u32 	%r1748, [%rd4+2048];
$L__BB35_38:
	add.s32 	%r340, %r25, 544;
	setp.ge.s32 	%p20, %r340, %r24;
	mov.b32 	%r1749, 2147483647;
	@%p20 bra 	$L__BB35_40;
	ld.global.u32 	%r1749, [%rd4+2176];
$L__BB35_40:
	add.s32 	%r342, %r25, 576;
	setp.ge.s32 	%p21, %r342, %r24;
	mov.b32 	%r1750, 2147483647;
	@%p21 bra 	$L__BB35_42;
	ld.global.u32 	%r1750, [%rd4+2304];
$L__BB35_42:
	mov.b32 	%r343, -1;
	shl.b32 	%r344, %r343, %r294;
	not.b32 	%r82, %r344;
	shr.u32 	%r83, %r1, 5;
	shl.b32 	%r345, %r83, 10;
	mov.u32 	%r346, _ZZN3cub18CUB_300001_SM_10006detail10radix_sort29DeviceRadixSortOnesweepKernelINS1_5radix10policy_hubIiNS0_8NullTypeEyE10Policy1000ELNS0_9SortOrderE0EiS6_yiiNS1_21identity_decomposer_tEEEvPT5_SC_PT3_PKSD_PT1_PKSH_PT2_PKSL_T4_iiT6_E1s;
	add.s32 	%r84, %r346, %r345;
	setp.gt.s32 	%p22, %r295, 255;
	@%p22 bra 	$L__BB35_55;
	max.s32 	%r347, %r295, 224;
	sub.s32 	%r348, %r347, %r295;
	add.s32 	%r349, %r348, 31;
	shr.u32 	%r350, %r349, 5;
	add.s32 	%r85, %r350, 1;
	and.b32  	%r86, %r85, 15;
	setp.lt.u32 	%p23, %r349, 480;
	mov.u32 	%r1754, %r295;
	@%p23 bra 	$L__BB35_46;
	and.b32  	%r351, %r85, 268435440;
	neg.s32 	%r1752, %r351;
	shl.b32 	%r353, %r295, 2;
	add.s32 	%r354, %r345, %r353;
	add.s32 	%r356, %r354, %r346;
	add.s32 	%r1751, %r356, 1024;
	mov.u32 	%r1754, %r295;
$L__BB35_45:
	.pragma "nounroll";
	mov.b32 	%r357, 0;
	st.shared.u32 	[%r1751+-1024], %r357;
	st.shared.u32 	[%r1751+-896], %r357;
	st.shared.u32 	[%r1751+-768], %r357;
	st.shared.u32 	[%r1751+-640], %r357;
	st.shared.u32 	[%r1751+-512], %r357;
	st.shared.u32 	[%r1751+-384], %r357;
	st.shared.u32 	[%r1751+-256], %r357;
	st.shared.u32 	[%r1751+-128], %r357;
	st.shared.u32 	[%r1751], %r357;
	st.shared.u32 	[%r1751+128], %r357;
	st.shared.u32 	[%r1751+256], %r357;
	st.shared.u32 	[%r1751+384], %r357;
	st.shared.u32 	[%r1751+512], %r357;
	st.shared.u32 	[%r1751+640], %r357;
	st.shared.u32 	[%r1751+768], %r357;
	st.shared.u32 	[%r1751+896], %r357;
	add.s32 	%r1754, %r1754, 512;
	add.s32 	%r1752, %r1752, 16;
	add.s32 	%r1751, %r1751, 2048;
	setp.ne.s32 	%p24, %r1752, 0;
	@%p24 bra 	$L__BB35_45;
$L__BB35_46:
	setp.eq.s32 	%p25, %r86, 0;
	@%p25 bra 	$L__BB35_55;
	and.b32  	%r96, %r85, 7;
	setp.lt.u32 	%p26, %r86, 8;
	@%p26 bra 	$L__BB35_49;
	shl.b32 	%r358, %r1754, 2;
	add.s32 	%r359, %r84, %r358;
	mov.b32 	%r360, 0;
	st.shared.u32 	[%r359], %r360;
	st.shared.u32 	[%r359+128], %r360;
	st.shared.u32 	[%r359+256], %r360;
	st.shared.u32 	[%r359+384], %r360;
	st.shared.u32 	[%r359+512], %r360;
	st.shared.u32 	[%r359+640], %r360;
	st.shared.u32 	[%r359+768], %r360;
	st.shared.u32 	[%r359+896], %r360;
	add.s32 	%r1754, %r1754, 256;
$L__BB35_49:
	setp.eq.s32 	%p27, %r96, 0;
	@%p27 bra 	$L__BB35_55;
	and.b32  	%r99, %r85, 3;
	setp.lt.u32 	%p28, %r96, 4;
	@%p28 bra 	$L__BB35_52;
	shl.b32 	%r361, %r1754, 2;
	add.s32 	%r362, %r84, %r361;
	mov.b32 	%r363, 0;
	st.shared.u32 	[%r362], %r363;
	st.shared.u32 	[%r362+128], %r363;
	st.shared.u32 	[%r362+256], %r363;
	st.shared.u32 	[%r362+384], %r363;
	add.s32 	%r1754, %r1754, 128;
$L__BB35_52:
	setp.eq.s32 	%p29, %r99, 0;
	@%p29 bra 	$L__BB35_55;
	shl.b32 	%r365, %r1754, 2;
	add.s32 	%r366, %r345, %r365;
	add.s32 	%r1758, %r346, %r366;
	neg.s32 	%r1757, %r99;
$L__BB35_54:
	.pragma "nounroll";
	mov.b32 	%r368, 0;
	st.shared.u32 	[%r1758], %r368;
	add.s32 	%r1758, %r1758, 128;
	add.s32 	%r1757, %r1757, 1;
	setp.ne.s32 	%p30, %r1757, 0;
	@%p30 bra 	$L__BB35_54;
$L__BB35_55:
	bar.warp.sync 	-1;
	xor.b32  	%r370, %r1732, -2147483648;
	shr.u32 	%r371, %r370, %r293;
	and.b32  	%r108, %r371, %r82;
	shl.b32 	%r372, %r108, 2;
	add.s32 	%r373, %r84, %r372;
	atom.shared.add.u32 	%r374, [%r373], 1;
	xor.b32  	%r375, %r1733, -2147483648;
	shr.u32 	%r376, %r375, %r293;
	and.b32  	%r377, %r376, %r82;
	shl.b32 	%r378, %r377, 2;
	add.s32 	%r379, %r84, %r378;
	atom.shared.add.u32 	%r380, [%r379], 1;
	xor.b32  	%r381, %r1734, -2147483648;
	shr.u32 	%r382, %r381, %r293;
	and.b32  	%r383, %r382, %r82;
	shl.b32 	%r384, %r383, 2;
	add.s32 	%r385, %r84, %r384;
	atom.shared.add.u32 	%r386, [%r385], 1;
	xor.b32  	%r387, %r1735, -2147483648;
	shr.u32 	%r388, %r387, %r293;
	and.b32  	%r389, %r388, %r82;
	shl.b32 	%r390, %r389, 2;
	add.s32 	%r391, %r84, %r390;
	atom.shared.add.u32 	%r392, [%r391], 1;
	xor.b32  	%r393, %r1736, -2147483648;
	shr.u32 	%r394, %r393, %r293;
	and.b32  	%r395, %r394, %r82;
	shl.b32 	%r396, %r395, 2;
	add.s32 	%r397, %r84, %r396;
	atom.shared.add.u32 	%r398, [%r397], 1;
	xor.b32  	%r399, %r1737, -2147483648;
	shr.u32 	%r400, %r399, %r293;
	and.b32  	%r401, %r400, %r82;
	shl.b32 	%r402, %r401, 2;
	add.s32 	%r403, %r84, %r402;
	atom.shared.add.u32 	%r404, [%r403], 1;
	xor.b32  	%r405, %r1738, -2147483648;
	shr.u32 	%r406, %r405, %r293;
	and.b32  	%r407, %r406, %r82;
	shl.b32 	%r408, %r407, 2;
	add.s32 	%r409, %r84, %r408;
	atom.shared.add.u32 	%r410, [%r409], 1;
	xor.b32  	%r1771, %r1739, -2147483648;
	shr.u32 	%r411, %r1771, %r293;
	and.b32  	%r412, %r411, %r82;
	shl.b32 	%r413, %r412, 2;
	add.s32 	%r414, %r84, %r413;
	atom.shared.add.u32 	%r415, [%r414], 1;
	xor.b32  	%r1772, %r1740, -2147483648;
	shr.u32 	%r416, %r1772, %r293;
	and.b32  	%r417, %r416, %r82;
	shl.b32 	%r418, %r417, 2;
	add.s32 	%r419, %r84, %r418;
	atom.shared.add.u32 	%r420, [%r419], 1;
	xor.b32  	%r421, %r1741, -2147483648;
	shr.u32 	%r422, %r421, %r293;
	and.b32  	%r423, %r422, %r82;
	shl.b32 	%r424, %r423, 2;
	add.s32 	%r425, %r84, %r424;
	atom.shared.add.u32 	%r426, [%r425], 1;
	xor.b32  	%r427, %r1742, -2147483648;
	shr.u32 	%r428, %r427, %r293;
	and.b32  	%r429, %r428, %r82;
	shl.b32 	%r430, %r429, 2;
	add.s32 	%r431, %r84, %r430;
	atom.shared.add.u32 	%r432, [%r431], 1;
	xor.b32  	%r433, %r1743, -2147483648;
	shr.u32 	%r434, %r433, %r293;
	and.b32  	%r435, %r434, %r82;
	shl.b32 	%r436, %r435, 2;
	add.s32 	%r437, %r84, %r436;
	atom.shared.add.u32 	%r438, [%r437], 1;
	xor.b32  	%r439, %r1744, -2147483648;
	shr.u32 	%r440, %r439, %r293;
	and.b32  	%r441, %r440, %r82;
	shl.b32 	%r442, %r441, 2;
	add.s32 	%r443, %r84, %r442;
	atom.shared.add.u32 	%r444, [%r443], 1;
	xor.b32  	%r445, %r1745, -2147483648;
	shr.u32 	%r446, %r445, %r293;
	and.b32  	%r447, %r446, %r82;
	shl.b32 	%r448, %r447, 2;
	add.s32 	%r449, %r84, %r448;
	atom.shared.add.u32 	%r450, [%r449], 1;
	xor.b32  	%r451, %r1746, -2147483648;
	shr.u32 	%r452, %r451, %r293;
	and.b32  	%r453, %r452, %r82;
	shl.b32 	%r454, %r453, 2;
	add.s32 	%r455, %r84, %r454;
	atom.shared.add.u32 	%r456, [%r455], 1;
	xor.b32  	%r457, %r1747, -2147483648;
	shr.u32 	%r458, %r457, %r293;
	and.b32  	%r459, %r458, %r82;
	shl.b32 	%r460, %r459, 2;
	add.s32 	%r461, %r84, %r460;
	atom.shared.add.u32 	%r462, [%r461], 1;
	xor.b32  	%r463, %r1748, -2147483648;
	shr.u32 	%r464, %r463, %r293;
	and.b32  	%r465, %r464, %r82;
	shl.b32 	%r466, %r465, 2;
	add.s32 	%r467, %r84, %r466;
	atom.shared.add.u32 	%r468, [%r467], 1;
	xor.b32  	%r469, %r1749, -2147483648;
	shr.u32 	%r470, %r469, %r293;
	and.b32  	%r471, %r470, %r82;
	shl.b32 	%r472, %r471, 2;
	add.s32 	%r473, %r84, %r472;
	atom.shared.add.u32 	%r474, [%r473], 1;
	xor.b32  	%r475, %r1750, -2147483648;
	shr.u32 	%r476, %r475, %r293;
	and.b32  	%r477, %r476, %r82;
	shl.b32 	%r478, %r477, 2;
	add.s32 	%r479, %r84, %r478;
	atom.shared.add.u32 	%r480, [%r479], 1;
	bar.sync 	0;
	setp.gt.u32 	%p31, %r1, 255;
	shl.b32 	%r481, %r1, 2;
	add.s32 	%r111, %r346, %r481;
	mov.b32 	%r1759, 0;
	@%p31 bra 	$L__BB35_57;
	ld.shared.u32 	%r483, [%r111];
	mov.b32 	%r484, 0;
	st.shared.u32 	[%r111], %r484;
	ld.shared.u32 	%r485, [%r111+1024];
	st.shared.u32 	[%r111+1024], %r483;
	add.s32 	%r486, %r485, %r483;
	ld.shared.u32 	%r487, [%r111+2048];
	st.shared.u32 	[%r111+2048], %r486;
	add.s32 	%r488, %r487, %r486;
	ld.shared.u32 	%r489, [%r111+3072];
	st.shared.u32 	[%r111+3072], %r488;
	add.s32 	%r490, %r489, %r488;
	ld.shared.u32 	%r491, [%r111+4096];
	st.shared.u32 	[%r111+4096], %r490;
	add.s32 	%r492, %r491, %r490;
	ld.shared.u32 	%r493, [%r111+5120];
	st.shared.u32 	[%r111+5120], %r492;
	add.s32 	%r494, %r493, %r492;
	ld.shared.u32 	%r495, [%r111+6144];
	st.shared.u32 	[%r111+6144], %r494;
	add.s32 	%r496, %r495, %r494;
	ld.shared.u32 	%r497, [%r111+7168];
	st.shared.u32 	[%r111+7168], %r496;
	add.s32 	%r498, %r497, %r496;
	ld.shared.u32 	%r499, [%r111+8192];
	st.shared.u32 	[%r111+8192], %r498;
	add.s32 	%r500, %r499, %r498;
	ld.shared.u32 	%r501, [%r111+9216];
	st.shared.u32 	[%r111+9216], %r500;
	add.s32 	%r502, %r501, %r500;
	ld.shared.u32 	%r503, [%r111+10240];
	st.shared.u32 	[%r111+10240], %r502;
	add.s32 	%r504, %r503, %r502;
	ld.shared.u32 	%r505, [%r111+11264];
	st.shared.u32 	[%r111+11264], %r504;
	add.s32 	%r1759, %r505, %r504;
$L__BB35_57:
	ld.param.u64 	%rd228, [_ZN3cub18CUB_300001_SM_10006detail10radix_sort29DeviceRadixSortOnesweepKernelINS1_5radix10policy_hubIiNS0_8NullTypeEyE10Policy1000ELNS0_9SortOrderE0EiS6_yiiNS1_21identity_decomposer_tEEEvPT5_SC_PT3_PKSD_PT1_PKSH_PT2_PKSL_T4_iiT6__param_0];
	setp.gt.u32 	%p32, %r1, 255;
	shl.b32 	%r506, %r3, 8;
	add.s32 	%r507, %r506, %r1;
	cvta.to.global.u64 	%rd5, %rd228;
	mul.wide.s32 	%rd34, %r507, 4;
	add.s64 	%rd6, %rd5, %rd34;
	@%p32 bra 	$L__BB35_59;
	or.b32  	%r508, %r1759, 1073741824;
	st.volatile.global.u32 	[%rd6], %r508;
$L__BB35_59:
	ld.param.u64 	%rd235, [_ZN3cub18CUB_300001_SM_10006detail10radix_sort29DeviceRadixSortOnesweepKernelINS1_5radix10policy_hubIiNS0_8NullTypeEyE10Policy1000ELNS0_9SortOrderE0EiS6_yiiNS1_21identity_decomposer_tEEEvPT5_SC_PT3_PKSD_PT1_PKSH_PT2_PKSL_T4_iiT6__param_3];
	xor.b32  	%r1773, %r1741, -2147483648;
	xor.b32  	%r1774, %r1742, -2147483648;
	xor.b32  	%r1765, %r1733, -2147483648;
	xor.b32  	%r1766, %r1734, -2147483648;
	xor.b32  	%r1777, %r1745, -2147483648;
	xor.b32  	%r1778, %r1746, -2147483648;
	xor.b32  	%r1764, %r1732, -2147483648;
	xor.b32  	%r1779, %r1747, -2147483648;
	xor.b32  	%r1780, %r1748, -2147483648;
	xor.b32  	%r1768, %r1736, -2147483648;
	xor.b32  	%r1767, %r1735, -2147483648;
	xor.b32  	%r1775, %r1743, -2147483648;
	xor.b32  	%r1782, %r1750, -2147483648;
	xor.b32  	%r1781, %r1749, -2147483648;
	xor.b32  	%r1769, %r1737, -2147483648;
	xor.b32  	%r1776, %r1744, -2147483648;
	xor.b32  	%r1770, %r1738, -2147483648;
	setp.lt.u32 	%p33, %r1, 256;
	setp.eq.s32 	%p34, %r1759, 7296;
	and.pred  	%p35, %p33, %p34;
	selp.u32 	%r509, 1, 0, %p35;
	{ 
	.reg .pred 	%p1; 
	.reg .pred 	%p2; 
	setp.ne.u32 	%p1, %r509, 0; 
	bar.red.or.pred 	%p2, 0, %p1; 
	selp.u32 	%r510, 1, 0, %p2; 
	}
	setp.eq.s32 	%p36, %r510, 0;
	cvt.u64.u32 	%rd7, %r1;
	cvta.to.global.u64 	%rd35, %rd235;
	mul.wide.u32 	%rd36, %r1, 8;
	add.s64 	%rd8, %rd35, %rd36;
	@%p36 bra 	$L__BB35_111;
	setp.gt.u32 	%p37, %r1, 255;
	setp.gt.u32 	%p38, %r1, %r108;
	selp.b32 	%r131, 7296, 0, %p38;
	shl.b32 	%r511, %r1, 3;
	mov.u32 	%r512, _ZZN3cub18CUB_300001_SM_10006detail10radix_sort29DeviceRadixSortOnesweepKernelINS1_5radix10policy_hubIiNS0_8NullTypeEyE10Policy1000ELNS0_9SortOrderE0EiS6_yiiNS1_21identity_decomposer_tEEEvPT5_SC_PT3_PKSD_PT1_PKSH_PT2_PKSL_T4_iiT6_E1s;
	add.s32 	%r513, %r512, %r511;
	add.s32 	%r132, %r513, 29184;
	@%p37 bra 	$L__BB35_68;
	ld.global.u64 	%rd37, [%rd8];
	cvt.u64.u32 	%rd38, %r131;
	sub.s64 	%rd237, %rd37, %rd38;
	st.shared.u64 	[%r132], %rd237;
	setp.lt.s32 	%p39, %r3, 1;
	mov.u32 	%r1763, %r1759;
	@%p39 bra 	$L__BB35_67;
	mov.b32 	%r1761, -1;
	mov.u32 	%r1760, %r3;
	mov.u32 	%r1763, %r1759;
$L__BB35_63:
	add.s32 	%r136, %r1760, -1;
	shl.b32 	%r515, %r136, 8;
	add.s32 	%r516, %r515, %r1;
	mul.wide.s32 	%rd39, %r516, 4;
	add.s64 	%rd10, %rd5, %rd39;
$L__BB35_64:
	membar.cta;
	ld.volatile.global.u32 	%r137, [%rd10];
	setp.eq.s32 	%p40, %r137, 0;
	@%p40 bra 	$L__BB35_64;
	and.b32  	%r517, %r137, 1073741823;
	add.s32 	%r1763, %r517, %r1763;
	setp.gt.s32 	%p41, %r137, -1;
	vote.sync.ballot.b32 	%r1761, %p41, %r1761;
	setp.gt.u32 	%p43, %r1760, 1;
	and.pred  	%p44, %p41, %p43;
	mov.u32 	%r1760, %r136;
	@%p44 bra 	$L__BB35_63;
	ld.shared.u64 	%rd237, [%r132];
$L__BB35_67:
	or.b32  	%r518, %r1763, -2147483648;
	st.volatile.global.u32 	[%rd6], %r518;
	sub.s32 	%r519, %r1763, %r1759;
	cvt.s64.s32 	%rd40, %r519;
	add.s64 	%rd41, %rd237, %rd40;
	st.shared.u64 	[%r132], %rd41;
$L__BB35_68:
	ld.param.u32 	%r1708, [_ZN3cub18CUB_300001_SM_10006detail10radix_sort29DeviceRadixSortOnesweepKernelINS1_5radix10policy_hubIiNS0_8NullTypeEyE10Policy1000ELNS0_9SortOrderE0EiS6_yiiNS1_21identity_decomposer_tEEEvPT5_SC_PT3_PKSD_PT1_PKSH_PT2_PKSL_T4_iiT6__param_8];
	ld.param.u64 	%rd231, [_ZN3cub18CUB_300001_SM_10006detail10radix_sort29DeviceRadixSortOnesweepKernelINS1_5radix10policy_hubIiNS0_8NullTypeEyE10Policy1000ELNS0_9SortOrderE0EiS6_yiiNS1_21identity_decomposer_tEEEvPT5_SC_PT3_PKSD_PT1_PKSH_PT2_PKSL_T4_iiT6__param_2];
	setp.gt.u32 	%p45, %r1, 255;
	setp.lt.s32 	%p46, %r4, %r1708;
	setp.eq.s64 	%p47, %rd231, 0;
	or.pred  	%p48, %p47, %p46;
	or.pred  	%p49, %p45, %p48;
	@%p49 bra 	$L__BB35_70;
	ld.param.u64 	%rd232, [_ZN3cub18CUB_300001_SM_10006detail10radix_sort29DeviceRadixSortOnesweepKernelINS1_5radix10policy_hubIiNS0_8NullTypeEyE10Policy1000ELNS0_9SortOrderE0EiS6_yiiNS1_21identity_decomposer_tEEEvPT5_SC_PT3_PKSD_PT1_PKSH_PT2_PKSL_T4_iiT6__param_2];
	ld.shared.u64 	%rd42, [%r132];
	cvt.u64.u32 	%rd43, %r131;
	cvt.s64.s32 	%rd44, %r1759;
	add.s64 	%rd45, %rd43, %rd44;
	add.s64 	%rd46, %rd45, %rd42;
	cvta.to.global.u64 	%rd47, %rd232;
	shl.b64 	%rd48, %rd7, 3;
	add.s64 	%rd49, %rd47, %rd48;
	st.global.u64 	[%rd49], %rd46;
$L__BB35_70:
	ld.param.u32 	%r1709, [_ZN3cub18CUB_300001_SM_10006detail10radix_sort29DeviceRadixSortOnesweepKernelINS1_5radix10policy_hubIiNS0_8NullTypeEyE10Policy1000ELNS0_9SortOrderE0EiS6_yiiNS1_21identity_decomposer_tEEEvPT5_SC_PT3_PKSD_PT1_PKSH_PT2_PKSL_T4_iiT6__param_8];
	setp.gt.s32 	%p50, %r4, %r1709;
	bar.sync 	0;
	shl.b32 	%r520, %r108, 3;
	add.s32 	%r522, %r512, %r520;
	ld.shared.u64 	%rd13, [%r522+29184];
	@%p50 bra 	$L__BB35_72;
	and.b32  	%r523, %r1, 31;
	and.b32  	%r524, %r1, 992;
	mul.lo.s32 	%r525, %r524, 19;
	or.b32  	%r526, %r525, %r523;
	cvt.u64.u32 	%rd50, %r526;
	add.s64 	%rd51, %rd13, %rd50;
	shl.b64 	%rd52, %rd51, 2;
	add.s64 	%rd53, %rd1, %rd52;
	st.global.u32 	[%rd53], %r1732;
	st.global.u32 	[%rd53+128], %r1733;
	st.global.u32 	[%rd53+256], %r1734;
	st.global.u32 	[%rd53+384], %r1735;
	st.global.u32 	[%rd53+512], %r1736;
	st.global.u32 	[%rd53+640], %r1737;
	st.global.u32 	[%rd53+768], %r1738;
	st.global.u32 	[%rd53+896], %r1739;
	st.global.u32 	[%rd53+1024], %r1740;
	st.global.u32 	[%rd53+1152], %r1741;
	st.global.u32 	[%rd53+1280], %r1742;
	st.global.u32 	[%rd53+1408], %r1743;
	st.global.u32 	[%rd53+1536], %r1744;
	st.global.u32 	[%rd53+1664], %r1745;
	st.global.u32 	[%rd53+1792], %r1746;
	st.global.u32 	[%rd53+1920], %r1747;
	st.global.u32 	[%rd53+2048], %r1748;
	st.global.u32 	[%rd53+2176], %r1749;
	st.global.u32 	[%rd53+2304], %r1750;
	bra.uni 	$L__BB35_110;
$L__BB35_72:
	ld.param.u32 	%r1710, [_ZN3cub18CUB_300001_SM_10006detail10radix_sort29DeviceRadixSortOnesweepKernelINS1_5radix10policy_hubIiNS0_8NullTypeEyE10Policy1000ELNS0_9SortOrderE0EiS6_yiiNS1_21identity_decomposer_tEEEvPT5_SC_PT3_PKSD_PT1_PKSH_PT2_PKSL_T4_iiT6__param_8];
	mad.lo.s32 	%r141, %r3, -7296, %r1710;
	and.b32  	%r527, %r1, 31;
	and.b32  	%r528, %r1, 992;
	mul.lo.s32 	%r529, %r528, 19;
	or.b32  	%r142, %r529, %r527;
	setp.ge.s32 	%p51, %r142, %r141;
	cvt.u64.u32 	%rd54, %r142;
	add.s64 	%rd55, %rd13, %rd54;
	shl.b64 	%rd56, %rd55, 2;
	add.s64 	%rd14, %rd1, %rd56;
	@%p51 bra 	$L__BB35_74;
	st.global.u32 	[%rd14], %r1732;
$L__BB35_74:
	add.s32 	%r530, %r142, 32;
	setp.ge.s32 	%p52, %r530, %r141;
	@%p52 bra 	$L__BB35_76;
	st.global.u32 	[%rd14+128], %r1733;
$L__BB35_76:
	add.s32 	%r531, %r142, 64;
	setp.ge.s32 	%p53, %r531, %r141;
	@%p53 bra 	$L__BB35_78;
	st.global.u32 	[%rd14+256], %r1734;
$L__BB35_78:
	add.s32 	%r532, %r142, 96;
	setp.ge.s32 	%p54, %r532, %r141;
	@%p54 bra 	$L__BB35_80;
	st.global.u32 	[%rd14+384], %r1735;
$L__BB35_80:
	add.s32 	%r533, %r142, 128;
	setp.ge.s32 	%p55, %r533, %r141;
	@%p55 bra 	$L__BB35_82;
	st.global.u32 	[%rd14+512], %r1736;
$L__BB35_82:
	add.s32 	%r534, %r142, 160;
	setp.ge.s32 	%p56, %r534, %r141;
	@%p56 bra 	$L__BB35_84;
	st.global.u32 	[%rd14+640], %r1737;
$L__BB35_84:
	add.s32 	%r535, %r142, 192;
	setp.ge.s32 	%p57, %r535, %r141;
	@%p57 bra 	$L__BB35_86;
	st.global.u32 	[%rd14+768], %r1738;
$L__BB35_86:
	add.s32 	%r536, %r142, 224;
	setp.ge.s32 	%p58, %r536, %r141;
	@%p58 bra 	$L__BB35_88;
	st.global.u32 	[%rd14+896], %r1739;
$L__BB35_88:
	add.s32 	%r537, %r142, 256;
	setp.ge.s32 	%p59, %r537, %r141;
	@%p59 bra 	$L__BB35_90;
	st.global.u32 	[%rd14+1024], %r1740;
$L__BB35_90:
	add.s32 	%r538, %r142, 288;
	setp.ge.s32 	%p60, %r538, %r141;
	@%p60 bra 	$L__BB35_92;
	st.global.u32 	[%rd14+1152], %r1741;
$L__BB35_92:
	add.s32 	%r539, %r142, 320;
	setp.ge.s32 	%p61, %r539, %r141;
	@%p61 bra 	$L__BB35_94;
	st.global.u32 	[%rd14+1280], %r1742;
$L__BB35_94:
	add.s32 	%r540, %r142, 352;
	setp.ge.s32 	%p62, %r540, %r141;
	@%p62 bra 	$L__BB35_96;
	st.global.u32 	[%rd14+1408], %r1743;
$L__BB35_96:
	add.s32 	%r541, %r142, 384;
	setp.ge.s32 	%p63, %r541, %r141;
	@%p63 bra 	$L__BB35_98;
	st.global.u32 	[%rd14+1536], %r1744;
$L__BB35_98:
	add.s32 	%r542, %r142, 416;
	setp.ge.s32 	%p64, %r542, %r141;
	@%p64 bra 	$L__BB35_100;
	st.global.u32 	[%rd14+1664], %r1745;
$L__BB35_100:
	add.s32 	%r543, %r142, 448;
	setp.ge.s32 	%p65, %r543, %r141;
	@%p65 bra 	$L__BB35_102;
	st.global.u32 	[%rd14+1792], %r1746;
$L__BB35_102:
	add.s32 	%r544, %r142, 480;
	setp.ge.s32 	%p66, %r544, %r141;
	@%p66 bra 	$L__BB35_104;
	st.global.u32 	[%rd14+1920], %r1747;
$L__BB35_104:
	add.s32 	%r545, %r142, 512;
	setp.ge.s32 	%p67, %r545, %r141;
	@%p67 bra 	$L__BB35_106;
	st.global.u32 	[%rd14+2048], %r1748;
$L__BB35_106:
	add.s32 	%r546, %r142, 544;
	setp.ge.s32 	%p68, %r546, %r141;
	@%p68 bra 	$L__BB35_108;
	st.global.u32 	[%rd14+2176], %r1749;
$L__BB35_108:
	add.s32 	%r547, %r142, 576;
	setp.ge.s32 	%p69, %r547, %r141;
	@%p69 bra 	$L__BB35_110;
	st.global.u32 	[%rd14+2304], %r1750;
$L__BB35_110:
	// begin inline asm
	exit;
	// end inline asm
	mov.u32 	%r1764, %r1732;
	mov.u32 	%r1765, %r1733;
	mov.u32 	%r1766, %r1734;
	mov.u32 	%r1767, %r1735;
	mov.u32 	%r1768, %r1736;
	mov.u32 	%r1769, %r1737;
	mov.u32 	%r1770, %r1738;
	mov.u32 	%r1771, %r1739;
	mov.u32 	%r1772, %r1740;
	mov.u32 	%r1773, %r1741;
	mov.u32 	%r1774, %r1742;
	mov.u32 	%r1775, %r1743;
	mov.u32 	%r1776, %r1744;
	mov.u32 	%r1777, %r1745;
	mov.u32 	%r1778, %r1746;
	mov.u32 	%r1779, %r1747;
	mov.u32 	%r1780, %r1748;
	mov.u32 	%r1781, %r1749;
	mov.u32 	%r1782, %r1750;
$L__BB35_111:
	mul.hi.u32 	%r548, %r1, 357913942;
	add.s32 	%r549, %r548, %r1;
	shl.b32 	%r550, %r549, 2;
	mov.u32 	%r551, _ZZN3cub18CUB_300001_SM_10006detail10radix_sort29DeviceRadixSortOnesweepKernelINS1_5radix10policy_hubIiNS0_8NullTypeEyE10Policy1000ELNS0_9SortOrderE0EiS6_yiiNS1_21identity_decomposer_tEEEvPT5_SC_PT3_PKSD_PT1_PKSH_PT2_PKSL_T4_iiT6_E1s;
	add.s32 	%r552, %r551, %r550;
	add.s32 	%r162, %r552, 13328;
	st.shared.u32 	[%r552+13328], %r1759;
	bar.sync 	0;
	setp.gt.u32 	%p70, %r1, 31;
	@%p70 bra 	$L__BB35_113;
	mad.lo.s32 	%r584, %r1, 52, %r551;
	ld.shared.u32 	%r585, [%r584+13328];
	ld.shared.u32 	%r586, [%r584+13332];
	ld.shared.u32 	%r587, [%r584+13336];
	ld.shared.u32 	%r588, [%r584+13340];
	ld.shared.u32 	%r589, [%r584+13344];
	ld.shared.u32 	%r590, [%r584+13348];
	ld.shared.u32 	%r591, [%r584+13352];
	ld.shared.u32 	%r592, [%r584+13356];
	ld.shared.u32 	%r593, [%r584+13360];
	ld.shared.u32 	%r594, [%r584+13364];
	ld.shared.u32 	%r595, [%r584+13368];
	ld.shared.u32 	%r596, [%r584+13372];
	add.s32 	%r597, %r586, %r585;
	add.s32 	%r598, %r597, %r587;
	add.s32 	%r599, %r598, %r588;
	add.s32 	%r600, %r599, %r589;
	add.s32 	%r601, %r600, %r590;
	add.s32 	%r602, %r601, %r591;
	add.s32 	%r603, %r602, %r592;
	add.s32 	%r604, %r603, %r593;
	add.s32 	%r605, %r604, %r594;
	add.s32 	%r606, %r605, %r595;
	add.s32 	%r557, %r606, %r596;
	mov.b32 	%r555, 1;
	mov.b32 	%r580, 0;
	mov.b32 	%r582, -1;
	// begin inline asm
	{  .reg .s32 r0;  .reg .pred p;  shfl.sync.up.b32 r0|p, %r557, %r555, %r580, %r582;  @p add.s32 r0, r0, %r557;  mov.s32 %r553, r0;}
	// end inline asm
	mov.b32 	%r561, 2;
	// begin inline asm
	{  .reg .s32 r0;  .reg .pred p;  shfl.sync.up.b32 r0|p, %r553, %r561, %r580, %r582;  @p add.s32 r0, r0, %r553;  mov.s32 %r559, r0;}
	// end inline asm
	mov.b32 	%r567, 4;
	// begin inline asm
	{  .reg .s32 r0;  .reg .pred p;  shfl.sync.up.b32 r0|p, %r559, %r567, %r580, %r582;  @p add.s32 r0, r0, %r559;  mov.s32 %r565, r0;}
	// end inline asm
	mov.b32 	%r573, 8;
	// begin inline asm
	{  .reg .s32 r0;  .reg .pred p;  shfl.sync.up.b32 r0|p, %r565, %r573, %r580, %r582;  @p add.s32 r0, r0, %r565;  mov.s32 %r571, r0;}
	// end inline asm
	mov.b32 	%r579, 16;
	// begin inline asm
	{  .reg .s32 r0;  .reg .pred p;  shfl.sync.up.b32 r0|p, %r571, %r579, %r580, %r582;  @p add.s32 r0, r0, %r571;  mov.s32 %r577, r0;}
	// end inline asm
	sub.s32 	%r607, %r577, %r557;
	add.s32 	%r608, %r585, %r607;
	add.s32 	%r609, %r586, %r608;
	add.s32 	%r610, %r587, %r609;
	add.s32 	%r611, %r588, %r610;
	add.s32 	%r612, %r589, %r611;
	add.s32 	%r613, %r590, %r612;
	add.s32 	%r614, %r591, %r613;
	add.s32 	%r615, %r592, %r614;
	add.s32 	%r616, %r593, %r615;
	add.s32 	%r617, %r594, %r616;
	add.s32 	%r618, %r595, %r617;
	st.shared.u32 	[%r584+13328], %r607;
	st.shared.u32 	[%r584+13332], %r608;
	st.shared.u32 	[%r584+13336], %r609;
	st.shared.u32 	[%r584+13340], %r610;
	st.shared.u32 	[%r584+13344], %r611;
	st.shared.u32 	[%r584+13348], %r612;
	st.shared.u32 	[%r584+13352], %r613;
	st.shared.u32 	[%r584+13356], %r614;
	st.shared.u32 	[%r584+13360], %r615;
	st.shared.u32 	[%r584+13364], %r616;
	st.shared.u32 	[%r584+13368], %r617;
	st.shared.u32 	[%r584+13372], %r618;
$L__BB35_113:
	setp.gt.u32 	%p71, %r1, 255;
	bar.sync 	0;
	ld.shared.u32 	%r163, [%r162];
	@%p71 bra 	$L__BB35_115;
	shl.b32 	%r619, %r1, 2;
	add.s32 	%r621, %r551, %r619;
	ld.shared.u32 	%r622, [%r621];
	add.s32 	%r623, %r622, %r163;
	st.shared.u32 	[%r621], %r623;
	ld.shared.u32 	%r624, [%r621+1024];
	add.s32 	%r625, %r624, %r163;
	st.shared.u32 	[%r621+1024], %r625;
	ld.shared.u32 	%r626, [%r621+2048];
	add.s32 	%r627, %r626, %r163;
	st.shared.u32 	[%r621+2048], %r627;
	ld.shared.u32 	%r628, [%r621+3072];
	add.s32 	%r629, %r628, %r163;
	st.shared.u32 	[%r621+3072], %r629;
	ld.shared.u32 	%r630, [%r621+4096];
	add.s32 	%r631, %r630, %r163;
	st.shared.u32 	[%r621+4096], %r631;
	ld.shared.u32 	%r632, [%r621+5120];
	add.s32 	%r633, %r632, %r163;
	st.shared.u32 	[%r621+5120], %r633;
	ld.shared.u32 	%r634, [%r621+6144];
	add.s32 	%r635, %r634, %r163;
	st.shared.u32 	[%r621+6144], %r635;
	ld.shared.u32 	%r636, [%r621+7168];
	add.s32 	%r637, %r636, %r163;
	st.shared.u32 	[%r621+7168], %r637;
	ld.shared.u32 	%r638, [%r621+8192];
	add.s32 	%r639, %r638, %r163;
	st.shared.u32 	[%r621+8192], %r639;
	ld.shared.u32 	%r640, [%r621+9216];
	add.s32 	%r641, %r640, %r163;
	st.shared.u32 	[%r621+9216], %r641;
	ld.shared.u32 	%r642, [%r621+10240];
	add.s32 	%r643, %r642, %r163;
	st.shared.u32 	[%r621+10240], %r643;
	ld.shared.u32 	%r644, [%r621+11264];
	add.s32 	%r645, %r644, %r163;
	st.shared.u32 	[%r621+11264], %r645;
$L__BB35_115:
	shl.b32 	%r672, %r1, 5;
	and.b32  	%r673, %r672, 31744;
	add.s32 	%r164, %r551, %r673;
	bar.sync 	0;
	// begin inline asm
	mov.u32 %r646, %lanemask_le;
	// end inline asm
	shr.u32 	%r675, %r1764, %r293;
	and.b32  	%r669, %r675, %r82;
	mov.b32 	%r649, 1;
	// begin inline asm
	{
    .reg .pred p;
    and.b32 %r647, %r669, %r649;    setp.ne.u32 p, %r647, 0;
    vote.ballot.sync.b32 %r647, p, 0xffffffff;
    @!p not.b32 %r647, %r647;
}

	// end inline asm
	mov.b32 	%r652, 2;
	// begin inline asm
	{
    .reg .pred p;
    and.b32 %r650, %r669, %r652;    setp.ne.u32 p, %r650, 0;
    vote.ballot.sync.b32 %r650, p, 0xffffffff;
    @!p not.b32 %r650, %r650;
}

	// end inline asm
	and.b32  	%r676, %r650, %r647;
	mov.b32 	%r655, 4;
	// begin inline asm
	{
    .reg .pred p;
    and.b32 %r653, %r669, %r655;    setp.ne.u32 p, %r653, 0;
    vote.ballot.sync.b32 %r653, p, 0xffffffff;
    @!p not.b32 %r653, %r653;
}

	// end inline asm
	and.b32  	%r677, %r653, %r676;
	mov.b32 	%r658, 8;
	// begin inline asm
	{
    .reg .pred p;
    and.b32 %r656, %r669, %r658;    setp.ne.u32 p, %r656, 0;
    vote.ballot.sync.b32 %r656, p, 0xffffffff;
    @!p not.b32 %r656, %r656;
}

	// end inline asm
	and.b32  	%r678, %r656, %r677;
	mov.b32 	%r661, 16;
	// begin inline asm
	{
    .reg .pred p;
    and.b32 %r659, %r669, %r661;    setp.ne.u32 p, %r659, 0;
    vote.ballot.sync.b32 %r659, p, 0xffffffff;
    @!p not.b32 %r659, %r659;
}

	// end inline asm
	and.b32  	%r679, %r659, %r678;
	mov.b32 	%r664, 32;
	// begin inline asm
	{
    .reg .pred p;
    and.b32 %r662, %r669, %r664;    setp.ne.u32 p, %r662, 0;
    vote.ballot.sync.b32 %r662, p, 0xffffffff;
    @!p not.b32 %r662, %r662;
}

	// end inline asm
	and.b32  	%r680, %r662, %r679;
	mov.b32 	%r667, 64;
	// begin inline asm
	{
    .reg .pred p;
    and.b32 %r665, %r669, %r667;    setp.ne.u32 p, %r665, 0;
    vote.ballot.sync.b32 %r665, p, 0xffffffff;
    @!p not.b32 %r665, %r665;
}

	// end inline asm
	and.b32  	%r681, %r665, %r680;
	mov.b32 	%r670, 128;
	// begin inline asm
	{
    .reg .pred p;
    and.b32 %r668, %r669, %r670;    setp.ne.u32 p, %r668, 0;
    vote.ballot.sync.b32 %r668, p, 0xffffffff;
    @!p not.b32 %r668, %r668;
}

	// end inline asm
	and.b32  	%r682, %r668, %r681;
	clz.b32 	%r683, %r682;
	sub.s32 	%r167, 31, %r683;
	and.b32  	%r684, %r646, %r682;
	popc.b32 	%r168, %r684;
	setp.ne.s32 	%p72, %r295, %r167;
	mov.b32 	%r1783, 0;
	@%p72 bra 	$L__BB35_117;
	shl.b32 	%r685, %r669, 2;
	add.s32 	%r686, %r164, %r685;
	atom.shared.add.u32 	%r1783, [%r686], %r168;
$L__BB35_117:
	shfl.sync.idx.b32	%r712|%p73, %r1783, %r167, 31, -1;
	add.s32 	%r171, %r168, %r712;
	shr.u32 	%r713, %r1765, %r293;
	and.b32  	%r709, %r713, %r82;
	mov.b32 	%r689, 1;
	// begin inline asm
	{
    .reg .pred p;
    and.b32 %r687, %r709, %r689;    setp.ne.u32 p, %r687, 0;
    vote.ballot.sync.b32 %r687, p, 0xffffffff;
    @!p not.b32 %r687, %r687;
}

	// end inline asm
	mov.b32 	%r692, 2;
	// begin inline asm
	{
    .reg .pred p;
    and.b32 %r690, %r709, %r692;    setp.ne.u32 p, %r690, 0;
    vote.ballot.sync.b32 %r690, p, 0xffffffff;
    @!p not.b32 %r690, %r690;
}

	// end inline asm
	and.b32  	%r714, %r690, %r687;
	mov.b32 	%r695, 4;
	// begin inline asm
	{
    .reg .pred p;
    and.b32 %r693, %r709, %r695;    setp.ne.u32 p, %r693, 0;
    vote.ballot.sync.b32 %r693, p, 0xffffffff;
    @!p not.b32 %r693, %r693;
}

	// end inline asm
	and.b32  	%r715, %r693, %r714;
	mov.b32 	%r698, 8;
	// begin inline asm
	{
    .reg .pred p;
    and.b32 %r696, %r709, %r698;    setp.ne.u32 p, %r696, 0;
    vote.ballot.sync.b32 %r696, p, 0xffffffff;
    @!p not.b32 %r696, %r696;
}

	// end inline asm
	and.b32  	%r716, %r696, %r715;
	mov.b32 	%r701, 16;
	// begin inline asm
	{
    .reg .pred p;
    and.b32 %r699, %r709, %r701;    setp.ne.u32 p, %r699, 0;
    vote.ballot.sync.b32 %r699, p, 0xffffffff;
    @!p not.b32 %r699, %r699;
}

	// end inline asm
	and.b32  	%r717, %r699, %r716;
	mov.b32 	%r704, 32;
	// begin inline asm
	{
    .reg .pred p;
    and.b32 %r702, %r709, %r704;    setp.ne.u32 p, %r702, 0;
    vote.ballot.sync.b32 %r702, p, 0xffffffff;
    @!p not.b32 %r702, %r702;
}

	// end inline asm
	and.b32  	%r718, %r702, %r717;
	mov.b32 	%r707, 64;
	// begin inline asm
	{
    .reg .pred p;
    and.b32 %r705, %r709, %r707;    setp.ne.u32 p, %r705, 0;
    vote.ballot.sync.b32 %r705, p, 0xffffffff;
    @!p not.b32 %r705, %r705;
}

	// end inline asm
	and.b32  	%r719, %r705, %r718;
	mov.b32 	%r710, 128;
	// begin inline asm
	{
    .reg .pred p;
    and.b32 %r708, %r709, %r710;    setp.ne.u32 p, %r708, 0;
    vote.ballot.sync.b32 %r708, p, 0xffffffff;
    @!p not.b32 %r708, %r708;
}

	// end inline asm
	and.b32  	%r720, %r708, %r719;
	clz.b32 	%r721, %r720;
	sub.s32 	%r173, 31, %r721;
	and.b32  	%r722, %r646, %r720;
	popc.b32 	%r174, %r722;
	setp.ne.s32 	%p74, %r295, %r173;
	mov.b32 	%r1784, 0;
	@%p74 bra 	$L__BB35_119;
	shl.b32 	%r723, %r709, 2;
	add.s32 	%r724, %r164, %r723;
	atom.shared.add.u32 	%r1784, [%r724], %r174;
$L__BB35_119:
	shfl.sync.idx.b32	%r750|%p75, %r1784, %r173, 31, -1;
	add.s32 	%r177, %r174, %r750;
	shr.u32 	%r751, %r1766, %r293;
	and.b32  	%r747, %r751, %r82;
	mov.b32 	%r727, 1;
	// begin inline asm
	{
    .reg .pred p;
    and.b32 %r725, %r747, %r727;    setp.ne.u32 p, %r725, 0;
    vote.ballot.sync.b32 %r725, p, 0xffffffff;
    @!p not.b32 %r725, %r725;
}

	// end inline asm
	mov.b32 	%r730, 2;
	// begin inline asm
	{
    .reg .pred p;
    and.b32 %r728, %r747, %r730;    setp.ne.u32 p, %r728, 0;
    vote.ballot.sync.b32 %r728, p, 0xffffffff;
    @!p not.b32 %r728, %r728;
}

	// end inline asm
	and.b32  	%r752, %r728, %r725;
	mov.b32 	%r733, 4;
	// begin inline asm
	{
    .reg .pred p;
    and.b32 %r731, %r747, %r733;    setp.ne.u32 p, %r731, 0;
    vote.ballot.sync.b32 %r731, p, 0xffffffff;
    @!p not.b32 %r731, %r731;
}

	// end inline asm
	and.b32  	%r753, %r731, %r752;
	mov.b32 	%r736, 8;
	// begin inline asm
	{
    .reg .pred p;
    and.b32 %r734, %r747, %r736;    setp.ne.u32 p, %r734, 0;
    vote.ballot.sync.b32 %r734, p, 0xffffffff;
    @!p not.b32 %r734, %r734;
}

	// end inline asm
	and.b32  	%r754, %r734, %r753;
	mov.b32 	%r739, 16;
	// begin inline asm
	{
    .reg .pred p;
    and.b32 %r737, %r747, %r739;    setp.ne.u32 p, %r737, 0;
    vote.ballot.sync.b32 %r737, p, 0xffffffff;
    @!p not.b32 %r737, %r737;
}

	// end inline asm
	and.b32  	%r755, %r737, %r754;
	mov.b32 	%r742, 32;
	// begin inline asm
	{
    .reg .pred p;
    and.b32 %r740, %r747, %r742;    setp.ne.u32 p, %r740, 0;
    vote.ballot.sync.b32 %r740, p, 0xffffffff;
    @!p not.b32 %r740, %r740;
}

	// end inline asm
	and.b32  	%r756, %r740, %r755;
	mov.b32 	%r745, 64;
	// begin inline asm
	{
    .reg .pred p;
    and.b32 %r743, %r747, %r745;    setp.ne.u32 p, %r743, 0;
    vote.ballot.sync.b32 %r743, p, 0xffffffff;
    @!p not.b32 %r743, %r743;
}

	// end inline asm
	and.b32  	%r757, %r743, %r756;
	mov.b32 	%r748, 128;
	// begin inline asm
	{
    .reg .pred p;
    and.b32 %r746, %r747, %r748;    setp.ne.u32 p, %r746, 0;
    vote.ballot.sync.b32 %r746, p, 0xffffffff;
    @!p not.b32 %r746, %r746;
}

	// end inline asm
	and.b32  	%r758, %r746, %r757;
	clz.b32 	%r759, %r758;
	sub.s32 	%r179, 31, %r759;
	and.b32  	%r760, %r646, %r758;
	popc.b32 	%r180, %r760;
	setp.ne.s32 	%p76, %r295, %r179;
	mov.b32 	%r1785, 0;
	@%p76 bra 	$L__BB35_121;
	shl.b32 	%r761, %r747, 2;
	add.s32 	%r762, %r164, %r761;
	atom.shared.add.u32 	%r1785, [%r762], %r180;
$L__BB35_121:
	shfl.sync.idx.b32	%r788|%p77, %r1785, %r179, 31, -1;
	add.s32 	%r183, %r180, %r788;
	shr.u32 	%r789, %r1767, %r293;
	and.b32  	%r785, %r789, %r82;
	mov.b32 	%r765, 1;
	// begin inline asm
	{
    .reg .pred p;
    and.b32 %r763, %r785, %r765;    setp.ne.u32 p, %r763, 0;
    vote.ballot.sync.b32 %r763, p, 0xffffffff;
    @!p not.b32 %r763, %r763;
}

	// end inline asm
	mov.b32 	%r768, 2;
	// begin inline asm
	{
    .reg .pred p;
    and.b32 %r766, %r785, %r768;    setp.ne.u32 p, %r766, 0;
    vote.ballot.sync.b32 %r766, p, 0xffffffff;
    @!p not.b32 %r766, %r766;
}

	// end inline asm
	and.b32  	%r790, %r766, %r763;
	mov.b32 	%r771, 4;
	// begin inline asm
	{
    .reg .pred p;
    and.b32 %r769, %r785, %r771;    setp.ne.u32 p, %r769, 0;
    vote.ballot.sync.b32 %r769, p, 0xffffffff;
    @!p not.b32 %r769, %r769;
}

	// end inline asm
	and.b32  	%r791, %r769, %r790;
	mov.b32 	%r774, 8;
	// begin inline asm
	{
    .reg .pred p;
    and.b32 %r772, %r785, %r774;    setp.ne.u32 p, %r772, 0;
    vote.ballot.sync.b32 %r772, p, 0xffffffff;
    @!p not.b32 %r772, %r772;
}

	// end inline asm
	and.b32  	%r792, %r772, %r791;
	mov.b32 	%r777, 16;
	// begin inline asm
	{
    .reg .pred p;
    and.b32 %r775, %r785, %r777;    setp.ne.u32 p, %r775, 0;
    vote.ballot.sync.b32 %r775, p, 0xffffffff;
    @!p not.b32 %r775, %r775;
}

	// end inline asm
	and.b32  	%r793, %r775, %r792;
	mov.b32 	%r780, 32;
	// begin inline asm
	{
    .reg .pred p;
    and.b32 %r778, %r785, %r780;    setp.ne.u32 p, %r778, 0;
    vote.ballot.sync.b32 %r778, p, 0xffffffff;
    @!p not.b32 %r778, %r778;
}

	// end inline asm
	and.b32  	%r794, %r778, %r793;
	mov.b32 	%r783, 64;
	// begin inline asm
	{
    .reg .pred p;
    and.b32 %r781, %r785, %r783;    setp.ne.u32 p, %r781, 0;
    vote.ballot.sync.b32 %r781, p, 0xffffffff;
    @!p not.b32 %r781, %r781;
}

	// end inline asm
	and.b32  	%r795, %r781, %r794;
	mov.b32 	%r786, 128;
	// begin inline asm
	{
    .reg .pred p;
    and.b32 %r784, %r785, %r786;    setp.ne.u32 p, %r784, 0;
    vote.ballot.sync.b32 %r784, p, 0xffffffff;
    @!p not.b32 %r784, %r784;
}

	// end inline asm
	and.b32  	%r796, %r784, %r795;
	clz.b32 	%r797, %r796;
	sub.s32 	%r185, 31, %r797;
	and.b32  	%r798, %r646, %r796;
	popc.b32 	%r186, %r798;
	setp.ne.s32 	%p78, %r295, %r185;
	mov.b32 	%r1786, 0;
	@%p78 bra 	$L__BB35_123;
	shl.b32 	%r799, %r785, 2;
	add.s32 	%r800, %r164, %r799;
	atom.shared.add.u32 	%r1786, [%r800], %r186;
$L__BB35_123:
	shfl.sync.idx.b32	%r826|%p79, %r1786, %r185, 31, -1;
	add.s32 	%r189, %r186, %r826;
	shr.u32 	%r827, %r1768, %r293;
	and.b32  	%r823, %r827, %r82;
	mov.b32 	%r803, 1;
	// begin inline asm
	{
    .reg .pred p;
    and.b32 %r801, %r823, %r803;    setp.ne.u32 p, %r801, 0;
    vote.ballot.sync.b32 %r801, p, 0xffffffff;
    @!p not.b32 %r801, %r801;
}

	// end inline asm
	mov.b32 	%r806, 2;
	// begin inline asm
	{
    .reg .pred p;
    and.b32 %r804, %r823, %r806;    setp.ne.u32 p, %r804, 0;
    vote.ballot.sync.b32 %r804, p, 0xffffffff;
    @!p not.b32 %r804, %r804;
}

	// end inline asm
	and.b32  	%r828, %r804, %r801;
	mov.b32 	%r809, 4;
	// begin inline asm
	{
    .reg .pred p;
    and.b32 %r807, %r823, %r809;    setp.ne.u32 p, %r807, 0;
    vote.ballot.sync.b32 %r807, p, 0xffffffff;
    @!p not.b32 %r807, %r807;
}

	// end inline asm
	and.b32  	%r829, %r807, %r828;
	mov.b32 	%r812, 8;
	// begin inline asm
	{
    .reg .pred p;
    and.b32 %r810, %r823, %r812;    setp.ne.u32 p, %r810, 0;
    vote.ballot.sync.b32 %r810, p, 0xffffffff;
    @!p not.b32 %r810, %r810;
}

	// end inline asm
	and.b32  	%r830, %r810, %r829;
	mov.b32 	%r815, 16;
	// begin inline asm
	{
    .reg .pred p;
    and.b32 %r813, %r823, %r815;    setp.ne.u32 p, %r813, 0;
    vote.ballot.sync.b32 %r813, p, 0xffffffff;
    @!p not.b32 %r813, %r813;
}

	// end inline asm
	and.b32  	%r831, %r813, %r830;
	mov.b32 	%r818, 32;
	// begin inline asm
	{
    .reg .pred p;
    and.b32 %r816, %r823, %r818;    setp.ne.u32 p, %r816, 0;
    vote.ballot.sync.b32 %r816, p, 0xffffffff;
    @!p not.b32 %r816, %r816;
}

	// end inline asm
	and.b32  	%r832, %r816, %r831;
	mov.b32 	%r821, 64;
	// begin inline asm
	{
    .reg .pred p;
    and.b32 %r819, %r823, %r821;    setp.ne.u32 p, %r819, 0;
    vote.ballot.sync.b32 %r819, p, 0xffffffff;
    @!p not.b32 %r819, %r819;
}

	// end inline asm
	and.b32  	%r833, %r819, %r832;
	mov.b32 	%r824, 128;
	// begin inline asm
	{
    .reg .pred p;
    and.b32 %r822, %r823, %r824;    setp.ne.u32 p, %r822, 0;
    vote.ballot.sync.b32 %r822, p, 0xffffffff;
    @!p not.b32 %r822, %r822;
}

	// end inline asm
	and.b32  	%r834, %r822, %r833;
	clz.b32 	%r835, %r834;
	sub.s32 	%r191, 31, %r835;
	and.b32  	%r836, %r646, %r834;
	popc.b32 	%r192, %r836;
	setp.ne.s32 	%p80, %r295, %r191;
	mov.b32 	%r1787, 0;
	@%p80 bra 	$L__BB35_125;
	shl.b32 	%r837, %r823, 2;
	add.s32 	%r838, %r164, %r837;
	atom.shared.add.u32 	%r1787, [%r838], %r192;
$L__BB35_125:
	shfl.sync.idx.b32	%r864|%p81, %r1787, %r191, 31, -1;
	add.s32 	%r195, %r192, %r864;
	shr.u32 	%r865, %r1769, %r293;
	and.b32  	%r861, %r865, %r82;
	mov.b32 	%r841, 1;
	// begin inline asm
	{
    .reg .pred p;
    and.b32 %r839, %r861, %r841;    setp.ne.u32 p, %r839, 0;
    vote.ballot.sync.b32 %r839, p, 0xffffffff;
    @!p not.b32 %r839, %r839;
}

	// end inline asm
	mov.b32 	%r844, 2;
	// begin inline asm
	{
    .reg .pred p;
    and.b32 %r842, %r861, %r844;    setp.ne.u32 p, %r842, 0;
    vote.ballot.sync.b32 %r842, p, 0xffffffff;
    @!p not.b32 %r842, %r842;
}

	// end inline asm
	and.b32  	%r866, %r842, %r839;
	mov.b32 	%r847, 4;
	// begin inline asm
	{
    .reg .pred p;
    and.b32 %r845, %r861, %r847;    setp.ne.u32 p, %r845, 0;
    vote.ballot.sync.b32 %r845, p, 0xffffffff;
    @!p not.b32 %r845, %r845;
}

	// end inline asm
	and.b32  	%r867, %r845, %r866;
	mov.b32 	%r850, 8;
	// begin inline asm
	{
    .reg .pred p;
    and.b32 %r848, %r861, %r850;    setp.ne.u32 p, %r848, 0;
    vote.ballot.sync.b32 %r848, p, 0xffffffff;
    @!p not.b32 %r848, %r848;
}

	// end inline asm
	and.b32  	%r868, %r848, %r867;
	mov.b32 	%r853, 16;
	// begin inline asm
	{
    .reg .pred p;
    and.b32 %r851, %r861, %r853;    setp.ne.u32 p, %r851, 0;
    vote.ballot.sync.b32 %r851, p, 0xffffffff;
    @!p not.b32 %r851, %r851;
}

	// end inline asm
	and.b32  	%r869, %r851, %r868;
	mov.b32 	%r856, 32;
	// begin inline asm
	{
    .reg .pred p;
    and.b32 %r854, %r861, %r856;    setp.ne.u32 p, %r854, 0;
    vote.ballot.sync.b32 %r854, p, 0xffffffff;
    @!p not.b32 %r854, %r854;
}

	// end inline asm
	and.b32  	%r870, %r854, %r869;
	mov.b32 	%r859, 64;
	// begin inline asm
	{
    .reg .pred p;
    and.b32 %r857, %r861, %r859;    setp.ne.u32 p, %r857, 0;
    vote.ballot.sync.b32 %r857, p, 0xffffffff;
    @!p not.b32 %r857, %r857;
}

	// end inline asm
	and.b32  	%r871, %r857, %r870;
	mov.b32 	%r862, 128;
	// begin inline asm
	{
    .reg .pred p;
    and.b32 %r860, %r861, %r862;    setp.ne.u32 p, %r860, 0;
    vote.ballot.sync.b32 %r860, p, 0xffffffff;
    @!p not.b32 %r860, %r860;
}

	// end inline asm
	and.b32  	%r872, %r860, %r871;
	clz.b32 	%r873, %r872;
	sub.s32 	%r197, 31, %r873;
	and.b32  	%r874, %r646, %r872;
	popc.b32 	%r198, %r874;
	setp.ne.s32 	%p82, %r295, %r197;
	mov.b32 	%r1788, 0;
	@%p82 bra 	$L__BB35_127;
	shl.b32 	%r875, %r861, 2;
	add.s32 	%r876, %r164, %r875;
	atom.shared.add.u32 	%r1788, [%r876], %r198;
$L__BB35_127:
	shfl.sync.idx.b32	%r902|%p83, %r1788, %r197, 31, -1;
	add.s32 	%r201, %r198, %r902;
	shr.u32 	%r903, %r1770, %r293;
	and.b32  	%r899, %r903, %r82;
	mov.b32 	%r879, 1;
	// begin inline asm
	{
    .reg .pred p;
    and.b32 %r877, %r899, %r879;    setp.ne.u32 p, %r877, 0;
    vote.ballot.sync.b32 %r877, p, 0xffffffff;
    @!p not.b32 %r877, %r877;
}

	// end inline asm
	mov.b32 	%r882, 2;
	// begin inline asm
	{
    .reg .pred p;
    and.b32 %r880, %r899, %r882;    setp.ne.u32 p, %r880, 0;
    vote.ballot.sync.b32 %r880, p, 0xffffffff;
    @!p not.b32 %r880, %r880;
}

	// end inline asm
	and.b32  	%r904, %r880, %r877;
	mov.b32 	%r885, 4;
	// begin inline asm
	{
    .reg .pred p;
    and.b32 %r883, %r899, %r885;    setp.ne.u32 p, %r883, 0;
    vote.ballot.sync.b32 %r883, p, 0xffffffff;
    @!p not.b32 %r883, %r883;
}

	// end inline asm
	and.b32  	%r905, %r883, %r904;
	mov.b32 	%r888, 8;
	// begin inline asm
	{
    .reg .pred p;
    and.b32 %r886, %r899, %r888;    setp.ne.u32 p, %r886, 0;
    vote.ballot.sync.b32 %r886, p, 0xffffffff;
    @!p not.b32 %r886, %r886;
}

	// end inline asm
	and.b32  	%r906, %r886, %r905;
	mov.b32 	%r891, 16;
	// begin inline asm
	{
    .reg .pred p;
    and.b32 %r889, %r899, %r891;    setp.ne.u32 p, %r889, 0;
    vote.ballot.sync.b32 %r889, p, 0xffffffff;
    @!p not.b32 %r889, %r889;
}

	// end inline asm
	and.b32  	%r907, %r889, %r906;
	mov.b32 	%r894, 32;
	// begin inline asm
	{
    .reg .pred p;
    and.b32 %r892, %r899, %r894;    setp.ne.u32 p, %r892, 0;
    vote.ballot.sync.b32 %r892, p, 0xffffffff;
    @!p not.b32 %r892, %r892;
}

	// end inline asm
	and.b32  	%r908, %r892, %r907;
	mov.b32 	%r897, 64;
	// begin inline asm
	{
    .reg .pred p;
    and.b32 %r895, %r899, %r897;    setp.ne.u32 p, %r895, 0;
    vote.ballot.sync.b32 %r895, p, 0xffffffff;
    @!p not.b32 %r895, %r895;
}

	// end inline asm
	and.b32  	%r909, %r895, %r908;
	mov.b32 	%r900, 128;
	// begin inline asm
	{
    .reg .pred p;
    and.b32 %r898, %r899, %r900;    setp.ne.u32 p, %r898, 0;
    vote.ballot.sync.b32 %r898, p, 0xffffffff;
    @!p not.b32 %r898, %r898;
}

	// end inline asm
	and.b32  	%r910, %r898, %r909;
	clz.b32 	%r911, %r910;
	sub.s32 	%r203, 31, %r911;
	and.b32  	%r912, %r646, %r910;
	popc.b32 	%r204, %r912;
	setp.ne.s32 	%p84, %r295, %r203;
	mov.b32 	%r1789, 0;
	@%p84 bra 	$L__BB35_129;
	shl.b32 	%r913, %r899, 2;
	add.s32 	%r914, %r164, %r913;
	atom.shared.add.u32 	%r1789, [%r914], %r204;
$L__BB35_129:
	shfl.sync.idx.b32	%r940|%p85, %r1789, %r203, 31, -1;
	add.s32 	%r207, %r204, %r940;
	shr.u32 	%r941, %r1771, %r293;
	and.b32  	%r937, %r941, %r82;
	mov.b32 	%r917, 1;
	// begin inline asm
	{
    .reg .pred p;
    and.b32 %r915, %r937, %r917;    setp.ne.u32 p, %r915, 0;
    vote.ballot.sync.b32 %r915, p, 0xffffffff;
    @!p not.b32 %r915, %r915;
}

	// end inline asm
	mov.b32 	%r920, 2;
	// begin inline asm
	{
    .reg .pred p;
    and.b32 %r918, %r937, %r920;    setp.ne.u32 p, %r918, 0;
    vote.ballot.sync.b32 %r918, p, 0xffffffff;
    @!p not.b32 %r918, %r918;
}

	// end inline asm
	and.b32  	%r942, %r918, %r915;
	mov.b32 	%r923, 4;
	// begin inline asm
	{
    .reg .pred p;
    and.b32 %r921, %r937, %r923;    setp.ne.u32 p, %r921, 0;
    vote.ballot.sync.b32 %r921, p, 0xffffffff;
    @!p not.b32 %r921, %r921;
}

	// end inline asm
	and.b32  	%r943, %r921, %r942;
	mov.b32 	%r926, 8;
	// begin inline asm
	{
    .reg .pred p;
    and.b32 %r924, %r937, %r926;    setp.ne.u32 p, %r924, 0;
    vote.ballot.sync.b32 %r924, p, 0xffffffff;
    @!p not.b32 %r924, %r924;
}

	// end inline asm
	and.b32  	%r944, %r924, %r943;
	mov.b32 	%r929, 16;
	// begin inline asm
	{
    .reg .pred p;
    and.b32 %r927, %r937, %r929;    setp.ne.u32 p, %r927, 0;
    vote.ballot.sync.b32 %r927, p, 0xffffffff;
    @!p not.b32 %r927, %r927;
}

	// end inline asm
	and.b32  	%r945, %r927, %r944;
	mov.b32 	%r932, 32;
	// begin inline asm
	{
    .reg .pred p;
    and.b32 %r930, %r937, %r932;    setp.ne.u32 p, %r930, 0;
    vote.ballot.sync.b32 %r930, p, 0xffffffff;
    @!p not.b32 %r930, %r930;
}

	// end inline asm
	and.b32  	%r946, %r930, %r945;
	mov.b32 	%r935, 64;
	// begin inline asm
	{
    .reg .pred p;
    and.b32 %r933, %r937, %r935;    setp.ne.u32 p, %r933, 0;
    vote.ballot.sync.b32 %r933, p, 0xffffffff;
    @!p not.b32 %r933, %r933;
}

	// end inline asm
	and.b32  	%r947, %r933, %r946;
	mov.b32 	%r938, 128;
	// begin inline asm
	{
    .reg .pred p;
    and.b32 %r936, %r937, %r938;    setp.ne.u32 p, %r936, 0;
    vote.ballot.sync.b32 %r936, p, 0xffffffff;
    @!p not.b32 %r936, %r936;
}

	// end inline asm
	and.b32  	%r948, %r936, %r947;
	clz.b32 	%r949, %r948;
	sub.s32 	%r209, 31, %r949;
	and.b32  	%r950, %r646, %r948;
	popc.b32 	%r210, %r950;
	setp.ne.s32 	%p86, %r295, %r209;
	mov.b32 	%r1790, 0;
	@%p86 bra 	$L__BB35_131;
	shl.b32 	%r951, %r937, 2;
	add.s32 	%r952, %r164, %r951;
	atom.shared.add.u32 	%r1790, [%r952], %r210;
$L__BB35_131:
	shfl.sync.idx.b32	%r978|%p87, %r1790, %r209, 31, -1;
	add.s32 	%r213, %r210, %r978;
	shr.u32 	%r979, %r1772, %r293;
	and.b32  	%r975, %r979, %r82;
	mov.b32 	%r955, 1;
	// begin inline asm
	{
    .reg .pred p;
    and.b32 %r953, %r975, %r955;    setp.ne.u32 p, %r953, 0;
    vote.ballot.sync.b32 %r953, p, 0xffffffff;
    @!p not.b32 %r953, %r953;
}

	// end inline asm
	mov.b32 	%r958, 2;
	// begin inline asm
	{
    .reg .pred p;
    and.b32 %r956, %r975, %r958;    setp.ne.u32 p, %r956, 0;
    vote.ballot.sync.b32 %r956, p, 0xffffffff;
    @!p not.b32 %r956, %r956;
}

	// end inline asm
	and.b32  	%r980, %r956, %r953;
	mov.b32 	%r961, 4;
	// begin inline asm
	{
    .reg .pred p;
    and.b32 %r959, %r975, %r961;    setp.ne.u32 p, %r959, 0;
    vote.ballot.sync.b32 %r959, p, 0xffffffff;
    @!p not.b32 %r959, %r959;
}

	// end inline asm
	and.b32  	%r981, %r959, %r980;
	mov.b32 	%r964, 8;
	// begin inline asm
	{
    .reg .pred p;
    and.b32 %r962, %r975, %r964;    setp.ne.u32 p, %r962, 0;
    vote.ballot.sync.b32 %r962, p, 0xffffffff;
    @!p not.b32 %r962, %r962;
}

	// end inline asm
	and.b32  	%r982, %r962, %r981;
	mov.b32 	%r967, 16;
	// begin inline asm
	{
    .reg .pred p;
    and.b32 %r965, %r975, %r967;    setp.ne.u32 p, %r965, 0;
    vote.ballot.sync.b32 %r965, p, 0xffffffff;
    @!p not.b32 %r965, %r965;
}

	// end inline asm
	and.b32  	%r983, %r965, %r982;
	mov.b32 	%r970, 32;
	// begin inline asm
	{
    .reg .pred p;
    and.b32 %r968, %r975, %r970;    setp.ne.u32 p, %r968, 0;
    vote.ballot.sync.b32 %r968, p, 0xffffffff;
    @!p not.b32 %r968, %r968;
}

	// end inline asm
	and.b32  	%r984, %r968, %r983;
	mov.b32 	%r973, 64;
	// begin inline asm
	{
    .reg .pred p;
    and.b32 %r971, %r975, %r973;    setp.ne.u32 p, %r971, 0;
    vote.ballot.sync.b32 %r971, p, 0xffffffff;
    @!p not.b32 %r971, %r971;
}

	// end inline asm
	and.b32  	%r985, %r971, %r984;
	mov.b32 	%r976, 128;
	// begin inline asm
	{
    .reg .pred p;
    and.b32 %r974, %r975, %r976;    setp.ne.u32 p, %r974, 0;
    vote.ballot.sync.b32 %r974, p, 0xffffffff;
    @!p not.b32 %r974, %r974;
}

	// end inline asm
	and.b32  	%r986, %r974, %r985;
	clz.b32 	%r987, %r986;
	sub.s32 	%r215, 31, %r987;
	and.b32  	%r988, %r646, %r986;
	popc.b32 	%r216, %r988;
	setp.ne.s32 	%p88, %r295, %r215;
	mov.b32 	%r1791, 0;
	@%p88 bra 	$L__BB35_133;
	shl.b32 	%r989, %r975, 2;
	add.s32 	%r990, %r164, %r989;
	atom.shared.add.u32 	%r1791, [%r990], %r216;
$L__BB35_133:
	shfl.sync.idx.b32	%r1016|%p89, %r1791, %r215, 31, -1;
	add.s32 	%r219, %r216, %r1016;
	shr.u32 	%r1017, %r1773, %r293;
	and.b32  	%r1013, %r1017, %r82;
	mov.b32 	%r993, 1;
	// begin inline asm
	{
    .reg .pred p;
    and.b32 %r991, %r1013, %r993;    setp.ne.u32 p, %r991, 0;
    vote.ballot.sync.b32 %r991, p, 0xffffffff;
    @!p not.b32 %r991, %r991;
}

	// end inline asm
	mov.b32 	%r996, 2;
	// begin inline asm
	{
    .reg .pred p;
    and.b32 %r994, %r1013, %r996;    setp.ne.u32 p, %r994, 0;
    vote.ballot.sync.b32 %r994, p, 0xffffffff;
    @!p not.b32 %r994, %r994;
}

	// end inline asm
	and.b32  	%r1018, %r994, %r991;
	mov.b32 	%r999, 4;
	// begin inline asm
	{
    .reg .pred p;
    and.b32 %r997, %r1013, %r999;    setp.ne.u32 p, %r997, 0;
    vote.ballot.sync.b32 %r997, p, 0xffffffff;
    @!p not.b32 %r997, %r997;
}

	// end inline asm
	and.b32  	%r1019, %r997, %r1018;
	mov.b32 	%r1002, 8;
	// begin inline asm
	{
    .reg .pred p;
    and.b32 %r1000, %r1013, %r1002;    setp.ne.u32 p, %r1000, 0;
    vote.ballot.sync.b32 %r1000, p, 0xffffffff;
    @!p not.b32 %r1000, %r1000;
}

	// end inline asm
	and.b32  	%r1020, %r1000, %r1019;
	mov.b32 	%r1005, 16;
	// begin inline asm
	{
    .reg .pred p;
    and.b32 %r1003, %r1013, %r1005;    setp.ne.u32 p, %r1003, 0;
    vote.ballot.sync.b32 %r1003, p, 0xffffffff;
    @!p not.b32 %r1003, %r1003;
}

	// end inline asm
	and.b32  	%r1021, %r1003, %r1020;
	mov.b32 	%r1008, 32;
	// begin inline asm
	{
    .reg .pred p;
    and.b32 %r1006, %r1013, %r1008;    setp.ne.u32 p, %r1006, 0;
    vote.ballot.sync.b32 %r1006, p, 0xffffffff;
    @!p not.b32 %r1006, %r1006;
}

	// end inline asm
	and.b32  	%r1022, %r1006, %r1021;
	mov.b32 	%r1011, 64;
	// begin inline asm
	{
    .reg .pred p;
    and.b32 %r1009, %r1013, %r1011;    setp.ne.u32 p, %r1009, 0;
    vote.ballot.sync.b32 %r1009, p, 0xffffffff;
    @!p not.b32 %r1009, %r1009;
}

	// end inline asm
	and.b32  	%r1023, %r1009, %r1022;
	mov.b32 	%r1014, 128;
	// begin inline asm
	{
    .reg .pred p;
    and.b32 %r1012, %r1013, %r1014;    setp.ne.u32 p, %r1012, 0;
    vote.ballot.sync.b32 %r1012, p, 0xffffffff;
    @!p not.b32 %r1012, %r1012;
}

	// end inline asm
	and.b32  	%r1024, %r1012, %r1023;
	clz.b32 	%r1025, %r1024;
	sub.s32 	%r221, 31, %r1025;
	and.b32  	%r1026, %r646, %r1024;
	popc.b32 	%r222, %r1026;
	setp.ne.s32 	%p90, %r295, %r221;
	mov.b32 	%r1792, 0;
	@%p90 bra 	$L__BB35_135;
	shl.b32 	%r1027, %r1013, 2;
	add.s32 	%r1028, %r164, %r1027;
	atom.shared.add.u32 	%r1792, [%r1028], %r222;
$L__BB35_135:
	shfl.sync.idx.b32	%r1054|%p91, %r1792, %r221, 31, -1;
	add.s32 	%r225, %r222, %r1054;
	shr.u32 	%r1055, %r1774, %r293;
	and.b32  	%r1051, %r1055, %r82;
	mov.b32 	%r1031, 1;
	// begin inline asm
	{
    .reg .pred p;
    and.b32 %r1029, %r1051, %r1031;    setp.ne.u32 p, %r1029, 0;
    vote.ballot.sync.b32 %r1029, p, 0xffffffff;
    @!p not.b32 %r1029, %r1029;
}

	// end inline asm
	mov.b32 	%r1034, 2;
	// begin inline asm
	{
    .reg .pred p;
    and.b32 %r1032, %r1051, %r1034;    setp.ne.u32 p, %r1032, 0;
    vote.ballot.sync.b32 %r1032, p, 0xffffffff;
    @!p not.b32 %r1032, %r1032;
}

	// end inline asm
	and.b32  	%r1056, %r1032, %r1029;
	mov.b32 	%r1037, 4;
	// begin inline asm
	{
    .reg .pred p;
    and.b32 %r1035, %r1051, %r1037;    setp.ne.u32 p, %r1035, 0;
    vote.ballot.sync.b32 %r1035, p, 0xffffffff;
    @!p not.b32 %r1035, %r1035;
}

	// end inline asm
	and.b32  	%r1057, %r1035, %r1056;
	mov.b32 	%r1040, 8;
	// begin inline asm
	{
    .reg .pred p;
    and.b32 %r1038, %r1051, %r1040;    setp.ne.u32 p, %r1038, 0;
    vote.ballot.sync.b32 %r1038, p, 0xffffffff;
    @!p not.b32 %r1038, %r1038;
}

	// end inline asm
	and.b32  	%r1058, %r1038, %r1057;
	mov.b32 	%r1043, 16;
	// begin inline asm
	{
    .reg .pred p;
    and.b32 %r1041, %r1051, %r1043;    setp.ne.u32 p, %r1041, 0;
    vote.ballot.sync.b32 %r1041, p, 0xffffffff;
    @!p not.b32 %r1041, %r1041;
}

	// end inline asm
	and.b32  	%r1059, %r1041, %r1058;
	mov.b32 	%r1046, 32;
	// begin inline asm
	{
    .reg .pred p;
    and.b32 %r1044, %r1051, %r1046;    setp.ne.u32 p, %r1044, 0;
    vote.ballot.sync.b32 %r1044, p, 0xffffffff;
    @!p not.b32 %r1044, %r1044;
}

	// end inline asm
	and.b32  	%r1060, %r1044, %r1059;
	mov.b32 	%r1049, 64;
	// begin inline asm
	{
    .reg .pred p;
    and.b32 %r1047, %r1051, %r1049;    setp.ne.u32 p, %r1047, 0;
    vote.ballot.sync.b32 %r1047, p, 0xffffffff;
    @!p not.b32 %r1047, %r1047;
}

	// end inline asm
	and.b32  	%r1061, %r1047, %r1060;
	mov.b32 	%r1052, 128;
	// begin inline asm
	{
    .reg .pred p;
    and.b32 %r1050, %r1051, %r1052;    setp.ne.u32 p, %r1050, 0;
    vote.ballot.sync.b32 %r1050, p, 0xffffffff;
    @!p not.b32 %r1050, %r1050;
}

	// end inline asm
	and.b32  	%r1062, %r1050, %r1061;
	clz.b32 	%r1063, %r1062;
	sub.s32 	%r227, 31, %r1063;
	and.b32  	%r1064, %r646, %r1062;
	popc.b32 	%r228, %r1064;
	setp.ne.s32 	%p92, %r295, %r227;
	mov.b32 	%r1793, 0;
	@%p92 bra 	$L__BB35_137;
	shl.b32 	%r1065, %r1051, 2;
	add.s32 	%r1066, %r164, %r1065;
	atom.shared.add.u32 	%r1793, [%r1066], %r228;
$L__BB35_137:
	shfl.sync.idx.b32	%r1092|%p93, %r1793, %r227, 31, -1;
	add.s32 	%r231, %r228, %r1092;
	shr.u32 	%r1093, %r1775, %r293;
	and.b32  	%r1089, %r1093, %r82;
	mov.b32 	%r1069, 1;
	// begin inline asm
	{
    .reg .pred p;
    and.b32 %r1067, %r1089, %r1069;    setp.ne.u32 p, %r1067, 0;
    vote.ballot.sync.b32 %r1067, p, 0xffffffff;
    @!p not.b32 %r1067, %r1067;
}

	// end inline asm
	mov.b32 	%r1072, 2;
	// begin inline asm
	{
    .reg .pred p;
    and.b32 %r1070, %r1089, %r1072;    setp.ne.u32 p, %r1070, 0;
    vote.ballot.sync.b32 %r1070, p, 0xffffffff;
    @!p not.b32 %r1070, %r1070;
}

	// end inline asm
	and.b32  	%r1094, %r1070, %r1067;
	mov.b32 	%r1075, 4;
	// begin inline asm
	{
    .reg .pred p;
    and.b32 %r1073, %r1089, %r1075;    setp.ne.u32 p, %r1073, 0;
    vote.ballot.sync.b32 %r1073, p, 0xffffffff;
    @!p not.b32 %r1073, %r1073;
}

	// end inline asm
	and.b32  	%r1095, %r1073, %r1094;
	mov.b32 	%r1078, 8;
	// begin inline asm
	{
    .reg .pred p;
    and.b32 %r1076, %r1089, %r1078;    setp.ne.u32 p, %r1076, 0;
    vote.ballot.sync.b32 %r1076, p, 0xffffffff;
    @!p not.b32 %r1076, %r1076;
}

	// end inline asm
	and.b32  	%r1096, %r1076, %r1095;
	mov.b32 	%r1081, 16;
	// begin inline asm
	{
    .reg .pred p;
    and.b32 %r1079, %r1089, %r1081;    setp.ne.u32 p, %r1079, 0;
    vote.ballot.sync.b32 %r1079, p, 0xffffffff;
    @!p not.b32 %r1079, %r1079;
}

	// end inline asm
	and.b32  	%r1097, %r1079, %r1096;
	mov.b32 	%r1084, 32;
	// begin inline asm
	{
    .reg .pred p;
    and.b32 %r1082, %r1089, %r1084;    setp.ne.u32 p, %r1082, 0;
    vote.ballot.sync.b32 %r1082, p, 0xffffffff;
    @!p not.b32 %r1082, %r1082;
}

	// end inline asm
	and.b32  	%r1098, %r1082, %r1097;
	mov.b32 	%r1087, 64;
	// begin inline asm
	{
    .reg .pred p;
    and.b32 %r1085, %r1089, %r1087;    setp.ne.u32 p, %r1085, 0;
    vote.ballot.sync.b32 %r1085, p, 0xffffffff;
    @!p not.b32 %r1085, %r1085;
}

	// end inline asm
	and.b32  	%r1099, %r1085, %r1098;
	mov.b32 	%r1090, 128;
	// begin inline asm
	{
    .reg .pred p;
    and.b32 %r1088, %r1089, %r1090;    setp.ne.u32 p, %r1088, 0;
    vote.ballot.sync.b32 %r1088, p, 0xffffffff;
    @!p not.b32 %r1088, %r1088;
}

	// end inline asm
	and.b32  	%r1100, %r1088, %r1099;
	clz.b32 	%r1101, %r1100;
	sub.s32 	%r233, 31, %r1101;
	and.b32  	%r1102, %r646, %r1100;
	popc.b32 	%r234, %r1102;
	setp.ne.s32 	%p94, %r295, %r233;
	mov.b32 	%r1794, 0;
	@%p94 bra 	$L__BB35_139;
	shl.b32 	%r1103, %r1089, 2;
	add.s32 	%r1104, %r164, %r1103;
	atom.shared.add.u32 	%r1794, [%r1104], %r234;
$L__BB35_139:
	shfl.sync.idx.b32	%r1130|%p95, %r1794, %r233, 31, -1;
	add.s32 	%r237, %r234, %r1130;
	shr.u32 	%r1131, %r1776, %r293;
	and.b32  	%r1127, %r1131, %r82;
	mov.b32 	%r1107, 1;
	// begin inline asm
	{
    .reg .pred p;
    and.b32 %r1105, %r1127, %r1107;    setp.ne.u32 p, %r1105, 0;
    vote.ballot.sync.b32 %r1105, p, 0xffffffff;
    @!p not.b32 %r1105, %r1105;
}

	// end inline asm
	mov.b32 	%r1110, 2;
	// begin inline asm
	{
    .reg .pred p;
    and.b32 %r1108, %r1127, %r1110;    setp.ne.u32 p, %r1108, 0;
    vote.ballot.sync.b32 %r1108, p, 0xffffffff;
    @!p not.b32 %r1108, %r1108;
}

	// end inline asm
	and.b32  	%r1132, %r1108, %r1105;
	mov.b32 	%r1113, 4;
	// begin inline asm
	{
    .reg .pred p;
    and.b32 %r1111, %r1127, %r1113;    setp.ne.u32 p, %r1111, 0;
    vote.ballot.sync.b32 %r1111, p, 0xffffffff;
    @!p not.b32 %r1111, %r1111;
}

	// end inline asm
	and.b32  	%r1133, %r1111, %r1132;
	mov.b32 	%r1116, 8;
	// begin inline asm
	{
    .reg .pred p;
    and.b32 %r1114, %r1127, %r1116;    setp.ne.u32 p, %r1114, 0;
    vote.ballot.sync.b32 %r1114, p, 0xffffffff;
    @!p not.b32 %r1114, %r1114;
}

	// end inline asm
	and.b32  	%r1134, %r1114, %r1133;
	mov.b32 	%r1119, 16;
	// begin inline asm
	{
    .reg .pred p;
    and.b32 %r1117, %r1127, %r1119;    setp.ne.u32 p, %r1117, 0;
    vote.ballot.sync.b32 %r1117, p, 0xffffffff;
    @!p not.b32 %r1117, %r1117;
}

	// end inline asm
	and.b32  	%r1135, %r1117, %r1134;
	mov.b32 	%r1122, 32;
	// begin inline asm
	{
    .reg .pred p;
    and.b32 %r1120, %r1127, %r1122;    setp.ne.u32 p, %r1120, 0;
    vote.ballot.sync.b32 %r1120, p, 0xffffffff;
    @!p not.b32 %r1120, %r1120;
}

	// end inline asm
	and.b32  	%r1136, %r1120, %r1135;
	mov.b32 	%r1125, 64;
	// begin inline asm
	{
    .reg .pred p;
    and.b32 %r1123, %r1127, %r1125;    setp.ne.u32 p, %r1123, 0;
    vote.ballot.sync.b32 %r1123, p, 0xffffffff;
    @!p not.b32 %r1123, %r1123;
}

	// end inline asm
	and.b32  	%r1137, %r1123, %r1136;
	mov.b32 	%r1128, 128;
	// begin inline asm
	{
    .reg .pred p;
    and.b32 %r1126, %r1127, %r1128;    setp.ne.u32 p, %r1126, 0;
    vote.ballot.sync.b32 %r1126, p, 0xffffffff;
    @!p not.b32 %r1126, %r1126;
}

	// end inline asm
	and.b32  	%r1138, %r1126, %r1137;
	clz.b32 	%r1139, %r1138;
	sub.s32 	%r239, 31, %r1139;
	and.b32  	%r1140, %r646, %r1138;
	popc.b32 	%r240, %r1140;
	setp.ne.s32 	%p96, %r295, %r239;
	mov.b32 	%r1795, 0;
	@%p96 bra 	$L__BB35_141;
	shl.b32 	%r1141, %r1127, 2;
	add.s32 	%r1142, %r164, %r1141;
	atom.shared.add.u32 	%r1795, [%r1142], %r240;
$L__BB35_141:
	shfl.sync.idx.b32	%r1168|%p97, %r1795, %r239, 31, -1;
	add.s32 	%r243, %r240, %r1168;
	shr.u32 	%r1169, %r1777, %r293;
	and.b32  	%r1165, %r1169, %r82;
	mov.b32 	%r1145, 1;
	// begin inline asm
	{
    .reg .pred p;
    and.b32 %r1143, %r1165, %r1145;    setp.ne.u32 p, %r1143, 0;
    vote.ballot.sync.b32 %r1143, p, 0xffffffff;
    @!p not.b32 %r1143, %r1143;
}

	// end inline asm
	mov.b32 	%r1148, 2;
	// begin inline asm
	{
    .reg .pred p;
    and.b32 %r1146, %r1165, %r1148;    setp.ne.u32 p, %r1146, 0;
    vote.ballot.sync.b32 %r1146, p, 0xffffffff;
    @!p not.b32 %r1146, %r1146;
}

	// end inline asm
	and.b32  	%r1170, %r1146, %r1143;
	mov.b32 	%r1151, 4;
	// begin inline asm
	{
    .reg .pred p;
    and.b32 %r1149, %r1165, %r1151;    setp.ne.u32 p, %r1149, 0;
    vote.ballot.sync.b32 %r1149, p, 0xffffffff;
    @!p not.b32 %r1149, %r1149;
}

	// end inline asm
	and.b32  	%r1171, %r1149, %r1170;
	mov.b32 	%r1154, 8;
	// begin inline asm
	{
    .reg .pred p;
    and.b32 %r1152, %r1165, %r1154;    setp.ne.u32 p, %r1152, 0;
    vote.ballot.sync.b32 %r1152, p, 0xffffffff;
    @!p not.b32 %r1152, %r1152;
}

	// end inline asm
	and.b32  	%r1172, %r1152, %r1171;
	mov.b32 	%r1157, 16;
	// begin inline asm
	{
    .reg .pred p;
    and.b32 %r1155, %r1165, %r1157;    setp.ne.u32 p, %r1155, 0;
    vote.ballot.sync.b32 %r1155, p, 0xffffffff;
    @!p not.b32 %r1155, %r1155;
}

	// end inline asm
	and.b32  	%r1173, %r1155, %r1172;
	mov.b32 	%r1160, 32;
	// begin inline asm
	{
    .reg .pred p;
    and.b32 %r1158, %r1165, %r1160;    setp.ne.u32 p, %r1158, 0;
    vote.ballot.sync.b32 %r1158, p, 0xffffffff;
    @!p not.b32 %r1158, %r1158;
}

	// end inline asm
	and.b32  	%r1174, %r1158, %r1173;
	mov.b32 	%r1163, 64;
	// begin inline asm
	{
    .reg .pred p;
    and.b32 %r1161, %r1165, %r1163;    setp.ne.u32 p, %r1161, 0;
    vote.ballot.sync.b32 %r1161, p, 0xffffffff;
    @!p not.b32 %r1161, %r1161;
}

	// end inline asm
	and.b32  	%r1175, %r1161, %r1174;
	mov.b32 	%r1166, 128;
	// begin inline asm
	{
    .reg .pred p;
    and.b32 %r1164, %r1165, %r1166;    setp.ne.u32 p, %r1164, 0;
    vote.ballot.sync.b32 %r1164, p, 0xffffffff;
    @!p not.b32 %r1164, %r1164;
}

	// end inline asm
	and.b32  	%r1176, %r1164, %r1175;
	clz.b32 	%r1177, %r1176;
	sub.s32 	%r245, 31, %r1177;
	and.b32  	%r1178, %r646, %r1176;
	popc.b32 	%r246, %r1178;
	setp.ne.s32 	%p98, %r295, %r245;
	mov.b32 	%r1796, 0;
	@%p98 bra 	$L__BB35_143;
	shl.b32 	%r1179, %r1165, 2;
	add.s32 	%r1180, %r164, %r1179;
	atom.shared.add.u32 	%r1796, [%r1180], %r246;
$L__BB35_143:
	shfl.sync.idx.b32	%r1206|%p99, %r1796, %r245, 31, -1;
	add.s32 	%r249, %r246, %r1206;
	shr.u32 	%r1207, %r1778, %r293;
	and.b32  	%r1203, %r1207, %r82;
	mov.b32 	%r1183, 1;
	// begin inline asm
	{
    .reg .pred p;
    and.b32 %r1181, %r1203, %r1183;    setp.ne.u32 p, %r1181, 0;
    vote.ballot.sync.b32 %r1181, p, 0xffffffff;
    @!p not.b32 %r1181, %r1181;
}

	// end inline asm
	mov.b32 	%r1186, 2;
	// begin inline asm
	{
    .reg .pred p;
    and.b32 %r1184, %r1203, %r1186;    setp.ne.u32 p, %r1184, 0;
    vote.ballot.sync.b32 %r1184, p, 0xffffffff;
    @!p not.b32 %r1184, %r1184;
}

	// end inline asm
	and.b32  	%r1208, %r1184, %r1181;
	mov.b32 	%r1189, 4;
	// begin inline asm
	{
    .reg .pred p;
    and.b32 %r1187, %r1203, %r1189;    setp.ne.u32 p, %r1187, 0;
    vote.ballot.sync.b32 %r1187, p, 0xffffffff;
    @!p not.b32 %r1187, %r1187;
}

	// end inline asm
	and.b32  	%r1209, %r1187, %r1208;
	mov.b32 	%r1192, 8;
	// begin inline asm
	{
    .reg .pred p;
    and.b32 %r1190, %r1203, %r1192;    setp.ne.u32 p, %r1190, 0;
    vote.ballot.sync.b32 %r1190, p, 0xffffffff;
    @!p not.b32 %r1190, %r1190;
}

	// end inline asm
	and.b32  	%r1210, %r1190, %r1209;
	mov.b32 	%r1195, 16;
	// begin inline asm
	{
    .reg .pred p;
    and.b32 %r1193, %r1203, %r1195;    setp.ne.u32 p, %r1193, 0;
    vote.ballot.sync.b32 %r1193, p, 0xffffffff;
    @!p not.b32 %r1193, %r1193;
}

	// end inline asm
	and.b32  	%r1211, %r1193, %r1210;
	mov.b32 	%r1198, 32;
	// begin inline asm
	{
    .reg .pred p;
    and.b32 %r1196, %r1203, %r1198;    setp.ne.u32 p, %r1196, 0;
    vote.ballot.sync.b32 %r1196, p, 0xffffffff;
    @!p not.b32 %r1196, %r1196;
}

	// end inline asm
	and.b32  	%r1212, %r1196, %r1211;
	mov.b32 	%r1201, 64;
	// begin inline asm
	{
    .reg .pred p;
    and.b32 %r1199, %r1203, %r1201;    setp.ne.u32 p, %r1199, 0;
    vote.ballot.sync.b32 %r1199, p, 0xffffffff;
    @!p not.b32 %r1199, %r1199;
}

	// end inline asm
	and.b32  	%r1213, %r1199, %r1212;
	mov.b32 	%r1204, 128;
	// begin inline asm
	{
    .reg .pred p;
    and.b32 %r1202, %r1203, %r1204;    setp.ne.u32 p, %r1202, 0;
    vote.ballot.sync.b32 %r1202, p, 0xffffffff;
    @!p not.b32 %r1202, %r1202;
}

	// end inline asm
	and.b32  	%r1214, %r1202, %r1213;
	clz.b32 	%r1215, %r1214;
	sub.s32 	%r251, 31, %r1215;
	and.b32  	%r1216, %r646, %r1214;
	popc.b32 	%r252, %r1216;
	setp.ne.s32 	%p100, %r295, %r251;
	mov.b32 	%r1797, 0;
	@%p100 bra 	$L__BB35_145;
	shl.b32 	%r1217, %r1203, 2;
	add.s32 	%r1218, %r164, %r1217;
	atom.shared.add.u32 	%r1797, [%r1218], %r252;
$L__BB35_145:
	shfl.sync.idx.b32	%r1244|%p101, %r1797, %r251, 31, -1;
	add.s32 	%r255, %r252, %r1244;
	shr.u32 	%r1245, %r1779, %r293;
	and.b32  	%r1241, %r1245, %r82;
	mov.b32 	%r1221, 1;
	// begin inline asm
	{
    .reg .pred p;
    and.b32 %r1219, %r1241, %r1221;    setp.ne.u32 p, %r1219, 0;
    vote.ballot.sync.b32 %r1219, p, 0xffffffff;
    @!p not.b32 %r1219, %r1219;
}

	// end inline asm
	mov.b32 	%r1224, 2;
	// begin inline asm
	{
    .reg .pred p;
    and.b32 %r1222, %r1241, %r1224;    setp.ne.u32 p, %r1222, 0;
    vote.ballot.sync.b32 %r1222, p, 0xffffffff;
    @!p not.b32 %r1222, %r1222;
}

	// end inline asm
	and.b32  	%r1246, %r1222, %r1219;
	mov.b32 	%r1227, 4;
	// begin inline asm
	{
    .reg .pred p;
    and.b32 %r1225, %r1241, %r1227;    setp.ne.u32 p, %r1225, 0;
    vote.ballot.sync.b32 %r1225, p, 0xffffffff;
    @!p not.b32 %r1225, %r1225;
}

	// end inline asm
	and.b32  	%r1247, %r1225, %r1246;
	mov.b32 	%r1230, 8;
	// begin inline asm
	{
    .reg .pred p;
    and.b32 %r1228, %r1241, %r1230;    setp.ne.u32 p, %r1228, 0;
    vote.ballot.sync.b32 %r1228, p, 0xffffffff;
    @!p not.b32 %r1228, %r1228;
}

	// end inline asm
	and.b32  	%r1248, %r1228, %r1247;
	mov.b32 	%r1233, 16;
	// begin inline asm
	{
    .reg .pred p;
    and.b32 %r1231, %r1241, %r1233;    setp.ne.u32 p, %r1231, 0;
    vote.ballot.sync.b32 %r1231, p, 0xffffffff;
    @!p not.b32 %r1231, %r1231;
}

	// end inline asm
	and.b32  	%r1249, %r1231, %r1248;
	mov.b32 	%r1236, 32;
	// begin inline asm
	{
    .reg .pred p;
    and.b32 %r1234, %r1241, %r1236;    setp.ne.u32 p, %r1234, 0;
    vote.ballot.sync.b32 %r1234, p, 0xffffffff;
    @!p not.b32 %r1234, %r1234;
}

	// end inline asm
	and.b32  	%r1250, %r1234, %r1249;
	mov.b32 	%r1239, 64;
	// begin inline asm
	{
    .reg .pred p;
    and.b32 %r1237, %r1241, %r1239;    setp.ne.u32 p, %r1237, 0;
    vote.ballot.sync.b32 %r1237, p, 0xffffffff;
    @!p not.b32 %r1237, %r1237;
}

	// end inline asm
	and.b32  	%r1251, %r1237, %r1250;
	mov.b32 	%r1242, 128;
	// begin inline asm
	{
    .reg .pred p;
    and.b32 %r1240, %r1241, %r1242;    setp.ne.u32 p, %r1240, 0;
    vote.ballot.sync.b32 %r1240, p, 0xffffffff;
    @!p not.b32 %r1240, %r1240;
}

	// end inline asm
	and.b32  	%r1252, %r1240, %r1251;
	clz.b32 	%r1253, %r1252;
	sub.s32 	%r257, 31, %r1253;
	and.b32  	%r1254, %r646, %r1252;
	popc.b32 	%r258, %r1254;
	setp.ne.s32 	%p102, %r295, %r257;
	mov.b32 	%r1798, 0;
	@%p102 bra 	$L__BB35_147;
	shl.b32 	%r1259, %r1241, 2;
	add.s32 	%r1260, %r164, %r1259;
	atom.shared.add.u32 	%r1798, [%r1260], %r258;
$L__BB35_147:
	shfl.sync.idx.b32	%r1286|%p103, %r1798, %r257, 31, -1;
	add.s32 	%r261, %r258, %r1286;
	shr.u32 	%r1287, %r1780, %r293;
	and.b32  	%r1283, %r1287, %r82;
	mov.b32 	%r1263, 1;
	// begin inline asm
	{
    .reg .pred p;
    and.b32 %r1261, %r1283, %r1263;    setp.ne.u32 p, %r1261, 0;
    vote.ballot.sync.b32 %r1261, p, 0xffffffff;
    @!p not.b32 %r1261, %r1261;
}

	// end inline asm
	mov.b32 	%r1266, 2;
	// begin inline asm
	{
    .reg .pred p;
    and.b32 %r1264, %r1283, %r1266;    setp.ne.u32 p, %r1264, 0;
    vote.ballot.sync.b32 %r1264, p, 0xffffffff;
    @!p not.b32 %r1264, %r1264;
}

	// end inline asm
	and.b32  	%r1288, %r1264, %r1261;
	mov.b32 	%r1269, 4;
	// begin inline asm
	{
    .reg .pred p;
    and.b32 %r1267, %r1283, %r1269;    setp.ne.u32 p, %r1267, 0;
    vote.ballot.sync.b32 %r1267, p, 0xffffffff;
    @!p not.b32 %r1267, %r1267;
}

	// end inline asm
	and.b32  	%r1289, %r1267, %r1288;
	mov.b32 	%r1272, 8;
	// begin inline asm
	{
    .reg .pred p;
    and.b32 %r1270, %r1283, %r1272;    setp.ne.u32 p, %r1270, 0;
    vote.ballot.sync.b32 %r1270, p, 0xffffffff;
    @!p not.b32 %r1270, %r1270;
}

	// end inline asm
	and.b32  	%r1290, %r1270, %r1289;
	mov.b32 	%r1275, 16;
	// begin inline asm
	{
    .reg .pred p;
    and.b32 %r1273, %r1283, %r1275;    setp.ne.u32 p, %r1273, 0;
    vote.ballot.sync.b32 %r1273, p, 0xffffffff;
    @!p not.b32 %r1273, %r1273;
}

	// end inline asm
	and.b32  	%r1291, %r1273, %r1290;
	mov.b32 	%r1278, 32;
	// begin inline asm
	{
    .reg .pred p;
    and.b32 %r1276, %r1283, %r1278;    setp.ne.u32 p, %r1276, 0;
    vote.ballot.sync.b32 %r1276, p, 0xffffffff;
    @!p not.b32 %r1276, %r1276;
}

	// end inline asm
	and.b32  	%r1292, %r1276, %r1291;
	mov.b32 	%r1281, 64;
	// begin inline asm
	{
    .reg .pred p;
    and.b32 %r1279, %r1283, %r1281;    setp.ne.u32 p, %r1279, 0;
    vote.ballot.sync.b32 %r1279, p, 0xffffffff;
    @!p not.b32 %r1279, %r1279;
}

	// end inline asm
	and.b32  	%r1293, %r1279, %r1292;
	mov.b32 	%r1284, 128;
	// begin inline asm
	{
    .reg .pred p;
    and.b32 %r1282, %r1283, %r1284;    setp.ne.u32 p, %r1282, 0;
    vote.ballot.sync.b32 %r1282, p, 0xffffffff;
    @!p not.b32 %r1282, %r1282;
}

	// end inline asm
	and.b32  	%r1294, %r1282, %r1293;
	clz.b32 	%r1295, %r1294;
	sub.s32 	%r263, 31, %r1295;
	and.b32  	%r1296, %r646, %r1294;
	popc.b32 	%r264, %r1296;
	setp.ne.s32 	%p104, %r295, %r263;
	mov.b32 	%r1799, 0;
	@%p104 bra 	$L__BB35_149;
	shl.b32 	%r1301, %r1283, 2;
	add.s32 	%r1302, %r164, %r1301;
	atom.shared.add.u32 	%r1799, [%r1302], %r264;
$L__BB35_149:
	shfl.sync.idx.b32	%r1328|%p105, %r1799, %r263, 31, -1;
	add.s32 	%r267, %r264, %r1328;
	shr.u32 	%r1329, %r1781, %r293;
	and.b32  	%r1325, %r1329, %r82;
	mov.b32 	%r1305, 1;
	// begin inline asm
	{
    .reg .pred p;
    and.b32 %r1303, %r1325, %r1305;    setp.ne.u32 p, %r1303, 0;
    vote.ballot.sync.b32 %r1303, p, 0xffffffff;
    @!p not.b32 %r1303, %r1303;
}

	// end inline asm
	mov.b32 	%r1308, 2;
	// begin inline asm
	{
    .reg .pred p;
    and.b32 %r1306, %r1325, %r1308;    setp.ne.u32 p, %r1306, 0;
    vote.ballot.sync.b32 %r1306, p, 0xffffffff;
    @!p not.b32 %r1306, %r1306;
}

	// end inline asm
	and.b32  	%r1330, %r1306, %r1303;
	mov.b32 	%r1311, 4;
	// begin inline asm
	{
    .reg .pred p;
    and.b32 %r1309, %r1325, %r1311;    setp.ne.u32 p, %r1309, 0;
    vote.ballot.sync.b32 %r1309, p, 0xffffffff;
    @!p not.b32 %r1309, %r1309;
}

	// end inline asm
	and.b32  	%r1331, %r1309, %r1330;
	mov.b32 	%r1314, 8;
	// begin inline asm
	{
    .reg .pred p;
    and.b32 %r1312, %r1325, %r1314;    setp.ne.u32 p, %r1312, 0;
    vote.ballot.sync.b32 %r1312, p, 0xffffffff;
    @!p not.b32 %r1312, %r1312;
}

	// end inline asm
	and.b32  	%r1332, %r1312, %r1331;
	mov.b32 	%r1317, 16;
	// begin inline asm
	{
    .reg .pred p;
    and.b32 %r1315, %r1325, %r1317;    setp.ne.u32 p, %r1315, 0;
    vote.ballot.sync.b32 %r1315, p, 0xffffffff;
    @!p not.b32 %r1315, %r1315;
}

	// end inline asm
	and.b32  	%r1333, %r1315, %r1332;
	mov.b32 	%r1320, 32;
	// begin inline asm
	{
    .reg .pred p;
    and.b32 %r1318, %r1325, %r1320;    setp.ne.u32 p, %r1318, 0;
    vote.ballot.sync.b32 %r1318, p, 0xffffffff;
    @!p not.b32 %r1318, %r1318;
}

	// end inline asm
	and.b32  	%r1334, %r1318, %r1333;
	mov.b32 	%r1323, 64;
	// begin inline asm
	{
    .reg .pred p;
    and.b32 %r1321, %r1325, %r1323;    setp.ne.u32 p, %r1321, 0;
    vote.ballot.sync.b32 %r1321, p, 0xffffffff;
    @!p not.b32 %r1321, %r1321;
}

	// end inline asm
	and.b32  	%r1335, %r1321, %r1334;
	mov.b32 	%r1326, 128;
	// begin inline asm
	{
    .reg .pred p;
    and.b32 %r1324, %r1325, %r1326;    setp.ne.u32 p, %r1324, 0;
    vote.ballot.sync.b32 %r1324, p, 0xffffffff;
    @!p not.b32 %r1324, %r1324;
}

	// end inline asm
	and.b32  	%r1336, %r1324, %r1335;
	clz.b32 	%r1337, %r1336;
	sub.s32 	%r269, 31, %r1337;
	and.b32  	%r1338, %r646, %r1336;
	popc.b32 	%r270, %r1338;
	setp.ne.s32 	%p106, %r295, %r269;
	mov.b32 	%r1800, 0;
	@%p106 bra 	$L__BB35_151;
	shl.b32 	%r1339, %r1, 5;
	and.b32  	%r1340, %r1339, 31744;
	add.s32 	%r1342, %r551, %r1340;
	shl.b32 	%r1343, %r1325, 2;
	add.s32 	%r1344, %r1342, %r1343;
	atom.shared.add.u32 	%r1800, [%r1344], %r270;
$L__BB35_151:
	shfl.sync.idx.b32	%r1370|%p107, %r1800, %r269, 31, -1;
	add.s32 	%r273, %r270, %r1370;
	shr.u32 	%r1371, %r1782, %r293;
	and.b32  	%r1367, %r1371, %r82;
	mov.b32 	%r1347, 1;
	// begin inline asm
	{
    .reg .pred p;
    and.b32 %r1345, %r1367, %r1347;    setp.ne.u32 p, %r1345, 0;
    vote.ballot.sync.b32 %r1345, p, 0xffffffff;
    @!p not.b32 %r1345, %r1345;
}

	// end inline asm
	mov.b32 	%r1350, 2;
	// begin inline asm
	{
    .reg .pred p;
    and.b32 %r1348, %r1367, %r1350;    setp.ne.u32 p, %r1348, 0;
    vote.ballot.sync.b32 %r1348, p, 0xffffffff;
    @!p not.b32 %r1348, %r1348;
}

	// end inline asm
	and.b32  	%r1372, %r1348, %r1345;
	mov.b32 	%r1353, 4;
	// begin inline asm
	{
    .reg .pred p;
    and.b32 %r1351, %r1367, %r1353;    setp.ne.u32 p, %r1351, 0;
    vote.ballot.sync.b32 %r1351, p, 0xffffffff;
    @!p not.b32 %r1351, %r1351;
}

	// end inline asm
	and.b32  	%r1373, %r1351, %r1372;
	mov.b32 	%r1356, 8;
	// begin inline asm
	{
    .reg .pred p;
    and.b32 %r1354, %r1367, %r1356;    setp.ne.u32 p, %r1354, 0;
    vote.ballot.sync.b32 %r1354, p, 0xffffffff;
    @!p not.b32 %r1354, %r1354;
}

	// end inline asm
	and.b32  	%r1374, %r1354, %r1373;
	mov.b32 	%r1359, 16;
	// begin inline asm
	{
    .reg .pred p;
    and.b32 %r1357, %r1367, %r1359;    setp.ne.u32 p, %r1357, 0;
    vote.ballot.sync.b32 %r1357, p, 0xffffffff;
    @!p not.b32 %r1357, %r1357;
}

	// end inline asm
	and.b32  	%r1375, %r1357, %r1374;
	mov.b32 	%r1362, 32;
	// begin inline asm
	{
    .reg .pred p;
    and.b32 %r1360, %r1367, %r1362;    setp.ne.u32 p, %r1360, 0;
    vote.ballot.sync.b32 %r1360, p, 0xffffffff;
    @!p not.b32 %r1360, %r1360;
}

	// end inline asm
	and.b32  	%r1376, %r1360, %r1375;
	mov.b32 	%r1365, 64;
	// begin inline asm
	{
    .reg .pred p;
    and.b32 %r1363, %r1367, %r1365;    setp.ne.u32 p, %r1363, 0;
    vote.ballot.sync.b32 %r1363, p, 0xffffffff;
    @!p not.b32 %r1363, %r1363;
}

	// end inline asm
	and.b32  	%r1377, %r1363, %r1376;
	mov.b32 	%r1368, 128;
	// begin inline asm
	{
    .reg .pred p;
    and.b32 %r1366, %r1367, %r1368;    setp.ne.u32 p, %r1366, 0;
    vote.ballot.sync.b32 %r1366, p, 0xffffffff;
    @!p not.b32 %r1366, %r1366;
}

	// end inline asm
	and.b32  	%r1378, %r1366, %r1377;
	clz.b32 	%r1379, %r1378;
	sub.s32 	%r275, 31, %r1379;
	and.b32  	%r1380, %r646, %r1378;
	popc.b32 	%r276, %r1380;
	setp.ne.s32 	%p108, %r295, %r275;
	mov.b32 	%r1801, 0;
	@%p108 bra 	$L__BB35_153;
	shl.b32 	%r1385, %r1367, 2;
	add.s32 	%r1386, %r164, %r1385;
	atom.shared.add.u32 	%r1801, [%r1386], %r276;
$L__BB35_153:
	setp.gt.u32 	%p109, %r1, 255;
	shfl.sync.idx.b32	%r1387|%p110, %r1801, %r275, 31, -1;
	add.s32 	%r1388, %r276, %r1387;
	bar.sync 	0;
	shl.b32 	%r1389, %r171, 2;
	add.s32 	%r1391, %r551, %r1389;
	st.shared.u32 	[%r1391+-4], %r1764;
	shl.b32 	%r1392, %r177, 2;
	add.s32 	%r1393, %r551, %r1392;
	st.shared.u32 	[%r1393+-4], %r1765;
	shl.b32 	%r1394, %r183, 2;
	add.s32 	%r1395, %r551, %r1394;
	st.shared.u32 	[%r1395+-4], %r1766;
	shl.b32 	%r1396, %r189, 2;
	add.s32 	%r1397, %r551, %r1396;
	st.shared.u32 	[%r1397+-4], %r1767;
	shl.b32 	%r1398, %r195, 2;
	add.s32 	%r1399, %r551, %r1398;
	st.shared.u32 	[%r1399+-4], %r1768;
	shl.b32 	%r1400, %r201, 2;
	add.s32 	%r1401, %r551, %r1400;
	st.shared.u32 	[%r1401+-4], %r1769;
	shl.b32 	%r1402, %r207, 2;
	add.s32 	%r1403, %r551, %r1402;
	st.shared.u32 	[%r1403+-4], %r1770;
	shl.b32 	%r1404, %r213, 2;
	add.s32 	%r1405, %r551, %r1404;
	st.shared.u32 	[%r1405+-4], %r1771;
	shl.b32 	%r1406, %r219, 2;
	add.s32 	%r1407, %r551, %r1406;
	st.shared.u32 	[%r1407+-4], %r1772;
	shl.b32 	%r1408, %r225, 2;
	add.s32 	%r1409, %r551, %r1408;
	st.shared.u32 	[%r1409+-4], %r1773;
	shl.b32 	%r1410, %r231, 2;
	add.s32 	%r1411, %r551, %r1410;
	st.shared.u32 	[%r1411+-4], %r1774;
	shl.b32 	%r1412, %r237, 2;
	add.s32 	%r1413, %r551, %r1412;
	st.shared.u32 	[%r1413+-4], %r1775;
	shl.b32 	%r1414, %r243, 2;
	add.s32 	%r1415, %r551, %r1414;
	st.shared.u32 	[%r1415+-4], %r1776;
	shl.b32 	%r1416, %r249, 2;
	add.s32 	%r1417, %r551, %r1416;
	st.shared.u32 	[%r1417+-4], %r1777;
	shl.b32 	%r1418, %r255, 2;
	add.s32 	%r1419, %r551, %r1418;
	st.shared.u32 	[%r1419+-4], %r1778;
	shl.b32 	%r1420, %r261, 2;
	add.s32 	%r1421, %r551, %r1420;
	st.shared.u32 	[%r1421+-4], %r1779;
	shl.b32 	%r1422, %r267, 2;
	add.s32 	%r1423, %r551, %r1422;
	st.shared.u32 	[%r1423+-4], %r1780;
	shl.b32 	%r1424, %r273, 2;
	add.s32 	%r1425, %r551, %r1424;
	st.shared.u32 	[%r1425+-4], %r1781;
	shl.b32 	%r1426, %r1388, 2;
	add.s32 	%r1427, %r551, %r1426;
	st.shared.u32 	[%r1427+-4], %r1782;
	shl.b32 	%r1428, %r1, 3;
	add.s32 	%r1429, %r551, %r1428;
	add.s32 	%r279, %r1429, 29184;
	@%p109 bra 	$L__BB35_161;
	ld.param.u64 	%rd236, [_ZN3cub18CUB_300001_SM_10006detail10radix_sort29DeviceRadixSortOnesweepKernelINS1_5radix10policy_hubIiNS0_8NullTypeEyE10Policy1000ELNS0_9SortOrderE0EiS6_yiiNS1_21identity_decomposer_tEEEvPT5_SC_PT3_PKSD_PT1_PKSH_PT2_PKSL_T4_iiT6__param_3];
	cvta.to.global.u64 	%rd57, %rd236;
	shl.b64 	%rd58, %rd7, 3;
	add.s64 	%rd59, %rd57, %rd58;
	ld.global.u64 	%rd60, [%rd59];
	cvt.s64.s32 	%rd61, %r163;
	sub.s64 	%rd238, %rd60, %rd61;
	st.shared.u64 	[%r279], %rd238;
	setp.lt.s32 	%p111, %r3, 1;
	mov.u32 	%r1805, %r1759;
	@%p111 bra 	$L__BB35_160;
	mov.b32 	%r1803, -1;
	mov.u32 	%r1802, %r3;
	mov.u32 	%r1805, %r1759;
$L__BB35_156:
	ld.param.u64 	%rd229, [_ZN3cub18CUB_300001_SM_10006detail10radix_sort29DeviceRadixSortOnesweepKernelINS1_5radix10policy_hubIiNS0_8NullTypeEyE10Policy1000ELNS0_9SortOrderE0EiS6_yiiNS1_21identity_decomposer_tEEEvPT5_SC_PT3_PKSD_PT1_PKSH_PT2_PKSL_T4_iiT6__param_0];
	add.s32 	%r283, %r1802, -1;
	shl.b32 	%r1431, %r283, 8;
	add.s32 	%r1432, %r1431, %r1;
	cvta.to.global.u64 	%rd62, %rd229;
	mul.wide.s32 	%rd63, %r1432, 4;
	add.s64 	%rd16, %rd62, %rd63;
$L__BB35_157:
	membar.cta;
	ld.volatile.global.u32 	%r284, [%rd16];
	setp.eq.s32 	%p112, %r284, 0;
	@%p112 bra 	$L__BB35_157;
	and.b32  	%r1433, %r284, 1073741823;
	add.s32 	%r1805, %r1433, %r1805;
	setp.gt.s32 	%p113, %r284, -1;
	vote.sync.ballot.b32 	%r1803, %p113, %r1803;
	setp.gt.u32 	%p115, %r1802, 1;
	and.pred  	%p116, %p113, %p115;
	mov.u32 	%r1802, %r283;
	@%p116 bra 	$L__BB35_156;
	ld.shared.u64 	%rd238, [%r279];
$L__BB35_160:
	ld.param.u64 	%rd230, [_ZN3cub18CUB_300001_SM_10006detail10radix_sort29DeviceRadixSortOnesweepKernelINS1_5radix10policy_hubIiNS0_8NullTypeEyE10Policy1000ELNS0_9SortOrderE0EiS6_yiiNS1_21identity_decomposer_tEEEvPT5_SC_PT3_PKSD_PT1_PKSH_PT2_PKSL_T4_iiT6__param_0];
	or.b32  	%r1434, %r1805, -2147483648;
	cvta.to.global.u64 	%rd64, %rd230;
	shl.b32 	%r1435, %r3, 8;
	add.s32 	%r1436, %r1435, %r1;
	mul.wide.s32 	%rd65, %r1436, 4;
	add.s64 	%rd66, %rd64, %rd65;
	st.volatile.global.u32 	[%rd66], %r1434;
	sub.s32 	%r1437, %r1805, %r1759;
	cvt.s64.s32 	%rd67, %r1437;
	add.s64 	%rd68, %rd238, %rd67;
	st.shared.u64 	[%r279], %rd68;
$L__BB35_161:
	ld.param.u32 	%r1711, [_ZN3cub18CUB_300001_SM_10006detail10radix_sort29DeviceRadixSortOnesweepKernelINS1_5radix10policy_hubIiNS0_8NullTypeEyE10Policy1000ELNS0_9SortOrderE0EiS6_yiiNS1_21identity_decomposer_tEEEvPT5_SC_PT3_PKSD_PT1_PKSH_PT2_PKSL_T4_iiT6__param_8];
	ld.param.u64 	%rd233, [_ZN3cub18CUB_300001_SM_10006detail10radix_sort29DeviceRadixSortOnesweepKernelINS1_5radix10policy_hubIiNS0_8NullTypeEyE10Policy1000ELNS0_9SortOrderE0EiS6_yiiNS1_21identity_decomposer_tEEEvPT5_SC_PT3_PKSD_PT1_PKSH_PT2_PKSL_T4_iiT6__param_2];
	setp.gt.u32 	%p117, %r1, 255;
	mad.lo.s32 	%r288, %r3, 7296, 7296;
	setp.lt.s32 	%p118, %r288, %r1711;
	setp.eq.s64 	%p119, %rd233, 0;
	or.pred  	%p120, %p119, %p118;
	or.pred  	%p121, %p117, %p120;
	@%p121 bra 	$L__BB35_163;
	ld.param.u64 	%rd234, [_ZN3cub18CUB_300001_SM_10006detail10radix_sort29DeviceRadixSortOnesweepKernelINS1_5radix10policy_hubIiNS0_8NullTypeEyE10Policy1000ELNS0_9SortOrderE0EiS6_yiiNS1_21identity_decomposer_tEEEvPT5_SC_PT3_PKSD_PT1_PKSH_PT2_PKSL_T4_iiT6__param_2];
	ld.shared.u64 	%rd69, [%r279];
	cvt.s64.s32 	%rd70, %r1759;
	cvt.s64.s32 	%rd71, %r163;
	add.s64 	%rd72, %rd71, %rd70;
	add.s64 	%rd73, %rd72, %rd69;
	cvta.to.global.u64 	%rd74, %rd234;
	shl.b64 	%rd75, %rd7, 3;
	add.s64 	%rd76, %rd74, %rd75;
	st.global.u64 	[%rd76], %rd73;
$L__BB35_163:
	ld.param.u32 	%r1712, [_ZN3cub18CUB_300001_SM_10006detail10radix_sort29DeviceRadixSortOnesweepKernelINS1_5radix10policy_hubIiNS0_8NullTypeEyE10Policy1000ELNS0_9SortOrderE0EiS6_yiiNS1_21identity_decomposer_tEEEvPT5_SC_PT3_PKSD_PT1_PKSH_PT2_PKSL_T4_iiT6__param_8];
	shl.b32 	%r1438, %r1, 2;
	add.s32 	%r289, %r551, %r1438;
	setp.gt.s32 	%p122, %r288, %r1712;
	bar.sync 	0;
	@%p122 bra 	$L__BB35_165;
	ld.shared.u32 	%r1440, [%r289];
	shr.u32 	%r1441, %r1440, %r293;
	and.b32  	%r1442, %r1441, %r82;
	shl.b32 	%r1443, %r1442, 3;
	add.s32 	%r1445, %r551, 29184;
	add.s32 	%r1446, %r1445, %r1443;
	ld.shared.u64 	%rd77, [%r1446];
	add.s64 	%rd78, %rd77, %rd7;
	xor.b32  	%r1447, %r1440, -2147483648;
	shl.b64 	%rd79, %rd78, 2;
	add.s64 	%rd80, %rd1, %rd79;
	st.global.u32 	[%rd80], %r1447;
	bar.warp.sync 	-1;
	ld.shared.u32 	%r1448, [%r289+1536];
	shr.u32 	%r1449, %r1448, %r293;
	and.b32  	%r1450, %r1449, %r82;
	shl.b32 	%r1451, %r1450, 3;
	add.s32 	%r1452, %r1445, %r1451;
	ld.shared.u64 	%rd81, [%r1452];
	add.s64 	%rd82, %rd81, %rd7;
	xor.b32  	%r1453, %r1448, -2147483648;
	shl.b64 	%rd83, %rd82, 2;
	add.s64 	%rd84, %rd1, %rd83;
	st.global.u32 	[%rd84+1536], %r1453;
	bar.warp.sync 	-1;
	ld.shared.u32 	%r1454, [%r289+3072];
	shr.u32 	%r1455, %r1454, %r293;
	and.b32  	%r1456, %r1455, %r82;
	shl.b32 	%r1457, %r1456, 3;
	add.s32 	%r1458, %r1445, %r1457;
	ld.shared.u64 	%rd85, [%r1458];
	add.s64 	%rd86, %rd85, %rd7;
	xor.b32  	%r1459, %r1454, -2147483648;
	shl.b64 	%rd87, %rd86, 2;
	add.s64 	%rd88, %rd1, %rd87;
	st.global.u32 	[%rd88+3072], %r1459;
	bar.warp.sync 	-1;
	ld.shared.u32 	%r1460, [%r289+4608];
	shr.u32 	%r1461, %r1460, %r293;
	and.b32  	%r1462, %r1461, %r82;
	shl.b32 	%r1463, %r1462, 3;
	add.s32 	%r1464, %r1445, %r1463;
	ld.shared.u64 	%rd89, [%r1464];
	add.s64 	%rd90, %rd89, %rd7;
	xor.b32  	%r1465, %r1460, -2147483648;
	shl.b64 	%rd91, %rd90, 2;
	add.s64 	%rd92, %rd1, %rd91;
	st.global.u32 	[%rd92+4608], %r1465;
	bar.warp.sync 	-1;
	ld.shared.u32 	%r1466, [%r289+6144];
	shr.u32 	%r1467, %r1466, %r293;
	and.b32  	%r1468, %r1467, %r82;
	shl.b32 	%r1469, %r1468, 3;
	add.s32 	%r1470, %r1445, %r1469;
	ld.shared.u64 	%rd93, [%r1470];
	add.s64 	%rd94, %rd93, %rd7;
	xor.b32  	%r1471, %r1466, -2147483648;
	shl.b64 	%rd95, %rd94, 2;
	add.s64 	%rd96, %rd1, %rd95;
	st.global.u32 	[%rd96+6144], %r1471;
	bar.warp.sync 	-1;
	ld.shared.u32 	%r1472, [%r289+7680];
	shr.u32 	%r1473, %r1472, %r293;
	and.b32  	%r1474, %r1473, %r82;
	shl.b32 	%r1475, %r1474, 3;
	add.s32 	%r1476, %r1445, %r1475;
	ld.shared.u64 	%rd97, [%r1476];
	add.s64 	%rd98, %rd97, %rd7;
	xor.b32  	%r1477, %r1472, -2147483648;
	shl.b64 	%rd99, %rd98, 2;
	add.s64 	%rd100, %rd1, %rd99;
	st.global.u32 	[%rd100+7680], %r1477;
	bar.warp.sync 	-1;
	ld.shared.u32 	%r1478, [%r289+9216];
	shr.u32 	%r1479, %r1478, %r293;
	and.b32  	%r1480, %r1479, %r82;
	shl.b32 	%r1481, %r1480, 3;
	add.s32 	%r1482, %r1445, %r1481;
	ld.shared.u64 	%rd101, [%r1482];
	add.s64 	%rd102, %rd101, %rd7;
	xor.b32  	%r1483, %r1478, -2147483648;
	shl.b64 	%rd103, %rd102, 2;
	add.s64 	%rd104, %rd1, %rd103;
	st.global.u32 	[%rd104+9216], %r1483;
	bar.warp.sync 	-1;
	ld.shared.u32 	%r1484, [%r289+10752];
	shr.u32 	%r1485, %r1484, %r293;
	and.b32  	%r1486, %r1485, %r82;
	shl.b32 	%r1487, %r1486, 3;
	add.s32 	%r1488, %r1445, %r1487;
	ld.shared.u64 	%rd105, [%r1488];
	add.s64 	%rd106, %rd105, %rd7;
	xor.b32  	%r1489, %r1484, -2147483648;
	shl.b64 	%rd107, %rd106, 2;
	add.s64 	%rd108, %rd1, %rd107;
	st.global.u32 	[%rd108+10752], %r1489;
	bar.warp.sync 	-1;
	ld.shared.u32 	%r1490, [%r289+12288];
	shr.u32 	%r1491, %r1490, %r293;
	and.b32  	%r1492, %r1491, %r82;
	shl.b32 	%r1493, %r1492, 3;
	add.s32 	%r1494, %r1445, %r1493;
	ld.shared.u64 	%rd109, [%r1494];
	add.s64 	%rd110, %rd109, %rd7;
	xor.b32  	%r1495, %r1490, -2147483648;
	shl.b64 	%rd111, %rd110, 2;
	add.s64 	%rd112, %rd1, %rd111;
	st.global.u32 	[%rd112+12288], %r1495;
	bar.warp.sync 	-1;
	ld.shared.u32 	%r1496, [%r289+13824];
	shr.u32 	%r1497, %r1496, %r293;
	and.b32  	%r1498, %r1497, %r82;
	shl.b32 	%r1499, %r1498, 3;
	add.s32 	%r1500, %r1445, %r1499;
	ld.shared.u64 	%rd113, [%r1500];
	add.s64 	%rd114, %rd113, %rd7;
	xor.b32  	%r1501, %r1496, -2147483648;
	shl.b64 	%rd115, %rd114, 2;
	add.s64 	%rd116, %rd1, %rd115;
	st.global.u32 	[%rd116+13824], %r1501;
	bar.warp.sync 	-1;
	ld.shared.u32 	%r1502, [%r289+15360];
	shr.u32 	%r1503, %r1502, %r293;
	and.b32  	%r1504, %r1503, %r82;
	shl.b32 	%r1505, %r1504, 3;
	add.s32 	%r1506, %r1445, %r1505;
	ld.shared.u64 	%rd117, [%r1506];
	add.s64 	%rd118, %rd117, %rd7;
	xor.b32  	%r1507, %r1502, -2147483648;
	shl.b64 	%rd119, %rd118, 2;
	add.s64 	%rd120, %rd1, %rd119;
	st.global.u32 	[%rd120+15360], %r1507;
	bar.warp.sync 	-1;
	ld.shared.u32 	%r1508, [%r289+16896];
	shr.u32 	%r1509, %r1508, %r293;
	and.b32  	%r1510, %r1509, %r82;
	shl.b32 	%r1511, %r1510, 3;
	add.s32 	%r1512, %r1445, %r1511;
	ld.shared.u64 	%rd121, [%r1512];
	add.s64 	%rd122, %rd121, %rd7;
	xor.b32  	%r1513, %r1508, -2147483648;
	shl.b64 	%rd123, %rd122, 2;
	add.s64 	%rd124, %rd1, %rd123;
	st.global.u32 	[%rd124+16896], %r1513;
	bar.warp.sync 	-1;
	ld.shared.u32 	%r1514, [%r289+18432];
	shr.u32 	%r1515, %r1514, %r293;
	and.b32  	%r1516, %r1515, %r82;
	shl.b32 	%r1517, %r1516, 3;
	add.s32 	%r1518, %r1445, %r1517;
	ld.shared.u64 	%rd125, [%r1518];
	add.s64 	%rd126, %rd125, %rd7;
	xor.b32  	%r1519, %r1514, -2147483648;
	shl.b64 	%rd127, %rd126, 2;
	add.s64 	%rd128, %rd1, %rd127;
	st.global.u32 	[%rd128+18432], %r1519;
	bar.warp.sync 	-1;
	ld.shared.u32 	%r1520, [%r289+19968];
	shr.u32 	%r1521, %r1520, %r293;
	and.b32  	%r1522, %r1521, %r82;
	shl.b32 	%r1523, %r1522, 3;
	add.s32 	%r1524, %r1445, %r1523;
	ld.shared.u64 	%rd129, [%r1524];
	add.s64 	%rd130, %rd129, %rd7;
	xor.b32  	%r1525, %r1520, -2147483648;
	shl.b64 	%rd131, %rd130, 2;
	add.s64 	%rd132, %rd1, %rd131;
	st.global.u32 	[%rd132+19968], %r1525;
	bar.warp.sync 	-1;
	ld.shared.u32 	%r1526, [%r289+21504];
	shr.u32 	%r1527, %r1526, %r293;
	and.b32  	%r1528, %r1527, %r82;
	shl.b32 	%r1529, %r1528, 3;
	add.s32 	%r1530, %r1445, %r1529;
	ld.shared.u64 	%rd133, [%r1530];
	add.s64 	%rd134, %rd133, %rd7;
	xor.b32  	%r1531, %r1526, -2147483648;
	shl.b64 	%rd135, %rd134, 2;
	add.s64 	%rd136, %rd1, %rd135;
	st.global.u32 	[%rd136+21504], %r1531;
	bar.warp.sync 	-1;
	ld.shared.u32 	%r1532, [%r289+23040];
	shr.u32 	%r1533, %r1532, %r293;
	and.b32  	%r1534, %r1533, %r82;
	shl.b32 	%r1535, %r1534, 3;
	add.s32 	%r1536, %r1445, %r1535;
	ld.shared.u64 	%rd137, [%r1536];
	add.s64 	%rd138, %rd137, %rd7;
	xor.b32  	%r1537, %r1532, -2147483648;
	shl.b64 	%rd139, %rd138, 2;
	add.s64 	%rd140, %rd1, %rd139;
	st.global.u32 	[%rd140+23040], %r1537;
	bar.warp.sync 	-1;
	ld.shared.u32 	%r1538, [%r289+24576];
	shr.u32 	%r1539, %r1538, %r293;
	and.b32  	%r1540, %r1539, %r82;
	shl.b32 	%r1541, %r1540, 3;
	add.s32 	%r1542, %r1445, %r1541;
	ld.shared.u64 	%rd141, [%r1542];
	add.s64 	%rd142, %rd141, %rd7;
	xor.b32  	%r1543, %r1538, -2147483648;
	shl.b64 	%rd143, %rd142, 2;
	add.s64 	%rd144, %rd1, %rd143;
	st.global.u32 	[%rd144+24576], %r1543;
	bar.warp.sync 	-1;
	ld.shared.u32 	%r1544, [%r289+26112];
	shr.u32 	%r1545, %r1544, %r293;
	and.b32  	%r1546, %r1545, %r82;
	shl.b32 	%r1547, %r1546, 3;
	add.s32 	%r1548, %r1445, %r1547;
	ld.shared.u64 	%rd145, [%r1548];
	add.s64 	%rd146, %rd145, %rd7;
	xor.b32  	%r1549, %r1544, -2147483648;
	shl.b64 	%rd147, %rd146, 2;
	add.s64 	%rd148, %rd1, %rd147;
	st.global.u32 	[%rd148+26112], %r1549;
	bar.warp.sync 	-1;
	ld.shared.u32 	%r1550, [%r289+27648];
	shr.u32 	%r1551, %r1550, %r293;
	and.b32  	%r1552, %r1551, %r82;
	shl.b32 	%r1553, %r1552, 3;
	add.s32 	%r1554, %r1445, %r1553;
	ld.shared.u64 	%rd149, [%r1554];
	add.s64 	%rd150, %rd149, %rd7;
	xor.b32  	%r1555, %r1550, -2147483648;
	shl.b64 	%rd151, %rd150, 2;
	add.s64 	%rd152, %rd1, %rd151;
	st.global.u32 	[%rd152+27648], %r1555;
	bar.warp.sync 	-1;
	bra.uni 	$L__BB35_204;
$L__BB35_165:
	ld.param.u32 	%r1713, [_ZN3cub18CUB_300001_SM_10006detail10radix_sort29DeviceRadixSortOnesweepKernelINS1_5radix10policy_hubIiNS0_8NullTypeEyE10Policy1000ELNS0_9SortOrderE0EiS6_yiiNS1_21identity_decomposer_tEEEvPT5_SC_PT3_PKSD_PT1_PKSH_PT2_PKSL_T4_iiT6__param_8];
	mad.lo.s32 	%r290, %r3, -7296, %r1713;
	setp.ge.s32 	%p123, %r1, %r290;
	@%p123 bra 	$L__BB35_167;
	ld.shared.u32 	%r1556, [%r289];
	shr.u32 	%r1557, %r1556, %r293;
	and.b32  	%r1558, %r1557, %r82;
	shl.b32 	%r1559, %r1558, 3;
	add.s32 	%r1561, %r551, %r1559;
	ld.shared.u64 	%rd153, [%r1561+29184];
	xor.b32  	%r1562, %r1556, -2147483648;
	add.s64 	%rd154, %rd153, %rd7;
	shl.b64 	%rd155, %rd154, 2;
	add.s64 	%rd156, %rd1, %rd155;
	st.global.u32 	[%rd156], %r1562;
$L__BB35_167:
	bar.warp.sync 	-1;
	add.s32 	%r1563, %r1, 384;
	setp.ge.s32 	%p124, %r1563, %r290;
	@%p124 bra 	$L__BB35_169;
	ld.shared.u32 	%r1564, [%r289+1536];
	shr.u32 	%r1565, %r1564, %r293;
	and.b32  	%r1566, %r1565, %r82;
	shl.b32 	%r1567, %r1566, 3;
	add.s32 	%r1569, %r551, %r1567;
	ld.shared.u64 	%rd157, [%r1569+29184];
	xor.b32  	%r1570, %r1564, -2147483648;
	add.s64 	%rd158, %rd157, %rd7;
	shl.b64 	%rd159, %rd158, 2;
	add.s64 	%rd160, %rd1, %rd159;
	st.global.u32 	[%rd160+1536], %r1570;
$L__BB35_169:
	bar.warp.sync 	-1;
	add.s32 	%r1571, %r1, 768;
	setp.ge.s32 	%p125, %r1571, %r290;
	@%p125 bra 	$L__BB35_171;
	ld.shared.u32 	%r1572, [%r289+3072];
	shr.u32 	%r1573, %r1572, %r293;
	and.b32  	%r1574, %r1573, %r82;
	shl.b32 	%r1575, %r1574, 3;
	add.s32 	%r1577, %r551, %r1575;
	ld.shared.u64 	%rd161, [%r1577+29184];
	xor.b32  	%r1578, %r1572, -2147483648;
	add.s64 	%rd162, %rd161, %rd7;
	shl.b64 	%rd163, %rd162, 2;
	add.s64 	%rd164, %rd1, %rd163;
	st.global.u32 	[%rd164+3072], %r1578;
$L__BB35_171:
	bar.warp.sync 	-1;
	add.s32 	%r1579, %r1, 1152;
	setp.ge.s32 	%p126, %r1579, %r290;
	@%p126 bra 	$L__BB35_173;
	ld.shared.u32 	%r1580, [%r289+4608];
	shr.u32 	%r1581, %r1580, %r293;
	and.b32  	%r1582, %r1581, %r82;
	shl.b32 	%r1583, %r1582, 3;
	add.s32 	%r1585, %r551, %r1583;
	ld.shared.u64 	%rd165, [%r1585+29184];
	xor.b32  	%r1586, %r1580, -2147483648;
	add.s64 	%rd166, %rd165, %rd7;
	shl.b64 	%rd167, %rd166, 2;
	add.s64 	%rd168, %rd1, %rd167;
	st.global.u32 	[%rd168+4608], %r1586;
$L__BB35_173:
	bar.warp.sync 	-1;
	add.s32 	%r1587, %r1, 1536;
	setp.ge.s32 	%p127, %r1587, %r290;
	@%p127 bra 	$L__BB35_175;
	ld.shared.u32 	%r1588, [%r289+6144];
	shr.u32 	%r1589, %r1588, %r293;
	and.b32  	%r1590, %r1589, %r82;
	shl.b32 	%r1591, %r1590, 3;
	add.s32 	%r1593, %r551, %r1591;
	ld.shared.u64 	%rd169, [%r1593+29184];
	xor.b32  	%r1594, %r1588, -2147483648;
	add.s64 	%rd170, %rd169, %rd7;
	shl.b64 	%rd171, %rd170, 2;
	add.s64 	%rd172, %rd1, %rd171;
	st.global.u32 	[%rd172+6144], %r1594;
$L__BB35_175:
	bar.warp.sync 	-1;
	add.s32 	%r1595, %r1, 1920;
	setp.ge.s32 	%p128, %r1595, %r290;
	@%p128 bra 	$L__BB35_177;
	ld.shared.u32 	%r1596, [%r289+7680];
	shr.u32 	%r1597, %r1596, %r293;
	and.b32  	%r1598, %r1597, %r82;
	shl.b32 	%r1599, %r1598, 3;
	add.s32 	%r1601, %r551, %r1599;
	ld.shared.u64 	%rd173, [%r1601+29184];
	xor.b32  	%r1602, %r1596, -2147483648;
	add.s64 	%rd174, %rd173, %rd7;
	shl.b64 	%rd175, %rd174, 2;
	add.s64 	%rd176, %rd1, %rd175;
	st.global.u32 	[%rd176+7680], %r1602;
$L__BB35_177:
	bar.warp.sync 	-1;
	add.s32 	%r1603, %r1, 2304;
	setp.ge.s32 	%p129, %r1603, %r290;
	@%p129 bra 	$L__BB35_179;
	ld.shared.u32 	%r1604, [%r289+9216];
	shr.u32 	%r1605, %r1604, %r293;
	and.b32  	%r1606, %r1605, %r82;
	shl.b32 	%r1607, %r1606, 3;
	add.s32 	%r1609, %r551, %r1607;
	ld.shared.u64 	%rd177, [%r1609+29184];
	xor.b32  	%r1610, %r1604, -2147483648;
	add.s64 	%rd178, %rd177, %rd7;
	shl.b64 	%rd179, %rd178, 2;
	add.s64 	%rd180, %rd1, %rd179;
	st.global.u32 	[%rd180+9216], %r1610;
$L__BB35_179:
	bar.warp.sync 	-1;
	add.s32 	%r1611, %r1, 2688;
	setp.ge.s32 	%p130, %r1611, %r290;
	@%p130 bra 	$L__BB35_181;
	ld.shared.u32 	%r1612, [%r289+10752];
	shr.u32 	%r1613, %r1612, %r293;
	and.b32  	%r1614, %r1613, %r82;
	shl.b32 	%r1615, %r1614, 3;
	add.s32 	%r1617, %r551, %r1615;
	ld.shared.u64 	%rd181, [%r1617+29184];
	xor.b32  	%r1618, %r1612, -2147483648;
	add.s64 	%rd182, %rd181, %rd7;
	shl.b64 	%rd183, %rd182, 2;
	add.s64 	%rd184, %rd1, %rd183;
	st.global.u32 	[%rd184+10752], %r1618;
$L__BB35_181:
	bar.warp.sync 	-1;
	or.b32  	%r1619, %r1, 3072;
	setp.ge.s32 	%p131, %r1619, %r290;
	@%p131 bra 	$L__BB35_183;
	ld.shared.u32 	%r1620, [%r289+12288];
	shr.u32 	%r1621, %r1620, %r293;
	and.b32  	%r1622, %r1621, %r82;
	shl.b32 	%r1623, %r1622, 3;
	add.s32 	%r1625, %r551, %r1623;
	ld.shared.u64 	%rd185, [%r1625+29184];
	xor.b32  	%r1626, %r1620, -2147483648;
	add.s64 	%rd186, %rd185, %rd7;
	shl.b64 	%rd187, %rd186, 2;
	add.s64 	%rd188, %rd1, %rd187;
	st.global.u32 	[%rd188+12288], %r1626;
$L__BB35_183:
	bar.warp.sync 	-1;
	add.s32 	%r1627, %r1, 3456;
	setp.ge.s32 	%p132, %r1627, %r290;
	@%p132 bra 	$L__BB35_185;
	ld.shared.u32 	%r1628, [%r289+13824];
	shr.u32 	%r1629, %r1628, %r293;
	and.b32  	%r1630, %r1629, %r82;
	shl.b32 	%r1631, %r1630, 3;
	add.s32 	%r1633, %r551, %r1631;
	ld.shared.u64 	%rd189, [%r1633+29184];
	xor.b32  	%r1634, %r1628, -2147483648;
	add.s64 	%rd190, %rd189, %rd7;
	shl.b64 	%rd191, %rd190, 2;
	add.s64 	%rd192, %rd1, %rd191;
	st.global.u32 	[%rd192+13824], %r1634;
$L__BB35_185:
	bar.warp.sync 	-1;
	add.s32 	%r1635, %r1, 3840;
	setp.ge.s32 	%p133, %r1635, %r290;
	@%p133 bra 	$L__BB35_187;
	ld.shared.u32 	%r1636, [%r289+15360];
	shr.u32 	%r1637, %r1636, %r293;
	and.b32  	%r1638, %r1637, %r82;
	shl.b32 	%r1639, %r1638, 3;
	add.s32 	%r1641, %r551, %r1639;
	ld.shared.u64 	%rd193, [%r1641+29184];
	xor.b32  	%r1642, %r1636, -2147483648;
	add.s64 	%rd194, %rd193, %rd7;
	shl.b64 	%rd195, %rd194, 2;
	add.s64 	%rd196, %rd1, %rd195;
	st.global.u32 	[%rd196+15360], %r1642;
$L__BB35_187:
	bar.warp.sync 	-1;
	add.s32 	%r1643, %r1, 4224;
	setp.ge.s32 	%p134, %r1643, %r290;
	@%p134 bra 	$L__BB35_189;
	ld.shared.u32 	%r1644, [%r289+16896];
	shr.u32 	%r1645, %r1644, %r293;
	and.b32  	%r1646, %r1645, %r82;
	shl.b32 	%r1647, %r1646, 3;
	add.s32 	%r1649, %r551, %r1647;
	ld.shared.u64 	%rd197, [%r1649+29184];
	xor.b32  	%r1650, %r1644, -2147483648;
	add.s64 	%rd198, %rd197, %rd7;
	shl.b64 	%rd199, %rd198, 2;
	add.s64 	%rd200, %rd1, %rd199;
	st.global.u32 	[%rd200+16896], %r1650;
$L__BB35_189:
	bar.warp.sync 	-1;
	add.s32 	%r1651, %r1, 4608;
	setp.ge.s32 	%p135, %r1651, %r290;
	@%p135 bra 	$L__BB35_191;
	ld.shared.u32 	%r1652, [%r289+18432];
	shr.u32 	%r1653, %r1652, %r293;
	and.b32  	%r1654, %r1653, %r82;
	shl.b32 	%r1655, %r1654, 3;
	add.s32 	%r1657, %r551, %r1655;
	ld.shared.u64 	%rd201, [%r1657+29184];
	xor.b32  	%r1658, %r1652, -2147483648;
	add.s64 	%rd202, %rd201, %rd7;
	shl.b64 	%rd203, %rd202, 2;
	add.s64 	%rd204, %rd1, %rd203;
	st.global.u32 	[%rd204+18432], %r1658;
$L__BB35_191:
	bar.warp.sync 	-1;
	add.s32 	%r1659, %r1, 4992;
	setp.ge.s32 	%p136, %r1659, %r290;
	@%p136 bra 	$L__BB35_193;
	ld.shared.u32 	%r1660, [%r289+19968];
	shr.u32 	%r1661, %r1660, %r293;
	and.b32  	%r1662, %r1661, %r82;
	shl.b32 	%r1663, %r1662, 3;
	add.s32 	%r1665, %r551, %r1663;
	ld.shared.u64 	%rd205, [%r1665+29184];
	xor.b32  	%r1666, %r1660, -2147483648;
	add.s64 	%rd206, %rd205, %rd7;
	shl.b64 	%rd207, %rd206, 2;
	add.s64 	%rd208, %rd1, %rd207;
	st.global.u32 	[%rd208+19968], %r1666;
$L__BB35_193:
	bar.warp.sync 	-1;
	add.s32 	%r1667, %r1, 5376;
	setp.ge.s32 	%p137, %r1667, %r290;
	@%p137 bra 	$L__BB35_195;
	ld.shared.u32 	%r1668, [%r289+21504];
	shr.u32 	%r1669, %r1668, %r293;
	and.b32  	%r1670, %r1669, %r82;
	shl.b32 	%r1671, %r1670, 3;
	add.s32 	%r1673, %r551, %r1671;
	ld.shared.u64 	%rd209, [%r1673+29184];
	xor.b32  	%r1674, %r1668, -2147483648;
	add.s64 	%rd210, %rd209, %rd7;
	shl.b64 	%rd211, %rd210, 2;
	add.s64 	%rd212, %rd1, %rd211;
	st.global.u32 	[%rd212+21504], %r1674;
$L__BB35_195:
	bar.warp.sync 	-1;
	add.s32 	%r1675, %r1, 5760;
	setp.ge.s32 	%p138, %r1675, %r290;
	@%p138 bra 	$L__BB35_197;
	ld.shared.u32 	%r1676, [%r289+23040];
	shr.u32 	%r1677, %r1676, %r293;
	and.b32  	%r1678, %r1677, %r82;
	shl.b32 	%r1679, %r1678, 3;
	add.s32 	%r1681, %r551, %r1679;
	ld.shared.u64 	%rd213, [%r1681+29184];
	xor.b32  	%r1682, %r1676, -2147483648;
	add.s64 	%rd214, %rd213, %rd7;
	shl.b64 	%rd215, %rd214, 2;
	add.s64 	%rd216, %rd1, %rd215;
	st.global.u32 	[%rd216+23040], %r1682;
$L__BB35_197:
	bar.warp.sync 	-1;
	or.b32  	%r1683, %r1, 6144;
	setp.ge.s32 	%p139, %r1683, %r290;
	@%p139 bra 	$L__BB35_199;
	ld.shared.u32 	%r1684, [%r289+24576];
	shr.u32 	%r1685, %r1684, %r293;
	and.b32  	%r1686, %r1685, %r82;
	shl.b32 	%r1687, %r1686, 3;
	add.s32 	%r1689, %r551, %r1687;
	ld.shared.u64 	%rd217, [%r1689+29184];
	xor.b32  	%r1690, %r1684, -2147483648;
	add.s64 	%rd218, %rd217, %rd7;
	shl.b64 	%rd219, %rd218, 2;
	add.s64 	%rd220, %rd1, %rd219;
	st.global.u32 	[%rd220+24576], %r1690;
$L__BB35_199:
	bar.warp.sync 	-1;
	add.s32 	%r1691, %r1, 6528;
	setp.ge.s32 	%p140, %r1691, %r290;
	@%p140 bra 	$L__BB35_201;
	ld.shared.u32 	%r1692, [%r289+26112];
	shr.u32 	%r1693, %r1692, %r293;
	and.b32  	%r1694, %r1693, %r82;
	shl.b32 	%r1695, %r1694, 3;
	add.s32 	%r1697, %r551, %r1695;
	ld.shared.u64 	%rd221, [%r1697+29184];
	xor.b32  	%r1698, %r1692, -2147483648;
	add.s64 	%rd222, %rd221, %rd7;
	shl.b64 	%rd223, %rd222, 2;
	add.s64 	%rd224, %rd1, %rd223;
	st.global.u32 	[%rd224+26112], %r1698;
$L__BB35_201:
	bar.warp.sync 	-1;
	add.s32 	%r1699, %r1, 6912;
	ld.shared.u32 	%r291, [%r289+27648];
	shr.u32 	%r1700, %r291, %r293;
	and.b32  	%r1701, %r1700, %r82;
	shl.b32 	%r1702, %r1701, 3;
	add.s32 	%r1704, %r551, %r1702;
	ld.shared.u64 	%rd225, [%r1704+29184];
	add.s64 	%rd19, %rd225, %rd7;
	setp.ge.s32 	%p141, %r1699, %r290;
	@%p141 bra 	$L__BB35_203;
	xor.b32  	%r1705, %r291, -2147483648;
	shl.b64 	%rd226, %rd19, 2;
	add.s64 	%rd227, %rd1, %rd226;
	st.global.u32 	[%rd227+27648], %r1705;
$L__BB35_203:
	bar.warp.sync 	-1;
$L__BB35_204:
	ret;

}
	// .globl	_ZN3cub18CUB_300001_SM_10006detail10radix_sort31DeviceRadixSortSingleTileKernelINS1_5radix10policy_hubIiNS0_8NullTypeEyE10Policy1000ELNS0_9SortOrderE1EiS6_yNS1_21identity_decomposer_tEEEvPKT1_PSB_PKT2_PSF_T3_iiT4_
.visible .entry _ZN3cub18CUB_300001_SM_10006detail10radix_sort31DeviceRadixSortSingleTileKernelINS1_5radix10policy_hubIiNS0_8NullTypeEyE10Policy1000ELNS0_9SortOrderE1EiS6_yNS1_21identity_decomposer_tEEEvPKT1_PSB_PKT2_PSF_T3_iiT4_(
	.param .u64 .ptr .align 1 _ZN3cub18CUB_300001_SM_10006detail10radix_sort31DeviceRadixSortSingleTileKernelINS1_5radix10policy_hubIiNS0_8NullTypeEyE10Policy1000ELNS0_9SortOrderE1EiS6_yNS1_21identity_decomposer_tEEEvPKT1_PSB_PKT2_PSF_T3_iiT4__param_0,
	.param .u64 .ptr .align 1 _ZN3cub18CUB_300001_SM_10006detail10radix_sort31DeviceRadixSortSingleTileKernelINS1_5radix10policy_hubIiNS0_8NullTypeEyE10Policy1000ELNS0_9SortOrderE1EiS6_yNS1_21identity_decomposer_tEEEvPKT1_PSB_PKT2_PSF_T3_iiT4__param_1,
	.param .u64 .ptr .align 1 _ZN3cub18CUB_300001_SM_10006detail10radix_sort31DeviceRadixSortSingleTileKernelINS1_5radix10policy_hubIiNS0_8NullTypeEyE10Policy1000ELNS0_9SortOrderE1EiS6_yNS1_21identity_decomposer_tEEEvPKT1_PSB_PKT2_PSF_T3_iiT4__param_2,
	.param .u64 .ptr .align 1 _ZN3cub18CUB_300001_SM_10006detail10radix_sort31DeviceRadixSortSingleTileKernelINS1_5radix10policy_hubIiNS0_8NullTypeEyE10Policy1000ELNS0_9SortOrderE1EiS6_yNS1_21identity_decomposer_tEEEvPKT1_PSB_PKT2_PSF_T3_iiT4__param_3,
	.param .u64 _ZN3cub18CUB_300001_SM_10006detail10radix_sort31DeviceRadixSortSingleTileKernelINS1_5radix10policy_hubIiNS0_8NullTypeEyE10Policy1000ELNS0_9SortOrderE1EiS6_yNS1_21identity_decomposer_tEEEvPKT1_PSB_PKT2_PSF_T3_iiT4__param_4,
	.param .u32 _ZN3cub18CUB_300001_SM_10006detail10radix_sort31DeviceRadixSortSingleTileKernelINS1_5radix10policy_hubIiNS0_8NullTypeEyE10Policy1000ELNS0_9SortOrderE1EiS6_yNS1_21identity_decomposer_tEEEvPKT1_PSB_PKT2_PSF_T3_iiT4__param_5,
	.param .u32 _ZN3cub18CUB_300001_SM_10006detail10radix_sort31DeviceRadixSortSingleTileKernelINS1_5radix10policy_hubIiNS0_8NullTypeEyE10Policy1000ELNS0_9SortOrderE1EiS6_yNS1_21identity_decomposer_tEEEvPKT1_PSB_PKT2_PSF_T3_iiT4__param_6,
	.param .align 1 .b8 _ZN3cub18CUB_300001_SM_10006detail10radix_sort31DeviceRadixSortSingleTileKernelINS1_5radix10policy_hubIiNS0_8NullTypeEyE10Policy1000ELNS0_9SortOrderE1EiS6_yNS1_21identity_decomposer_tEEEvPKT1_PSB_PKT2_PSF_T3_iiT4__param_7[1]
)
.maxntid 256
.minnctapersm 1
{
	.reg .pred 	%p<52>;
	.reg .b16 	%rs<39>;
	.reg .b32 	%r<763>;
	.reg .b64 	%rd<29>;
	// demoted variable
	.shared .align 16 .b8 _ZZN3cub18CUB_300001_SM_10006detail10radix_sort31DeviceRadixSortSingleTileKernelINS1_5radix10policy_hubIiNS0_8NullTypeEyE10Policy1000ELNS0_9SortOrderE1EiS6_yNS1_21identity_decomposer_tEEEvPKT1_PSB_PKT2_PSF_T3_iiT4_E12temp_storage[33856];
	ld.param.u64 	%rd5, [_ZN3cub18CUB_300001_SM_10006detail10radix_sort31DeviceRadixSortSingleTileKernelINS1_5radix10policy_hubIiNS0_8NullTypeEyE10Policy1000ELNS0_9SortOrderE1EiS6_yNS1_21identity_decomposer_tEEEvPKT1_PSB_PKT2_PSF_T3_iiT4__param_0];
	ld.param.u64 	%rd3, [_ZN3cub18CUB_300001_SM_10006detail10radix_sort31DeviceRadixSortSingleTileKernelINS1_5radix10policy_hubIiNS0_8NullTypeEyE10Policy1000ELNS0_9SortOrderE1EiS6_yNS1_21identity_decomposer_tEEEvPKT1_PSB_PKT2_PSF_T3_iiT4__param_1];
	ld.param.u64 	%rd4, [_ZN3cub18CUB_300001_SM_10006detail10radix_sort31DeviceRadixSortSingleTileKernelINS1_5radix10policy_hubIiNS0_8NullTypeEyE10Policy1000ELNS0_9SortOrderE1EiS6_yNS1_21identity_decomposer_tEEEvPKT1_PSB_PKT2_PSF_T3_iiT4__param_4];
	ld.param.u32 	%r189, [_ZN3cub18CUB_300001_SM_10006detail10radix_sort31DeviceRadixSortSingleTileKernelINS1_5radix10policy_hubIiNS0_8NullTypeEyE10Policy1000ELNS0_9SortOrderE1EiS6_yNS1_21identity_decomposer_tEEEvPKT1_PSB_PKT2_PSF_T3_iiT4__param_5];
	ld.param.u32 	%r190, [_ZN3cub18CUB_300001_SM_10006detail10radix_sort31DeviceRadixSortSingleTileKernelINS1_5radix10policy_hubIiNS0_8NullTypeEyE10Policy1000ELNS0_9SortOrderE1EiS6_yNS1_21identity_decomposer_tEEEvPKT1_PSB_PKT2_PSF_T3_iiT4__param_6];
	cvta.to.global.u64 	%rd6, %rd5;
	cvt.u32.u64 	%r1, %rd4;
	mov.u32 	%r2, %tid.x;
	mul.lo.s32 	%r3, %r2, 19;
	setp.ge.s32 	%p1, %r3, %r1;
	mul.wide.u32 	%rd7, %r3, 4;
	add.s64 	%rd1, %rd6, %rd7;
	mov.b32 	%r760, 0;
	@%p1 bra 	$L__BB36_2;
	ld.global.u32 	%r192, [%rd1];
	xor.b32  	%r760, %r192, -2147483648;
$L__BB36_2:
	add.s32 	%r194, %r3, 1;
	setp.ge.s32 	%p2, %r194, %r1;
	mov.b32 	%r759, 0;
	@%p2 bra 	$L__BB36_4;
	ld.global.u32 	%r195, [%rd1+4];
	xor.b32  	%r759, %r195, -2147483648;
$L__BB36_4:
	add.s32 	%r197, %r3, 2;
	setp.ge.s32 	%p3, %r197, %r1;
	mov.b32 	%r758, 0;
	@%p3 bra 	$L__BB36_6;
	ld.global.u32 	%r198, [%rd1+8];
	xor.b32  	%r758, %r198, -2147483648;
$L__BB36_6:
	add.s32 	%r200, %r3, 3;
	setp.ge.s32 	%p4, %r200, %r1;
	mov.b32 	%r757, 0;
	@%p4 bra 	$L__BB36_8;
	ld.global.u32 	%r201, [%rd1+12];
	xor.b32  	%r757, %r201, -2147483648;
$L__BB36_8:
	add.s32 	%r203, %r3, 4;
	setp.ge.s32 	%p5, %r203, %r1;
	mov.b32 	%r756, 0;
	@%p5 bra 	$L__BB36_10;
	ld.global.u32 	%r204, [%rd1+16];
	xor.b32  	%r756, %r204, -2147483648;
$L__BB36_10:
	add.s32 	%r206, %r3, 5;
	setp.ge.s32 	%p6, %r206, %r1;
	mov.b32 	%r755, 0;
	@%p6 bra 	$L__BB36_12;
	ld.global.u32 	%r207, [%rd1+20];
	xor.b32  	%r755, %r207, -2147483648;
$L__BB36_12:
	add.s32 	%r209, %r3, 6;
	setp.ge.s32 	%p7, %r209, %r1;
	mov.b32 	%r754, 0;
	@%p7 bra 	$L__BB36_14;
	ld.global.u32 	%r210, [%rd1+24];
	xor.b32  	%r754, %r210, -2147483648;
$L__BB36_14:
	add.s32 	%r212, %r3, 7;
	setp.ge.s32 	%p8, %r212, %r1;
	mov.b32 	%r753, 0;
	@%p8 bra 	$L__BB36_16;
	ld.global.u32 	%r213, [%rd1+28];
	xor.b32  	%r753, %r213, -2147483648;
$L__BB36_16:
	add.s32 	%r215, %r3, 8;
	setp.ge.s32 	%p9, %r215, %r1;
	mov.b32 	%r752, 0;
	@%p9 bra 	$L__BB36_18;
	ld.global.u32 	%r216, [%rd1+32];
	xor.b32  	%r752, %r216, -2147483648;
$L__BB36_18:
	add.s32 	%r218, %r3, 9;
	setp.ge.s32 	%p10, %r218, %r1;
	mov.b32 	%r751, 0;
	@%p10 bra 	$L__BB36_20;
	ld.global.u32 	%r219, [%rd1+36];
	xor.b32  	%r751, %r219, -2147483648;
$L__BB36_20:
	add.s32 	%r221, %r3, 10;
	setp.ge.s32 	%p11, %r221, %r1;
	mov.b32 	%r750, 0;
	@%p11 bra 	$L__BB36_22;
	ld.global.u32 	%r222, [%rd1+40];
	xor.b32  	%r750, %r222, -2147483648;
$L__BB36_22:
	add.s32 	%r224, %r3, 11;
	setp.ge.s32 	%p12, %r224, %r1;
	mov.b32 	%r749, 0;
	@%p12 bra 	$L__BB36_24;
	ld.global.u32 	%r225, [%rd1+44];
	xor.b32  	%r749, %r225, -2147483648;
$L__BB36_24:
	add.s32 	%r227, %r3, 12;
	setp.ge.s32 	%p13, %r227, %r1;
	mov.b32 	%r748, 0;
	@%p13 bra 	$L__BB36_26;
	ld.global.u32 	%r228, [%rd1+48];
	xor.b32  	%r748, %r228, -2147483648;
$L__BB36_26:
	add.s32 	%r230, %r3, 13;
	setp.ge.s32 	%p14, %r230, %r1;
	mov.b32 	%r747, 0;
	@%p14 bra 	$L__BB36_28;
	ld.global.u32 	%r231, [%rd1+52];
	xor.b32  	%r747, %r231, -2147483648;
$L__BB36_28:
	add.s32 	%r233, %r3, 14;
	setp.ge.s32 	%p15, %r233, %r1;
	mov.b32 	%r746, 0;
	@%p15 bra 	$L__BB36_30;
	ld.global.u32 	%r234, [%rd1+56];
	xor.b32  	%r746, %r234, -2147483648;
$L__BB36_30:
	add.s32 	%r236, %r3, 15;
	setp.ge.s32 	%p16, %r236, %r1;
	mov.b32 	%r745, 0;
	@%p16 bra 	$L__BB36_32;
	ld.global.u32 	%r237, [%rd1+60];
	xor.b32  	%r745, %r237, -2147483648;
$L__BB36_32:
	add.s32 	%r239, %r3, 16;
	setp.ge.s32 	%p17, %r239, %r1;
	mov.b32 	%r744, 0;
	@%p17 bra 	$L__BB36_34;
	ld.global.u32 	%r240, [%rd1+64];
	xor.b32  	%r744, %r240, -2147483648;
$L__BB36_34:
	add.s32 	%r242, %r3, 17;
	setp.ge.s32 	%p18, %r242, %r1;
	mov.b32 	%r743, 0;
	@%p18 bra 	$L__BB36_36;
	ld.global.u32 	%r243, [%rd1+68];
	xor.b32  	%r743, %r243, -2147483648;
$L__BB36_36:
	add.s32 	%r245, %r3, 18;
	setp.ge.s32 	%p19, %r245, %r1;
	mov.b32 	%r742, 0;
	@%p19 bra 	$L__BB36_38;
	ld.global.u32 	%r246, [%rd1+72];
	xor.b32  	%r742, %r246, -2147483648;
$L__BB36_38:
	bar.sync 	0;
	shr.u32 	%r42, %r2, 5;
	shl.b32 	%r248, %r2, 2;
	mov.u32 	%r249, _ZZN3cub18CUB_300001_SM_10006detail10radix_sort31DeviceRadixSortSingleTileKernelINS1_5radix10policy_hubIiNS0_8NullTypeEyE10Policy1000ELNS0_9SortOrderE1EiS6_yNS1_21identity_decomposer_tEEEvPKT1_PSB_PKT2_PSF_T3_iiT4_E12temp_storage;
	add.s32 	%r43, %r249, %r248;
	shl.b32 	%r250, %r2, 7;
	add.s32 	%r44, %r43, %r250;
	shl.b32 	%r251, %r42, 2;
	add.s32 	%r252, %r249, %r251;
	add.s32 	%r45, %r252, 33792;
	mad.lo.s32 	%r46, %r2, -56, %r44;
	add.s32 	%r741, %r189, 6;
	sub.s32 	%r740, %r190, %r189;
$L__BB36_39:
	add.s32 	%r312, %r741, -6;
	min.s32 	%r255, %r740, 6;
	mov.b32 	%r341, 0;
	st.shared.u32 	[%r43], %r341;
	st.shared.u32 	[%r43+1024], %r341;
	st.shared.u32 	[%r43+2048], %r341;
	st.shared.u32 	[%r43+3072], %r341;
	st.shared.u32 	[%r43+4096], %r341;
	st.shared.u32 	[%r43+5120], %r341;
	st.shared.u32 	[%r43+6144], %r341;
	st.shared.u32 	[%r43+7168], %r341;
	st.shared.u32 	[%r43+8192], %r341;
	st.shared.u32 	[%r43+9216], %r341;
	st.shared.u32 	[%r43+10240], %r341;
	st.shared.u32 	[%r43+11264], %r341;
	st.shared.u32 	[%r43+12288], %r341;
	st.shared.u32 	[%r43+13312], %r341;
	st.shared.u32 	[%r43+14336], %r341;
	st.shared.u32 	[%r43+15360], %r341;
	st.shared.u32 	[%r43+16384], %r341;
	st.shared.u32 	[%r43+17408], %r341;
	st.shared.u32 	[%r43+18432], %r341;
	st.shared.u32 	[%r43+19456], %r341;
	st.shared.u32 	[%r43+20480], %r341;
	st.shared.u32 	[%r43+21504], %r341;
	st.shared.u32 	[%r43+22528], %r341;
	st.shared.u32 	[%r43+23552], %r341;
	st.shared.u32 	[%r43+24576], %r341;
	st.shared.u32 	[%r43+25600], %r341;
	st.shared.u32 	[%r43+26624], %r341;
	st.shared.u32 	[%r43+27648], %r341;
	st.shared.u32 	[%r43+28672], %r341;
	st.shared.u32 	[%r43+29696], %r341;
	st.shared.u32 	[%r43+30720], %r341;
	st.shared.u32 	[%r43+31744], %r341;
	st.shared.u32 	[%r43+32768], %r341;
	// begin inline asm
	bmsk.clamp.b32 %r253, %r341, %r255;
	// end inline asm
	// begin inline asm
	shr.b32 %r256, %r760, %r312;
	// end inline asm
	and.b32  	%r344, %r253, %r256;
	shl.b32 	%r345, %r344, 10;
	not.b32 	%r346, %r345;
	and.b32  	%r347, %r346, 31744;
	add.s32 	%r348, %r43, %r347;
	shr.u32 	%r349, %r344, 4;
	and.b32  	%r350, %r349, 268435454;
	sub.s32 	%r71, %r348, %r350;
	ld.shared.u16 	%rs1, [%r71+2];
	add.s16 	%rs20, %rs1, 1;
	st.shared.u16 	[%r71+2], %rs20;
	// begin inline asm
	shr.b32 %r259, %r759, %r312;
	// end inline asm
	and.b32  	%r351, %r253, %r259;
	shl.b32 	%r352, %r351, 10;
	not.b32 	%r353, %r352;
	and.b32  	%r354, %r353, 31744;
	add.s32 	%r355, %r43, %r354;
	shr.u32 	%r356, %r351, 4;
	and.b32  	%r357, %r356, 268435454;
	sub.s32 	%r72, %r355, %r357;
	ld.shared.u16 	%rs2, [%r72+2];
	add.s16 	%rs21, %rs2, 1;
	st.shared.u16 	[%r72+2], %rs21;
	// begin inline asm
	shr.b32 %r262, %r758, %r312;
	// end inline asm
	and.b32  	%r358, %r253, %r262;
	shl.b32 	%r359, %r358, 10;
	not.b32 	%r360, %r359;
	and.b32  	%r361, %r360, 31744;
	add.s32 	%r362, %r43, %r361;
	shr.u32 	%r363, %r358, 4;
	and.b32  	%r364, %r363, 268435454;
	sub.s32 	%r73, %r362, %r364;
	ld.shared.u16 	%rs3, [%r73+2];
	add.s16 	%rs22, %rs3, 1;
	st.shared.u16 	[%r73+2], %rs22;
	// begin inline asm
	shr.b32 %r265, %r757, %r312;
	// end inline asm
	and.b32  	%r365, %r253, %r265;
	shl.b32 	%r366, %r365, 10;
	not.b32 	%r367, %r366;
	and.b32  	%r368, %r367, 31744;
	add.s32 	%r369, %r43, %r368;
	shr.u32 	%r370, %r365, 4;
	and.b32  	%r371, %r370, 268435454;
	sub.s32 	%r74, %r369, %r371;
	ld.shared.u16 	%rs4, [%r74+2];
	add.s16 	%rs23, %rs4, 1;
	st.shared.u16 	[%r74+2], %rs23;
	// begin inline asm
	shr.b32 %r268, %r756, %r312;
	// end inline asm
	and.b32  	%r372, %r253, %r268;
	shl.b32 	%r373, %r372, 10;
	not.b32 	%r374, %r373;
	and.b32  	%r375, %r374, 31744;
	add.s32 	%r376, %r43, %r375;
	shr.u32 	%r377, %r372, 4;
	and.b32  	%r378, %r377, 268435454;
	sub.s32 	%r75, %r376, %r378;
	ld.shared.u16 	%rs5, [%r75+2];
	add.s16 	%rs24, %rs5, 1;
	st.shared.u16 	[%r75+2], %rs24;
	// begin inline asm
	shr.b32 %r271, %r755, %r312;
	// end inline asm
	and.b32  	%r379, %r253, %r271;
	shl.b32 	%r380, %r379, 10;
	not.b32 	%r381, %r380;
	and.b32  	%r382, %r381, 31744;
	add.s32 	%r383, %r43, %r382;
	shr.u32 	%r384, %r379, 4;
	and.b32  	%r385, %r384, 268435454;
	sub.s32 	%r76, %r383, %r385;
	ld.shared.u16 	%rs6, [%r76+2];
	add.s16 	%rs25, %rs6, 1;
	st.shared.u16 	[%r76+2], %rs25;
	// begin inline asm
	shr.b32 %r274, %r754, %r312;
	// end inline asm
	and.b32  	%r386, %r253, %r274;
	shl.b32 	%r387, %r386, 10;
	not.b32 	%r388, %r387;
	and.b32  	%r389, %r388, 31744;
	add.s32 	%r390, %r43, %r389;
	shr.u32 	%r391, %r386, 4;
	and.b32  	%r392, %r391, 268435454;
	sub.s32 	%r77, %r390, %r392;
	ld.shared.u16 	%rs7, [%r77+2];
	add.s16 	%rs26, %rs7, 1;
	st.shared.u16 	[%r77+2], %rs26;
	// begin inline asm
	shr.b32 %r277, %r753, %r312;
	// end inline asm
	and.b32  	%r393, %r253, %r277;
	shl.b32 	%r394, %r393, 10;
	not.b32 	%r395, %r394;
	and.b32  	%r396, %r395, 31744;
	add.s32 	%r397, %r43, %r396;
	shr.u32 	%r398, %r393, 4;
	and.b32  	%r399, %r398, 268435454;
	sub.s32 	%r78, %r397, %r399;
	ld.shared.u16 	%rs8, [%r78+2];
	add.s16 	%rs27, %rs8, 1;
	st.shared.u16 	[%r78+2], %rs27;
	// begin inline asm
	shr.b32 %r280, %r752, %r312;
	// end inline asm
	and.b32  	%r400, %r253, %r280;
	shl.b32 	%r401, %r400, 10;
	not.b32 	%r402, %r401;
	and.b32  	%r403, %r402, 31744;
	add.s32 	%r404, %r43, %r403;
	shr.u32 	%r405, %r400, 4;
	and.b32  	%r406, %r405, 268435454;
	sub.s32 	%r79, %r404, %r406;
	ld.shared.u16 	%rs9, [%r79+2];
	add.s16 	%rs28, %rs9, 1;
	st.shared.u16 	[%r79+2], %rs28;
	// begin inline asm
	shr.b32 %r283, %r751, %r312;
	// end inline asm
	and.b32  	%r407, %r253, %r283;
	shl.b32 	%r408, %r407, 10;
	not.b32 	%r409, %r408;
	and.b32  	%r410, %r409, 31744;
	add.s32 	%r411, %r43, %r410;
	shr.u32 	%r412, %r407, 4;
	and.b32  	%r413, %r412, 268435454;
	sub.s32 	%r80, %r411, %r413;
	ld.shared.u16 	%rs10, [%r80+2];
	add.s16 	%rs29, %rs10, 1;
	st.shared.u16 	[%r80+2], %rs29;
	// begin inline asm
	shr.b32 %r286, %r750, %r312;
	// end inline asm
	and.b32  	%r414, %r253, %r286;
	shl.b32 	%r415, %r414, 10;
	not.b32 	%r416, %r415;
	and.b32  	%r417, %r416, 31744;
	add.s32 	%r418, %r43, %r417;
	shr.u32 	%r419, %r414, 4;
	and.b32  	%r420, %r419, 268435454;
	sub.s32 	%r81, %r418, %r420;
	ld.shared.u16 	%rs11, [%r81+2];
	add.s16 	%rs30, %rs11, 1;
	st.shared.u16 	[%r81+2], %rs30;
	// begin inline asm
	shr.b32 %r289, %r749, %r312;
	// end inline asm
	and.b32  	%r421, %r253, %r289;
	shl.b32 	%r422, %r421, 10;
	not.b32 	%r423, %r422;
	and.b32  	%r424, %r423, 31744;
	add.s32 	%r425, %r43, %r424;
	shr.u32 	%r426, %r421, 4;
	and.b32  	%r427, %r426, 268435454;
	sub.s32 	%r82, %r425, %r427;
	ld.shared.u16 	%rs12, [%r82+2];
	add.s16 	%rs31, %rs12, 1;
	st.shared.u16 	[%r82+2], %rs31;
	// begin inline asm
	shr.b32 %r292, %r748, %r312;
	// end inline asm
	and.b32  	%r428, %r253, %r292;
	shl.b32 	%r429, %r428, 10;
	not.b32 	%r430, %r429;
	and.b32  	%r431, %r430, 31744;
	add.s32 	%r432, %r43, %r431;
	shr.u32 	%r433, %r428, 4;
	and.b32  	%r434, %r433, 268435454;
	sub.s32 	%r83, %r432, %r434;
	ld.shared.u16 	%rs13, [%r83+2];
	add.s16 	%rs32, %rs13, 1;
	st.shared.u16 	[%r83+2], %rs32;
	// begin inline asm
	shr.b32 %r295, %r747, %r312;
	// end inline asm
	and.b32  	%r435, %r253, %r295;
	shl.b32 	%r436, %r435, 10;
	not.b32 	%r437, %r436;
	and.b32  	%r438, %r437, 31744;
	add.s32 	%r439, %r43, %r438;
	shr.u32 	%r440, %r435, 4;
	and.b32  	%r441, %r440, 268435454;
	sub.s32 	%r84, %r439, %r441;
	ld.shared.u16 	%rs14, [%r84+2];
	add.s16 	%rs33, %rs14, 1;
	st.shared.u16 	[%r84+2], %rs33;
	// begin inline asm
	shr.b32 %r298, %r746, %r312;
	// end inline asm
	and.b32  	%r442, %r253, %r298;
	shl.b32 	%r443, %r442, 10;
	not.b32 	%r444, %r443;
	and.b32  	%r445, %r444, 31744;
	add.s32 	%r446, %r43, %r445;
	shr.u32 	%r447, %r442, 4;
	and.b32  	%r448, %r447, 268435454;
	sub.s32 	%r85, %r446, %r448;
	ld.shared.u16 	%rs15, [%r85+2];
	add.s16 	%rs34, %rs15, 1;
	st.shared.u16 	[%r85+2], %rs34;
	// begin inline asm
	shr.b32 %r301, %r745, %r312;
	// end inline asm
	and.b32  	%r449, %r253, %r301;
	shl.b32 	%r450, %r449, 10;
	not.b32 	%r451, %r450;
	and.b32  	%r452, %r451, 31744;
	add.s32 	%r453, %r43, %r452;
	shr.u32 	%r454, %r449, 4;
	and.b32  	%r455, %r454, 268435454;
	sub.s32 	%r86, %r453, %r455;
	ld.shared.u16 	%rs16, [%r86+2];
	add.s16 	%rs35, %rs16, 1;
	st.shared.u16 	[%r86+2], %rs35;
	// begin inline asm
	shr.b32 %r304, %r744, %r312;
	// end inline asm
	and.b32  	%r456, %r253, %r304;
	shl.b32 	%r457, %r456, 10;
	not.b32 	%r458, %r457;
	and.b32  	%r459, %r458, 31744;
	add.s32 	%r460, %r43, %r459;
	shr.u32 	%r461, %r456, 4;
	and.b32  	%r462, %r461, 268435454;
	sub.s32 	%r87, %r460, %r462;
	ld.shared.u16 	%rs17, [%r87+2];
	add.s16 	%rs36, %rs17, 1;
	st.shared.u16 	[%r87+2], %rs36;
	// begin inline asm
	shr.b32 %r307, %r743, %r312;
	// end inline asm
	and.b32  	%r463, %r253, %r307;
	shl.b32 	%r464, %r463, 10;
	not.b32 	%r465, %r464;
	and.b32  	%r466, %r465, 31744;
	add.s32 	%r467, %r43, %r466;
	shr.u32 	%r468, %r463, 4;
	and.b32  	%r469, %r468, 268435454;
	sub.s32 	%r88, %r467, %r469;
	ld.shared.u16 	%rs18, [%r88+2];
	add.s16 	%rs37, %rs18, 1;
	st.shared.u16 	[%r88+2], %rs37;
	// begin inline asm
	shr.b32 %r310, %r742, %r312;
	// end inline asm
	and.b32  	%r470, %r253, %r310;
	shl.b32 	%r471, %r470, 10;
	not.b32 	%r472, %r471;
	and.b32  	%r473, %r472, 31744;
	add.s32 	%r474, %r43, %r473;
	shr.u32 	%r475, %r470, 4;
	and.b32  	%r476, %r475, 268435454;
	sub.s32 	%r89, %r474, %r476;
	ld.shared.u16 	%rs19, [%r89+2];
	add.s16 	%rs38, %rs19, 1;
	st.shared.u16 	[%r89+2], %rs38;
	bar.sync 	0;
	ld.shared.u32 	%r90, [%r44];
	ld.shared.u32 	%r477, [%r44+4];
	ld.shared.u32 	%r478, [%r44+8];
	ld.shared.u32 	%r479, [%r44+12];
	ld.shared.u32 	%r480, [%r44+16];
	ld.shared.u32 	%r481, [%r44+20];
	ld.shared.u32 	%r482, [%r44+24];
	ld.shared.u32 	%r483, [%r44+28];
	ld.shared.u32 	%r484, [%r44+32];
	ld.shared.u32 	%r485, [%r44+36];
	ld.shared.u32 	%r486, [%r44+40];
	ld.shared.u32 	%r487, [%r44+44];
	ld.shared.u32 	%r488, [%r44+48];
	ld.shared.u32 	%r489, [%r44+52];
	ld.shared.u32 	%r490, [%r44+56];
	ld.shared.u32 	%r491, [%r44+60];
	ld.shared.u32 	%r492, [%r44+64];
	ld.shared.u32 	%r493, [%r44+68];
	ld.shared.u32 	%r494, [%r44+72];
	ld.shared.u32 	%r495, [%r44+76];
	ld.shared.u32 	%r496, [%r44+80];
	ld.shared.u32 	%r497, [%r44+84];
	ld.shared.u32 	%r498, [%r44+88];
	ld.shared.u32 	%r499, [%r44+92];
	ld.shared.u32 	%r500, [%r44+96];
	ld.shared.u32 	%r501, [%r44+100];
	ld.shared.u32 	%r502, [%r44+104];
	ld.shared.u32 	%r503, [%r44+108];
	ld.shared.u32 	%r504, [%r44+112];
	ld.shared.u32 	%r505, [%r44+116];
	ld.shared.u32 	%r506, [%r44+120];
	ld.shared.u32 	%r507, [%r44+124];
	ld.shared.u32 	%r508, [%r44+128];
	add.s32 	%r91, %r477, %r90;
	add.s32 	%r92, %r478, %r91;
	add.s32 	%r93, %r479, %r92;
	add.s32 	%r94, %r480, %r93;
	add.s32 	%r95, %r481, %r94;
	add.s32 	%r96, %r482, %r95;
	add.s32 	%r97, %r483, %r96;
	add.s32 	%r98, %r484, %r97;
	add.s32 	%r99, %r485, %r98;
	add.s32 	%r100, %r486, %r99;
	add.s32 	%r101, %r487, %r100;
	add.s32 	%r102, %r488, %r101;
	add.s32 	%r103, %r489, %r102;
	add.s32 	%r104, %r490, %r103;
	add.s32 	%r105, %r491, %r104;
	add.s32 	%r106, %r492, %r105;
	add.s32 	%r107, %r493, %r106;
	add.s32 	%r108, %r494, %r107;
	add.s32 	%r109, %r495, %r108;
	add.s32 	%r110, %r496, %r109;
	add.s32 	%r111, %r497, %r110;
	add.s32 	%r112, %r498, %r111;
	add.s32 	%r113, %r499, %r112;
	add.s32 	%r114, %r500, %r113;
	add.s32 	%r115, %r501, %r114;
	add.s32 	%r116, %r502, %r115;
	add.s32 	%r117, %r503, %r116;
	add.s32 	%r118, %r504, %r117;
	add.s32 	%r119, %r505, %r118;
	add.s32 	%r120, %r506, %r119;
	add.s32 	%r121, %r507, %r120;
	add.s32 	%r318, %r508, %r121;
	// begin inline asm
	mov.u32 %r313, %laneid;
	// end inline asm
	mov.b32 	%r316, 1;
	mov.b32 	%r343, -1;
	// begin inline asm
	{  .reg .u32 r0;  .reg .pred p;  shfl.sync.up.b32 r0|p, %r318, %r316, %r341, %r343;  @p add.u32 r0, r0, %r318;  mov.u32 %r314, r0;}
	// end inline asm
	mov.b32 	%r322, 2;
	// begin inline asm
	{  .reg .u32 r0;  .reg .pred p;  shfl.sync.up.b32 r0|p, %r314, %r322, %r341, %r343;  @p add.u32 r0, r0, %r314;  mov.u32 %r320, r0;}
	// end inline asm
	mov.b32 	%r328, 4;
	// begin inline asm
	{  .reg .u32 r0;  .reg .pred p;  shfl.sync.up.b32 r0|p, %r320, %r328, %r341, %r343;  @p add.u32 r0, r0, %r320;  mov.u32 %r326, r0;}
	// end inline asm
	mov.b32 	%r334, 8;
	// begin inline asm
	{  .reg .u32 r0;  .reg .pred p;  shfl.sync.up.b32 r0|p, %r326, %r334, %r341, %r343;  @p add.u32 r0, r0, %r326;  mov.u32 %r332, r0;}
	// end inline asm
	mov.b32 	%r340, 16;
	// begin inline asm
	{  .reg .u32 r0;  .reg .pred p;  shfl.sync.up.b32 r0|p, %r332, %r340, %r341, %r343;  @p add.u32 r0, r0, %r332;  mov.u32 %r338, r0;}
	// end inline asm
	setp.ne.s32 	%p20, %r313, 31;
	@%p20 bra 	$L__BB36_41;
	st.shared.u32 	[%r45], %r338;
$L__BB36_41:
	sub.s32 	%r509, %r338, %r318;
	setp.gt.u32 	%p21, %r2, 31;
	setp.eq.s32 	%p22, %r42, 7;
	setp.eq.s32 	%p23, %r42, 6;
	setp.eq.s32 	%p24, %r42, 5;
	setp.eq.s32 	%p25, %r42, 4;
	setp.eq.s32 	%p26, %r42, 3;
	setp.eq.s32 	%p27, %r42, 2;
	setp.eq.s32 	%p28, %r42, 1;
	bar.sync 	0;
	ld.shared.v4.u32 	{%r510, %r511, %r512, %r513}, [_ZZN3cub18CUB_300001_SM_10006detail10radix_sort31DeviceRadixSortSingleTileKernelINS1_5radix10policy_hubIiNS0_8NullTypeEyE10Policy1000ELNS0_9SortOrderE1EiS6_yNS1_21identity_decomposer_tEEEvPKT1_PSB_PKT2_PSF_T3_iiT4_E12temp_storage+33792];
	selp.b32 	%r514, %r510, %r761, %p28;
	add.s32 	%r515, %r511, %r510;
	selp.b32 	%r516, %r515, %r514, %p27;
	add.s32 	%r517, %r515, %r512;
	selp.b32 	%r518, %r517, %r516, %p26;
	add.s32 	%r519, %r517, %r513;
	selp.b32 	%r520, %r519, %r518, %p25;
	ld.shared.v4.u32 	{%r521, %r522, %r523, %r524}, [_ZZN3cub18CUB_300001_SM_10006detail10radix_sort31DeviceRadixSortSingleTileKernelINS1_5radix10policy_hubIiNS0_8NullTypeEyE10Policy1000ELNS0_9SortOrderE1EiS6_yNS1_21identity_decomposer_tEEEvPKT1_PSB_PKT2_PSF_T3_iiT4_E12temp_storage+33808];
	add.s32 	%r525, %r519, %r521;
	selp.b32 	%r526, %r525, %r520, %p24;
	add.s32 	%r527, %r525, %r522;
	selp.b32 	%r528, %r527, %r526, %p23;
	add.s32 	%r529, %r527, %r523;
	selp.b32 	%r761, %r529, %r528, %p22;
	add.s32 	%r126, %r529, %r524;
	setp.ne.s32 	%p29, %r313, 0;
	selp.b32 	%r530, %r509, 0, %p29;
	add.s32 	%r531, %r761, %r530;
	or.pred  	%p30, %p21, %p29;
	selp.b32 	%r762, %r531, %r509, %p21;
	@%p30 bra 	$L__BB36_43;
	shl.b32 	%r762, %r126, 16;
	st.shared.u32 	[_ZZN3cub18CUB_300001_SM_10006detail10radix_sort31DeviceRadixSortSingleTileKernelINS1_5radix10policy_hubIiNS0_8NullTypeEyE10Policy1000ELNS0_9SortOrderE1EiS6_yNS1_21identity_decomposer_tEEEvPKT1_PSB_PKT2_PSF_T3_iiT4_E12temp_storage+33832], %r762;
$L__BB36_43:
	setp.eq.s32 	%p31, %r2, 0;
	bar.sync 	0;
	ld.shared.u32 	%r532, [_ZZN3cub18CUB_300001_SM_10006detail10radix_sort31DeviceRadixSortSingleTileKernelINS1_5radix10policy_hubIiNS0_8NullTypeEyE10Policy1000ELNS0_9SortOrderE1EiS6_yNS1_21identity_decomposer_tEEEvPKT1_PSB_PKT2_PSF_T3_iiT4_E12temp_storage+33832];
	selp.b32 	%r533, 0, %r532, %p31;
	add.s32 	%r534, %r762, %r533;
	add.s32 	%r535, %r90, %r534;
	add.s32 	%r536, %r91, %r534;
	add.s32 	%r537, %r92, %r534;
	add.s32 	%r538, %r93, %r534;
	add.s32 	%r539, %r94, %r534;
	add.s32 	%r540, %r95, %r534;
	add.s32 	%r541, %r96, %r534;
	add.s32 	%r542, %r97, %r534;
	add.s32 	%r543, %r98, %r534;
	add.s32 	%r544, %r99, %r534;
	add.s32 	%r545, %r100, %r534;
	add.s32 	%r546, %r101, %r534;
	add.s32 	%r547, %r102, %r534;
	add.s32 	%r548, %r103, %r534;
	add.s32 	%r549, %r104, %r534;
	add.s32 	%r550, %r105, %r534;
	add.s32 	%r551, %r106, %r534;
	add.s32 	%r552, %r107, %r534;
	add.s32 	%r553, %r108, %r534;
	add.s32 	%r554, %r109, %r534;
	add.s32 	%r555, %r110, %r534;
	add.s32 	%r556, %r111, %r534;
	add.s32 	%r557, %r112, %r534;
	add.s32 	%r558, %r113, %r534;
	add.s32 	%r559, %r114, %r534;
	add.s32 	%r560, %r115, %r534;
	add.s32 	%r561, %r116, %r534;
	add.s32 	%r562, %r117, %r534;
	add.s32 	%r563, %r118, %r534;
	add.s32 	%r564, %r119, %r534;
	add.s32 	%r565, %r120, %r534;
	add.s32 	%r566, %r121, %r534;
	st.shared.u32 	[%r44], %r534;
	st.shared.u32 	[%r44+4], %r535;
	st.shared.u32 	[%r44+8], %r536;
	st.shared.u32 	[%r44+12], %r537;
	st.shared.u32 	[%r44+16], %r538;
	st.shared.u32 	[%r44+20], %r539;
	st.shared.u32 	[%r44+24], %r540;
	st.shared.u32 	[%r44+28], %r541;
	st.shared.u32 	[%r44+32], %r542;
	st.shared.u32 	[%r44+36], %r543;
	st.shared.u32 	[%r44+40], %r544;
	st.shared.u32 	[%r44+44], %r545;
	st.shared.u32 	[%r44+48], %r546;
	st.shared.u32 	[%r44+52], %r547;
	st.shared.u32 	[%r44+56], %r548;
	st.shared.u32 	[%r44+60], %r549;
	st.shared.u32 	[%r44+64], %r550;
	st.shared.u32 	[%r44+68], %r551;
	st.shared.u32 	[%r44+72], %r552;
	st.shared.u32 	[%r44+76], %r553;
	st.shared.u32 	[%r44+80], %r554;
	st.shared.u32 	[%r44+84], %r555;
	st.shared.u32 	[%r44+88], %r556;
	st.shared.u32 	[%r44+92], %r557;
	st.shared.u32 	[%r44+96], %r558;
	st.shared.u32 	[%r44+100], %r559;
	st.shared.u32 	[%r44+104], %r560;
	st.shared.u32 	[%r44+108], %r561;
	st.shared.u32 	[%r44+112], %r562;
	st.shared.u32 	[%r44+116], %r563;
	st.shared.u32 	[%r44+120], %r564;
	st.shared.u32 	[%r44+124], %r565;
	st.shared.u32 	[%r44+128], %r566;
	bar.sync 	0;
	cvt.u32.u16 	%r567, %rs1;
	ld.shared.u16 	%r568, [%r71+2];
	add.s32 	%r130, %r568, %r567;
	cvt.u32.u16 	%r569, %rs2;
	ld.shared.u16 	%r570, [%r72+2];
	add.s32 	%r131, %r570, %r569;
	cvt.u32.u16 	%r571, %rs3;
	ld.shared.u16 	%r572, [%r73+2];
	add.s32 	%r132, %r572, %r571;
	cvt.u32.u16 	%r573, %rs4;
	ld.shared.u16 	%r574, [%r74+2];
	add.s32 	%r133, %r574, %r573;
	cvt.u32.u16 	%r575, %rs5;
	ld.shared.u16 	%r576, [%r75+2];
	add.s32 	%r134, %r576, %r575;
	cvt.u32.u16 	%r577, %rs6;
	ld.shared.u16 	%r578, [%r76+2];
	add.s32 	%r135, %r578, %r577;
	cvt.u32.u16 	%r579, %rs7;
	ld.shared.u16 	%r580, [%r77+2];
	add.s32 	%r136, %r580, %r579;
	cvt.u32.u16 	%r581, %rs8;
	ld.shared.u16 	%r582, [%r78+2];
	add.s32 	%r137, %r582, %r581;
	cvt.u32.u16 	%r583, %rs9;
	ld.shared.u16 	%r584, [%r79+2];
	add.s32 	%r138, %r584, %r583;
	cvt.u32.u16 	%r585, %rs10;
	ld.shared.u16 	%r586, [%r80+2];
	add.s32 	%r139, %r586, %r585;
	cvt.u32.u16 	%r587, %rs11;
	ld.shared.u16 	%r588, [%r81+2];
	add.s32 	%r140, %r588, %r587;
	cvt.u32.u16 	%r589, %rs12;
	ld.shared.u16 	%r590, [%r82+2];
	add.s32 	%r141, %r590, %r589;
	cvt.u32.u16 	%r591, %rs13;
	ld.shared.u16 	%r592, [%r83+2];
	add.s32 	%r142, %r592, %r591;
	cvt.u32.u16 	%r593, %rs14;
	ld.shared.u16 	%r594, [%r84+2];
	add.s32 	%r143, %r594, %r593;
	cvt.u32.u16 	%r595, %rs15;
	ld.shared.u16 	%r596, [%r85+2];
	add.s32 	%r144, %r596, %r595;
	cvt.u32.u16 	%r597, %rs16;
	ld.shared.u16 	%r598, [%r86+2];
	add.s32 	%r145, %r598, %r597;
	cvt.u32.u16 	%r599, %rs17;
	ld.shared.u16 	%r600, [%r87+2];
	add.s32 	%r146, %r600, %r599;
	cvt.u32.u16 	%r601, %rs18;
	ld.shared.u16 	%r602, [%r88+2];
	add.s32 	%r147, %r602, %r601;
	cvt.u32.u16 	%r603, %rs19;
	ld.shared.u16 	%r604, [%r89+2];
	add.s32 	%r148, %r604, %r603;
	bar.sync 	0;
	setp.lt.s32 	%p32, %r741, %r190;
	@%p32 bra 	$L__BB36_83;
	cvt.u64.u32 	%rd8, %r2;
	shl.b32 	%r605, %r130, 2;
	mov.u32 	%r606, _ZZN3cub18CUB_300001_SM_10006detail10radix_sort31DeviceRadixSortSingleTileKernelINS1_5radix10policy_hubIiNS0_8NullTypeEyE10Policy1000ELNS0_9SortOrderE1EiS6_yNS1_21identity_decomposer_tEEEvPKT1_PSB_PKT2_PSF_T3_iiT4_E12temp_storage;
	add.s32 	%r607, %r606, %r605;
	st.shared.u32 	[%r607], %r760;
	shl.b32 	%r608, %r131, 2;
	add.s32 	%r609, %r606, %r608;
	st.shared.u32 	[%r609], %r759;
	shl.b32 	%r610, %r132, 2;
	add.s32 	%r611, %r606, %r610;
	st.shared.u32 	[%r611], %r758;
	shl.b32 	%r612, %r133, 2;
	add.s32 	%r613, %r606, %r612;
	st.shared.u32 	[%r613], %r757;
	shl.b32 	%r614, %r134, 2;
	add.s32 	%r615, %r606, %r614;
	st.shared.u32 	[%r615], %r756;
	shl.b32 	%r616, %r135, 2;
	add.s32 	%r617, %r606, %r616;
	st.shared.u32 	[%r617], %r755;
	shl.b32 	%r618, %r136, 2;
	add.s32 	%r619, %r606, %r618;
	st.shared.u32 	[%r619], %r754;
	shl.b32 	%r620, %r137, 2;
	add.s32 	%r621, %r606, %r620;
	st.shared.u32 	[%r621], %r753;
	shl.b32 	%r622, %r138, 2;
	add.s32 	%r623, %r606, %r622;
	st.shared.u32 	[%r623], %r752;
	shl.b32 	%r624, %r139, 2;
	add.s32 	%r625, %r606, %r624;
	st.shared.u32 	[%r625], %r751;
	shl.b32 	%r626, %r140, 2;
	add.s32 	%r627, %r606, %r626;
	st.shared.u32 	[%r627], %r750;
	shl.b32 	%r628, %r141, 2;
	add.s32 	%r629, %r606, %r628;
	st.shared.u32 	[%r629], %r749;
	shl.b32 	%r630, %r142, 2;
	add.s32 	%r631, %r606, %r630;
	st.shared.u32 	[%r631], %r748;
	shl.b32 	%r632, %r143, 2;
	add.s32 	%r633, %r606, %r632;
	st.shared.u32 	[%r633], %r747;
	shl.b32 	%r634, %r144, 2;
	add.s32 	%r635, %r606, %r634;
	st.shared.u32 	[%r635], %r746;
	shl.b32 	%r636, %r145, 2;
	add.s32 	%r637, %r606, %r636;
	st.shared.u32 	[%r637], %r745;
	shl.b32 	%r638, %r146, 2;
	add.s32 	%r639, %r606, %r638;
	st.shared.u32 	[%r639], %r744;
	shl.b32 	%r640, %r147, 2;
	add.s32 	%r641, %r606, %r640;
	st.shared.u32 	[%r641], %r743;
	shl.b32 	%r642, %r148, 2;
	add.s32 	%r643, %r606, %r642;
	st.shared.u32 	[%r643], %r742;
	bar.sync 	0;
	mad.lo.s32 	%r149, %r2, -72, %r46;
	ld.shared.u32 	%r150, [%r149+1024];
	ld.shared.u32 	%r151, [%r149+2048];
	ld.shared.u32 	%r152, [%r149+3072];
	ld.shared.u32 	%r153, [%r149+4096];
	ld.shared.u32 	%r154, [%r149+5120];
	ld.shared.u32 	%r155, [%r149+6144];
	ld.shared.u32 	%r156, [%r149+7168];
	ld.shared.u32 	%r157, [%r149+8192];
	ld.shared.u32 	%r158, [%r149+9216];
	ld.shared.u32 	%r159, [%r149+10240];
	ld.shared.u32 	%r160, [%r149+11264];
	ld.shared.u32 	%r161, [%r149+12288];
	ld.shared.u32 	%r162, [%r149+13312];
	ld.shared.u32 	%r163, [%r149+14336];
	ld.shared.u32 	%r164, [%r149+15360];
	ld.shared.u32 	%r165, [%r149+16384];
	ld.shared.u32 	%r166, [%r149+17408];
	ld.shared.u32 	%r167, [%r149+18432];
	setp.gt.u64 	%p33, %rd4, %rd8;
	cvta.to.global.u64 	%rd9, %rd3;
	mul.wide.u32 	%rd10, %r2, 4;
	add.s64 	%rd2, %rd9, %rd10;
	@%p33 bra 	$L__BB36_45;
	bra.uni 	$L__BB36_46;
$L__BB36_45:
	ld.shared.u32 	%r644, [%r149];
	xor.b32  	%r645, %r644, -2147483648;
	st.global.u32 	[%rd2], %r645;
$L__BB36_46:
	add.s32 	%r646, %r2, 256;
	cvt.u64.u32 	%rd11, %r646;
	setp.le.u64 	%p34, %rd4, %rd11;
	@%p34 bra 	$L__BB36_48;
	xor.b32  	%r647, %r150, -2147483648;
	st.global.u32 	[%rd2+1024], %r647;
$L__BB36_48:
	add.s32 	%r648, %r2, 512;
	cvt.u64.u32 	%rd12, %r648;
	setp.le.u64 	%p35, %rd4, %rd12;
	@%p35 bra 	$L__BB36_50;
	xor.b32  	%r649, %r151, -2147483648;
	st.global.u32 	[%rd2+2048], %r649;
$L__BB36_50:
	add.s32 	%r650, %r2, 768;
	cvt.u64.u32 	%rd13, %r650;
	setp.le.u64 	%p36, %rd4, %rd13;
	@%p36 bra 	$L__BB36_52;
	xor.b32  	%r651, %r152, -2147483648;
	st.global.u32 	[%rd2+3072], %r651;
$L__BB36_52:
	or.b32  	%r652, %r2, 1024;
	cvt.u64.u32 	%rd14, %r652;
	setp.le.u64 	%p37, %rd4, %rd14;
	@%p37 bra 	$L__BB36_54;
	xor.b32  	%r653, %r153, -2147483648;
	st.global.u32 	[%rd2+4096], %r653;
$L__BB36_54:
	add.s32 	%r654, %r2, 1280;
	cvt.u64.u32 	%rd15, %r654;
	setp.le.u64 	%p38, %rd4, %rd15;
	@%p38 bra 	$L__BB36_56;
	xor.b32  	%r655, %r154, -2147483648;
	st.global.u32 	[%rd2+5120], %r655;
$L__BB36_56:
	add.s32 	%r656, %r2, 1536;
	cvt.u64.u32 	%rd16, %r656;
	setp.le.u64 	%p39, %rd4, %rd16;
	@%p39 bra 	$L__BB36_58;
	xor.b32  	%r657, %r155, -2147483648;
	st.global.u32 	[%rd2+6144], %r657;
$L__BB36_58:
	add.s32 	%r658, %r2, 1792;
	cvt.u64.u32 	%rd17, %r658;
	setp.le.u64 	%p40, %rd4, %rd17;
	@%p40 bra 	$L__BB36_60;
	xor.b32  	%r659, %r156, -2147483648;
	st.global.u32 	[%rd2+7168], %r659;
$L__BB36_60:
	or.b32  	%r660, %r2, 2048;
	cvt.u64.u32 	%rd18, %r660;
	setp.le.u64 	%p41, %rd4, %rd18;
	@%p41 bra 	$L__BB36_62;
	xor.b32  	%r661, %r157, -2147483648;
	st.global.u32 	[%rd2+8192], %r661;
$L__BB36_62:
	add.s32 	%r662, %r2, 2304;
	cvt.u64.u32 	%rd19, %r662;
	setp.le.u64 	%p42, %rd4, %rd19;
	@%p42 bra 	$L__BB36_64;
	xor.b32  	%r663, %r158, -2147483648;
	st.global.u32 	[%rd2+9216], %r663;
$L__BB36_64:
	add.s32 	%r664, %r2, 2560;
	cvt.u64.u32 	%rd20, %r664;
	setp.le.u64 	%p43, %rd4, %rd20;
	@%p43 bra 	$L__BB36_66;
	xor.b32  	%r665, %r159, -2147483648;
	st.global.u32 	[%rd2+10240], %r665;
$L__BB36_66:
	add.s32 	%r666, %r2, 2816;
	cvt.u64.u32 	%rd21, %r666;
	setp.le.u64 	%p44, %rd4, %rd21;
	@%p44 bra 	$L__BB36_68;
	xor.b32  	%r667, %r160, -2147483648;
	st.global.u32 	[%rd2+11264], %r667;
$L__BB36_68:
	or.b32  	%r668, %r2, 3072;
	cvt.u64.u32 	%rd22, %r668;
	setp.le.u64 	%p45, %rd4, %rd22;
	@%p45 bra 	$L__BB36_70;
	xor.b32  	%r669, %r161, -2147483648;
	st.global.u32 	[%rd2+12288], %r669;
$L__BB36_70:
	add.s32 	%r670, %r2, 3328;
	cvt.u64.u32 	%rd23, %r670;
	setp.le.u64 	%p46, %rd4, %rd23;
	@%p46 bra 	$L__BB36_72;
	xor.b32  	%r671, %r162, -2147483648;
	st.global.u32 	[%rd2+13312], %r671;
$L__BB36_72:
	add.s32 	%r672, %r2, 3584;
	cvt.u64.u32 	%rd24, %r672;
	setp.le.u64 	%p47, %rd4, %rd24;
	@%p47 bra 	$L__BB36_74;
	xor.b32  	%r673, %r163, -2147483648;
	st.global.u32 	[%rd2+14336], %r673;
$L__BB36_74:
	add.s32 	%r674, %r2, 3840;
	cvt.u64.u32 	%rd25, %r674;
	setp.le.u64 	%p48, %rd4, %rd25;
	@%p48 bra 	$L__BB36_76;
	xor.b32  	%r675, %r164, -2147483648;
	st.global.u32 	[%rd2+15360], %r675;
$L__BB36_76:
	or.b32  	%r676, %r2, 4096;
	cvt.u64.u32 	%rd26, %r676;
	setp.le.u64 	%p49, %rd4, %rd26;
	@%p49 bra 	$L__BB36_78;
	xor.b32  	%r677, %r165, -2147483648;
	st.global.u32 	[%rd2+16384], %r677;
$L__BB36_78:
	add.s32 	%r678, %r2, 4352;
	cvt.u64.u32 	%rd27, %r678;
	setp.le.u64 	%p50, %rd4, %rd27;
	@%p50 bra 	$L__BB36_80;
	xor.b32  	%r679, %r166, -2147483648;
	st.global.u32 	[%rd2+17408], %r679;
$L__BB36_80:
	add.s32 	%r680, %r2, 4608;
	cvt.u64.u32 	%rd28, %r680;
	setp.le.u64 	%p51, %rd4, %rd28;
	@%p51 bra 	$L__BB36_82;
	xor.b32  	%r681, %r167, -2147483648;
	st.global.u32 	[%rd2+18432], %r681;
$L__BB36_82:
	ret;
$L__BB36_83:
	shl.b32 	%r682, %r130, 2;
	mov.u32 	%r683, _ZZN3cub18CUB_300001_SM_10006detail10radix_sort31DeviceRadixSortSingleTileKernelINS1_5radix10policy_hubIiNS0_8NullTypeEyE10Policy1000ELNS0_9SortOrderE1EiS6_yNS1_21identity_decomposer_tEEEvPKT1_PSB_PKT2_PSF_T3_iiT4_E12temp_storage;
	add.s32 	%r684, %r683, %r682;
	st.shared.u32 	[%r684], %r760;
	shl.b32 	%r685, %r131, 2;
	add.s32 	%r686, %r683, %r685;
	st.shared.u32 	[%r686], %r759;
	shl.b32 	%r687, %r132, 2;
	add.s32 	%r688, %r683, %r687;
	st.shared.u32 	[%r688], %r758;
	shl.b32 	%r689, %r133, 2;
	add.s32 	%r690, %r683, %r689;
	st.shared.u32 	[%r690], %r757;
	shl.b32 	%r691, %r134, 2;
	add.s32 	%r692, %r683, %r691;
	st.shared.u32 	[%r692], %r756;
	shl.b32 	%r693, %r135, 2;
	add.s32 	%r694, %r683, %r693;
	st.shared.u32 	[%r694], %r755;
	shl.b32 	%r695, %r136, 2;
	add.s32 	%r696, %r683, %r695;
	st.shared.u32 	[%r696], %r754;
	shl.b32 	%r697, %r137, 2;
	add.s32 	%r698, %r683, %r697;
	st.shared.u32 	[%r698], %r753;
	shl.b32 	%r699, %r138, 2;
	add.s32 	%r700, %r683, %r699;
	st.shared.u32 	[%r700], %r752;
	shl.b32 	%r701, %r139, 2;
	add.s32 	%r702, %r683, %r701;
	st.shared.u32 	[%r702], %r751;
	shl.b32 	%r703, %r140, 2;
	add.s32 	%r704, %r683, %r703;
	st.shared.u32 	[%r704], %r750;
	shl.b32 	%r705, %r141, 2;
	add.s32 	%r706, %r683, %r705;
	st.shared.u32 	[%r706], %r749;
	shl.b32 	%r707, %r142, 2;
	add.s32 	%r708, %r683, %r707;
	st.shared.u32 	[%r708], %r748;
	shl.b32 	%r709, %r143, 2;
	add.s32 	%r710, %r683, %r709;
	st.shared.u32 	[%r710], %r747;
	shl.b32 	%r711, %r144, 2;
	add.s32 	%r712, %r683, %r711;
	st.shared.u32 	[%r712], %r746;
	shl.b32 	%r713, %r145, 2;
	add.s32 	%r714, %r683, %r713;
	st.shared.u32 	[%r714], %r745;
	shl.b32 	%r715, %r146, 2;
	add.s32 	%r716, %r683, %r715;
	st.shared.u32 	[%r716], %r744;
	shl.b32 	%r717, %r147, 2;
	add.s32 	%r718, %r683, %r717;
	st.shared.u32 	[%r718], %r743;
	shl.b32 	%r719, %r148, 2;
	add.s32 	%r720, %r683, %r719;
	st.shared.u32 	[%r720], %r742;
	bar.sync 	0;
	ld.shared.u32 	%r760, [%r46];
	ld.shared.u32 	%r759, [%r46+4];
	ld.shared.u32 	%r758, [%r46+8];
	ld.shared.u32 	%r757, [%r46+12];
	ld.shared.u32 	%r756, [%r46+16];
	ld.shared.u32 	%r755, [%r46+20];
	ld.shared.u32 	%r754, [%r46+24];
	ld.shared.u32 	%r753, [%r46+28];
	ld.shared.u32 	%r752, [%r46+32];
	ld.shared.u32 	%r751, [%r46+36];
	ld.shared.u32 	%r750, [%r46+40];
	ld.shared.u32 	%r749, [%r46+44];
	ld.shared.u32 	%r748, [%r46+48];
	ld.shared.u32 	%r747, [%r46+52];
	ld.shared.u32 	%r746, [%r46+56];
	ld.shared.u32 	%r745, [%r46+60];
	ld.shared.u32 	%r744, [%r46+64];
	ld.shared.u32 	%r743, [%r46+68];
	ld.shared.u32 	%r742, [%r46+72];
	bar.sync 	0;
	add.s32 	%r741, %r741, 6;
	add.s32 	%r740, %r740, -6;
	bra.uni 	$L__BB36_39;

}
	// .globl	_ZN3cub18CUB_300001_SM_10006detail10radix_sort30DeviceRadixSortHistogramKernelINS1_5radix10policy_hubIiNS0_8NullTypeEyE10Policy1000ELNS0_9SortOrderE1EiyNS1_21identity_decomposer_tEEEvPT2_PKT1_SB_iiT3_
.visible .entry _ZN3cub18CUB_300001_SM_10006detail10radix_sort30DeviceRadixSortHistogramKernelINS1_5radix10policy_hubIiNS0_8NullTypeEyE10Policy1000ELNS0_9SortOrderE1EiyNS1_21identity_decomposer_tEEEvPT2_PKT1_SB_iiT3_(
	.param .u64 .ptr .align 1 _ZN3cub18CUB_300001_SM_10006detail10radix_sort30DeviceRadixSortHistogramKernelINS1_5radix10policy_hubIiNS0_8NullTypeEyE10Policy1000ELNS0_9SortOrderE1EiyNS1_21identity_decomposer_tEEEvPT2_PKT1_SB_iiT3__param_0,
	.param .u64 .ptr .align 1 _ZN3cub18CUB_300001_SM_10006detail10radix_sort30DeviceRadixSortHistogramKernelINS1_5radix10policy_hubIiNS0_8NullTypeEyE10Policy1000ELNS0_9SortOrderE1EiyNS1_21identity_decomposer_tEEEvPT2_PKT1_SB_iiT3__param_1,
	.param .u64 _ZN3cub18CUB_300001_SM_10006detail10radix_sort30DeviceRadixSortHistogramKernelINS1_5radix10policy_hubIiNS0_8NullTypeEyE10Policy1000ELNS0_9SortOrderE1EiyNS1_21identity_decomposer_tEEEvPT2_PKT1_SB_iiT3__param_2,
	.param .u32 _ZN3cub18CUB_300001_SM_10006detail10radix_sort30DeviceRadixSortHistogramKernelINS1_5radix10policy_hubIiNS0_8NullTypeEyE10Policy1000ELNS0_9SortOrderE1EiyNS1_21identity_decomposer_tEEEvPT2_PKT1_SB_iiT3__param_3,
	.param .u32 _ZN3cub18CUB_300001_SM_10006detail10radix_sort30DeviceRadixSortHistogramKernelINS1_5radix10policy_hubIiNS0_8NullTypeEyE10Policy1000ELNS0_9SortOrderE1EiyNS1_21identity_decomposer_tEEEvPT2_PKT1_SB_iiT3__param_4,
	.param .align 1 .b8 _ZN3cub18CUB_300001_SM_10006detail10radix_sort30DeviceRadixSortHistogramKernelINS1_5radix10policy_hubIiNS0_8NullTypeEyE10Policy1000ELNS0_9SortOrderE1EiyNS1_21identity_decomposer_tEEEvPT2_PKT1_SB_iiT3__param_5[1]
)
.maxntid 128
{
	.reg .pred 	%p<91>;
	.reg .b32 	%r<486>;
	.reg .b64 	%rd<137>;
	// demoted variable
	.shared .align 4 .b8 _ZZN3cub18CUB_300001_SM_10006detail10radix_sort30DeviceRadixSortHistogramKernelINS1_5radix10policy_hubIiNS0_8NullTypeEyE10Policy1000ELNS0_9SortOrderE1EiyNS1_21identity_decomposer_tEEEvPT2_PKT1_SB_iiT3_E12temp_storage[4096];
	ld.param.u64 	%rd18, [_ZN3cub18CUB_300001_SM_10006detail10radix_sort30DeviceRadixSortHistogramKernelINS1_5radix10policy_hubIiNS0_8NullTypeEyE10Policy1000ELNS0_9SortOrderE1EiyNS1_21identity_decomposer_tEEEvPT2_PKT1_SB_iiT3__param_0];
	ld.param.u64 	%rd19, [_ZN3cub18CUB_300001_SM_10006detail10radix_sort30DeviceRadixSortHistogramKernelINS1_5radix10policy_hubIiNS0_8NullTypeEyE10Policy1000ELNS0_9SortOrderE1EiyNS1_21identity_decomposer_tEEEvPT2_PKT1_SB_iiT3__param_1];
	ld.param.u64 	%rd17, [_ZN3cub18CUB_300001_SM_10006detail10radix_sort30DeviceRadixSortHistogramKernelINS1_5radix10policy_hubIiNS0_8NullTypeEyE10Policy1000ELNS0_9SortOrderE1EiyNS1_21identity_decomposer_tEEEvPT2_PKT1_SB_iiT3__param_2];
	ld.param.u32 	%r174, [_ZN3cub18CUB_300001_SM_10006detail10radix_sort30DeviceRadixSortHistogramKernelINS1_5radix10policy_hubIiNS0_8NullTypeEyE10Policy1000ELNS0_9SortOrderE1EiyNS1_21identity_decomposer_tEEEvPT2_PKT1_SB_iiT3__param_3];
	ld.param.u32 	%r175, [_ZN3cub18CUB_300001_SM_10006detail10radix_sort30DeviceRadixSortHistogramKernelINS1_5radix10policy_hubIiNS0_8NullTypeEyE10Policy1000ELNS0_9SortOrderE1EiyNS1_21identity_decomposer_tEEEvPT2_PKT1_SB_iiT3__param_4];
	cvta.to.global.u64 	%rd1, %rd19;
	cvta.to.global.u64 	%rd2, %rd18;
	setp.eq.s64 	%p2, %rd17, 0;
	@%p2 bra 	$L__BB37_153;
	sub.s32 	%r176, %r175, %r174;
	add.s32 	%r177, %r176, 7;
	shr.s32 	%r178, %r177, 31;
	shr.u32 	%r179, %r178, 29;
	add.s32 	%r180, %r177, %r179;
	shr.s32 	%r181, %r180, 3;
	mov.u32 	%r182, %tid.x;
	setp.gt.u32 	%p3, %r182, 255;
	setp.lt.s32 	%p4, %r177, 8;
	mov.u32 	%r183, %ctaid.x;
	shl.b32 	%r184, %r183, 11;
	cvt.u64.u32 	%rd3, %r184;
	mov.u32 	%r185, %nctaid.x;
	shl.b32 	%r186, %r185, 11;
	cvt.u64.u32 	%rd4, %r186;
	add.s32 	%r1, %r181, -1;
	and.b32  	%r2, %r181, 15;
	and.b32  	%r3, %r181, 7;
	add.s32 	%r4, %r3, -1;
	and.b32  	%r5, %r181, 3;
	or.pred  	%p1, %p3, %p4;
	shl.b32 	%r187, %r182, 2;
	mov.u32 	%r188, _ZZN3cub18CUB_300001_SM_10006detail10radix_sort30DeviceRadixSortHistogramKernelINS1_5radix10policy_hubIiNS0_8NullTypeEyE10Policy1000ELNS0_9SortOrderE1EiyNS1_21identity_decomposer_tEEEvPT2_PKT1_SB_iiT3_E12temp_storage;
	add.s32 	%r6, %r188, %r187;
	and.b32  	%r7, %r181, 268435440;
	cvt.u64.u32 	%rd5, %r182;
	add.s32 	%r8, %r182, 128;
	add.s32 	%r9, %r182, 256;
	add.s32 	%r10, %r182, 384;
	add.s32 	%r11, %r182, 512;
	add.s32 	%r12, %r182, 640;
	add.s32 	%r13, %r182, 768;
	or.b32  	%r14, %r182, 1024;
	add.s32 	%r15, %r182, 1920;
	and.b32  	%r16, %r181, 268435448;
	and.b32  	%r17, %r181, 1;
	neg.s32 	%r18, %r7;
	add.s32 	%r19, %r6, 8192;
	add.s64 	%rd21, %rd17, -1;
	shr.u64 	%rd22, %rd21, 30;
	add.s64 	%rd23, %rd22, 1;
	min.u64 	%rd6, %rd23, %rd17;
	mov.b64 	%rd135, 0;
$L__BB37_2:
	@%p1 bra 	$L__BB37_30;
	setp.lt.u32 	%p5, %r1, 15;
	mov.b32 	%r439, 0;
	@%p5 bra 	$L__BB37_6;
	mov.u32 	%r436, %r19;
	mov.u32 	%r437, %r18;
$L__BB37_5:
	.pragma "nounroll";
	mov.b32 	%r190, 0;
	st.shared.u32 	[%r436+-8192], %r190;
	st.shared.u32 	[%r436+-7168], %r190;
	st.shared.u32 	[%r436+-6144], %r190;
	st.shared.u32 	[%r436+-5120], %r190;
	st.shared.u32 	[%r436+-4096], %r190;
	st.shared.u32 	[%r436+-3072], %r190;
	st.shared.u32 	[%r436+-2048], %r190;
	st.shared.u32 	[%r436+-1024], %r190;
	st.shared.u32 	[%r436], %r190;
	st.shared.u32 	[%r436+1024], %r190;
	st.shared.u32 	[%r436+2048], %r190;
	st.shared.u32 	[%r436+3072], %r190;
	st.shared.u32 	[%r436+4096], %r190;
	st.shared.u32 	[%r436+5120], %r190;
	st.shared.u32 	[%r436+6144], %r190;
	st.shared.u32 	[%r436+7168], %r190;
	add.s32 	%r437, %r437, 16;
	add.s32 	%r436, %r436, 16384;
	setp.ne.s32 	%p6, %r437, 0;
	mov.u32 	%r439, %r7;
	@%p6 bra 	$L__BB37_5;
$L__BB37_6:
	add.s32 	%r25, %r2, -1;
	setp.eq.s32 	%p7, %r2, 0;
	@%p7 bra 	$L__BB37_16;
	setp.lt.u32 	%p8, %r25, 7;
	@%p8 bra 	$L__BB37_9;
	shl.b32 	%r191, %r439, 10;
	add.s32 	%r192, %r6, %r191;
	mov.b32 	%r193, 0;
	st.shared.u32 	[%r192], %r193;
	st.shared.u32 	[%r192+1024], %r193;
	st.shared.u32 	[%r192+2048], %r193;
	st.shared.u32 	[%r192+3072], %r193;
	st.shared.u32 	[%r192+4096], %r193;
	st.shared.u32 	[%r192+5120], %r193;
	st.shared.u32 	[%r192+6144], %r193;
	st.shared.u32 	[%r192+7168], %r193;
	add.s32 	%r439, %r439, 8;
$L__BB37_9:
	setp.eq.s32 	%p9, %r3, 0;
	@%p9 bra 	$L__BB37_16;
	setp.lt.u32 	%p10, %r4, 3;
	@%p10 bra 	$L__BB37_12;
	shl.b32 	%r194, %r439, 10;
	add.s32 	%r195, %r6, %r194;
	mov.b32 	%r196, 0;
	st.shared.u32 	[%r195], %r196;
	st.shared.u32 	[%r195+1024], %r196;
	st.shared.u32 	[%r195+2048], %r196;
	st.shared.u32 	[%r195+3072], %r196;
	add.s32 	%r439, %r439, 4;
$L__BB37_12:
	setp.eq.s32 	%p11, %r5, 0;
	@%p11 bra 	$L__BB37_16;
	setp.eq.s32 	%p12, %r5, 1;
	shl.b32 	%r197, %r439, 10;
	add.s32 	%r30, %r6, %r197;
	mov.b32 	%r198, 0;
	st.shared.u32 	[%r30], %r198;
	@%p12 bra 	$L__BB37_16;
	setp.eq.s32 	%p13, %r5, 2;
	mov.b32 	%r199, 0;
	st.shared.u32 	[%r30+1024], %r199;
	@%p13 bra 	$L__BB37_16;
	mov.b32 	%r200, 0;
	st.shared.u32 	[%r30+2048], %r200;
$L__BB37_16:
	cvt.u32.u64 	%r201, %rd5;
	setp.gt.u32 	%p14, %r201, 127;
	@%p14 bra 	$L__BB37_30;
	setp.lt.u32 	%p15, %r1, 15;
	mov.b32 	%r443, 0;
	@%p15 bra 	$L__BB37_20;
	mov.b32 	%r441, 0;
$L__BB37_19:
	.pragma "nounroll";
	shl.b32 	%r204, %r441, 10;
	add.s32 	%r205, %r6, %r204;
	mov.b32 	%r206, 0;
	st.shared.u32 	[%r205+512], %r206;
	st.shared.u32 	[%r205+1536], %r206;
	st.shared.u32 	[%r205+2560], %r206;
	st.shared.u32 	[%r205+3584], %r206;
	st.shared.u32 	[%r205+4608], %r206;
	st.shared.u32 	[%r205+5632], %r206;
	st.shared.u32 	[%r205+6656], %r206;
	st.shared.u32 	[%r205+7680], %r206;
	st.shared.u32 	[%r205+8704], %r206;
	st.shared.u32 	[%r205+9728], %r206;
	st.shared.u32 	[%r205+10752], %r206;
	st.shared.u32 	[%r205+11776], %r206;
	st.shared.u32 	[%r205+12800], %r206;
	st.shared.u32 	[%r205+13824], %r206;
	st.shared.u32 	[%r205+14848], %r206;
	st.shared.u32 	[%r205+15872], %r206;
	add.s32 	%r441, %r441, 16;
	setp.ne.s32 	%p16, %r441, %r7;
	mov.u32 	%r443, %r7;
	@%p16 bra 	$L__BB37_19;
$L__BB37_20:
	setp.eq.s32 	%p17, %r2, 0;
	@%p17 bra 	$L__BB37_30;
	setp.lt.u32 	%p18, %r25, 7;
	@%p18 bra 	$L__BB37_23;
	shl.b32 	%r207, %r443, 10;
	add.s32 	%r208, %r6, %r207;
	mov.b32 	%r209, 0;
	st.shared.u32 	[%r208+512], %r209;
	st.shared.u32 	[%r208+1536], %r209;
	st.shared.u32 	[%r208+2560], %r209;
	st.shared.u32 	[%r208+3584], %r209;
	st.shared.u32 	[%r208+4608], %r209;
	st.shared.u32 	[%r208+5632], %r209;
	st.shared.u32 	[%r208+6656], %r209;
	st.shared.u32 	[%r208+7680], %r209;
	add.s32 	%r443, %r443, 8;
$L__BB37_23:
	setp.eq.s32 	%p19, %r3, 0;
	@%p19 bra 	$L__BB37_30;
	setp.lt.u32 	%p20, %r4, 3;
	@%p20 bra 	$L__BB37_26;
	shl.b32 	%r210, %r443, 10;
	add.s32 	%r211, %r6, %r210;
	mov.b32 	%r212, 0;
	st.shared.u32 	[%r211+512], %r212;
	st.shared.u32 	[%r211+1536], %r212;
	st.shared.u32 	[%r211+2560], %r212;
	st.shared.u32 	[%r211+3584], %r212;
	add.s32 	%r443, %r443, 4;
$L__BB37_26:
	setp.eq.s32 	%p21, %r5, 0;
	@%p21 bra 	$L__BB37_30;
	setp.eq.s32 	%p22, %r5, 1;
	shl.b32 	%r213, %r443, 10;
	add.s32 	%r38, %r6, %r213;
	mov.b32 	%r214, 0;
	st.shared.u32 	[%r38+512], %r214;
	@%p22 bra 	$L__BB37_30;
	setp.eq.s32 	%p23, %r5, 2;
	mov.b32 	%r215, 0;
	st.shared.u32 	[%r38+1536], %r215;
	@%p23 bra 	$L__BB37_30;
	mov.b32 	%r216, 0;
	st.shared.u32 	[%r38+2560], %r216;
$L__BB37_30:
	bar.sync 	0;
	bar.sync 	0;
	shl.b64 	%rd8, %rd135, 30;
	sub.s64 	%rd24, %rd17, %rd8;
	min.u64 	%rd9, %rd24, 1073741824;
	setp.le.u64 	%p24, %rd9, %rd3;
	@%p24 bra 	$L__BB37_70;
	mov.u64 	%rd136, %rd3;
$L__BB37_32:
	add.s64 	%rd11, %rd136, %rd8;
	sub.s64 	%rd12, %rd17, %rd11;
	setp.lt.u64 	%p25, %rd12, 2048;
	@%p25 bra 	$L__BB37_34;
	add.s64 	%rd27, %rd11, %rd5;
	shl.b64 	%rd28, %rd27, 2;
	add.s64 	%rd29, %rd1, %rd28;
	ld.global.u32 	%r475, [%rd29];
	ld.global.u32 	%r474, [%rd29+512];
	ld.global.u32 	%r473, [%rd29+1024];
	ld.global.u32 	%r472, [%rd29+1536];
	ld.global.u32 	%r471, [%rd29+2048];
	ld.global.u32 	%r470, [%rd29+2560];
	ld.global.u32 	%r469, [%rd29+3072];
	ld.global.u32 	%r468, [%rd29+3584];
	ld.global.u32 	%r467, [%rd29+4096];
	ld.global.u32 	%r466, [%rd29+4608];
	ld.global.u32 	%r465, [%rd29+5120];
	ld.global.u32 	%r464, [%rd29+5632];
	ld.global.u32 	%r463, [%rd29+6144];
	ld.global.u32 	%r462, [%rd29+6656];
	ld.global.u32 	%r461, [%rd29+7168];
	ld.global.u32 	%r460, [%rd29+7680];
	bra.uni 	$L__BB37_66;
$L__BB37_34:
	cvt.u32.u64 	%r218, %rd5;
	cvt.u32.u64 	%r55, %rd12;
	setp.ge.s32 	%p26, %r218, %r55;
	add.s64 	%rd25, %rd11, %rd5;
	shl.b64 	%rd26, %rd25, 2;
	add.s64 	%rd13, %rd1, %rd26;
	mov.b32 	%r475, -2147483648;
	@%p26 bra 	$L__BB37_36;
	ld.global.u32 	%r475, [%rd13];
$L__BB37_36:
	setp.ge.s32 	%p27, %r8, %r55;
	mov.b32 	%r474, -2147483648;
	@%p27 bra 	$L__BB37_38;
	ld.global.u32 	%r474, [%rd13+512];
$L__BB37_38:
	setp.ge.s32 	%p28, %r9, %r55;
	mov.b32 	%r473, -2147483648;
	@%p28 bra 	$L__BB37_40;
	ld.global.u32 	%r473, [%rd13+1024];
$L__BB37_40:
	setp.ge.s32 	%p29, %r10, %r55;
	mov.b32 	%r472, -2147483648;
	@%p29 bra 	$L__BB37_42;
	ld.global.u32 	%r472, [%rd13+1536];
$L__BB37_42:
	setp.ge.s32 	%p30, %r11, %r55;
	mov.b32 	%r471, -2147483648;
	@%p30 bra 	$L__BB37_44;
	ld.global.u32 	%r471, [%rd13+2048];
$L__BB37_44:
	setp.ge.s32 	%p31, %r12, %r55;
	mov.b32 	%r470, -2147483648;
	@%p31 bra 	$L__BB37_46;
	ld.global.u32 	%r470, [%rd13+2560];
$L__BB37_46:
	setp.ge.s32 	%p32, %r13, %r55;
	mov.b32 	%r469, -2147483648;
	@%p32 bra 	$L__BB37_48;
	ld.global.u32 	%r469, [%rd13+3072];
$L__BB37_48:
	mov.u32 	%r226, %tid.x;
	add.s32 	%r227, %r226, 896;
	setp.ge.s32 	%p33, %r227, %r55;
	mov.b32 	%r468, -2147483648;
	@%p33 bra 	$L__BB37_50;
	ld.global.u32 	%r468, [%rd13+3584];
$L__BB37_50:
	setp.ge.s32 	%p34, %r14, %r55;
	mov.b32 	%r467, -2147483648;
	@%p34 bra 	$L__BB37_52;
	ld.global.u32 	%r467, [%rd13+4096];
$L__BB37_52:
	add.s32 	%r231, %r226, 1152;
	setp.ge.s32 	%p35, %r231, %r55;
	mov.b32 	%r466, -2147483648;
	@%p35 bra 	$L__BB37_54;
	ld.global.u32 	%r466, [%rd13+4608];
$L__BB37_54:
	add.s32 	%r234, %r226, 1280;
	setp.ge.s32 	%p36, %r234, %r55;
	mov.b32 	%r465, -2147483648;
	@%p36 bra 	$L__BB37_56;
	ld.global.u32 	%r465, [%rd13+5120];
$L__BB37_56:
	add.s32 	%r237, %r226, 1408;
	setp.ge.s32 	%p37, %r237, %r55;
	mov.b32 	%r464, -2147483648;
	@%p37 bra 	$L__BB37_58;
	ld.global.u32 	%r464, [%rd13+5632];
$L__BB37_58:
	add.s32 	%r240, %r226, 1536;
	setp.ge.s32 	%p38, %r240, %r55;
	mov.b32 	%r463, -2147483648;
	@%p38 bra 	$L__BB37_60;
	ld.global.u32 	%r463, [%rd13+6144];
$L__BB37_60:
	add.s32 	%r243, %r226, 1664;
	setp.ge.s32 	%p39, %r243, %r55;
	mov.b32 	%r462, -2147483648;
	@%p39 bra 	$L__BB37_62;
	ld.global.u32 	%r462, [%rd13+6656];
$L__BB37_62:
	add.s32 	%r246, %r226, 1792;
	setp.ge.s32 	%p40, %r246, %r55;
	mov.b32 	%r461, -2147483648;
	@%p40 bra 	$L__BB37_64;
	ld.global.u32 	%r461, [%rd13+7168];
$L__BB37_64:
	setp.ge.s32 	%p41, %r15, %r55;
	mov.b32 	%r460, -2147483648;
	@%p41 bra 	$L__BB37_66;
	ld.global.u32 	%r460, [%rd13+7680];
$L__BB37_66:
	setp.le.s32 	%p42, %r175, %r174;
	@%p42 bra 	$L__BB37_69;
	xor.b32  	%r103, %r460, 2147483647;
	xor.b32  	%r104, %r461, 2147483647;
	xor.b32  	%r105, %r462, 2147483647;
	xor.b32  	%r106, %r463, 2147483647;
	xor.b32  	%r107, %r464, 2147483647;
	xor.b32  	%r108, %r465, 2147483647;
	xor.b32  	%r109, %r466, 2147483647;
	xor.b32  	%r110, %r467, 2147483647;
	xor.b32  	%r111, %r468, 2147483647;
	xor.b32  	%r112, %r469, 2147483647;
	xor.b32  	%r113, %r470, 2147483647;
	xor.b32  	%r114, %r471, 2147483647;
	xor.b32  	%r115, %r472, 2147483647;
	xor.b32  	%r116, %r473, 2147483647;
	xor.b32  	%r117, %r474, 2147483647;
	xor.b32  	%r118, %r475, 2147483647;
	mov.b32 	%r476, 0;
	mov.u32 	%r477, %r174;
$L__BB37_68:
	sub.s32 	%r249, %r175, %r477;
	shl.b32 	%r250, %r476, 10;
	mov.u32 	%r251, _ZZN3cub18CUB_300001_SM_10006detail10radix_sort30DeviceRadixSortHistogramKernelINS1_5radix10policy_hubIiNS0_8NullTypeEyE10Policy1000ELNS0_9SortOrderE1EiyNS1_21identity_decomposer_tEEEvPT2_PKT1_SB_iiT3_E12temp_storage;
	add.s32 	%r252, %r251, %r250;
	min.s32 	%r253, %r249, 8;
	mov.b32 	%r254, -1;
	shl.b32 	%r255, %r254, %r253;
	not.b32 	%r256, %r255;
	shr.u32 	%r257, %r118, %r477;
	and.b32  	%r258, %r257, %r256;
	shl.b32 	%r259, %r258, 2;
	add.s32 	%r260, %r252, %r259;
	atom.shared.add.u32 	%r261, [%r260], 1;
	shr.u32 	%r262, %r117, %r477;
	and.b32  	%r263, %r262, %r256;
	shl.b32 	%r264, %r263, 2;
	add.s32 	%r265, %r252, %r264;
	atom.shared.add.u32 	%r266, [%r265], 1;
	shr.u32 	%r267, %r116, %r477;
	and.b32  	%r268, %r267, %r256;
	shl.b32 	%r269, %r268, 2;
	add.s32 	%r270, %r252, %r269;
	atom.shared.add.u32 	%r271, [%r270], 1;
	shr.u32 	%r272, %r115, %r477;
	and.b32  	%r273, %r272, %r256;
	shl.b32 	%r274, %r273, 2;
	add.s32 	%r275, %r252, %r274;
	atom.shared.add.u32 	%r276, [%r275], 1;
	shr.u32 	%r277, %r114, %r477;
	and.b32  	%r278, %r277, %r256;
	shl.b32 	%r279, %r278, 2;
	add.s32 	%r280, %r252, %r279;
	atom.shared.add.u32 	%r281, [%r280], 1;
	shr.u32 	%r282, %r113, %r477;
	and.b32  	%r283, %r282, %r256;
	shl.b32 	%r284, %r283, 2;
	add.s32 	%r285, %r252, %r284;
	atom.shared.add.u32 	%r286, [%r285], 1;
	shr.u32 	%r287, %r112, %r477;
	and.b32  	%r288, %r287, %r256;
	shl.b32 	%r289, %r288, 2;
	add.s32 	%r290, %r252, %r289;
	atom.shared.add.u32 	%r291, [%r290], 1;
	shr.u32 	%r292, %r111, %r477;
	and.b32  	%r293, %r292, %r256;
	shl.b32 	%r294, %r293, 2;
	add.s32 	%r295, %r252, %r294;
	atom.shared.add.u32 	%r296, [%r295], 1;
	shr.u32 	%r297, %r110, %r477;
	and.b32  	%r298, %r297, %r256;
	shl.b32 	%r299, %r298, 2;
	add.s32 	%r300, %r252, %r299;
	atom.shared.add.u32 	%r301, [%r300], 1;
	shr.u32 	%r302, %r109, %r477;
	and.b32  	%r303, %r302, %r256;
	shl.b32 	%r304, %r303, 2;
	add.s32 	%r305, %r252, %r304;
	atom.shared.add.u32 	%r306, [%r305], 1;
	shr.u32 	%r307, %r108, %r477;
	and.b32  	%r308, %r307, %r256;
	shl.b32 	%r309, %r308, 2;
	add.s32 	%r310, %r252, %r309;
	atom.shared.add.u32 	%r311, [%r310], 1;
	shr.u32 	%r312, %r107, %r477;
	and.b32  	%r313, %r312, %r256;
	shl.b32 	%r314, %r313, 2;
	add.s32 	%r315, %r252, %r314;
	atom.shared.add.u32 	%r316, [%r315], 1;
	shr.u32 	%r317, %r106, %r477;
	and.b32  	%r318, %r317, %r256;
	shl.b32 	%r319, %r318, 2;
	add.s32 	%r320, %r252, %r319;
	atom.shared.add.u32 	%r321, [%r320], 1;
	shr.u32 	%r322, %r105, %r477;
	and.b32  	%r323, %r322, %r256;
	shl.b32 	%r324, %r323, 2;
	add.s32 	%r325, %r252, %r324;
	atom.shared.add.u32 	%r326, [%r325], 1;
	shr.u32 	%r327, %r104, %r477;
	and.b32  	%r328, %r327, %r256;
	shl.b32 	%r329, %r328, 2;
	add.s32 	%r330, %r252, %r329;
	atom.shared.add.u32 	%r331, [%r330], 1;
	shr.u32 	%r332, %r103, %r477;
	and.b32  	%r333, %r332, %r256;
	shl.b32 	%r334, %r333, 2;
	add.s32 	%r335, %r252, %r334;
	atom.shared.add.u32 	%r336, [%r335], 1;
	add.s32 	%r477, %r477, 8;
	add.s32 	%r476, %r476, 1;
	setp.lt.s32 	%p43, %r477, %r175;
	@%p43 bra 	$L__BB37_68;
$L__BB37_69:
	add.s64 	%rd136, %rd136, %rd4;
	setp.lt.u64 	%p44, %rd136, %rd9;
	@%p44 bra 	$L__BB37_32;
$L__BB37_70:
	bar.sync 	0;
	@%p1 bra 	$L__BB37_152;
	setp.lt.u32 	%p45, %r1, 7;
	mov.b32 	%r480, 0;
	@%p45 bra 	$L__BB37_90;
	mov.b32 	%r478, 0;
$L__BB37_73:
	.pragma "nounroll";
	shl.b32 	%r339, %r478, 10;
	add.s32 	%r124, %r6, %r339;
	ld.shared.u32 	%r125, [%r124];
	setp.eq.s32 	%p46, %r125, 0;
	@%p46 bra 	$L__BB37_75;
	cvt.u32.u64 	%r340, %rd5;
	shl.b32 	%r341, %r478, 8;
	add.s32 	%r342, %r341, %r340;
	mul.wide.u32 	%rd30, %r342, 8;
	add.s64 	%rd31, %rd2, %rd30;
	cvt.u64.u32 	%rd32, %r125;
	atom.global.add.u64 	%rd33, [%rd31], %rd32;
$L__BB37_75:
	ld.shared.u32 	%r126, [%r124+1024];
	setp.eq.s32 	%p47, %r126, 0;
	@%p47 bra 	$L__BB37_77;
	cvt.u32.u64 	%r343, %rd5;
	shl.b32 	%r344, %r478, 8;
	add.s32 	%r345, %r344, %r343;
	add.s32 	%r346, %r345, 256;
	mul.wide.u32 	%rd34, %r346, 8;
	add.s64 	%rd35, %rd2, %rd34;
	cvt.u64.u32 	%rd36, %r126;
	atom.global.add.u64 	%rd37, [%rd35], %rd36;
$L__BB37_77:
	ld.shared.u32 	%r127, [%r124+2048];
	setp.eq.s32 	%p48, %r127, 0;
	@%p48 bra 	$L__BB37_79;
	cvt.u32.u64 	%r347, %rd5;
	shl.b32 	%r348, %r478, 8;
	add.s32 	%r349, %r348, %r347;
	add.s32 	%r350, %r349, 512;
	mul.wide.u32 	%rd38, %r350, 8;
	add.s64 	%rd39, %rd2, %rd38;
	cvt.u64.u32 	%rd40, %r127;
	atom.global.add.u64 	%rd41, [%rd39], %rd40;
$L__BB37_79:
	ld.shared.u32 	%r128, [%r124+3072];
	setp.eq.s32 	%p49, %r128, 0;
	@%p49 bra 	$L__BB37_81;
	cvt.u32.u64 	%r351, %rd5;
	shl.b32 	%r352, %r478, 8;
	add.s32 	%r353, %r352, %r351;
	add.s32 	%r354, %r353, 768;
	mul.wide.u32 	%rd42, %r354, 8;
	add.s64 	%rd43, %rd2, %rd42;
	cvt.u64.u32 	%rd44, %r128;
	atom.global.add.u64 	%rd45, [%rd43], %rd44;
$L__BB37_81:
	ld.shared.u32 	%r129, [%r124+4096];
	setp.eq.s32 	%p50, %r129, 0;
	@%p50 bra 	$L__BB37_83;
	cvt.u32.u64 	%r355, %rd5;
	shl.b32 	%r356, %r478, 8;
	add.s32 	%r357, %r356, %r355;
	add.s32 	%r358, %r357, 1024;
	mul.wide.u32 	%rd46, %r358, 8;
	add.s64 	%rd47, %rd2, %rd46;
	cvt.u64.u32 	%rd48, %r129;
	atom.global.add.u64 	%rd49, [%rd47], %rd48;
$L__BB37_83:
	ld.shared.u32 	%r130, [%r124+5120];
	setp.eq.s32 	%p51, %r130, 0;
	@%p51 bra 	$L__BB37_85;
	cvt.u32.u64 	%r359, %rd5;
	shl.b32 	%r360, %r478, 8;
	add.s32 	%r361, %r360, %r359;
	add.s32 	%r362, %r361, 1280;
	mul.wide.u32 	%rd50, %r362, 8;
	add.s64 	%rd51, %rd2, %rd50;
	cvt.u64.u32 	%rd52, %r130;
	atom.global.add.u64 	%rd53, [%rd51], %rd52;
$L__BB37_85:
	ld.shared.u32 	%r131, [%r124+6144];
	setp.eq.s32 	%p52, %r131, 0;
	@%p52 bra 	$L__BB37_87;
	cvt.u32.u64 	%r363, %rd5;
	shl.b32 	%r364, %r478, 8;
	add.s32 	%r365, %r364, %r363;
	add.s32 	%r366, %r365, 1536;
	mul.wide.u32 	%rd54, %r366, 8;
	add.s64 	%rd55, %rd2, %rd54;
	cvt.u64.u32 	%rd56, %r131;
	atom.global.add.u64 	%rd57, [%rd55], %rd56;
$L__BB37_87:
	ld.shared.u32 	%r132, [%r124+7168];
	setp.eq.s32 	%p53, %r132, 0;
	@%p53 bra 	$L__BB37_89;
	cvt.u32.u64 	%r367, %rd5;
	shl.b32 	%r368, %r478, 8;
	add.s32 	%r369, %r368, %r367;
	add.s32 	%r370, %r369, 1792;
	mul.wide.u32 	%rd58, %r370, 8;
	add.s64 	%rd59, %rd2, %rd58;
	cvt.u64.u32 	%rd60, %r132;
	atom.global.add.u64 	%rd61, [%rd59], %rd60;
$L__BB37_89:
	add.s32 	%r478, %r478, 8;
	setp.ne.s32 	%p54, %r478, %r16;
	mov.u32 	%r480, %r16;
	@%p54 bra 	$L__BB37_73;
$L__BB37_90:
	add.s32 	%r135, %r5, -1;
	setp.eq.s32 	%p55, %r3, 0;
	@%p55 bra 	$L__BB37_111;
	setp.lt.u32 	%p56, %r4, 3;
	@%p56 bra 	$L__BB37_101;
	shl.b32 	%r371, %r480, 10;
	add.s32 	%r136, %r6, %r371;
	ld.shared.u32 	%r137, [%r136];
	setp.eq.s32 	%p57, %r137, 0;
	@%p57 bra 	$L__BB37_94;
	cvt.u32.u64 	%r372, %rd5;
	shl.b32 	%r373, %r480, 8;
	add.s32 	%r374, %r373, %r372;
	mul.wide.u32 	%rd62, %r374, 8;
	add.s64 	%rd63, %rd2, %rd62;
	cvt.u64.u32 	%rd64, %r137;
	atom.global.add.u64 	%rd65, [%rd63], %rd64;
$L__BB37_94:
	ld.shared.u32 	%r138, [%r136+1024];
	setp.eq.s32 	%p58, %r138, 0;
	@%p58 bra 	$L__BB37_96;
	cvt.u32.u64 	%r375, %rd5;
	shl.b32 	%r376, %r480, 8;
	add.s32 	%r377, %r376, %r375;
	add.s32 	%r378, %r377, 256;
	mul.wide.u32 	%rd66, %r378, 8;
	add.s64 	%rd67, %rd2, %rd66;
	cvt.u64.u32 	%rd68, %r138;
	atom.global.add.u64 	%rd69, [%rd67], %rd68;
$L__BB37_96:
	ld.shared.u32 	%r139, [%r136+2048];
	setp.eq.s32 	%p59, %r139, 0;
	@%p59 bra 	$L__BB37_98;
	cvt.u32.u64 	%r379, %rd5;
	shl.b32 	%r380, %r480, 8;
	add.s32 	%r381, %r380, %r379;
	add.s32 	%r382, %r381, 512;
	mul.wide.u32 	%rd70, %r382, 8;
	add.s64 	%rd71, %rd2, %rd70;
	cvt.u64.u32 	%rd72, %r139;
	atom.global.add.u64 	%rd73, [%rd71], %rd72;
$L__BB37_98:
	ld.shared.u32 	%r140, [%r136+3072];
	setp.eq.s32 	%p60, %r140, 0;
	@%p60 bra 	$L__BB37_100;
	cvt.u32.u64 	%r383, %rd5;
	shl.b32 	%r384, %r480, 8;
	add.s32 	%r385, %r384, %r383;
	add.s32 	%r386, %r385, 768;
	mul.wide.u32 	%rd74, %r386, 8;
	add.s64 	%rd75, %rd2, %rd74;
	cvt.u64.u32 	%rd76, %r140;
	atom.global.add.u64 	%rd77, [%rd75], %rd76;
$L__BB37_100:
	add.s32 	%r480, %r480, 4;
$L__BB37_101:
	setp.eq.s32 	%p61, %r5, 0;
	@%p61 bra 	$L__BB37_111;
	setp.eq.s32 	%p62, %r135, 0;
	@%p62 bra 	$L__BB37_108;
	shl.b32 	%r387, %r480, 10;
	add.s32 	%r143, %r6, %r387;
	ld.shared.u32 	%r144, [%r143];
	setp.eq.s32 	%p63, %r144, 0;
	@%p63 bra 	$L__BB37_105;
	cvt.u32.u64 	%r388, %rd5;
	shl.b32 	%r389, %r480, 8;
	add.s32 	%r390, %r389, %r388;
	mul.wide.u32 	%rd78, %r390, 8;
	add.s64 	%rd79, %rd2, %rd78;
	cvt.u64.u32 	%rd80, %r144;
	atom.global.add.u64 	%rd81, [%rd79], %rd80;
$L__BB37_105:
	ld.shared.u32 	%r145, [%r143+1024];
	setp.eq.s32 	%p64, %r145, 0;
	@%p64 bra 	$L__BB37_107;
	cvt.u32.u64 	%r391, %rd5;
	shl.b32 	%r392, %r480, 8;
	add.s32 	%r393, %r392, %r391;
	add.s32 	%r394, %r393, 256;
	mul.wide.u32 	%rd82, %r394, 8;
	add.s64 	%rd83, %rd2, %rd82;
	cvt.u64.u32 	%rd84, %r145;
	atom.global.add.u64 	%rd85, [%rd83], %rd84;
$L__BB37_107:
	add.s32 	%r480, %r480, 2;
$L__BB37_108:
	setp.eq.s32 	%p65, %r17, 0;
	@%p65 bra 	$L__BB37_111;
	shl.b32 	%r395, %r480, 10;
	add.s32 	%r396, %r6, %r395;
	ld.shared.u32 	%r148, [%r396];
	setp.eq.s32 	%p66, %r148, 0;
	@%p66 bra 	$L__BB37_111;
	cvt.u32.u64 	%r397, %rd5;
	shl.b32 	%r398, %r480, 8;
	add.s32 	%r399, %r398, %r397;
	mul.wide.u32 	%rd86, %r399, 8;
	add.s64 	%rd87, %rd2, %rd86;
	cvt.u64.u32 	%rd88, %r148;
	atom.global.add.u64 	%rd89, [%rd87], %rd88;
$L__BB37_111:
	cvt.u32.u64 	%r400, %rd5;
	setp.gt.u32 	%p67, %r400, 127;
	@%p67 bra 	$L__BB37_152;
	setp.lt.u32 	%p68, %r1, 7;
	mov.b32 	%r484, 0;
	@%p68 bra 	$L__BB37_131;
	mov.b32 	%r482, 0;
$L__BB37_114:
	.pragma "nounroll";
	shl.b32 	%r404, %r482, 10;
	add.s32 	%r150, %r6, %r404;
	ld.shared.u32 	%r151, [%r150+512];
	setp.eq.s32 	%p69, %r151, 0;
	shl.b32 	%r405, %r482, 8;
	add.s32 	%r406, %r405, %r400;
	mul.wide.u32 	%rd90, %r406, 8;
	add.s64 	%rd15, %rd2, %rd90;
	@%p69 bra 	$L__BB37_116;
	cvt.u64.u32 	%rd91, %r151;
	atom.global.add.u64 	%rd92, [%rd15+1024], %rd91;
$L__BB37_116:
	ld.shared.u32 	%r152, [%r150+1536];
	setp.eq.s32 	%p70, %r152, 0;
	@%p70 bra 	$L__BB37_118;
	cvt.u64.u32 	%rd93, %r152;
	atom.global.add.u64 	%rd94, [%rd15+3072], %rd93;
$L__BB37_118:
	ld.shared.u32 	%r153, [%r150+2560];
	setp.eq.s32 	%p71, %r153, 0;
	@%p71 bra 	$L__BB37_120;
	cvt.u64.u32 	%rd95, %r153;
	atom.global.add.u64 	%rd96, [%rd15+5120], %rd95;
$L__BB37_120:
	ld.shared.u32 	%r154, [%r150+3584];
	setp.eq.s32 	%p72, %r154, 0;
	@%p72 bra 	$L__BB37_122;
	cvt.u64.u32 	%rd97, %r154;
	atom.global.add.u64 	%rd98, [%rd15+7168], %rd97;
$L__BB37_122:
	ld.shared.u32 	%r155, [%r150+4608];
	setp.eq.s32 	%p73, %r155, 0;
	@%p73 bra 	$L__BB37_124;
	cvt.u64.u32 	%rd99, %r155;
	atom.global.add.u64 	%rd100, [%rd15+9216], %rd99;
$L__BB37_124:
	ld.shared.u32 	%r156, [%r150+5632];
	setp.eq.s32 	%p74, %r156, 0;
	@%p74 bra 	$L__BB37_126;
	cvt.u64.u32 	%rd101, %r156;
	atom.global.add.u64 	%rd102, [%rd15+11264], %rd101;
$L__BB37_126:
	ld.shared.u32 	%r157, [%r150+6656];
	setp.eq.s32 	%p75, %r157, 0;
	@%p75 bra 	$L__BB37_128;
	cvt.u64.u32 	%rd103, %r157;
	atom.global.add.u64 	%rd104, [%rd15+13312], %rd103;
$L__BB37_128:
	ld.shared.u32 	%r158, [%r150+7680];
	setp.eq.s32 	%p76, %r158, 0;
	@%p76 bra 	$L__BB37_130;
	cvt.u64.u32 	%rd105, %r158;
	atom.global.add.u64 	%rd106, [%rd15+15360], %rd105;
$L__BB37_130:
	add.s32 	%r482, %r482, 8;
	setp.ne.s32 	%p77, %r482, %r16;
	mov.u32 	%r484, %r16;
	@%p77 bra 	$L__BB37_114;
$L__BB37_131:
	setp.eq.s32 	%p78, %r3, 0;
	@%p78 bra 	$L__BB37_152;
	setp.lt.u32 	%p79, %r4, 3;
	@%p79 bra 	$L__BB37_142;
	shl.b32 	%r407, %r484, 10;
	add.s32 	%r161, %r6, %r407;
	ld.shared.u32 	%r162, [%r161+512];
	setp.eq.s32 	%p80, %r162, 0;
	@%p80 bra 	$L__BB37_135;
	shl.b32 	%r409, %r484, 8;
	add.s32 	%r410, %r409, %r400;
	mul.wide.u32 	%rd107, %r410, 8;
	add.s64 	%rd108, %rd2, %rd107;
	cvt.u64.u32 	%rd109, %r162;
	atom.global.add.u64 	%rd110, [%rd108+1024], %rd109;
$L__BB37_135:
	ld.shared.u32 	%r163, [%r161+1536];
	setp.eq.s32 	%p81, %r163, 0;
	@%p81 bra 	$L__BB37_137;
	shl.b32 	%r412, %r484, 8;
	add.s32 	%r413, %r412, %r400;
	add.s32 	%r414, %r413, 256;
	mul.wide.u32 	%rd111, %r414, 8;
	add.s64 	%rd112, %rd2, %rd111;
	cvt.u64.u32 	%rd113, %r163;
	atom.global.add.u64 	%rd114, [%rd112+1024], %rd113;
$L__BB37_137:
	ld.shared.u32 	%r164, [%r161+2560];
	setp.eq.s32 	%p82, %r164, 0;
	@%p82 bra 	$L__BB37_139;
	shl.b32 	%r416, %r484, 8;
	add.s32 	%r417, %r416, %r400;
	add.s32 	%r418, %r417, 512;
	mul.wide.u32 	%rd115, %r418, 8;
	add.s64 	%rd116, %rd2, %rd115;
	cvt.u64.u32 	%rd117, %r164;
	atom.global.add.u64 	%rd118, [%rd116+1024], %rd117;
$L__BB37_139:
	ld.shared.u32 	%r165, [%r161+3584];
	setp.eq.s32 	%p83, %r165, 0;
	@%p83 bra 	$L__BB37_141;
	shl.b32 	%r420, %r484, 8;
	add.s32 	%r421, %r420, %r400;
	add.s32 	%r422, %r421, 768;
	mul.wide.u32 	%rd119, %r422, 8;
	add.s64 	%rd120, %rd2, %rd119;
	cvt.u64.u32 	%rd121, %r165;
	atom.global.add.u64 	%rd122, [%rd120+1024], %rd121;
$L__BB37_141:
	add.s32 	%r484, %r484, 4;
$L__BB37_142:
	setp.eq.s32 	%p84, %r5, 0;
	@%p84 bra 	$L__BB37_152;
	setp.eq.s32 	%p85, %r135, 0;
	@%p85 bra 	$L__BB37_149;
	shl.b32 	%r423, %r484, 10;
	add.s32 	%r168, %r6, %r423;
	ld.shared.u32 	%r169, [%r168+512];
	setp.eq.s32 	%p86, %r169, 0;
	@%p86 bra 	$L__BB37_146;
	shl.b32 	%r425, %r484, 8;
	add.s32 	%r426, %r425, %r400;
	mul.wide.u32 	%rd123, %r426, 8;
	add.s64 	%rd124, %rd2, %rd123;
	cvt.u64.u32 	%rd125, %r169;
	atom.global.add.u64 	%rd126, [%rd124+1024], %rd125;
$L__BB37_146:
	ld.shared.u32 	%r170, [%r168+1536];
	setp.eq.s32 	%p87, %r170, 0;
	@%p87 bra 	$L__BB37_148;
	shl.b32 	%r428, %r484, 8;
	add.s32 	%r429, %r428, %r400;
	add.s32 	%r430, %r429, 256;
	mul.wide.u32 	%rd127, %r430, 8;
	add.s64 	%rd128, %rd2, %rd127;
	cvt.u64.u32 	%rd129, %r170;
	atom.global.add.u64 	%rd130, [%rd128+1024], %rd129;
$L__BB37_148:
	add.s32 	%r484, %r484, 2;
$L__BB37_149:
	setp.eq.s32 	%p88, %r17, 0;
	@%p88 bra 	$L__BB37_152;
	shl.b32 	%r431, %r484, 10;
	add.s32 	%r432, %r6, %r431;
	ld.shared.u32 	%r173, [%r432+512];
	setp.eq.s32 	%p89, %r173, 0;
	@%p89 bra 	$L__BB37_152;
	shl.b32 	%r434, %r484, 8;
	add.s32 	%r435, %r434, %r400;
	mul.wide.u32 	%rd131, %r435, 8;
	add.s64 	%rd132, %rd2, %rd131;
	cvt.u64.u32 	%rd133, %r173;
	atom.global.add.u64 	%rd134, [%rd132+1024], %rd133;
$L__BB37_152:
	bar.sync 	0;
	add.s64 	%rd135, %rd135, 1;
	setp.ne.s64 	%p90, %rd135, %rd6;
	@%p90 bra 	$L__BB37_2;
$L__BB37_153:
	ret;

}
	// .globl	_ZN3cub18CUB_300001_SM_10006detail10radix_sort29DeviceRadixSortOnesweepKernelINS1_5radix10policy_hubIiNS0_8NullTypeEyE10Policy1000ELNS0_9SortOrderE1EiS6_yiiNS1_21identity_decomposer_tEEEvPT5_SC_PT3_PKSD_PT1_PKSH_PT2_PKSL_T4_iiT6_
.visible .entry _ZN3cub18CUB_300001_SM_10006detail10radix_sort29DeviceRadixSortOnesweepKernelINS1_5radix10policy_hubIiNS0_8NullTypeEyE10Policy1000ELNS0_9SortOrderE1EiS6_yiiNS1_21identity_decomposer_tEEEvPT5_SC_PT3_PKSD_PT1_PKSH_PT2_PKSL_T4_iiT6_(
	.param .u64 .ptr .align 1 _ZN3cub18CUB_300001_SM_10006detail10radix_sort29DeviceRadixSortOnesweepKernelINS1_5radix10policy_hubIiNS0_8NullTypeEyE10Policy1000ELNS0_9SortOrderE1EiS6_yiiNS1_21identity_decomposer_tEEEvPT5_SC_PT3_PKSD_PT1_PKSH_PT2_PKSL_T4_iiT6__param_0,
	.param .u64 .ptr .align 1 _ZN3cub18CUB_300001_SM_10006detail10radix_sort29DeviceRadixSortOnesweepKernelINS1_5radix10policy_hubIiNS0_8NullTypeEyE10Policy1000ELNS0_9SortOrderE1EiS6_yiiNS1_21identity_decomposer_tEEEvPT5_SC_PT3_PKSD_PT1_PKSH_PT2_PKSL_T4_iiT6__param_1,
	.param .u64 .ptr .align 1 _ZN3cub18CUB_300001_SM_10006detail10radix_sort29DeviceRadixSortOnesweepKernelINS1_5radix10policy_hubIiNS0_8NullTypeEyE10Policy1000ELNS0_9SortOrderE1EiS6_yiiNS1_21identity_decomposer_tEEEvPT5_SC_PT3_PKSD_PT1_PKSH_PT2_PKSL_T4_iiT6__param_2,
	.param .u64 .ptr .align 1 _ZN3cub18CUB_300001_SM_10006detail10radix_sort29DeviceRadixSortOnesweepKernelINS1_5radix10policy_hubIiNS0_8NullTypeEyE10Policy1000ELNS0_9SortOrderE1EiS6_yiiNS1_21identity_decomposer_tEEEvPT5_SC_PT3_PKSD_PT1_PKSH_PT2_PKSL_T4_iiT6__param_3,
	.param .u64 .ptr .align 1 _ZN3cub18CUB_300001_SM_10006detail10radix_sort29DeviceRadixSortOnesweepKernelINS1_5radix10policy_hubIiNS0_8NullTypeEyE10Policy1000ELNS0_9SortOrderE1EiS6_yiiNS1_21identity_decomposer_tEEEvPT5_SC_PT3_PKSD_PT1_PKSH_PT2_PKSL_T4_iiT6__param_4,
	.param .u64 .ptr .align 1 _ZN3cub18CUB_300001_SM_10006detail10radix_sort29DeviceRadixSortOnesweepKernelINS1_5radix10policy_hubIiNS0_8NullTypeEyE10Policy1000ELNS0_9SortOrderE1EiS6_yiiNS1_21identity_decomposer_tEEEvPT5_SC_PT3_PKSD_PT1_PKSH_PT2_PKSL_T4_iiT6__param_5,
	.param .u64 .ptr .align 1 _ZN3cub18CUB_300001_SM_10006detail10radix_sort29DeviceRadixSortOnesweepKernelINS1_5radix10policy_hubIiNS0_8NullTypeEyE10Policy1000ELNS0_9SortOrderE1EiS6_yiiNS1_21identity_decomposer_tEEEvPT5_SC_PT3_PKSD_PT1_PKSH_PT2_PKSL_T4_iiT6__param_6,
	.param .u64 .ptr .align 1 _ZN3cub18CUB_300001_SM_10006detail10radix_sort29DeviceRadixSortOnesweepKernelINS1_5radix10policy_hubIiNS0_8NullTypeEyE10Policy1000ELNS0_9SortOrderE1EiS6_yiiNS1_21identity_decomposer_tEEEvPT5_SC_PT3_PKSD_PT1_PKSH_PT2_PKSL_T4_iiT6__param_7,
	.param .u32 _ZN3cub18CUB_300001_SM_10006detail10radix_sort29DeviceRadixSortOnesweepKernelINS1_5radix10policy_hubIiNS0_8NullTypeEyE10Policy1000ELNS0_9SortOrderE1EiS6_yiiNS1_21identity_decomposer_tEEEvPT5_SC_PT3_PKSD_PT1_PKSH_PT2_PKSL_T4_iiT6__param_8,
	.param .u32 _ZN3cub18CUB_300001_SM_10006detail10radix_sort29DeviceRadixSortOnesweepKernelINS1_5radix10policy_hubIiNS0_8NullTypeEyE10Policy1000ELNS0_9SortOrderE1EiS6_yiiNS1_21identity_decomposer_tEEEvPT5_SC_PT3_PKSD_PT1_PKSH_PT2_PKSL_T4_iiT6__param_9,
	.param .u32 _ZN3cub18CUB_300001_SM_10006detail10radix_sort29DeviceRadixSortOnesweepKernelINS1_5radix10policy_hubIiNS0_8NullTypeEyE10Policy1000ELNS0_9SortOrderE1EiS6_yiiNS1_21identity_decomposer_tEEEvPT5_SC_PT3_PKSD_PT1_PKSH_PT2_PKSL_T4_iiT6__param_10,
	.param .align 1 .b8 _ZN3cub18CUB_300001_SM_10006detail10radix_sort29DeviceRadixSortOnesweepKernelINS1_5radix10policy_hubIiNS0_8NullTypeEyE10Policy1000ELNS0_9SortOrderE1EiS6_yiiNS1_21identity_decomposer_tEEEvPT5_SC_PT3_PKSD_PT1_PKSH_PT2_PKSL_T4_iiT6__param_11[1]
)
.maxntid 384
{
	.reg .pred 	%p<142>;
	.reg .b32 	%r<1806>;
	.reg .b64 	%rd<239>;
	// demoted variable
	.shared .align 16 .b8 _ZZN3cub18CUB_300001_SM_10006detail10radix_sort29DeviceRadixSortOnesweepKernelINS1_5radix10policy_hubIiNS0_8NullTypeEyE10Policy1000ELNS0_9SortOrderE1EiS6_yiiNS1_21identity_decomposer_tEEEvPT5_SC_PT3_PKSD_PT1_PKSH_PT2_PKSL_T4_iiT6_E1s[31232];
	ld.param.u64 	%rd21, [_ZN3cub18CUB_300001_SM_10006detail10radix_sort29DeviceRadixSortOnesweepKernelINS1_5radix10policy_hubIiNS0_8NullTypeEyE10Policy1000ELNS0_9SortOrderE1EiS6_yiiNS1_21identity_decomposer_tEEEvPT5_SC_PT3_PKSD_PT1_PKSH_PT2_PKSL_T4_iiT6__param_1];
	ld.param.u64 	%rd24, [_ZN3cub18CUB_300001_SM_10006detail10radix_sort29DeviceRadixSortOnesweepKernelINS1_5radix10policy_hubIiNS0_8NullTypeEyE10Policy1000ELNS0_9SortOrderE1EiS6_yiiNS1_21identity_decomposer_tEEEvPT5_SC_PT3_PKSD_PT1_PKSH_PT2_PKSL_T4_iiT6__param_4];
	ld.param.u64 	%rd25, [_ZN3cub18CUB_300001_SM_10006detail10radix_sort29DeviceRadixSortOnesweepKernelINS1_5radix10policy_hubIiNS0_8NullTypeEyE10Policy1000ELNS0_9SortOrderE1EiS6_yiiNS1_21identity_decomposer_tEEEvPT5_SC_PT3_PKSD_PT1_PKSH_PT2_PKSL_T4_iiT6__param_5];
	ld.param.u32 	%r293, [_ZN3cub18CUB_300001_SM_10006detail10radix_sort29DeviceRadixSortOnesweepKernelINS1_5radix10policy_hubIiNS0_8NullTypeEyE10Policy1000ELNS0_9SortOrderE1EiS6_yiiNS1_21identity_decomposer_tEEEvPT5_SC_PT3_PKSD_PT1_PKSH_PT2_PKSL_T4_iiT6__param_9];
	ld.param.u32 	%r294, [_ZN3cub18CUB_300001_SM_10006detail10radix_sort29DeviceRadixSortOnesweepKernelINS1_5radix10policy_hubIiNS0_8NullTypeEyE10Policy1000ELNS0_9SortOrderE1EiS6_yiiNS1_21identity_decomposer_tEEEvPT5_SC_PT3_PKSD_PT1_PKSH_PT2_PKSL_T4_iiT6__param_10];
	cvta.to.global.u64 	%rd1, %rd24;
	cvta.to.global.u64 	%rd2, %rd25;
	mov.u32 	%r1, %tid.x;
	// begin inline asm
	mov.u32 %r295, %laneid;
	// end inline asm
	setp.ne.s32 	%p1, %r1, 0;
	@%p1 bra 	$L__BB38_2;
	cvta.to.global.u64 	%rd26, %rd21;
	atom.global.add.u32 	%r296, [%rd26], 1;
	st.shared.u32 	[_ZZN3cub18CUB_300001_SM_10006detail10radix_sort29DeviceRadixSortOnesweepKernelINS1_5radix10policy_hubIiNS0_8NullTypeEyE10Policy1000ELNS0_9SortOrderE1EiS6_yiiNS1_21identity_decomposer_tEEEvPT5_SC_PT3_PKSD_PT1_PKSH_PT2_PKSL_T4_iiT6_E1s+29184], %r296;
$L__BB38_2:
	ld.param.u32 	%r1706, [_ZN3cub18CUB_300001_SM_10006detail10radix_sort29DeviceRadixSortOnesweepKernelINS1_5radix10policy_hubIiNS0_8NullTypeEyE10Policy1000ELNS0_9SortOrderE1EiS6_yiiNS1_21identity_decomposer_tEEEvPT5_SC_PT3_PKSD_PT1_PKSH_PT2_PKSL_T4_iiT6__param_8];
	bar.sync 	0;
	ld.shared.u32 	%r3, [_ZZN3cub18CUB_300001_SM_10006detail10radix_sort29DeviceRadixSortOnesweepKernelINS1_5radix10policy_hubIiNS0_8NullTypeEyE10Policy1000ELNS0_9SortOrderE1EiS6_yiiNS1_21identity_decomposer_tEEEvPT5_SC_PT3_PKSD_PT1_PKSH_PT2_PKSL_T4_iiT6_E1s+29184];
	mul.lo.s32 	%r297, %r3, 7296;
	add.s32 	%r4, %r297, 7296;
	setp.gt.s32 	%p2, %r4, %r1706;
	cvt.s64.s32 	%rd3, %r297;
	@%p2 bra 	$L__BB38_4;
	and.b32  	%r298, %r1, 31;
	and.b32  	%r299, %r1, 992;
	mul.lo.s32 	%r300, %r299, 19;
	or.b32  	%r301, %r300, %r298;
	cvt.u64.u32 	%rd27, %r301;
	add.s64 	%rd28, %rd27, %rd3;
	shl.b64 	%rd29, %rd28, 2;
	add.s64 	%rd30, %rd2, %rd29;
	ld.global.u32 	%r1732, [%rd30];
	ld.global.u32 	%r1733, [%rd30+128];
	ld.global.u32 	%r1734, [%rd30+256];
	ld.global.u32 	%r1735, [%rd30+384];
	ld.global.u32 	%r1736, [%rd30+512];
	ld.global.u32 	%r1737, [%rd30+640];
	ld.global.u32 	%r1738, [%rd30+768];
	ld.global.u32 	%r1739, [%rd30+896];
	ld.global.u32 	%r1740, [%rd30+1024];
	ld.global.u32 	%r1741, [%rd30+1152];
	ld.global.u32 	%r1742, [%rd30+1280];
	ld.global.u32 	%r1743, [%rd30+1408];
	ld.global.u32 	%r1744, [%rd30+1536];
	ld.global.u32 	%r1745, [%rd30+1664];
	ld.global.u32 	%r1746, [%rd30+1792];
	ld.global.u32 	%r1747, [%rd30+1920];
	ld.global.u32 	%r1748, [%rd30+2048];
	ld.global.u32 	%r1749, [%rd30+2176];
	ld.global.u32 	%r1750, [%rd30+2304];
	bra.uni 	$L__BB38_42;
$L__BB38_4:
	ld.param.u32 	%r1707, [_ZN3cub18CUB_300001_SM_10006detail10radix_sort29DeviceRadixSortOnesweepKernelINS1_5radix10policy_hubIiNS0_8NullTypeEyE10Policy1000ELNS0_9SortOrderE1EiS6_yiiNS1_21identity_decomposer_tEEEvPT5_SC_PT3_PKSD_PT1_PKSH_PT2_PKSL_T4_iiT6__param_8];
	cvt.u32.u64 	%r303, %rd3;
	sub.s32 	%r24, %r1707, %r303;
	and.b32  	%r304, %r1, 31;
	and.b32  	%r305, %r1, 992;
	mul.lo.s32 	%r306, %r305, 19;
	or.b32  	%r25, %r306, %r304;
	setp.ge.s32 	%p3, %r25, %r24;
	cvt.u64.u32 	%rd31, %r25;
	add.s64 	%rd32, %rd31, %rd3;
	shl.b64 	%rd33, %rd32, 2;
	add.s64 	%rd4, %rd2, %rd33;
	mov.b32 	%r1732, -2147483648;
	@%p3 bra 	$L__BB38_6;
	ld.global.u32 	%r1732, [%rd4];
$L__BB38_6:
	add.s32 	%r308, %r25, 32;
	setp.ge.s32 	%p4, %r308, %r24;
	mov.b32 	%r1733, -2147483648;
	@%p4 bra 	$L__BB38_8;
	ld.global.u32 	%r1733, [%rd4+128];
$L__BB38_8:
	add.s32 	%r310, %r25, 64;
	setp.ge.s32 	%p5, %r310, %r24;
	mov.b32 	%r1734, -2147483648;
	@%p5 bra 	$L__BB38_10;
	ld.global.u32 	%r1734, [%rd4+256];
$L__BB38_10:
	add.s32 	%r312, %r25, 96;
	setp.ge.s32 	%p6, %r312, %r24;
	mov.b32 	%r1735, -2147483648;
	@%p6 bra 	$L__BB38_12;
	ld.global.u32 	%r1735, [%rd4+384];
$L__BB38_12:
	add.s32 	%r314, %r25, 128;
	setp.ge.s32 	%p7, %r314, %r24;
	mov.b32 	%r1736, -2147483648;
	@%p7 bra 	$L__BB38_14;
	ld.global.u32 	%r1736, [%rd4+512];
$L__BB38_14:
	add.s32 	%r316, %r25, 160;
	setp.ge.s32 	%p8, %r316, %r24;
	mov.b32 	%r1737, -2147483648;
	@%p8 bra 	$L__BB38_16;
	ld.global.u32 	%r1737, [%rd4+640];
$L__BB38_16:
	add.s32 	%r318, %r25, 192;
	setp.ge.s32 	%p9, %r318, %r24;
	mov.b32 	%r1738, -2147483648;
	@%p9 bra 	$L__BB38_18;
	ld.global.u32 	%r1738, [%rd4+768];
$L__BB38_18:
	add.s32 	%r320, %r25, 224;
	setp.ge.s32 	%p10, %r320, %r24;
	mov.b32 	%r1739, -2147483648;
	@%p10 bra 	$L__BB38_20;
	ld.global.u32 	%r1739, [%rd4+896];
$L__BB38_20:
	add.s32 	%r322, %r25, 256;
	setp.ge.s32 	%p11, %r322, %r24;
	mov.b32 	%r1740, -2147483648;
	@%p11 bra 	$L__BB38_22;
	ld.global.u32 	%r1740, [%rd4+1024];
$L__BB38_22:
	add.s32 	%r324, %r25, 288;
	setp.ge.s32 	%p12, %r324, %r24;
	mov.b32 	%r1741, -2147483648;
	@%p12 bra 	$L__BB38_24;
	ld.global.u32 	%r1741, [%rd4+1152];
$L__BB38_24:
	add.s32 	%r326, %r25, 320;
	setp.ge.s32 	%p13, %r326, %r24;
	mov.b32 	%r1742, -2147483648;
	@%p13 bra 	$L__BB38_26;
	ld.global.u32 	%r1742, [%rd4+1280];
$L__BB38_26:
	add.s32 	%r328, %r25, 352;
	setp.ge.s32 	%p14, %r328, %r24;
	mov.b32 	%r1743, -2147483648;
	@%p14 bra 	$L__BB38_28;
	ld.global.u32 	%r1743, [%rd4+1408];
$L__BB38_28:
	add.s32 	%r330, %r25, 384;
	setp.ge.s32 	%p15, %r330, %r24;
	mov.b32 	%r1744, -2147483648;
	@%p15 bra 	$L__BB38_30;
	ld.global.u32 	%r1744, [%rd4+1536];
$L__BB38_30:
	add.s32 	%r332, %r25, 416;
	setp.ge.s32 	%p16, %r332, %r24;
	mov.b32 	%r1745, -2147483648;
	@%p16 bra 	$L__BB38_32;
	ld.global.u32 	%r1745, [%rd4+1664];
$L__BB38_32:
	add.s32 	%r334, %r25, 448;
	setp.ge.s32 	%p17, %r334, %r24;
	mov.b32 	%r1746, -2147483648;
	@%p17 bra 	$L__BB38_34;
	ld.global.u32 	%r1746, [%rd4+1792];
$L__BB38_34:
	add.s32 	%r336, %r25, 480;
	setp.ge.s32 	%p18, %r336, %r24;
	mov.b32 	%r1747, -2147483648;
	@%p18 bra 	$L__BB38_36;
	ld.global.u32 	%r1747, [%rd4+1920];
$L__BB38_36:
	add.s32 	%r338, %r25, 512;
	setp.ge.s32 	%p19, %r338, %r24;
	mov.b32 	%r1748, -2147483648;
	@%p19 bra 	$L__BB38_38;
	ld.global.u32 	%r1748, [%rd4+2048];
$L__BB38_38:
	add.s32 	%r340, %r25, 544;
	setp.ge.s32 	%p20, %r340, %r24;
	mov.b32 	%r1749, -2147483648;
	@%p20 bra 	$L__BB38_40;
	ld.global.u32 	%r1749, [%rd4+2176];
$L__BB38_40:
	add.s32 	%r342, %r25, 576;
	setp.ge.s32 	%p21, %r342, %r24;
	mov.b32 	%r1750, -2147483648;
	@%p21 bra 	$L__BB38_42;
	ld.global.u32 	%r1750, [%rd4+2304];
$L__BB38_42:
	mov.b32 	%r343, -1;
	shl.b32 	%r344, %r343, %r294;
	not.b32 	%r82, %r344;
	shr.u32 	%r83, %r1, 5;
	shl.b32 	%r345, %r83, 10;
	mov.u32 	%r346, _ZZN3cub18CUB_300001_SM_10006detail10radix_sort29DeviceRadixSortOnesweepKernelINS1_5radix10policy_hubIiNS0_8NullTypeEyE10Policy1000ELNS0_9SortOrderE1EiS6_yiiNS1_21identity_decomposer_tEEEvPT5_SC_PT3_PKSD_PT1_PKSH_PT2_PKSL_T4_iiT6_E1s;
	add.s32 	%r84, %r346, %r345;
	setp.gt.s32 	%p22, %r295, 255;
	@%p22 bra 	$L__BB38_55;
	max.s32 	%r347, %r295, 224;
	sub.s32 	%r348, %r347, %r295;
	add.s32 	%r349, %r348, 31;
	shr.u32 	%r350, %r349, 5;
	add.s32 	%r85, %r350, 1;
	and.b32  	%r86, %r85, 15;
	setp.lt.u32 	%p23, %r349, 480;
	mov.u32 	%r1754, %r295;
	@%p23 bra 	$L__BB38_46;
	and.b32  	%r351, %r85, 268435440;
	neg.s32 	%r1752, %r351;
	shl.b32 	%r353, %r295, 2;
	add.s32 	%r354, %r345, %r353;
	add.s32 	%r356, %r354, %r346;
	add.s32 	%r1751, %r356, 1024;
	mov.u32 	%r1754, %r295;
$L__BB38_45:
	.pragma "nounroll";
	mov.b32 	%r357, 0;
	st.shared.u32 	[%r1751+-1024], %r357;
	st.shared.u32 	[%r1751+-896], %r357;
	st.shared.u32 	[%r1751+-768], %r357;
	st.shared.u32 	[%r1751+-640], %r357;
	st.shared.u32 	[%r1751+-512], %r357;
	st.shared.u32 	[%r1751+-384], %r357;
	st.shared.u32 	[%r1751+-256], %r357;
	st.shared.u32 	[%r1751+-128], %r357;
	st.shared.u32 	[%r1751], %r357;
	st.shared.u32 	[%r1751+128], %r357;
	st.shared.u32 	[%r1751+256], %r357;
	st.shared.u32 	[%r1751+384], %r357;
	st.shared.u32 	[%r1751+512], %r357;
	st.shared.u32 	[%r1751+640], %r357;
	st.shared.u32 	[%r1751+768], %r357;
	st.shared.u32 	[%r1751+896], %r357;
	add.s32 	%r1754, %r1754, 512;
	add.s32 	%r1752, %r1752, 16;
	add.s32 	%r1751, %r1751, 2048;
	setp.ne.s32 	%p24, %r1752, 0;
	@%p24 bra 	$L__BB38_45;
$L__BB38_46:
	setp.eq.s32 	%p25, %r86, 0;
	@%p25 bra 	$L__BB38_55;
	and.b32  	%r96, %r85, 7;
	setp.lt.u32 	%p26, %r86, 8;
	@%p26 bra 	$L__BB38_49;
	shl.b32 	%r358, %r1754, 2;
	add.s32 	%r359, %r84, %r358;
	mov.b32 	%r360, 0;
	st.shared.u32 	[%r359], %r360;
	st.shared.u32 	[%r359+128], %r360;
	st.shared.u32 	[%r359+256], %r360;
	st.shared.u32 	[%r359+384], %r360;
	st.shared.u32 	[%r359+512], %r360;
	st.shared.u32 	[%r359+640], %r360;
	st.shared.u32 	[%r359+768], %r360;
	st.shared.u32 	[%r359+896], %r360;
	add.s32 	%r1754, %r1754, 256;
$L__BB38_49:
	setp.eq.s32 	%p27, %r96, 0;
	@%p27 bra 	$L__BB38_55;
	and.b32  	%r99, %r85, 3;
	setp.lt.u32 	%p28, %r96, 4;
	@%p28 bra 	$L__BB38_52;
	shl.b32 	%r361, %r1754, 2;
	add.s32 	%r362, %r84, %r361;
	mov.b32 	%r363, 0;
	st.shared.u32 	[%r362], %r363;
	st.shared.u32 	[%r362+128], %r363;
	st.shared.u32 	[%r362+256], %r363;
	st.shared.u32 	[%r362+384], %r363;
	add.s32 	%r1754, %r1754, 128;
$L__BB38_52:
	setp.eq.s32 	%p29, %r99, 0;
	@%p29 bra 	$L__BB38_55;
	shl.b32 	%r365, %r1754, 2;
	add.s32 	%r366, %r345, %r365;
	add.s32 	%r1758, %r346, %r366;
	neg.s32 	%r1757, %r99;
$L__BB38_54:
	.pragma "nounroll";
	mov.b32 	%r368, 0;
	st.shared.u32 	[%r1758], %r368;
	add.s32 	%r1758, %r1758, 128;
	add.s32 	%r1757, %r1757, 1;
	setp.ne.s32 	%p30, %r1757, 0;
	@%p30 bra 	$L__BB38_54;
$L__BB38_55:
	bar.warp.sync 	-1;
	xor.b32  	%r370, %r1732, 2147483647;
	shr.u32 	%r371, %r370, %r293;
	and.b32  	%r108, %r371, %r82;
	shl.b32 	%r372, %r108, 2;
	add.s32 	%r373, %r84, %r372;
	atom.shared.add.u32 	%r374, [%r373], 1;
	xor.b32  	%r375, %r1733, 2147483647;
	shr.u32 	%r376, %r375, %r293;
	and.b32  	%r377, %r376, %r82;
	shl.b32 	%r378, %r377, 2;
	add.s32 	%r379, %r84, %r378;
	atom.shared.add.u32 	%r380, [%r379], 1;
	xor.b32  	%r381, %r1734, 2147483647;
	shr.u32 	%r382, %r381, %r293;
	and.b32  	%r383, %r382, %r82;
	shl.b32 	%r384, %r383, 2;
	add.s32 	%r385, %r84, %r384;
	atom.shared.add.u32 	%r386, [%r385], 1;
	xor.b32  	%r387, %r1735, 2147483647;
	shr.u32 	%r388, %r387, %r293;
	and.b32  	%r389, %r388, %r82;
	shl.b32 	%r390, %r389, 2;
	add.s32 	%r391, %r84, %r390;
	atom.shared.add.u32 	%r392, [%r391], 1;
	xor.b32  	%r393, %r1736, 2147483647;
	shr.u32 	%r394, %r393, %r293;
	and.b32  	%r395, %r394, %r82;
	shl.b32 	%r396, %r395, 2;
	add.s32 	%r397, %r84, %r396;
	atom.shared.add.u32 	%r398, [%r397], 1;
	xor.b32  	%r399, %r1737, 2147483647;
	shr.u32 	%r400, %r399, %r293;
	and.b32  	%r401, %r400, %r82;
	shl.b32 	%r402, %r401, 2;
	add.s32 	%r403, %r84, %r402;
	atom.shared.add.u32 	%r404, [%r403], 1;
	xor.b32  	%r405, %r1738, 2147483647;
	shr.u32 	%r406, %r405, %r293;
	and.b32  	%r407, %r406, %r82;
	shl.b32 	%r408, %r407, 2;
	add.s32 	%r409, %r84, %r408;
	atom.shared.add.u32 	%r410, [%r409], 1;
	xor.b32  	%r1771, %r1739, 2147483647;
	shr.u32 	%r411, %r1771, %r293;
	and.b32  	%r412, %r411, %r82;
	shl.b32 	%r413, %r412, 2;
	add.s32 	%r414, %r84, %r413;
	atom.shared.add.u32 	%r415, [%r414], 1;
	xor.b32  	%r1772, %r1740, 2147483647;
	shr.u32 	%r416, %r1772, %r293;
	and.b32  	%r417, %r416, %r82;
	shl.b32 	%r418, %r417, 2;
	add.s32 	%r419, %r84, %r418;
	atom.shared.add.u32 	%r420, [%r419], 1;
	xor.b32  	%r421, %r1741, 2147483647;
	shr.u32 	%r422, %r421, %r293;
	and.b32  	%r423, %r422, %r82;
	shl.b32 	%r424, %r423, 2;
	add.s32 	%r425, %r84, %r424;
	atom.shared.add.u32 	%r426, [%r425], 1;
	xor.b32  	%r427, %r1742, 2147483647;
	shr.u32 	%r428, %r427, %r293;
	and.b32  	%r429, %r428, %r82;
	shl.b32 	%r430, %r429, 2;
	add.s32 	%r431, %r84, %r430;
	atom.shared.add.u32 	%r432, [%r431], 1;
	xor.b32  	%r433, %r1743, 2147483647;
	shr.u32 	%r434, %r433, %r293;
	and.b32  	%r435, %r434, %r82;
	shl.b32 	%r436, %r435, 2;
	add.s32 	%r437, %r84, %r436;
	atom.shared.add.u32 	%r438, [%r437], 1;
	xor.b32  	%r439, %r1744, 2147483647;
	shr.u32 	%r440, %r439, %r293;
	and.b32  	%r441, %r440, %r82;
	shl.b32 	%r442, %r441, 2;
	add.s32 	%r443, %r84, %r442;
	atom.shared.add.u32 	%r444, [%r443], 1;
	xor.b32  	%r445, %r1745, 2147483647;
	shr.u32 	%r446, %r445, %r293;
	and.b32  	%r447, %r446, %r82;
	shl.b32 	%r448, %r447, 2;
	add.s32 	%r449, %r84, %r448;
	atom.shared.add.u32 	%r450, [%r449], 1;
	xor.b32  	%r451, %r1746, 2147483647;
	shr.u32 	%r452, %r451, %r293;
	and.b32  	%r453, %r452, %r82;
	shl.b32 	%r454, %r453, 2;
	add.s32 	%r455, %r84, %r454;
	atom.shared.add.u32 	%r456, [%r455], 1;
	xor.b32  	%r457, %r1747, 2147483647;
	shr.u32 	%r458, %r457, %r293;
	and.b32  	%r459, %r458, %r82;
	shl.b32 	%r460, %r459, 2;
	add.s32 	%r461, %r84, %r460;
	atom.shared.add.u32 	%r462, [%r461], 1;
	xor.b32  	%r463, %r1748, 2147483647;
	shr.u32 	%r464, %r463, %r293;
	and.b32  	%r465, %r464, %r82;
	shl.b32 	%r466, %r465, 2;
	add.s32 	%r467, %r84, %r466;
	atom.shared.add.u32 	%r468, [%r467], 1;
	xor.b32  	%r469, %r1749, 2147483647;
	shr.u32 	%r470, %r469, %r293;
	and.b32  	%r471, %r470, %r82;
	shl.b32 	%r472, %r471, 2;
	add.s32 	%r473, %r84, %r472;
	atom.shared.add.u32 	%r474, [%r473], 1;
	xor.b32  	%r475, %r1750, 2147483647;
	shr.u32 	%r476, %r475, %r293;
	and.b32  	%r477, %r476, %r82;
	shl.b32 	%r478, %r477, 2;
	add.s32 	%r479, %r84, %r478;
	atom.shared.add.u32 	%r480, [%r479], 1;
	bar.sync 	0;
	setp.gt.u32 	%p31, %r1, 255;
	shl.b32 	%r481, %r1, 2;
	add.s32 	%r111, %r346, %r481;
	mov.b32 	%r1759, 0;
	@%p31 bra 	$L__BB38_57;
	ld.shared.u32 	%r483, [%r111];
	mov.b32 	%r484, 0;
	st.shared.u32 	[%r111], %r484;
	ld.shared.u32 	%r485, [%r111+1024];
	st.shared.u32 	[%r111+1024], %r483;
	add.s32 	%r486, %r485, %r483;
	ld.shared.u32 	%r487, [%r111+2048];
	st.shared.u32 	[%r111+2048], %r486;
	add.s32 	%r488, %r487, %r486;
	ld.shared.u32 	%r489, [%r111+3072];
	st.shared.u32 	[%r111+3072], %r488;
	add.s32 	%r490, %r489, %r488;
	ld.shared.u32 	%r491, [%r111+4096];
	st.shared.u32 	[%r111+4096], %r490;
	add.s32 	%r492, %r491, %r490;
	ld.shared.u32 	%r493, [%r111+5120];
	st.shared.u32 	[%r111+5120], %r492;
	add.s32 	%r494, %r493, %r492;
	ld.shared.u32 	%r495, [%r111+6144];
	st.shared.u32 	[%r111+6144], %r494;
	add.s32 	%r496, %r495, %r494;
	ld.shared.u32 	%r497, [%r111+7168];
	st.shared.u32 	[%r111+7168], %r496;
	add.s32 	%r498, %r497, %r496;
	ld.shared.u32 	%r499, [%r111+8192];
	st.shared.u32 	[%r111+8192], %r498;
	add.s32 	%r500, %r499, %r498;
	ld.shared.u32 	%r501, [%r111+9216];
	st.shared.u32 	[%r111+9216], %r500;
	add.s32 	%r502, %r501, %r500;
	ld.shared.u32 	%r503, [%r111+10240];
	st.shared.u32 	[%r111+10240], %r502;
	add.s32 	%r504, %r503, %r502;
	ld.shared.u32 	%r505, [%r111+11264];
	st.shared.u32 	[%r111+11264], %r504;
	add.s32 	%r1759, %r505, %r504;
$L__BB38_57:
	ld.param.u64 	%rd228, [_ZN3cub18CUB_300001_SM_10006detail10radix_sort29DeviceRadixSortOnesweepKernelINS1_5radix10policy_hubIiNS0_8NullTypeEyE10Policy1000ELNS0_9SortOrderE1EiS6_yiiNS1_21identity_decomposer_tEEEvPT5_SC_PT3_PKSD_PT1_PKSH_PT2_PKSL_T4_iiT6__param_0];
	setp.gt.u32 	%p32, %r1, 255;
	shl.b32 	%r506, %r3, 8;
	add.s32 	%r507, %r506, %r1;
	cvta.to.global.u64 	%rd5, %rd228;
	mul.wide.s32 	%rd34, %r507, 4;
	add.s64 	%rd6, %rd5, %rd34;
	@%p32 bra 	$L__BB38_59;
	or.b32  	%r508, %r1759, 1073741824;
	st.volatile.global.u32 	[%rd6], %r508;
$L__BB38_59:
	ld.param.u64 	%rd235, [_ZN3cub18CUB_300001_SM_10006detail10radix_sort29DeviceRadixSortOnesweepKernelINS1_5radix10policy_hubIiNS0_8NullTypeEyE10Policy1000ELNS0_9SortOrderE1EiS6_yiiNS1_21identity_decomposer_tEEEvPT5_SC_PT3_PKSD_PT1_PKSH_PT2_PKSL_T4_iiT6__param_3];
	xor.b32  	%r1773, %r1741, 2147483647;
	xor.b32  	%r1774, %r1742, 2147483647;
	xor.b32  	%r1765, %r1733, 2147483647;
	xor.b32  	%r1766, %r1734, 2147483647;
	xor.b32  	%r1777, %r1745, 2147483647;
	xor.b32  	%r1778, %r1746, 2147483647;
	xor.b32  	%r1764, %r1732, 2147483647;
	xor.b32  	%r1779, %r1747, 2147483647;
	xor.b32  	%r1780, %r1748, 2147483647;
	xor.b32  	%r1768, %r1736, 2147483647;
	xor.b32  	%r1767, %r1735, 2147483647;
	xor.b32  	%r1775, %r1743, 2147483647;
	xor.b32  	%r1782, %r1750, 2147483647;
	xor.b32  	%r1781, %r1749, 2147483647;
	xor.b32  	%r1769, %r1737, 2147483647;
	xor.b32  	%r1776, %r1744, 2147483647;
	xor.b32  	%r1770, %r1738, 2147483647;
	setp.lt.u32 	%p33, %r1, 256;
	setp.eq.s32 	%p34, %r1759, 7296;
	and.pred  	%p35, %p33, %p34;
	selp.u32 	%r509, 1, 0, %p35;
	{ 
	.reg .pred 	%p1; 
	.reg .pred 	%p2; 
	setp.ne.u32 	%p1, %r509, 0; 
	bar.red.or.pred 	%p2, 0, %p1; 
	selp.u32 	%r510, 1, 0, %p2; 
	}
	setp.eq.s32 	%p36, %r510, 0;
	cvt.u64.u32 	%rd7, %r1;
	cvta.to.global.u64 	%rd35, %rd235;
	mul.wide.u32 	%rd36, %r1, 8;
	add.s64 	%rd8, %rd35, %rd36;
	@%p36 bra 	$L__BB38_111;
	setp.gt.u32 	%p37, %r1, 255;
	setp.gt.u32 	%p38, %r1, %r108;
	selp.b32 	%r131, 7296, 0, %p38;
	shl.b32 	%r511, %r1, 3;
	mov.u32 	%r512, _ZZN3cub18CUB_300001_SM_10006detail10radix_sort29DeviceRadixSortOnesweepKernelINS1_5radix10policy_hubIiNS0_8NullTypeEyE10Policy1000ELNS0_9SortOrderE1EiS6_yiiNS1_21identity_decomposer_tEEEvPT5_SC_PT3_PKSD_PT1_PKSH_PT2_PKSL_T4_iiT6_E1s;
	add.s32 	%r513, %r512, %r511;
	add.s32 	%r132, %r513, 29184;
	@%p37 bra 	$L__BB38_68;
	ld.global.u64 	%rd37, [%rd8];
	cvt.u64.u32 	%rd38, %r131;
	sub.s64 	%rd237, %rd37, %rd38;
	st.shared.u64 	[%r132], %rd237;
	setp.lt.s32 	%p39, %r3, 1;
	mov.u32 	%r1763, %r1759;
	@%p39 bra 	$L__BB38_67;
	mov.b32 	%r1761, -1;
	mov.u32 	%r1760, %r3;
	mov.u32 	%r1763, %r1759;
$L__BB38_63:
	add.s32 	%r136, %r1760, -1;
	shl.b32 	%r515, %r136, 8;
	add.s32 	%r516, %r515, %r1;
	mul.wide.s32 	%rd39, %r516, 4;
	add.s64 	%rd10, %rd5, %rd39;
$L__BB38_64:
	membar.cta;
	ld.volatile.global.u32 	%r137, [%rd10];
	setp.eq.s32 	%p40, %r137, 0;
	@%p40 bra 	$L__BB38_64;
	and.b32  	%r517, %r137, 1073741823;
	add.s32 	%r1763, %r517, %r1763;
	setp.gt.s32 	%p41, %r137, -1;
	vote.sync.ballot.b32 	%r1761, %p41, %r1761;
	setp.gt.u32 	%p43, %r1760, 1;
	and.pred  	%p44, %p41, %p43;
	mov.u32 	%r1760, %r136;
	@%p44 bra 	$L__BB38_63;
	ld.shared.u64 	%rd237, [%r132];
$L__BB38_67:
	or.b32  	%r518, %r1763, -2147483648;
	st.volatile.global.u32 	[%rd6], %r518;
	sub.s32 	%r519, %r1763, %r1759;
	cvt.s64.s32 	%rd40, %r519;
	add.s64 	%rd41, %rd237, %rd40;
	st.shared.u64 	[%r132], %rd41;
$L__BB38_68:
	ld.param.u32 	%r1708, [_ZN3cub18CUB_300001_SM_10006detail10radix_sort29DeviceRadixSortOnesweepKernelINS1_5radix10policy_hubIiNS0_8NullTypeEyE10Policy1000ELNS0_9SortOrderE1EiS6_yiiNS1_21identity_decomposer_tEEEvPT5_SC_PT3_PKSD_PT1_PKSH_PT2_PKSL_T4_iiT6__param_8];
	ld.param.u64 	%rd231, [_ZN3cub18CUB_300001_SM_10006detail10radix_sort29DeviceRadixSortOnesweepKernelINS1_5radix10policy_hubIiNS0_8NullTypeEyE10Policy1000ELNS0_9SortOrderE1EiS6_yiiNS1_21identity_decomposer_tEEEvPT5_SC_PT3_PKSD_PT1_PKSH_PT2_PKSL_T4_iiT6__param_2];
	setp.gt.u32 	%p45, %r1, 255;
	setp.lt.s32 	%p46, %r4, %r1708;
	setp.eq.s64 	%p47, %rd231, 0;
	or.pred  	%p48, %p47, %p46;
	or.pred  	%p49, %p45, %p48;
	@%p49 bra 	$L__BB38_70;
	ld.param.u64 	%rd232, [_ZN3cub18CUB_300001_SM_10006detail10radix_sort29DeviceRadixSortOnesweepKernelINS1_5radix10policy_hubIiNS0_8NullTypeEyE10Policy1000ELNS0_9SortOrderE1EiS6_yiiNS1_21identity_decomposer_tEEEvPT5_SC_PT3_PKSD_PT1_PKSH_PT2_PKSL_T4_iiT6__param_2];
	ld.shared.u64 	%rd42, [%r132];
	cvt.u64.u32 	%rd43, %r131;
	cvt.s64.s32 	%rd44, %r1759;
	add.s64 	%rd45, %rd43, %rd44;
	add.s64 	%rd46, %rd45, %rd42;
	cvta.to.global.u64 	%rd47, %rd232;
	shl.b64 	%rd48, %rd7, 3;
	add.s64 	%rd49, %rd47, %rd48;
	st.global.u64 	[%rd49], %rd46;
$L__BB38_70:
	ld.param.u32 	%r1709, [_ZN3cub18CUB_300001_SM_10006detail10radix_sort29DeviceRadixSortOnesweepKernelINS1_5radix10policy_hubIiNS0_8NullTypeEyE10Policy1000ELNS0_9SortOrderE1EiS6_yiiNS1_21identity_decomposer_tEEEvPT5_SC_PT3_PKSD_PT1_PKSH_PT2_PKSL_T4_iiT6__param_8];
	setp.gt.s32 	%p50, %r4, %r1709;
	bar.sync 	0;
	shl.b32 	%r520, %r108, 3;
	add.s32 	%r522, %r512, %r520;
	ld.shared.u64 	%rd13, [%r522+29184];
	@%p50 bra 	$L__BB38_72;
	and.b32  	%r523, %r1, 31;
	and.b32  	%r524, %r1, 992;
	mul.lo.s32 	%r525, %r524, 19;
	or.b32  	%r526, %r525, %r523;
	cvt.u64.u32 	%rd50, %r526;
	add.s64 	%rd51, %rd13, %rd50;
	shl.b64 	%rd52, %rd51, 2;
	add.s64 	%rd53, %rd1, %rd52;
	st.global.u32 	[%rd53], %r1732;
	st.global.u32 	[%rd53+128], %r1733;
	st.global.u32 	[%rd53+256], %r1734;
	st.global.u32 	[%rd53+384], %r1735;
	st.global.u32 	[%rd53+512], %r1736;
	st.global.u32 	[%rd53+640], %r1737;
	st.global.u32 	[%rd53+768], %r1738;
	st.global.u32 	[%rd53+896], %r1739;
	st.global.u32 	[%rd53+1024], %r1740;
	st.global.u32 	[%rd53+1152], %r1741;
	st.global.u32 	[%rd53+1280], %r1742;
	st.global.u32 	[%rd53+1408], %r1743;
	st.global.u32 	[%rd53+1536], %r1744;
	st.global.u32 	[%rd53+1664], %r1745;
	st.global.u32 	[%rd53+1792], %r1746;
	st.global.u32 	[%rd53+1920], %r1747;
	st.global.u32 	[%rd53+2048], %r1748;
	st.global.u32 	[%rd53+2176], %r1749;
	st.global.u32 	[%rd53+2304], %r1750;
	bra.uni 	$L__BB38_110;
$L__BB38_72:
	ld.param.u32 	%r1710, [_ZN3cub18CUB_300001_SM_10006detail10radix_sort29DeviceRadixSortOnesweepKernelINS1_5radix10policy_hubIiNS0_8NullTypeEyE10Policy1000ELNS0_9SortOrderE1EiS6_yiiNS1_21identity_decomposer_tEEEvPT5_SC_PT3_PKSD_PT1_PKSH_PT2_PKSL_T4_iiT6__param_8];
	mad.lo.s32 	%r141, %r3, -7296, %r1710;
	and.b32  	%r527, %r1, 31;
	and.b32  	%r528, %r1, 992;
	mul.lo.s32 	%r529, %r528, 19;
	or.b32  	%r142, %r529, %r527;
	setp.ge.s32 	%p51, %r142, %r141;
	cvt.u64.u32 	%rd54, %r142;
	add.s64 	%rd55, %rd13, %rd54;
	shl.b64 	%rd56, %rd55, 2;
	add.s64 	%rd14, %rd1, %rd56;
	@%p51 bra 	$L__BB38_74;
	st.global.u32 	[%rd14], %r1732;
$L__BB38_74:
	add.s32 	%r530, %r142, 32;
	setp.ge.s32 	%p52, %r530, %r141;
	@%p52 bra 	$L__BB38_76;
	st.global.u32 	[%rd14+128], %r1733;
$L__BB38_76:
	add.s32 	%r531, %r142, 64;
	setp.ge.s32 	%p53, %r531, %r141;
	@%p53 bra 	$L__BB38_78;
	st.global.u32 	[%rd14+256], %r1734;
$L__BB38_78:
	add.s32 	%r532, %r142, 96;
	setp.ge.s32 	%p54, %r532, %r141;
	@%p54 bra 	$L__BB38_80;
	st.global.u32 	[%rd14+384], %r1735;
$L__BB38_80:
	add.s32 	%r533, %r142, 128;
	setp.ge.s32 	%p55, %r533, %r141;
	@%p55 bra 	$L__BB38_82;
	st.global.u32 	[%rd14+512], %r1736;
$L__BB38_82:
	add.s32 	%r534, %r142, 160;
	setp.ge.s32 	%p56, %r534, %r141;
	@%p56 bra 	$L__BB38_84;
	st.global.u32 	[%rd14+640], %r1737;
$L__BB38_84:
	add.s32 	%r535, %r142, 192;
	setp.ge.s32 	%p57, %r535, %r141;
	@%p57 bra 	$L__BB38_86;
	st.global.u32 	[%rd14+768], %r1738;
$L__BB38_86:
	add.s32 	%r536, %r142, 224;
	setp.ge.s32 	%p58, %r536, %r141;
	@%p58 bra 	$L__BB38_88;
	st.global.u32 	[%rd14+896], %r1739;
$L__BB38_88:
	add.s32 	%r537, %r142, 256;
	setp.ge.s32 	%p59, %r537, %r141;
	@%p59 bra 	$L__BB38_90;
	st.global.u32 	[%rd14+1024], %r1740;
$L__BB38_90:
	add.s32 	%r538, %r142, 288;
	setp.ge.s32 	%p60, %r538, %r141;
	@%p60 bra 	$L__BB38_92;
	st.global.u32 	[%rd14+1152], %r1741;
$L__BB38_92:
	add.s32 	%r539, %r142, 320;
	setp.ge.s32 	%p61, %r539, %r141;
	@%p61 bra 	$L__BB38_94;
	st.global.u32 	[%rd14+1280], %r1742;
$L__BB38_94:
	add.s32 	%r540, %r142, 352;
	setp.ge.s32 	%p62, %r540, %r141;
	@%p62 bra 	$L__BB38_96;
	st.global.u32 	[%rd14+1408], %r1743;
$L__BB38_96:
	add.s32 	%r541, %r142, 384;
	setp.ge.s32 	%p63, %r541, %r141;
	@%p63 bra 	$L__BB38_98;
	st.global.u32 	[%rd14+1536], %r1744;
$L__BB38_98:
	add.s32 	%r542, %r142, 416;
	setp.ge.s32 	%p64, %r542, %r141;
	@%p64 bra 	$L__BB38_100;
	st.global.u32 	[%rd14+1664], %r1745;
$L__BB38_100:
	add.s32 	%r543, %r142, 448;
	setp.ge.s32 	%p65, %r543, %r141;
	@%p65 bra 	$L__BB38_102;
	st.global.u32 	[%rd14+1792], %r1746;
$L__BB38_102:
	add.s32 	%r544, %r142, 480;
	setp.ge.s32 	%p66, %r544, %r141;
	@%p66 bra 	$L__BB38_104;
	st.global.u32 	[%rd14+1920], %r1747;
$L__BB38_104:
	add.s32 	%r545, %r142, 512;
	setp.ge.s32 	%p67, %r545, %r141;
	@%p67 bra 	$L__BB38_106;
	st.global.u32 	[%rd14+2048], %r1748;
$L__BB38_106:
	add.s32 	%r546, %r142, 544;
	setp.ge.s32 	%p68, %r546, %r141;
	@%p68 bra 	$L__BB38_108;
	st.global.u32 	[%rd14+2176], %r1749;
$L__BB38_108:
	add.s32 	%r547, %r142, 576;
	setp.ge.s32 	%p69, %r547, %r141;
	@%p69 bra 	$L__BB38_110;
	st.global.u32 	[%rd14+2304], %r1750;
$L__BB38_110:
	// begin inline asm
	exit;
	// end inline asm
	mov.u32 	%r1764, %r1732;
	mov.u32 	%r1765, %r1733;
	mov.u32 	%r1766, %r1734;
	mov.u32 	%r1767, %r1735;
	mov.u32 	%r1768, %r1736;
	mov.u32 	%r1769, %r1737;
	mov.u32 	%r1770, %r1738;
	mov.u32 	%r1771, %r1739;
	mov.u32 	%r1772, %r1740;
	mov.u32 	%r1773, %r1741;
	mov.u32 	%r1774, %r1742;
	mov.u32 	%r1775, %r1743;
	mov.u32 	%r1776, %r1744;
	mov.u32 	%r1777, %r1745;
	mov.u32 	%r1778, %r1746;
	mov.u32 	%r1779, %r1747;
	mov.u32 	%r1780, %r1748;
	mov.u32 	%r1781, %r1749;
	mov.u32 	%r1782, %r1750;
$L__BB38_111:
	mul.hi.u32 	%r548, %r1, 357913942;
	add.s32 	%r549, %r548, %r1;
	shl.b32 	%r550, %r549, 2;
	mov.u32 	%r551, _ZZN3cub18CUB_300001_SM_10006detail10radix_sort29DeviceRadixSortOnesweepKernelINS1_5radix10policy_hubIiNS0_8NullTypeEyE10Policy1000ELNS0_9SortOrderE1EiS6_yiiNS1_21identity_decomposer_tEEEvPT5_SC_PT3_PKSD_PT1_PKSH_PT2_PKSL_T4_iiT6_E1s;
	add.s32 	%r552, %r551, %r550;
	add.s32 	%r162, %r552, 13328;
	st.shared.u32 	[%r552+13328], %r1759;
	bar.sync 	0;
	setp.gt.u32 	%p70, %r1, 31;
	@%p70 bra 	$L__BB38_113;
	mad.lo.s32 	%r584, %r1, 52, %r551;
	ld.shared.u32 	%r585, [%r584+13328];
	ld.shared.u32 	%r586, [%r584+13332];
	ld.shared.u32 	%r587, [%r584+13336];
	ld.shared.u32 	%r588, [%r584+13340];
	ld.shared.u32 	%r589, [%r584+13344];
	ld.shared.u32 	%r590, [%r584+13348];
	ld.shared.u32 	%r591, [%r584+13352];
	ld.shared.u32 	%r592, [%r584+13356];
	ld.shared.u32 	%r593, [%r584+13360];
	ld.shared.u32 	%r594, [%r584+13364];
	ld.shared.u32 	%r595, [%r584+13368];
	ld.shared.u32 	%r596, [%r584+13372];
	add.s32 	%r597, %r586, %r585;
	add.s32 	%r598, %r597, %r587;
	add.s32 	%r599, %r598, %r588;
	add.s32 	%r600, %r599, %r589;
	add.s32 	%r601, %r600, %r590;
	add.s32 	%r602, %r601, %r591;
	add.s32 	%r603, %r602, %r592;
	add.s32 	%r604, %r603, %r593;
	add.s32 	%r605, %r604, %r594;
	add.s32 	%r606, %r605, %r595;
	add.s32 	%r557, %r606, %r596;
	mov.b32 	%r555, 1;
	mov.b32 	%r580, 0;
	mov.b32 	%r582, -1;
	// begin inline asm
	{  .reg .s32 r0;  .reg .pred p;  shfl.sync.up.b32 r0|p, %r557, %r555, %r580, %r582;  @p add.s32 r0, r0, %r557;  mov.s32 %r553, r0;}
	// end inline asm
	mov.b32 	%r561, 2;
	// begin inline asm
	{  .reg .s32 r0;  .reg .pred p;  shfl.sync.up.b32 r0|p, %r553, %r561, %r580, %r582;  @p add.s32 r0, r0, %r553;  mov.s32 %r559, r0;}
	// end inline asm
	mov.b32 	%r567, 4;
	// begin inline asm
	{  .reg .s32 r0;  .reg .pred p;  shfl.sync.up.b32 r0|p, %r559, %r567, %r580, %r582;  @p add.s32 r0, r0, %r559;  mov.s32 %r565, r0;}
	// end inline asm
	mov.b32 	%r573, 8;
	// begin inline asm
	{  .reg .s32 r0;  .reg .pred p;  shfl.sync.up.b32 r0|p, %r565, %r573, %r580, %r582;  @p add.s32 r0, r0, %r565;  mov.s32 %r571, r0;}
	// end inline asm
	mov.b32 	%r579, 16;
	// begin inline asm
	{  .reg .s32 r0;  .reg .pred p;  shfl.sync.up.b32 r0|p, %r571, %r579, %r580, %r582;  @p add.s32 r0, r0, %r571;  mov.s32 %r577, r0;}
	// end inline asm
	sub.s32 	%r607, %r577, %r557;
	add.s32 	%r608, %r585, %r607;
	add.s32 	%r609, %r586, %r608;
	add.s32 	%r610, %r587, %r609;
	add.s32 	%r611, %r588, %r610;
	add.s32 	%r612, %r589, %r611;
	add.s32 	%r613, %r590, %r612;
	add.s32 	%r614, %r591, %r613;
	add.s32 	%r615, %r592, %r614;
	add.s32 	%r616, %r593, %r615;
	add.s32 	%r617, %r594, %r616;
	add.s32 	%r618, %r595, %r617;
	st.shared.u32 	[%r584+13328], %r607;
	st.shared.u32 	[%r584+13332], %r608;
	st.shared.u32 	[%r584+13336], %r609;
	st.shared.u32 	[%r584+13340], %r610;
	st.shared.u32 	[%r584+13344], %r611;
	st.shared.u32 	[%r584+13348], %r612;
	st.shared.u32 	[%r584+13352], %r613;
	st.shared.u32 	[%r584+13356], %r614;
	st.shared.u32 	[%r584+13360], %r615;
	st.shared.u32 	[%r584+13364], %r616;
	st.shared.u32 	[%r584+13368], %r617;
	st.shared.u32 	[%r584+13372], %r618;
$L__BB38_113:
	setp.gt.u32 	%p71, %r1, 255;
	bar.sync 	0;
	ld.shared.u32 	%r163, [%r162];
	@%p71 bra 	$L__BB38_115;
	shl.b32 	%r619, %r1, 2;
	add.s32 	%r621, %r551, %r619;
	ld.shared.u32 	%r622, [%r621];
	add.s32 	%r623, %r622, %r163;
	st.shared.u32 	[%r621], %r623;
	ld.shared.u32 	%r624, [%r621+1024];
	add.s32 	%r625, %r624, %r163;
	st.shared.u32 	[%r621+1024], %r625;
	ld.shared.u32 	%r626, [%r621+2048];
	add.s32 	%r627, %r626, %r163;
	st.shared.u32 	[%r621+2048], %r627;
	ld.shared.u32 	%r628, [%r621+3072];
	add.s32 	%r629, %r628, %r163;
	st.shared.u32 	[%r621+3072], %r629;
	ld.shared.u32 	%r630, [%r621+4096];
	add.s32 	%r631, %r630, %r163;
	st.shared.u32 	[%r621+4096], %r631;
	ld.shared.u32 	%r632, [%r621+5120];
	add.s32 	%r633, %r632, %r163;
	st.shared.u32 	[%r621+5120], %r633;
	ld.shared.u32 	%r634, [%r621+6144];
	add.s32 	%r635, %r634, %r163;
	st.shared.u32 	[%r621+6144], %r635;
	ld.shared.u32 	%r636, [%r621+7168];
	add.s32 	%r637, %r636, %r163;
	st.shared.u32 	[%r621+7168], %r637;
	ld.shared.u32 	%r638, [%r621+8192];
	add.s32 	%r639, %r638, %r163;
	st.shared.u32 	[%r621+8192], %r639;
	ld.shared.u32 	%r640, [%r621+9216];
	add.s32 	%r641, %r640, %r163;
	st.shared.u32 	[%r621+9216], %r641;
	ld.shared.u32 	%r642, [%r621+10240];
	add.s32 	%r643, %r642, %r163;
	st.shared.u32 	[%r621+10240], %r643;
	ld.shared.u32 	%r644, [%r621+11264];
	add.s32 	%r645, %r644, %r163;
	st.shared.u32 	[%r621+11264], %r645;
$L__BB38_115:
	shl.b32 	%r672, %r1, 5;
	and.b32  	%r673, %r672, 31744;
	add.s32 	%r164, %r551, %r673;
	bar.sync 	0;
	// begin inline asm
	mov.u32 %r646, %lanemask_le;
	// end inline asm
	shr.u32 	%r675, %r1764, %r293;
	and.b32  	%r669, %r675, %r82;
	mov.b32 	%r649, 1;
	// begin inline asm
	{
    .reg .pred p;
    and.b32 %r647, %r669, %r649;    setp.ne.u32 p, %r647, 0;
    vote.ballot.sync.b32 %r647, p, 0xffffffff;
    @!p not.b32 %r647, %r647;
}

	// end inline asm
	mov.b32 	%r652, 2;
	// begin inline asm
	{
    .reg .pred p;
    and.b32 %r650, %r669, %r652;    setp.ne.u32 p, %r650, 0;
    vote.ballot.sync.b32 %r650, p, 0xffffffff;
    @!p not.b32 %r650, %r650;
}

	// end inline asm
	and.b32  	%r676, %r650, %r647;
	mov.b32 	%r655, 4;
	// begin inline asm
	{
    .reg .pred p;
    and.b32 %r653, %r669, %r655;    setp.ne.u32 p, %r653, 0;
    vote.ballot.sync.b32 %r653, p, 0xffffffff;
    @!p not.b32 %r653, %r653;
}

	// end inline asm
	and.b32  	%r677, %r653, %r676;
	mov.b32 	%r658, 8;
	// begin inline asm
	{
    .reg .pred p;
    and.b32 %r656, %r669, %r658;    setp.ne.u32 p, %r656, 0;
    vote.ballot.sync.b32 %r656, p, 0xffffffff;
    @!p not.b32 %r656, %r656;
}

	// end inline asm
	and.b32  	%r678, %r656, %r677;
	mov.b32 	%r661, 16;
	// begin inline asm
	{
    .reg .pred p;
    and.b32 %r659, %r669, %r661;    setp.ne.u32 p, %r659, 0;
    vote.ballot.sync.b32 %r659, p, 0xffffffff;
    @!p not.b32 %r659, %r659;
}

	// end inline asm
	and.b32  	%r679, %r659, %r678;
	mov.b32 	%r664, 32;
	// begin inline asm
	{
    .reg .pred p;
    and.b32 %r662, %r669, %r664;    setp.ne.u32 p, %r662, 0;
    vote.ballot.sync.b32 %r662, p, 0xffffffff;
    @!p not.b32 %r662, %r662;
}

	// end inline asm
	and.b32  	%r680, %r662, %r679;
	mov.b32 	%r667, 64;
	// begin inline asm
	{
    .reg .pred p;
    and.b32 %r665, %r669, %r667;    setp.ne.u32 p, %r665, 0;
    vote.ballot.sync.b32 %r665, p, 0xffffffff;
    @!p not.b32 %r665, %r665;
}

	// end inline asm
	and.b32  	%r681, %r665, %r680;
	mov.b32 	%r670, 128;
	// begin inline asm
	{
    .reg .pred p;
    and.b32 %r668, %r669, %r670;    setp.ne.u32 p, %r668, 0;
    vote.ballot.sync.b32 %r668, p, 0xffffffff;
    @!p not.b32 %r668, %r668;
}

	// end inline asm
	and.b32  	%r682, %r668, %r681;
	clz.b32 	%r683, %r682;
	sub.s32 	%r167, 31, %r683;
	and.b32  	%r684, %r646, %r682;
	popc.b32 	%r168, %r684;
	setp.ne.s32 	%p72, %r295, %r167;
	mov.b32 	%r1783, 0;
	@%p72 bra 	$L__BB38_117;
	shl.b32 	%r685, %r669, 2;
	add.s32 	%r686, %r164, %r685;
	atom.shared.add.u32 	%r1783, [%r686], %r168;
$L__BB38_117:
	shfl.sync.idx.b32	%r712|%p73, %r1783, %r167, 31, -1;
	add.s32 	%r171, %r168, %r712;
	shr.u32 	%r713, %r1765, %r293;
	and.b32  	%r709, %r713, %r82;
	mov.b32 	%r689, 1;
	// begin inline asm
	{
    .reg .pred p;
    and.b32 %r687, %r709, %r689;    setp.ne.u32 p, %r687, 0;
    vote.ballot.sync.b32 %r687, p, 0xffffffff;
    @!p not.b32 %r687, %r687;
}

	// end inline asm
	mov.b32 	%r692, 2;
	// begin inline asm
	{
    .reg .pred p;
    and.b32 %r690, %r709, %r692;    setp.ne.u32 p, %r690, 0;
    vote.ballot.sync.b32 %r690, p, 0xffffffff;
    @!p not.b32 %r690, %r690;
}

	// end inline asm
	and.b32  	%r714, %r690, %r687;
	mov.b32 	%r695, 4;
	// begin inline asm
	{
    .reg .pred p;
    and.b32 %r693, %r709, %r695;    setp.ne.u32 p, %r693, 0;
    vote.ballot.sync.b32 %r693, p, 0xffffffff;
    @!p not.b32 %r693, %r693;
}

	// end inline asm
	and.b32  	%r715, %r693, %r714;
	mov.b32 	%r698, 8;
	// begin inline asm
	{
    .reg .pred p;
    and.b32 %r696, %r709, %r698;    setp.ne.u32 p, %r696, 0;
    vote.ballot.sync.b32 %r696, p, 0xffffffff;
    @!p not.b32 %r696, %r696;
}

	// end inline asm
	and.b32  	%r716, %r696, %r715;
	mov.b32 	%r701, 16;
	// begin inline asm
	{
    .reg .pred p;
    and.b32 %r699, %r709, %r701;    setp.ne.u32 p, %r699, 0;
    vote.ballot.sync.b32 %r699, p, 0xffffffff;
    @!p not.b32 %r699, %r699;
}

	// end inline asm
	and.b32  	%r717, %r699, %r716;
	mov.b32 	%r704, 32;
	// begin inline asm
	{
    .reg .pred p;
    and.b32 %r702, %r709, %r704;    setp.ne.u32 p, %r702, 0;
    vote.ballot.sync.b32 %r702, p, 0xffffffff;
    @!p not.b32 %r702, %r702;
}

	// end inline asm
	and.b32  	%r718, %r702, %r717;
	mov.b32 	%r707, 64;
	// begin inline asm
	{
    .reg .pred p;
    and.b32 %r705, %r709, %r707;    setp.ne.u32 p, %r705, 0;
    vote.ballot.sync.b32 %r705, p, 0xffffffff;
    @!p not.b32 %r705, %r705;
}

	// end inline asm
	and.b32  	%r719, %r705, %r718;
	mov.b32 	%r710, 128;
	// begin inline asm
	{
    .reg .pred p;
    and.b32 %r708, %r709, %r710;    setp.ne.u32 p, %r708, 0;
    vote.ballot.sync.b32 %r708, p, 0xffffffff;
    @!p not.b32 %r708, %r708;
}

	// end inline asm
	and.b32  	%r720, %r708, %r719;
	clz.b32 	%r721, %r720;
	sub.s32 	%r173, 31, %r721;
	and.b32  	%r722, %r646, %r720;
	popc.b32 	%r174, %r722;
	setp.ne.s32 	%p74, %r295, %r173;
	mov.b32 	%r1784, 0;
	@%p74 bra 	$L__BB38_119;
	shl.b32 	%r723, %r709, 2;
	add.s32 	%r724, %r164, %r723;
	atom.shared.add.u32 	%r1784, [%r724], %r174;
$L__BB38_119:
	shfl.sync.idx.b32	%r750|%p75, %r1784, %r173, 31, -1;
	add.s32 	%r177, %r174, %r750;
	shr.u32 	%r751, %r1766, %r293;
	and.b32  	%r747, %r751, %r82;
	mov.b32 	%r727, 1;
	// begin inline asm
	{
    .reg .pred p;
    and.b32 %r725, %r747, %r727;    setp.ne.u32 p, %r725, 0;
    vote.ballot.sync.b32 %r725, p, 0xffffffff;
    @!p not.b32 %r725, %r725;
}

	// end inline asm
	mov.b32 	%r730, 2;
	// begin inline asm
	{
    .reg .pred p;
    and.b32 %r728, %r747, %r730;    setp.ne.u32 p, %r728, 0;
    vote.ballot.sync.b32 %r728, p, 0xffffffff;
    @!p not.b32 %r728, %r728;
}

	// end inline asm
	and.b32  	%r752, %r728, %r725;
	mov.b32 	%r733, 4;
	// begin inline asm
	{
    .reg .pred p;
    and.b32 %r731, %r747, %r733;    setp.ne.u32 p, %r731, 0;
    vote.ballot.sync.b32 %r731, p, 0xffffffff;
    @!p not.b32 %r731, %r731;
}

	// end inline asm
	and.b32  	%r753, %r731, %r752;
	mov.b32 	%r736, 8;
	// begin inline asm
	{
    .reg .pred p;
    and.b32 %r734, %r747, %r736;    setp.ne.u32 p, %r734, 0;
    vote.ballot.sync.b32 %r734, p, 0xffffffff;
    @!p not.b32 %r734, %r734;
}

	// end inline asm
	and.b32  	%r754, %r734, %r753;
	mov.b32 	%r739, 16;
	// begin inline asm
	{
    .reg .pred p;
    and.b32 %r737, %r747, %r739;    setp.ne.u32 p, %r737, 0;
    vote.ballot.sync.b32 %r737, p, 0xffffffff;
    @!p not.b32 %r737, %r737;
}

	// end inline asm
	and.b32  	%r755, %r737, %r754;
	mov.b32 	%r742, 32;
	// begin inline asm
	{
    .reg .pred p;
    and.b32 %r740, %r747, %r742;    setp.ne.u32 p, %r740, 0;
    vote.ballot.sync.b32 %r740, p, 0xffffffff;
    @!p not.b32 %r740, %r740;
}

	// end inline asm
	and.b32  	%r756, %r740, %r755;
	mov.b32 	%r745, 64;
	// begin inline asm
	{
    .reg .pred p;
    and.b32 %r743, %r747, %r745;    setp.ne.u32 p, %r743, 0;
    vote.ballot.sync.b32 %r743, p, 0xffffffff;
    @!p not.b32 %r743, %r743;
}

	// end inline asm
	and.b32  	%r757, %r743, %r756;
	mov.b32 	%r748, 128;
	// begin inline asm
	{
    .reg .pred p;
    and.b32 %r746, %r747, %r748;    setp.ne.u32 p, %r746, 0;
    vote.ballot.sync.b32 %r746, p, 0xffffffff;
    @!p not.b32 %r746, %r746;
}

	// end inline asm
	and.b32  	%r758, %r746, %r757;
	clz.b32 	%r759, %r758;
	sub.s32 	%r179, 31, %r759;
	and.b32  	%r760, %r646, %r758;
	popc.b32 	%r180, %r760;
	setp.ne.s32 	%p76, %r295, %r179;
	mov.b32 	%r1785, 0;
	@%p76 bra 	$L__BB38_121;
	shl.b32 	%r761, %r747, 2;
	add.s32 	%r762, %r164, %r761;
	atom.shared.add.u32 	%r1785, [%r762], %r180;
$L__BB38_121:
	shfl.sync.idx.b32	%r788|%p77, %r1785, %r179, 31, -1;
	add.s32 	%r183, %r180, %r788;
	shr.u32 	%r789, %r1767, %r293;
	and.b32  	%r785, %r789, %r82;
	mov.b32 	%r765, 1;
	// begin inline asm
	{
    .reg .pred p;
    and.b32 %r763, %r785, %r765;    setp.ne.u32 p, %r763, 0;
    vote.ballot.sync.b32 %r763, p, 0xffffffff;
    @!p not.b32 %r763, %r763;
}

	// end inline asm
	mov.b32 	%r768, 2;
	// begin inline asm
	{
    .reg .pred p;
    and.b32 %r766, %r785, %r768;    setp.ne.u32 p, %r766, 0;
    vote.ballot.sync.b32 %r766, p, 0xffffffff;
    @!p not.b32 %r766, %r766;
}

	// end inline asm
	and.b32  	%r790, %r766, %r763;
	mov.b32 	%r771, 4;
	// begin inline asm
	{
    .reg .pred p;
    and.b32 %r769, %r785, %r771;    setp.ne.u32 p, %r769, 0;
    vote.ballot.sync.b32 %r769, p, 0xffffffff;
    @!p not.b32 %r769, %r769;
}

	// end inline asm
	and.b32  	%r791, %r769, %r790;
	mov.b32 	%r774, 8;
	// begin inline asm
	{
    .reg .pred p;
    and.b32 %r772, %r785, %r774;    setp.ne.u32 p, %r772, 0;
    vote.ballot.sync.b32 %r772, p, 0xffffffff;
    @!p not.b32 %r772, %r772;
}

	// end inline asm
	and.b32  	%r792, %r772, %r791;
	mov.b32 	%r777, 16;
	// begin inline asm
	{
    .reg .pred p;
    and.b32 %r775, %r785, %r777;    setp.ne.u32 p, %r775, 0;
    vote.ballot.sync.b32 %r775, p, 0xffffffff;
    @!p not.b32 %r775, %r775;
}

	// end inline asm
	and.b32  	%r793, %r775, %r792;
	mov.b32 	%r780, 32;
	// begin inline asm
	{
    .reg .pred p;
    and.b32 %r778, %r785, %r780;    setp.ne.u32 p, %r778, 0;
    vote.ballot.sync.b32 %r778, p, 0xffffffff;
    @!p not.b32 %r778, %r778;
}

	// end inline asm
	and.b32  	%r794, %r778, %r793;
	mov.b32 	%r783, 64;
	// begin inline asm
	{
    .reg .pred p;
    and.b32 %r781, %r785, %r783;    setp.ne.u32 p, %r781, 0;
    vote.ballot.sync.b32 %r781, p, 0xffffffff;
    @!p not.b32 %r781, %r781;
}

	// end inline asm
	and.b32  	%r795, %r781, %r794;
	mov.b32 	%r786, 128;
	// begin inline asm
	{
    .reg .pred p;
    and.b32 %r784, %r785, %r786;    setp.ne.u32 p, %r784, 0;
    vote.ballot.sync.b32 %r784, p, 0xffffffff;
    @!p not.b32 %r784, %r784;
}

	// end inline asm
	and.b32  	%r796, %r784, %r795;
	clz.b32 	%r797, %r796;
	sub.s32 	%r185, 31, %r797;
	and.b32  	%r798, %r646, %r796;
	popc.b32 	%r186, %r798;
	setp.ne.s32 	%p78, %r295, %r185;
	mov.b32 	%r1786, 0;
	@%p78 bra 	$L__BB38_123;
	shl.b32 	%r799, %r785, 2;
	add.s32 	%r800, %r164, %r799;
	atom.shared.add.u32 	%r1786, [%r800], %r186;
$L__BB38_123:
	shfl.sync.idx.b32	%r826|%p79, %r1786, %r185, 31, -1;
	add.s32 	%r189, %r186, %r826;
	shr.u32 	%r827, %r1768, %r293;
	and.b32  	%r823, %r827, %r82;
	mov.b32 	%r803, 1;
	// begin inline asm
	{
    .reg .pred p;
    and.b32 %r801, %r823, %r803;    setp.ne.u32 p, %r801, 0;
    vote.ballot.sync.b32 %r801, p, 0xffffffff;
    @!p not.b32 %r801, %r801;
}

	// end inline asm
	mov.b32 	%r806, 2;
	// begin inline asm
	{
    .reg .pred p;
    and.b32 %r804, %r823, %r806;    setp.ne.u32 p, %r804, 0;
    vote.ballot.sync.b32 %r804, p, 0xffffffff;
    @!p not.b32 %r804, %r804;
}

	// end inline asm
	and.b32  	%r828, %r804, %r801;
	mov.b32 	%r809, 4;
	// begin inline asm
	{
    .reg .pred p;
    and.b32 %r807, %r823, %r809;    setp.ne.u32 p, %r807, 0;
    vote.ballot.sync.b32 %r807, p, 0xffffffff;
    @!p not.b32 %r807, %r807;
}

	// end inline asm
	and.b32  	%r829, %r807, %r828;
	mov.b32 	%r812, 8;
	// begin inline asm
	{
    .reg .pred p;
    and.b32 %r810, %r823, %r812;    setp.ne.u32 p, %r810, 0;
    vote.ballot.sync.b32 %r810, p, 0xffffffff;
    @!p not.b32 %r810, %r810;
}

	// end inline asm
	and.b32  	%r830, %r810, %r829;
	mov.b32 	%r815, 16;
	// begin inline asm
	{
    .reg .pred p;
    and.b32 %r813, %r823, %r815;    setp.ne.u32 p, %r813, 0;
    vote.ballot.sync.b32 %r813, p, 0xffffffff;
    @!p not.b32 %r813, %r813;
}

	// end inline asm
	and.b32  	%r831, %r813, %r830;
	mov.b32 	%r818, 32;
	// begin inline asm
	{
    .reg .pred p;
    and.b32 %r816, %r823, %r818;    setp.ne.u32 p, %r816, 0;
    vote.ballot.sync.b32 %r816, p, 0xffffffff;
    @!p not.b32 %r816, %r816;
}

	// end inline asm
	and.b32  	%r832, %r816, %r831;
	mov.b32 	%r821, 64;
	// begin inline asm
	{
    .reg .pred p;
    and.b32 %r819, %r823, %r821;    setp.ne.u32 p, %r819, 0;
    vote.ballot.sync.b32 %r819, p, 0xffffffff;
    @!p not.b32 %r819, %r819;
}

	// end inline asm
	and.b32  	%r833, %r819, %r832;
	mov.b32 	%r824, 128;
	// begin inline asm
	{
    .reg .pred p;
    and.b32 %r822, %r823, %r824;    setp.ne.u32 p, %r822, 0;
    vote.ballot.sync.b32 %r822, p, 0xffffffff;
    @!p not.b32 %r822, %r822;
}

	// end inline asm
	and.b32  	%r834, %r822, %r833;
	clz.b32 	%r835, %r834;
	sub.s32 	%r191, 31, %r835;
	and.b32  	%r836, %r646, %r834;
	popc.b32 	%r192, %r836;
	setp.ne.s32 	%p80, %r295, %r191;
	mov.b32 	%r1787, 0;
	@%p80 bra 	$L__BB38_125;
	shl.b32 	%r837, %r823, 2;
	add.s32 	%r838, %r164, %r837;
	atom.shared.add.u32 	%r1787, [%r838], %r192;
$L__BB38_125:
	shfl.sync.idx.b32	%r864|%p81, %r1787, %r191, 31, -1;
	add.s32 	%r195, %r192, %r864;
	shr.u32 	%r865, %r1769, %r293;
	and.b32  	%r861, %r865, %r82;
	mov.b32 	%r841, 1;
	// begin inline asm
	{
    .reg .pred p;
    and.b32 %r839, %r861, %r841;    setp.ne.u32 p, %r839, 0;
    vote.ballot.sync.b32 %r839, p, 0xffffffff;
    @!p not.b32 %r839, %r839;
}

	// end inline asm
	mov.b32 	%r844, 2;
	// begin inline asm
	{
    .reg .pred p;
    and.b32 %r842, %r861, %r844;    setp.ne.u32 p, %r842, 0;
    vote.ballot.sync.b32 %r842, p, 0xffffffff;
    @!p not.b32 %r842, %r842;
}

	// end inline asm
	and.b32  	%r866, %r842, %r839;
	mov.b32 	%r847, 4;
	// begin inline asm
	{
    .reg .pred p;
    and.b32 %r845, %r861, %r847;    setp.ne.u32 p, %r845, 0;
    vote.ballot.sync.b32 %r845, p, 0xffffffff;
    @!p not.b32 %r845, %r845;
}

	// end inline asm
	and.b32  	%r867, %r845, %r866;
	mov.b32 	%r850, 8;
	// begin inline asm
	{
    .reg .pred p;
    and.b32 %r848, %r861, %r850;    setp.ne.u32 p, %r848, 0;
    vote.ballot.sync.b32 %r848, p, 0xffffffff;
    @!p not.b32 %r848, %r848;
}

	// end inline asm
	and.b32  	%r868, %r848, %r867;
	mov.b32 	%r853, 16;
	// begin inline asm
	{
    .reg .pred p;
    and.b32 %r851, %r861, %r853;    setp.ne.u32 p, %r851, 0;
    vote.ballot.sync.b32 %r851, p, 0xffffffff;
    @!p not.b32 %r851, %r851;
}

	// end inline asm
	and.b32  	%r869, %r851, %r868;
	mov.b32 	%r856, 32;
	// begin inline asm
	{
    .reg .pred p;
    and.b32 %r854, %r861, %r856;    setp.ne.u32 p, %r854, 0;
    vote.ballot.sync.b32 %r854, p, 0xffffffff;
    @!p not.b32 %r854, %r854;
}

	// end inline asm
	and.b32  	%r870, %r854, %r869;
	mov.b32 	%r859, 64;
	// begin inline asm
	{
    .reg .pred p;
    and.b32 %r857, %r861, %r859;    setp.ne.u32 p, %r857, 0;
    vote.ballot.sync.b32 %r857, p, 0xffffffff;
    @!p not.b32 %r857, %r857;
}

	// end inline asm
	and.b32  	%r871, %r857, %r870;
	mov.b32 	%r862, 128;
	// begin inline asm
	{
    .reg .pred p;
    and.b32 %r860, %r861, %r862;    setp.ne.u32 p, %r860, 0;
    vote.ballot.sync.b32 %r860, p, 0xffffffff;
    @!p not.b32 %r860, %r860;
}

	// end inline asm
	and.b32  	%r872, %r860, %r871;
	clz.b32 	%r873, %r872;
	sub.s32 	%r197, 31, %r873;
	and.b32  	%r874, %r646, %r872;
	popc.b32 	%r198, %r874;
	setp.ne.s32 	%p82, %r295, %r197;
	mov.b32 	%r1788, 0;
	@%p82 bra 	$L__BB38_127;
	shl.b32 	%r875, %r861, 2;
	add.s32 	%r876, %r164, %r875;
	atom.shared.add.u32 	%r1788, [%r876], %r198;
$L__BB38_127:
	shfl.sync.idx.b32	%r902|%p83, %r1788, %r197, 31, -1;
	add.s32 	%r201, %r198, %r902;
	shr.u32 	%r903, %r1770, %r293;
	and.b32  	%r899, %r903, %r82;
	mov.b32 	%r879, 1;
	// begin inline asm
	{
    .reg .pred p;
    and.b32 %r877, %r899, %r879;    setp.ne.u32 p, %r877, 0;
    vote.ballot.sync.b32 %r877, p, 0xffffffff;
    @!p not.b32 %r877, %r877;
}

	// end inline asm
	mov.b32 	%r882, 2;
	// begin inline asm
	{
    .reg .pred p;
    and.b32 %r880, %r899, %r882;    setp.ne.u32 p, %r880, 0;
    vote.ballot.sync.b32 %r880, p, 0xffffffff;
    @!p not.b32 %r880, %r880;
}

	// end inline asm
	and.b32  	%r904, %r880, %r877;
	mov.b32 	%r885, 4;
	// begin inline asm
	{
    .reg .pred p;
    and.b32 %r883, %r899, %r885;    setp.ne.u32 p, %r883, 0;
    vote.ballot.sync.b32 %r883, p, 0xffffffff;
    @!p not.b32 %r883, %r883;
}

	// end inline asm
	and.b32  	%r905, %r883, %r904;
	mov.b32 	%r888, 8;
	// begin inline asm
	{
    .reg .pred p;
    and.b32 %r886, %r899, %r888;    setp.ne.u32 p, %r886, 0;
    vote.ballot.sync.b32 %r886, p, 0xffffffff;
    @!p not.b32 %r886, %r886;
}

	// end inline asm
	and.b32  	%r906, %r886, %r905;
	mov.b32 	%r891, 16;
	// begin inline asm
	{
    .reg .pred p;
    and.b32 %r889, %r899, %r891;    setp.ne.u32 p, %r889, 0;
    vote.ballot.sync.b32 %r889, p, 0xffffffff;
    @!p not.b32 %r889, %r889;
}

	// end inline asm
	and.b32  	%r907, %r889, %r906;
	mov.b32 	%r894, 32;
	// begin inline asm
	{
    .reg .pred p;
    and.b32 %r892, %r899, %r894;    setp.ne.u32 p, %r892, 0;
    vote.ballot.sync.b32 %r892, p, 0xffffffff;
    @!p not.b32 %r892, %r892;
}

	// end inline asm
	and.b32  	%r908, %r892, %r907;
	mov.b32 	%r897, 64;
	// begin inline asm
	{
    .reg .pred p;
    and.b32 %r895, %r899, %r897;    setp.ne.u32 p, %r895, 0;
    vote.ballot.sync.b32 %r895, p, 0xffffffff;
    @!p not.b32 %r895, %r895;
}

	// end inline asm
	and.b32  	%r909, %r895, %r908;
	mov.b32 	%r900, 128;
	// begin inline asm
	{
    .reg .pred p;
    and.b32 %r898, %r899, %r900;    setp.ne.u32 p, %r898, 0;
    vote.ballot.sync.b32 %r898, p, 0xffffffff;
    @!p not.b32 %r898, %r898;
}

	// end inline asm
	and.b32  	%r910, %r898, %r909;
	clz.b32 	%r911, %r910;
	sub.s32 	%r203, 31, %r911;
	and.b32  	%r912, %r646, %r910;
	popc.b32 	%r204, %r912;
	setp.ne.s32 	%p84, %r295, %r203;
	mov.b32 	%r1789, 0;
	@%p84 bra 	$L__BB38_129;
	shl.b32 	%r913, %r899, 2;
	add.s32 	%r914, %r164, %r913;
	atom.shared.add.u32 	%r1789, [%r914], %r204;
$L__BB38_129:
	shfl.sync.idx.b32	%r940|%p85, %r1789, %r203, 31, -1;
	add.s32 	%r207, %r204, %r940;
	shr.u32 	%r941, %r1771, %r293;
	and.b32  	%r937, %r941, %r82;
	mov.b32 	%r917, 1;
	// begin inline asm
	{
    .reg .pred p;
    and.b32 %r915, %r937, %r917;    setp.ne.u32 p, %r915, 0;
    vote.ballot.sync.b32 %r915, p, 0xffffffff;
    @!p not.b32 %r915, %r915;
}

	// end inline asm
	mov.b32 	%r920, 2;
	// begin inline asm
	{
    .reg .pred p;
    and.b32 %r918, %r937, %r920;    setp.ne.u32 p, %r918, 0;
    vote.ballot.sync.b32 %r918, p, 0xffffffff;
    @!p not.b32 %r918, %r918;
}

	// end inline asm
	and.b32  	%r942, %r918, %r915;
	mov.b32 	%r923, 4;
	// begin inline asm
	{
    .reg .pred p;
    and.b32 %r921, %r937, %r923;    setp.ne.u32 p, %r921, 0;
    vote.ballot.sync.b32 %r921, p, 0xffffffff;
    @!p not.b32 %r921, %r921;
}

	// end inline asm
	and.b32  	%r943, %r921, %r942;
	mov.b32 	%r926, 8;
	// begin inline asm
	{
    .reg .pred p;
    and.b32 %r924, %r937, %r926;    setp.ne.u32 p, %r924, 0;
    vote.ballot.sync.b32 %r924, p, 0xffffffff;
    @!p not.b32 %r924, %r924;
}

	// end inline asm
	and.b32  	%r944, %r924, %r943;
	mov.b32 	%r929, 16;
	// begin inline asm
	{
    .reg .pred p;
    and.b32 %r927, %r937, %r929;    setp.ne.u32 p, %r927, 0;
    vote.ballot.sync.b32 %r927, p, 0xffffffff;
    @!p not.b32 %r927, %r927;
}

	// end inline asm
	and.b32  	%r945, %r927, %r944;
	mov.b32 	%r932, 32;
	// begin inline asm
	{
    .reg .pred p;
    and.b32 %r930, %r937, %r932;    setp.ne.u32 p, %r930, 0;
    vote.ballot.sync.b32 %r930, p, 0xffffffff;
    @!p not.b32 %r930, %r930;
}

	// end inline asm
	and.b32  	%r946, %r930, %r945;
	mov.b32 	%r935, 64;
	// begin inline asm
	{
    .reg .pred p;
    and.b32 %r933, %r937, %r935;    setp.ne.u32 p, %r933, 0;
    vote.ballot.sync.b32 %r933, p, 0xffffffff;
    @!p not.b32 %r933, %r933;
}

	// end inline asm
	and.b32  	%r947, %r933, %r946;
	mov.b32 	%r938, 128;
	// begin inline asm
	{
    .reg .pred p;
    and.b32 %r936, %r937, %r938;    setp.ne.u32 p, %r936, 0;
    vote.ballot.sync.b32 %r936, p, 0xffffffff;
    @!p not.b32 %r936, %r936;
}

	// end inline asm
	and.b32  	%r948, %r936, %r947;
	clz.b32 	%r949, %r948;
	sub.s32 	%r209, 31, %r949;
	and.b32  	%r950, %r646, %r948;
	popc.b32 	%r210, %r950;
	setp.ne.s32 	%p86, %r295, %r209;
	mov.b32 	%r1790, 0;
	@%p86 bra 	$L__BB38_131;
	shl.b32 	%r951, %r937, 2;
	add.s32 	%r952, %r164, %r951;
	atom.shared.add.u32 	%r1790, [%r952], %r210;
$L__BB38_131:
	shfl.sync.idx.b32	%r978|%p87, %r1790, %r209, 31, -1;
	add.s32 	%r213, %r210, %r978;
	shr.u32 	%r979, %r1772, %r293;
	and.b32  	%r975, %r979, %r82;
	mov.b32 	%r955, 1;
	// begin inline asm
	{
    .reg .pred p;
    and.b32 %r953, %r975, %r955;    setp.ne.u32 p, %r953, 0;
    vote.ballot.sync.b32 %r953, p, 0xffffffff;
    @!p not.b32 %r953, %r953;
}

	// end inline asm
	mov.b32 	%r958, 2;
	// begin inline asm
	{
    .reg .pred p;
    and.b32 %r956, %r975, %r958;    setp.ne.u32 p, %r956, 0;
    vote.ballot.sync.b32 %r956, p, 0xffffffff;
    @!p not.b32 %r956, %r956;
}

	// end inline asm
	and.b32  	%r980, %r956, %r953;
	mov.b32 	%r961, 4;
	// begin inline asm
	{
    .reg .pred p;
    and.b32 %r959, %r975, %r961;    setp.ne.u32 p, %r959, 0;
    vote.ballot.sync.b32 %r959, p, 0xffffffff;
    @!p not.b32 %r959, %r959;
}

	// end inline asm
	and.b32  	%r981, %r959, %r980;
	mov.b32 	%r964, 8;
	// begin inline asm
	{
    .reg .pred p;
    and.b32 %r962, %r975, %r964;    setp.ne.u32 p, %r962, 0;
    vote.ballot.sync.b32 %r962, p, 0xffffffff;
    @!p not.b32 %r962, %r962;
}

	// end inline asm
	and.b32  	%r982, %r962, %r981;
	mov.b32 	%r967, 16;
	// begin inline asm
	{
    .reg .pred p;
    and.b32 %r965, %r975, %r967;    setp.ne.u32 p, %r965, 0;
    vote.ballot.sync.b32 %r965, p, 0xffffffff;
    @!p not.b32 %r965, %r965;
}

	// end inline asm
	and.b32  	%r983, %r965, %r982;
	mov.b32 	%r970, 32;
	// begin inline asm
	{
    .reg .pred p;
    and.b32 %r968, %r975, %r970;    setp.ne.u32 p, %r968, 0;
    vote.ballot.sync.b32 %r968, p, 0xffffffff;
    @!p not.b32 %r968, %r968;
}

	// end inline asm
	and.b32  	%r984, %r968, %r983;
	mov.b32 	%r973, 64;
	// begin inline asm
	{
    .reg .pred p;
    and.b32 %r971, %r975, %r973;    setp.ne.u32 p, %r971, 0;
    vote.ballot.sync.b32 %r971, p, 0xffffffff;
    @!p not.b32 %r971, %r971;
}

	// end inline asm
	and.b32  	%r985, %r971, %r984;
	mov.b32 	%r976, 128;
	// begin inline asm
	{
    .reg .pred p;
    and.b32 %r974, %r975, %r976;    setp.ne.u32 p, %r974, 0;
    vote.ballot.sync.b32 %r974, p, 0xffffffff;
    @!p not.b32 %r974, %r974;
}

	// end inline asm
	and.b32  	%r986, %r974, %r985;
	clz.b32 	%r987, %r986;
	sub.s32 	%r215, 31, %r987;
	and.b32  	%r988, %r646, %r986;
	popc.b32 	%r216, %r988;
	setp.ne.s32 	%p88, %r295, %r215;
	mov.b32 	%r1791, 0;
	@%p88 bra 	$L__BB38_133;
	shl.b32 	%r989, %r975, 2;
	add.s32 	%r990, %r164, %r989;
	atom.shared.add.u32 	%r1791, [%r990], %r216;
$L__BB38_133:
	shfl.sync.idx.b32	%r1016|%p89, %r1791, %r215, 31, -1;
	add.s32 	%r219, %r216, %r1016;
	shr.u32 	%r1017, %r1773, %r293;
	and.b32  	%r1013, %r1017, %r82;
	mov.b32 	%r993, 1;
	// begin inline asm
	{
    .reg .pred p;
    and.b32 %r991, %r1013, %r993;    setp.ne.u32 p, %r991, 0;
    vote.ballot.sync.b32 %r991, p, 0xffffffff;
    @!p not.b32 %r991, %r991;
}

	// end inline asm
	mov.b32 	%r996, 2;
	// begin inline asm
	{
    .reg .pred p;
    and.b32 %r994, %r1013, %r996;    setp.ne.u32 p, %r994, 0;
    vote.ballot.sync.b32 %r994, p, 0xffffffff;
    @!p not.b32 %r994, %r994;
}

	// end inline asm
	and.b32  	%r1018, %r994, %r991;
	mov.b32 	%r999, 4;
	// begin inline asm
	{
    .reg .pred p;
    and.b32 %r997, %r1013, %r999;    setp.ne.u32 p, %r997, 0;
    vote.ballot.sync.b32 %r997, p, 0xffffffff;
    @!p not.b32 %r997, %r997;
}

	// end inline asm
	and.b32  	%r1019, %r997, %r1018;
	mov.b32 	%r1002, 8;
	// begin inline asm
	{
    .reg .pred p;
    and.b32 %r1000, %r1013, %r1002;    setp.ne.u32 p, %r1000, 0;
    vote.ballot.sync.b32 %r1000, p, 0xffffffff;
    @!p not.b32 %r1000, %r1000;
}

	// end inline asm
	and.b32  	%r1020, %r1000, %r1019;
	mov.b32 	%r1005, 16;
	// begin inline asm
	{
    .reg .pred p;
    and.b32 %r1003, %r1013, %r1005;    setp.ne.u32 p, %r1003, 0;
    vote.ballot.sync.b32 %r1003, p, 0xffffffff;
    @!p not.b32 %r1003, %r1003;
}

	// end inline asm
	and.b32  	%r1021, %r1003, %r1020;
	mov.b32 	%r1008, 32;
	// begin inline asm
	{
    .reg .pred p;
    and.b32 %r1006, %r1013, %r1008;    setp.ne.u32 p, %r1006, 0;
    vote.ballot.sync.b32 %r1006, p, 0xffffffff;
    @!p not.b32 %r1006, %r1006;
}

	// end inline asm
	and.b32  	%r1022, %r1006, %r1021;
	mov.b32 	%r1011, 64;
	// begin inline asm
	{
    .reg .pred p;
    and.b32 %r1009, %r1013, %r1011;    setp.ne.u32 p, %r1009, 0;
    vote.ballot.sync.b32 %r1009, p, 0xffffffff;
    @!p not.b32 %r1009, %r1009;
}

	// end inline asm
	and.b32  	%r1023, %r1009, %r1022;
	mov.b32 	%r1014, 128;
	// begin inline asm
	{
    .reg .pred p;
    and.b32 %r1012, %r1013, %r1014;    setp.ne.u32 p, %r1012, 0;
    vote.ballot.sync.b32 %r1012, p, 0xffffffff;
    @!p not.b32 %r1012, %r1012;
}

	// end inline asm
	and.b32  	%r1024, %r1012, %r1023;
	clz.b32 	%r1025, %r1024;
	sub.s32 	%r221, 31, %r1025;
	and.b32  	%r1026, %r646, %r1024;
	popc.b32 	%r222, %r1026;
	setp.ne.s32 	%p90, %r295, %r221;
	mov.b32 	%r1792, 0;
	@%p90 bra 	$L__BB38_135;
	shl.b32 	%r1027, %r1013, 2;
	add.s32 	%r1028, %r164, %r1027;
	atom.shared.add.u32 	%r1792, [%r1028], %r222;
$L__BB38_135:
	shfl.sync.idx.b32	%r1054|%p91, %r1792, %r221, 31, -1;
	add.s32 	%r225, %r222, %r1054;
	shr.u32 	%r1055, %r1774, %r293;
	and.b32  	%r1051, %r1055, %r82;
	mov.b32 	%r1031, 1;
	// begin inline asm
	{
    .reg .pred p;
    and.b32 %r1029, %r1051, %r1031;    setp.ne.u32 p, %r1029, 0;
    vote.ballot.sync.b32 %r1029, p, 0xffffffff;
    @!p not.b32 %r1029, %r1029;
}

	// end inline asm
	mov.b32 	%r1034, 2;
	// begin inline asm
	{
    .reg .pred p;
    and.b32 %r1032, %r1051, %r1034;    setp.ne.u32 p, %r1032, 0;
    vote.ballot.sync.b32 %r1032, p, 0xffffffff;
    @!p not.b32 %r1032, %r1032;
}

	// end inline asm
	and.b32  	%r1056, %r1032, %r1029;
	mov.b32 	%r1037, 4;
	// begin inline asm
	{
    .reg .pred p;
    and.b32 %r1035, %r1051, %r1037;    setp.ne.u32 p, %r1035, 0;
    vote.ballot.sync.b32 %r1035, p, 0xffffffff;
    @!p not.b32 %r1035, %r1035;
}

	// end inline asm
	and.b32  	%r1057, %r1035, %r1056;
	mov.b32 	%r1040, 8;
	// begin inline asm
	{
    .reg .pred p;
    and.b32 %r1038, %r1051, %r1040;    setp.ne.u32 p, %r1038, 0;
    vote.ballot.sync.b32 %r1038, p, 0xffffffff;
    @!p not.b32 %r1038, %r1038;
}

	// end inline asm
	and.b32  	%r1058, %r1038, %r1057;
	mov.b32 	%r1043, 16;
	// begin inline asm
	{
    .reg .pred p;
    and.b32 %r1041, %r1051, %r1043;    setp.ne.u32 p, %r1041, 0;
    vote.ballot.sync.b32 %r1041, p, 0xffffffff;
    @!p not.b32 %r1041, %r1041;
}

	// end inline asm
	and.b32  	%r1059, %r1041, %r1058;
	mov.b32 	%r1046, 32;
	// begin inline asm
	{
    .reg .pred p;
    and.b32 %r1044, %r1051, %r1046;    setp.ne.u32 p, %r1044, 0;
    vote.ballot.sync.b32 %r1044, p, 0xffffffff;
    @!p not.b32 %r1044, %r1044;
}

	// end inline asm
	and.b32  	%r1060, %r1044, %r1059;
	mov.b32 	%r1049, 64;
	// begin inline asm
	{
    .reg .pred p;
    and.b32 %r1047, %r1051, %r1049;    setp.ne.u32 p, %r1047, 0;
    vote.ballot.sync.b32 %r1047, p, 0xffffffff;
    @!p not.b32 %r1047, %r1047;
}

	// end inline asm
	and.b32  	%r1061, %r1047, %r1060;
	mov.b32 	%r1052, 128;
	// begin inline asm
	{
    .reg .pred p;
    and.b32 %r1050, %r1051, %r1052;    setp.ne.u32 p, %r1050, 0;
    vote.ballot.sync.b32 %r1050, p, 0xffffffff;
    @!p not.b32 %r1050, %r1050;
}

	// end inline asm
	and.b32  	%r1062, %r1050, %r1061;
	clz.b32 	%r1063, %r1062;
	sub.s32 	%r227, 31, %r1063;
	and.b32  	%r1064, %r646, %r1062;
	popc.b32 	%r228, %r1064;
	setp.ne.s32 	%p92, %r295, %r227;
	mov.b32 	%r1793, 0;
	@%p92 bra 	$L__BB38_137;
	shl.b32 	%r1065, %r1051, 2;
	add.s32 	%r1066, %r164, %r1065;
	atom.shared.add.u32 	%r1793, [%r1066], %r228;
$L__BB38_137:
	shfl.sync.idx.b32	%r1092|%p93, %r1793, %r227, 31, -1;
	add.s32 	%r231, %r228, %r1092;
	shr.u32 	%r1093, %r1775, %r293;
	and.b32  	%r1089, %r1093, %r82;
	mov.b32 	%r1069, 1;
	// begin inline asm
	{
    .reg .pred p;
    and.b32 %r1067, %r1089, %r1069;    setp.ne.u32 p, %r1067, 0;
    vote.ballot.sync.b32 %r1067, p, 0xffffffff;
    @!p not.b32 %r1067, %r1067;
}

	// end inline asm
	mov.b32 	%r1072, 2;
	// begin inline asm
	{
    .reg .pred p;
    and.b32 %r1070, %r1089, %r1072;    setp.ne.u32 p, %r1070, 0;
    vote.ballot.sync.b32 %r1070, p, 0xffffffff;
    @!p not.b32 %r1070, %r1070;
}

	// end inline asm
	and.b32  	%r1094, %r1070, %r1067;
	mov.b32 	%r1075, 4;
	// begin inline asm
	{
    .reg .pred p;
    and.b32 %r1073, %r1089, %r1075;    setp.ne.u32 p, %r1073, 0;
    vote.ballot.sync.b32 %r1073, p, 0xffffffff;
    @!p not.b32 %r1073, %r1073;
}

	// end inline asm
	and.b32  	%r1095, %r1073, %r1094;
	mov.b32 	%r1078, 8;
	// begin inline asm
	{
    .reg .pred p;
    and.b32 %r1076, %r1089, %r1078;    setp.ne.u32 p, %r1076, 0;
    vote.ballot.sync.b32 %r1076, p, 0xffffffff;
    @!p not.b32 %r1076, %r1076;
}

	// end inline asm
	and.b32  	%r1096, %r1076, %r1095;
	mov.b32 	%r1081, 16;
	// begin inline asm
	{
    .reg .pred p;
    and.b32 %r1079, %r1089, %r1081;    setp.ne.u32 p, %r1079, 0;
    vote.ballot.sync.b32 %r1079, p, 0xffffffff;
    @!p not.b32 %r1079, %r1079;
}

	// end inline asm
	and.b32  	%r1097, %r1079, %r1096;
	mov.b32 	%r1084, 32;
	// begin inline asm
	{
    .reg .pred p;
    and.b32 %r1082, %r1089, %r1084;    setp.ne.u32 p, %r1082, 0;
    vote.ballot.sync.b32 %r1082, p, 0xffffffff;
    @!p not.b32 %r1082, %r1082;
}

	// end inline asm
	and.b32  	%r1098, %r1082, %r1097;
	mov.b32 	%r1087, 64;
	// begin inline asm
	{
    .reg .pred p;
    and.b32 %r1085, %r1089, %r1087;    setp.ne.u32 p, %r1085, 0;
    vote.ballot.sync.b32 %r1085, p, 0xffffffff;
    @!p not.b32 %r1085, %r1085;
}

	// end inline asm
	and.b32  	%r1099, %r1085, %r1098;
	mov.b32 	%r1090, 128;
	// begin inline asm
	{
    .reg .pred p;
    and.b32 %r1088, %r1089, %r1090;    setp.ne.u32 p, %r1088, 0;
    vote.ballot.sync.b32 %r1088, p, 0xffffffff;
    @!p not.b32 %r1088, %r1088;
}

	// end inline asm
	and.b32  	%r1100, %r1088, %r1099;
	clz.b32 	%r1101, %r1100;
	sub.s32 	%r233, 31, %r1101;
	and.b32  	%r1102, %r646, %r1100;
	popc.b32 	%r234, %r1102;
	setp.ne.s32 	%p94, %r295, %r233;
	mov.b32 	%r1794, 0;
	@%p94 bra 	$L__BB38_139;
	shl.b32 	%r1103, %r1089, 2;
	add.s32 	%r1104, %r164, %r1103;
	atom.shared.add.u32 	%r1794, [%r1104], %r234;
$L__BB38_139:
	shfl.sync.idx.b32	%r1130|%p95, %r1794, %r233, 31, -1;
	add.s32 	%r237, %r234, %r1130;
	shr.u32 	%r1131, %r1776, %r293;
	and.b32  	%r1127, %r1131, %r82;
	mov.b32 	%r1107, 1;
	// begin inline asm
	{
    .reg .pred p;
    and.b32 %r1105, %r1127, %r1107;    setp.ne.u32 p, %r1105, 0;
    vote.ballot.sync.b32 %r1105, p, 0xffffffff;
    @!p not.b32 %r1105, %r1105;
}

	// end inline asm
	mov.b32 	%r1110, 2;
	// begin inline asm
	{
    .reg .pred p;
    and.b32 %r1108, %r1127, %r1110;    setp.ne.u32 p, %r1108, 0;
    vote.ballot.sync.b32 %r1108, p, 0xffffffff;
    @!p not.b32 %r1108, %r1108;
}

	// end inline asm
	and.b32  	%r1132, %r1108, %r1105;
	mov.b32 	%r1113, 4;
	// begin inline asm
	{
    .reg .pred p;
    and.b32 %r1111, %r1127, %r1113;    setp.ne.u32 p, %r1111, 0;
    vote.ballot.sync.b32 %r1111, p, 0xffffffff;
    @!p not.b32 %r1111, %r1111;
}

	// end inline asm
	and.b32  	%r1133, %r1111, %r1132;
	mov.b32 	%r1116, 8;
	// begin inline asm
	{
    .reg .pred p;
    and.b32 %r1114, %r1127, %r1116;    setp.ne.u32 p, %r1114, 0;
    vote.ballot.sync.b32 %r1114, p, 0xffffffff;
    @!p not.b32 %r1114, %r1114;
}

	// end inline asm
	and.b32  	%r1134, %r1114, %r1133;
	mov.b32 	%r1119, 16;
	// begin inline asm
	{
    .reg .pred p;
    and.b32 %r1117, %r1127, %r1119;    setp.ne.u32 p, %r1117, 0;
    vote.ballot.sync.b32 %r1117, p, 0xffffffff;
    @!p not.b32 %r1117, %r1117;
}

	// end inline asm
	and.b32  	%r1135, %r1117, %r1134;
	mov.b32 	%r1122, 32;
	// begin inline asm
	{
    .reg .pred p;
    and.b32 %r1120, %r1127, %r1122;    setp.ne.u32 p, %r1120, 0;
    vote.ballot.sync.b32 %r1120, p, 0xffffffff;
    @!p not.b32 %r1120, %r1120;
}

	// end inline asm
	and.b32  	%r1136, %r1120, %r1135;
	mov.b32 	%r1125, 64;
	// begin inline asm
	{
    .reg .pred p;
    and.b32 %r1123, %r1127, %r1125;    setp.ne.u32 p, %r1123, 0;
    vote.ballot.sync.b32 %r1123, p, 0xffffffff;
    @!p not.b32 %r1123, %r1123;
}

	// end inline asm
	and.b32  	%r1137, %r1123, %r1136;
	mov.b32 	%r1128, 128;
	// begin inline asm
	{
    .reg .pred p;
    and.b32 %r1126, %r1127, %r1128;    setp.ne.u32 p, %r1126, 0;
    vote.ballot.sync.b32 %r1126, p, 0xffffffff;
    @!p not.b32 %r1126, %r1126;
}

	// end inline asm
	and.b32  	%r1138, %r1126, %r1137;
	clz.b32 	%r1139, %r1138;
	sub.s32 	%r239, 31, %r1139;
	and.b32  	%r1140, %r646, %r1138;
	popc.b32 	%r240, %r1140;
	setp.ne.s32 	%p96, %r295, %r239;
	mov.b32 	%r1795, 0;
	@%p96 bra 	$L__BB38_141;
	shl.b32 	%r1141, %r1127, 2;
	add.s32 	%r1142, %r164, %r1141;
	atom.shared.add.u32 	%r1795, [%r1142], %r240;
$L__BB38_141:
	shfl.sync.idx.b32	%r1168|%p97, %r1795, %r239, 31, -1;
	add.s32 	%r243, %r240, %r1168;
	shr.u32 	%r1169, %r1777, %r293;
	and.b32  	%r1165, %r1169, %r82;
	mov.b32 	%r1145, 1;
	// begin inline asm
	{
    .reg .pred p;
    and.b32 %r1143, %r1165, %r1145;    setp.ne.u32 p, %r1143, 0;
    vote.ballot.sync.b32 %r1143, p, 0xffffffff;
    @!p not.b32 %r1143, %r1143;
}

	// end inline asm
	mov.b32 	%r1148, 2;
	// begin inline asm
	{
    .reg .pred p;
    and.b32 %r1146, %r1165, %r1148;    setp.ne.u32 p, %r1146, 0;
    vote.ballot.sync.b32 %r1146, p, 0xffffffff;
    @!p not.b32 %r1146, %r1146;
}

	// end inline asm
	and.b32  	%r1170, %r1146, %r1143;
	mov.b32 	%r1151, 4;
	// begin inline asm
	{
    .reg .pred p;
    and.b32 %r1149, %r1165, %r1151;    setp.ne.u32 p, %r1149, 0;
    vote.ballot.sync.b32 %r1149, p, 0xffffffff;
    @!p not.b32 %r1149, %r1149;
}

	// end inline asm
	and.b32  	%r1171, %r1149, %r1170;
	mov.b32 	%r1154, 8;
	// begin inline asm
	{
    .reg .pred p;
    and.b32 %r1152, %r1165, %r1154;    setp.ne.u32 p, %r1152, 0;
    vote.ballot.sync.b32 %r1152, p, 0xffffffff;
    @!p not.b32 %r1152, %r1152;
}

	// end inline asm
	and.b32  	%r1172, %r1152, %r1171;
	mov.b32 	%r1157, 16;
	// begin inline asm
	{
    .reg .pred p;
    and.b32 %r1155, %r1165, %r1157;    setp.ne.u32 p, %r1155, 0;
    vote.ballot.sync.b32 %r1155, p, 0xffffffff;
    @!p not.b32 %r1155, %r1155;
}

	// end inline asm
	and.b32  	%r1173, %r1155, %r1172;
	mov.b32 	%r1160, 32;
	// begin inline asm
	{
    .reg .pred p;
    and.b32 %r1158, %r1165, %r1160;    setp.ne.u32 p, %r1158, 0;
    vote.ballot.sync.b32 %r1158, p, 0xffffffff;
    @!p not.b32 %r1158, %r1158;
}

	// end inline asm
	and.b32  	%r1174, %r1158, %r1173;
	mov.b32 	%r1163, 64;
	// begin inline asm
	{
    .reg .pred p;
    and.b32 %r1161, %r1165, %r1163;    setp.ne.u32 p, %r1161, 0;
    vote.ballot.sync.b32 %r1161, p, 0xffffffff;
    @!p not.b32 %r1161, %r1161;
}

	// end inline asm
	and.b32  	%r1175, %r1161, %r1174;
	mov.b32 	%r1166, 128;
	// begin inline asm
	{
    .reg .pred p;
    and.b32 %r1164, %r1165, %r1166;    setp.ne.u32 p, %r1164, 0;
    vote.ballot.sync.b32 %r1164, p, 0xffffffff;
    @!p not.b32 %r1164, %r1164;
}

	// end inline asm
	and.b32  	%r1176, %r1164, %r1175;
	clz.b32 	%r1177, %r1176;
	sub.s32 	%r245, 31, %r1177;
	and.b32  	%r1178, %r646, %r1176;
	popc.b32 	%r246, %r1178;
	setp.ne.s32 	%p98, %r295, %r245;
	mov.b32 	%r1796, 0;
	@%p98 bra 	$L__BB38_143;
	shl.b32 	%r1179, %r1165, 2;
	add.s32 	%r1180, %r164, %r1179;
	atom.shared.add.u32 	%r1796, [%r1180], %r246;
$L__BB38_143:
	shfl.sync.idx.b32	%r1206|%p99, %r1796, %r245, 31, -1;
	add.s32 	%r249, %r246, %r1206;
	shr.u32 	%r1207, %r1778, %r293;
	and.b32  	%r1203, %r1207, %r82;
	mov.b32 	%r1183, 1;
	// begin inline asm
	{
    .reg .pred p;
    and.b32 %r1181, %r1203, %r1183;    setp.ne.u32 p, %r1181, 0;
    vote.ballot.sync.b32 %r1181, p, 0xffffffff;
    @!p not.b32 %r1181, %r1181;
}

	// end inline asm
	mov.b32 	%r1186, 2;
	// begin inline asm
	{
    .reg .pred p;
    and.b32 %r1184, %r1203, %r1186;    setp.ne.u32 p, %r1184, 0;
    vote.ballot.sync.b32 %r1184, p, 0xffffffff;
    @!p not.b32 %r1184, %r1184;
}

	// end inline asm
	and.b32  	%r1208, %r1184, %r1181;
	mov.b32 	%r1189, 4;
	// begin inline asm
	{
    .reg .pred p;
    and.b32 %r1187, %r1203, %r1189;    setp.ne.u32 p, %r1187, 0;
    vote.ballot.sync.b32 %r1187, p, 0xffffffff;
    @!p not.b32 %r1187, %r1187;
}

	// end inline asm
	and.b32  	%r1209, %r1187, %r1208;
	mov.b32 	%r1192, 8;
	// begin inline asm
	{
    .reg .pred p;
    and.b32 %r1190, %r1203, %r1192;    setp.ne.u32 p, %r1190, 0;
    vote.ballot.sync.b32 %r1190, p, 0xffffffff;
    @!p not.b32 %r1190, %r1190;
}

	// end inline asm
	and.b32  	%r1210, %r1190, %r1209;
	mov.b32 	%r1195, 16;
	// begin inline asm
	{
    .reg .pred p;
    and.b32 %r1193, %r1203, %r1195;    setp.ne.u32 p, %r1193, 0;
    vote.ballot.sync.b32 %r1193, p, 0xffffffff;
    @!p not.b32 %r1193, %r1193;
}

	// end inline asm
	and.b32  	%r1211, %r1193, %r1210;
	mov.b32 	%r1198, 32;
	// begin inline asm
	{
    .reg .pred p;
    and.b32 %r1196, %r1203, %r1198;    setp.ne.u32 p, %r1196, 0;
    vote.ballot.sync.b32 %r1196, p, 0xffffffff;
    @!p not.b32 %r1196, %r1196;
}

	// end inline asm
	and.b32  	%r1212, %r1196, %r1211;
	mov.b32 	%r1201, 64;
	// begin inline asm
	{
    .reg .pred p;
    and.b32 %r1199, %r1203, %r1201;    setp.ne.u32 p, %r1199, 0;
    vote.ballot.sync.b32 %r1199, p, 0xffffffff;
    @!p not.b32 %r1199, %r1199;
}

	// end inline asm
	and.b32  	%r1213, %r1199, %r1212;
	mov.b32 	%r1204, 128;
	// begin inline asm
	{
    .reg .pred p;
    and.b32 %r1202, %r1203, %r1204;    setp.ne.u32 p, %r1202, 0;
    vote.ballot.sync.b32 %r1202, p, 0xffffffff;
    @!p not.b32 %r1202, %r1202;
}

	// end inline asm
	and.b32  	%r1214, %r1202, %r1213;
	clz.b32 	%r1215, %r1214;
	sub.s32 	%r251, 31, %r1215;
	and.b32  	%r1216, %r646, %r1214;
	popc.b32 	%r252, %r1216;
	setp.ne.s32 	%p100, %r295, %r251;
	mov.b32 	%r1797, 0;
	@%p100 bra 	$L__BB38_145;
	shl.b32 	%r1217, %r1203, 2;
	add.s32 	%r1218, %r164, %r1217;
	atom.shared.add.u32 	%r1797, [%r1218], %r252;
$L__BB38_145:
	shfl.sync.idx.b32	%r1244|%p101, %r1797, %r251, 31, -1;
	add.s32 	%r255, %r252, %r1244;
	shr.u32 	%r1245, %r1779, %r293;
	and.b32  	%r1241, %r1245, %r82;
	mov.b32 	%r1221, 1;
	// begin inline asm
	{
    .reg .pred p;
    and.b32 %r1219, %r1241, %r1221;    setp.ne.u32 p, %r1219, 0;
    vote.ballot.sync.b32 %r1219, p, 0xffffffff;
    @!p not.b32 %r1219, %r1219;
}

	// end inline asm
	mov.b32 	%r1224, 2;
	// begin inline asm
	{
    .reg .pred p;
    and.b32 %r1222, %r1241, %r1224;    setp.ne.u32 p, %r1222, 0;
    vote.ballot.sync.b32 %r1222, p, 0xffffffff;
    @!p not.b32 %r1222, %r1222;
}

	// end inline asm
	and.b32  	%r1246, %r1222, %r1219;
	mov.b32 	%r1227, 4;
	// begin inline asm
	{
    .reg .pred p;
    and.b32 %r1225, %r1241, %r1227;    setp.ne.u32 p, %r1225, 0;
    vote.ballot.sync.b32 %r1225, p, 0xffffffff;
    @!p not.b32 %r1225, %r1225;
}

	// end inline asm
	and.b32  	%r1247, %r1225, %r1246;
	mov.b32 	%r1230, 8;
	// begin inline asm
	{
    .reg .pred p;
    and.b32 %r1228, %r1241, %r1230;    setp.ne.u32 p, %r1228, 0;
    vote.ballot.sync.b32 %r1228, p, 0xffffffff;
    @!p not.b32 %r1228, %r1228;
}

	// end inline asm
	and.b32  	%r1248, %r1228, %r1247;
	mov.b32 	%r1233, 16;
	// begin inline asm
	{
    .reg .pred p;
    and.b32 %r1231, %r1241, %r1233;    setp.ne.u32 p, %r1231, 0;
    vote.ballot.sync.b32 %r1231, p, 0xffffffff;
    @!p not.b32 %r1231, %r1231;
}

	// end inline asm
	and.b32  	%r1249, %r1231, %r1248;
	mov.b32 	%r1236, 32;
	// begin inline asm
	{
    .reg .pred p;
    and.b32 %r1234, %r1241, %r1236;    setp.ne.u32 p, %r1234, 0;
    vote.ballot.sync.b32 %r1234, p, 0xffffffff;
    @!p not.b32 %r1234, %r1234;
}

	// end inline asm
	and.b32  	%r1250, %r1234, %r1249;
	mov.b32 	%r1239, 64;
	// begin inline asm
	{
    .reg .pred p;
    and.b32 %r1237, %r1241, %r1239;    setp.ne.u32 p, %r1237, 0;
    vote.ballot.sync.b32 %r1237, p, 0xffffffff;
    @!p not.b32 %r1237, %r1237;
}

	// end inline asm
	and.b32  	%r1251, %r1237, %r1250;
	mov.b32 	%r1242, 128;
	// begin inline asm
	{
    .reg .pred p;
    and.b32 %r1240, %r1241, %r1242;    setp.ne.u32 p, %r1240, 0;
    vote.ballot.sync.b32 %r1240, p, 0xffffffff;
    @!p not.b32 %r1240, %r1240;
}

	// end inline asm
	and.b32  	%r1252, %r1240, %r1251;
	clz.b32 	%r1253, %r1252;
	sub.s32 	%r257, 31, %r1253;
	and.b32  	%r1254, %r646, %r1252;
	popc.b32 	%r258, %r1254;
	setp.ne.s32 	%p102, %r295, %r257;
	mov.b32 	%r1798, 0;
	@%p102 bra 	$L__BB38_147;
	shl.b32 	%r1259, %r1241, 2;
	add.s32 	%r1260, %r164, %r1259;
	atom.shared.add.u32 	%r1798, [%r1260], %r258;
$L__BB38_147:
	shfl.sync.idx.b32	%r1286|%p103, %r1798, %r257, 31, -1;
	add.s32 	%r261, %r258, %r1286;
	shr.u32 	%r1287, %r1780, %r293;
	and.b32  	%r1283, %r1287, %r82;
	mov.b32 	%r1263, 1;
	// begin inline asm
	{
    .reg .pred p;
    and.b32 %r1261, %r1283, %r1263;    setp.ne.u32 p, %r1261, 0;
    vote.ballot.sync.b32 %r1261, p, 0xffffffff;
    @!p not.b32 %r1261, %r1261;
}

	// end inline asm
	mov.b32 	%r1266, 2;
	// begin inline asm
	{
    .reg .pred p;
    and.b32 %r1264, %r1283, %r1266;    setp.ne.u32 p, %r1264, 0;
    vote.ballot.sync.b32 %r1264, p, 0xffffffff;
    @!p not.b32 %r1264, %r1264;
}

	// end inline asm
	and.b32  	%r1288, %r1264, %r1261;
	mov.b32 	%r1269, 4;
	// begin inline asm
	{
    .reg .pred p;
    and.b32 %r1267, %r1283, %r1269;    setp.ne.u32 p, %r1267, 0;
    vote.ballot.sync.b32 %r1267, p, 0xffffffff;
    @!p not.b32 %r1267, %r1267;
}

	// end inline asm
	and.b32  	%r1289, %r1267, %r1288;
	mov.b32 	%r1272, 8;
	// begin inline asm
	{
    .reg .pred p;
    and.b32 %r1270, %r1283, %r1272;    setp.ne.u32 p, %r1270, 0;
    vote.ballot.sync.b32 %r1270, p, 0xffffffff;
    @!p not.b32 %r1270, %r1270;
}

	// end inline asm
	and.b32  	%r1290, %r1270, %r1289;
	mov.b32 	%r1275, 16;
	// begin inline asm
	{
    .reg .pred p;
    and.b32 %r1273, %r1283, %r1275;    setp.ne.u32 p, %r1273, 0;
    vote.ballot.sync.b32 %r1273, p, 0xffffffff;
    @!p not.b32 %r1273, %r1273;
}

	// end inline asm
	and.b32  	%r1291, %r1273, %r1290;
	mov.b32 	%r1278, 32;
	// begin inline asm
	{
    .reg .pred p;
    and.b32 %r1276, %r1283, %r1278;    setp.ne.u32 p, %r1276, 0;
    vote.ballot.sync.b32 %r1276, p, 0xffffffff;
    @!p not.b32 %r1276, %r1276;
}

	// end inline asm
	and.b32  	%r1292, %r1276, %r1291;
	mov.b32 	%r1281, 64;
	// begin inline asm
	{
    .reg .pred p;
    and.b32 %r1279, %r1283, %r1281;    setp.ne.u32 p, %r1279, 0;
    vote.ballot.sync.b32 %r1279, p, 0xffffffff;
    @!p not.b32 %r1279, %r1279;
}

	// end inline asm
	and.b32  	%r1293, %r1279, %r1292;
	mov.b32 	%r1284, 128;
	// begin inline asm
	{
    .reg .pred p;
    and.b32 %r1282, %r1283, %r1284;    setp.ne.u32 p, %r1282, 0;
    vote.ballot.sync.b32 %r1282, p, 0xffffffff;
    @!p not.b32 %r1282, %r1282;
}

	// end inline asm
	and.b32  	%r1294, %r1282, %r1293;
	clz.b32 	%r1295, %r1294;
	sub.s32 	%r263, 31, %r1295;
	and.b32  	%r1296, %r646, %r1294;
	popc.b32 	%r264, %r1296;
	setp.ne.s32 	%p104, %r295, %r263;
	mov.b32 	%r1799, 0;
	@%p104 bra 	$L__BB38_149;
	shl.b32 	%r1301, %r1283, 2;
	add.s32 	%r1302, %r164, %r1301;
	atom.shared.add.u32 	%r1799, [%r1302], %r264;
$L__BB38_149:
	shfl.sync.idx.b32	%r1328|%p105, %r1799, %r263, 31, -1;
	add.s32 	%r267, %r264, %r1328;
	shr.u32 	%r1329, %r1781, %r293;
	and.b32  	%r1325, %r1329, %r82;
	mov.b32 	%r1305, 1;
	// begin inline asm
	{
    .reg .pred p;
    and.b32 %r1303, %r1325, %r1305;    setp.ne.u32 p, %r1303, 0;
    vote.ballot.sync.b32 %r1303, p, 0xffffffff;
    @!p not.b32 %r1303, %r1303;
}

	// end inline asm
	mov.b32 	%r1308, 2;
	// begin inline asm
	{
    .reg .pred p;
    and.b32 %r1306, %r1325, %r1308;    setp.ne.u32 p, %r1306, 0;
    vote.ballot.sync.b32 %r1306, p, 0xffffffff;
    @!p not.b32 %r1306, %r1306;
}

	// end inline asm
	and.b32  	%r1330, %r1306, %r1303;
	mov.b32 	%r1311, 4;
	// begin inline asm
	{
    .reg .pred p;
    and.b32 %r1309, %r1325, %r1311;    setp.ne.u32 p, %r1309, 0;
    vote.ballot.sync.b32 %r1309, p, 0xffffffff;
    @!p not.b32 %r1309, %r1309;
}

	// end inline asm
	and.b32  	%r1331, %r1309, %r1330;
	mov.b32 	%r1314, 8;
	// begin inline asm
	{
    .reg .pred p;
    and.b32 %r1312, %r1325, %r1314;    setp.ne.u32 p, %r1312, 0;
    vote.ballot.sync.b32 %r1312, p, 0xffffffff;
    @!p not.b32 %r1312, %r1312;
}

	// end inline asm
	and.b32  	%r1332, %r1312, %r1331;
	mov.b32 	%r1317, 16;
	// begin inline asm
	{
    .reg .pred p;
    and.b32 %r1315, %r1325, %r1317;    setp.ne.u32 p, %r1315, 0;
    vote.ballot.sync.b32 %r1315, p, 0xffffffff;
    @!p not.b32 %r1315, %r1315;
}

	// end inline asm
	and.b32  	%r1333, %r1315, %r1332;
	mov.b32 	%r1320, 32;
	// begin inline asm
	{
    .reg .pred p;
    and.b32 %r1318, %r1325, %r1320;    setp.ne.u32 p, %r1318, 0;
    vote.ballot.sync.b32 %r1318, p, 0xffffffff;
    @!p not.b32 %r1318, %r1318;
}

	// end inline asm
	and.b32  	%r1334, %r1318, %r1333;
	mov.b32 	%r1323, 64;
	// begin inline asm
	{
    .reg .pred p;
    and.b32 %r1321, %r1325, %r1323;    setp.ne.u32 p, %r1321, 0;
    vote.ballot.sync.b32 %r1321, p, 0xffffffff;
    @!p not.b32 %r1321, %r1321;
}

	// end inline asm
	and.b32  	%r1335, %r1321, %r1334;
	mov.b32 	%r1326, 128;
	// begin inline asm
	{
    .reg .pred p;
    and.b32 %r1324, %r1325, %r1326;    setp.ne.u32 p, %r1324, 0;
    vote.ballot.sync.b32 %r1324, p, 0xffffffff;
    @!p not.b32 %r1324, %r1324;
}

	// end inline asm
	and.b32  	%r1336, %r1324, %r1335;
	clz.b32 	%r1337, %r1336;
	sub.s32 	%r269, 31, %r1337;
	and.b32  	%r1338, %r646, %r1336;
	popc.b32 	%r270, %r1338;
	setp.ne.s32 	%p106, %r295, %r269;
	mov.b32 	%r1800, 0;
	@%p106 bra 	$L__BB38_151;
	shl.b32 	%r1339, %r1, 5;
	and.b32  	%r1340, %r1339, 31744;
	add.s32 	%r1342, %r551, %r1340;
	shl.b32 	%r1343, %r1325, 2;
	add.s32 	%r1344, %r1342, %r1343;
	atom.shared.add.u32 	%r1800, [%r1344], %r270;
$L__BB38_151:
	shfl.sync.idx.b32	%r1370|%p107, %r1800, %r269, 31, -1;
	add.s32 	%r273, %r270, %r1370;
	shr.u32 	%r1371, %r1782, %r293;
	and.b32  	%r1367, %r1371, %r82;
	mov.b32 	%r1347, 1;
	// begin inline asm
	{
    .reg .pred p;
    and.b32 %r1345, %r1367, %r1347;    setp.ne.u32 p, %r1345, 0;
    vote.ballot.sync.b32 %r1345, p, 0xffffffff;
    @!p not.b32 %r1345, %r1345;
}

	// end inline asm
	mov.b32 	%r1350, 2;
	// begin inline asm
	{
    .reg .pred p;
    and.b32 %r1348, %r1367, %r1350;    setp.ne.u32 p, %r1348, 0;
    vote.ballot.sync.b32 %r1348, p, 0xffffffff;
    @!p not.b32 %r1348, %r1348;
}

	// end inline asm
	and.b32  	%r1372, %r1348, %r1345;
	mov.b32 	%r1353, 4;
	// begin inline asm
	{
    .reg .pred p;
    and.b32 %r1351, %r1367, %r1353;    setp.ne.u32 p, %r1351, 0;
    vote.ballot.sync.b32 %r1351, p, 0xffffffff;
    @!p not.b32 %r1351, %r1351;
}

	// end inline asm
	and.b32  	%r1373, %r1351, %r1372;
	mov.b32 	%r1356, 8;
	// begin inline asm
	{
    .reg .pred p;
    and.b32 %r1354, %r1367, %r1356;    setp.ne.u32 p, %r1354, 0;
    vote.ballot.sync.b32 %r1354, p, 0xffffffff;
    @!p not.b32 %r1354, %r1354;
}

	// end inline asm
	and.b32  	%r1374, %r1354, %r1373;
	mov.b32 	%r1359, 16;
	// begin inline asm
	{
    .reg .pred p;
    and.b32 %r1357, %r1367, %r1359;    setp.ne.u32 p, %r1357, 0;
    vote.ballot.sync.b32 %r1357, p, 0xffffffff;
    @!p not.b32 %r1357, %r1357;
}

	// end inline asm
	and.b32  	%r1375, %r1357, %r1374;
	mov.b32 	%r1362, 32;
	// begin inline asm
	{
    .reg .pred p;
    and.b32 %r1360, %r1367, %r1362;    setp.ne.u32 p, %r1360, 0;
    vote.ballot.sync.b32 %r1360, p, 0xffffffff;
    @!p not.b32 %r1360, %r1360;
}

	// end inline asm
	and.b32  	%r1376, %r1360, %r1375;
	mov.b32 	%r1365, 64;
	// begin inline asm
	{
    .reg .pred p;
    and.b32 %r1363, %r1367, %r1365;    setp.ne.u32 p, %r1363, 0;
    vote.ballot.sync.b32 %r1363, p, 0xffffffff;
    @!p not.b32 %r1363, %r1363;
}

	// end inline asm
	and.b32  	%r1377, %r1363, %r1376;
	mov.b32 	%r1368, 128;
	// begin inline asm
	{
    .reg .pred p;
    and.b32 %r1366, %r1367, %r1368;    setp.ne.u32 p, %r1366, 0;
    vote.ballot.sync.b32 %r1366, p, 0xffffffff;
    @!p not.b32 %r1366, %r1366;
}

	// end inline asm
	and.b32  	%r1378, %r1366, %r1377;
	clz.b32 	%r1379, %r1378;
	sub.s32 	%r275, 31, %r1379;
	and.b32  	%r1380, %r646, %r1378;
	popc.b32 	%r276, %r1380;
	setp.ne.s32 	%p108, %r295, %r275;
	mov.b32 	%r1801, 0;
	@%p108 bra 	$L__BB38_153;
	shl.b32 	%r1385, %r1367, 2;
	add.s32 	%r1386, %r164, %r1385;
	atom.shared.add.u32 	%r1801, [%r1386], %r276;
$L__BB38_153:
	setp.gt.u32 	%p109, %r1, 255;
	shfl.sync.idx.b32	%r1387|%p110, %r1801, %r275, 31, -1;
	add.s32 	%r1388, %r276, %r1387;
	bar.sync 	0;
	shl.b32 	%r1389, %r171, 2;
	add.s32 	%r1391, %r551, %r1389;
	st.shared.u32 	[%r1391+-4], %r1764;
	shl.b32 	%r1392, %r177, 2;
	add.s32 	%r1393, %r551, %r1392;
	st.shared.u32 	[%r1393+-4], %r1765;
	shl.b32 	%r1394, %r183, 2;
	add.s32 	%r1395, %r551, %r1394;
	st.shared.u32 	[%r1395+-4], %r1766;
	shl.b32 	%r1396, %r189, 2;
	add.s32 	%r1397, %r551, %r1396;
	st.shared.u32 	[%r1397+-4], %r1767;
	shl.b32 	%r1398, %r195, 2;
	add.s32 	%r1399, %r551, %r1398;
	st.shared.u32 	[%r1399+-4], %r1768;
	shl.b32 	%r1400, %r201, 2;
	add.s32 	%r1401, %r551, %r1400;
	st.shared.u32 	[%r1401+-4], %r1769;
	shl.b32 	%r1402, %r207, 2;
	add.s32 	%r1403, %r551, %r1402;
	st.shared.u32 	[%r1403+-4], %r1770;
	shl.b32 	%r1404, %r213, 2;
	add.s32 	%r1405, %r551, %r1404;
	st.shared.u32 	[%r1405+-4], %r1771;
	shl.b32 	%r1406, %r219, 2;
	add.s32 	%r1407, %r551, %r1406;
	st.shared.u32 	[%r1407+-4], %r1772;
	shl.b32 	%r1408, %r225, 2;
	add.s32 	%r1409, %r551, %r1408;
	st.shared.u32 	[%r1409+-4], %r1773;
	shl.b32 	%r1410, %r231, 2;
	add.s32 	%r1411, %r551, %r1410;
	st.shared.u32 	[%r1411+-4], %r1774;
	shl.b32 	%r1412, %r237, 2;
	add.s32 	%r1413, %r551, %r1412;
	st.shared.u32 	[%r1413+-4], %r1775;
	shl.b32 	%r1414, %r243, 2;
	add.s32 	%r1415, %r551, %r1414;
	st.shared.u32 	[%r1415+-4], %r1776;
	shl.b32 	%r1416, %r249, 2;
	add.s32 	%r1417, %r551, %r1416;
	st.shared.u32 	[%r1417+-4], %r1777;
	shl.b32 	%r1418, %r255, 2;
	add.s32 	%r1419, %r551, %r1418;
	st.shared.u32 	[%r1419+-4], %r1778;
	shl.b32 	%r1420, %r261, 2;
	add.s32 	%r1421, %r551, %r1420;
	st.shared.u32 	[%r1421+-4], %r1779;
	shl.b32 	%r1422, %r267, 2;
	add.s32 	%r1423, %r551, %r1422;
	st.shared.u32 	[%r1423+-4], %r1780;
	shl.b32 	%r1424, %r273, 2;
	add.s32 	%r1425, %r551, %r1424;
	st.shared.u32 	[%r1425+-4], %r1781;
	shl.b32 	%r1426, %r1388, 2;
	add.s32 	%r1427, %r551, %r1426;
	st.shared.u32 	[%r1427+-4], %r1782;
	shl.b32 	%r1428, %r1, 3;
	add.s32 	%r1429, %r551, %r1428;
	add.s32 	%r279, %r1429, 29184;
	@%p109 bra 	$L__BB38_161;
	ld.param.u64 	%rd236, [_ZN3cub18CUB_300001_SM_10006detail10radix_sort29DeviceRadixSortOnesweepKernelINS1_5radix10policy_hubIiNS0_8NullTypeEyE10Policy1000ELNS0_9SortOrderE1EiS6_yiiNS1_21identity_decomposer_tEEEvPT5_SC_PT3_PKSD_PT1_PKSH_PT2_PKSL_T4_iiT6__param_3];
	cvta.to.global.u64 	%rd57, %rd236;
	shl.b64 	%rd58, %rd7, 3;
	add.s64 	%rd59, %rd57, %rd58;
	ld.global.u64 	%rd60, [%rd59];
	cvt.s64.s32 	%rd61, %r163;
	sub.s64 	%rd238, %rd60, %rd61;
	st.shared.u64 	[%r279], %rd238;
	setp.lt.s32 	%p111, %r3, 1;
	mov.u32 	%r1805, %r1759;
	@%p111 bra 	$L__BB38_160;
	mov.b32 	%r1803, -1;
	mov.u32 	%r1802, %r3;
	mov.u32 	%r1805, %r1759;
$L__BB38_156:
	ld.param.u64 	%rd229, [_ZN3cub18CUB_300001_SM_10006detail10radix_sort29DeviceRadixSortOnesweepKernelINS1_5radix10policy_hubIiNS0_8NullTypeEyE10Policy1000ELNS0_9SortOrderE1EiS6_yiiNS1_21identity_decomposer_tEEEvPT5_SC_PT3_PKSD_PT1_PKSH_PT2_PKSL_T4_iiT6__param_0];
	add.s32 	%r283, %r1802, -1;
	shl.b32 	%r1431, %r283, 8;
	add.s32 	%r1432, %r1431, %r1;
	cvta.to.global.u64 	%rd62, %rd229;
	mul.wide.s32 	%rd63, %r1432, 4;
	add.s64 	%rd16, %rd62, %rd63;
$L__BB38_157:
	membar.cta;
	ld.volatile.global.u32 	%r284, [%rd16];
	setp.eq.s32 	%p112, %r284, 0;
	@%p112 bra 	$L__BB38_157;
	and.b32  	%r1433, %r284, 1073741823;
	add.s32 	%r1805, %r1433, %r1805;
	setp.gt.s32 	%p113, %r284, -1;
	vote.sync.ballot.b32 	%r1803, %p113, %r1803;
	setp.gt.u32 	%p115, %r1802, 1;
	and.pred  	%p116, %p113, %p115;
	mov.u32 	%r1802, %r283;
	@%p116 bra 	$L__BB38_156;
	ld.shared.u64 	%rd238, [%r279];
$L__BB38_160:
	ld.param.u64 	%rd230, [_ZN3cub18CUB_300001_SM_10006detail10radix_sort29DeviceRadixSortOnesweepKernelINS1_5radix10policy_hubIiNS0_8NullTypeEyE10Policy1000ELNS0_9SortOrderE1EiS6_yiiNS1_21identity_decomposer_tEEEvPT5_SC_PT3_PKSD_PT1_PKSH_PT2_PKSL_T4_iiT6__param_0];
	or.b32  	%r1434, %r1805, -2147483648;
	cvta.to.global.u64 	%rd64, %rd230;
	shl.b32 	%r1435, %r3, 8;
	add.s32 	%r1436, %r1435, %r1;
	mul.wide.s32 	%rd65, %r1436, 4;
	add.s64 	%rd66, %rd64, %rd65;
	st.volatile.global.u32 	[%rd66], %r1434;
	sub.s32 	%r1437, %r1805, %r1759;
	cvt.s64.s32 	%rd67, %r1437;
	add.s64 	%rd68, %rd238, %rd67;
	st.shared.u64 	[%r279], %rd68;
$L__BB38_161:
	ld.param.u32 	%r1711, [_ZN3cub18CUB_300001_SM_10006detail10radix_sort29DeviceRadixSortOnesweepKernelINS1_5radix10policy_hubIiNS0_8NullTypeEyE10Policy1000ELNS0_9SortOrderE1EiS6_yiiNS1_21identity_decomposer_tEEEvPT5_SC_PT3_PKSD_PT1_PKSH_PT2_PKSL_T4_iiT6__param_8];
	ld.param.u64 	%rd233, [_ZN3cub18CUB_300001_SM_10006detail10radix_sort29DeviceRadixSortOnesweepKernelINS1_5radix10policy_hubIiNS0_8NullTypeEyE10Policy1000ELNS0_9SortOrderE1EiS6_yiiNS1_21identity_decomposer_tEEEvPT5_SC_PT3_PKSD_PT1_PKSH_PT2_PKSL_T4_iiT6__param_2];
	setp.gt.u32 	%p117, %r1, 255;
	mad.lo.s32 	%r288, %r3, 7296, 7296;
	setp.lt.s32 	%p118, %r288, %r1711;
	setp.eq.s64 	%p119, %rd233, 0;
	or.pred  	%p120, %p119, %p118;
	or.pred  	%p121, %p117, %p120;
	@%p121 bra 	$L__BB38_163;
	ld.param.u64 	%rd234, [_ZN3cub18CUB_300001_SM_10006detail10radix_sort29DeviceRadixSortOnesweepKernelINS1_5radix10policy_hubIiNS0_8NullTypeEyE10Policy1000ELNS0_9SortOrderE1EiS6_yiiNS1_21identity_decomposer_tEEEvPT5_SC_PT3_PKSD_PT1_PKSH_PT2_PKSL_T4_iiT6__param_2];
	ld.shared.u64 	%rd69, [%r279];
	cvt.s64.s32 	%rd70, %r1759;
	cvt.s64.s32 	%rd71, %r163;
	add.s64 	%rd72, %rd71, %rd70;
	add.s64 	%rd73, %rd72, %rd69;
	cvta.to.global.u64 	%rd74, %rd234;
	shl.b64 	%rd75, %rd7, 3;
	add.s64 	%rd76, %rd74, %rd75;
	st.global.u64 	[%rd76], %rd73;
$L__BB38_163:
	ld.param.u32 	%r1712, [_ZN3cub18CUB_300001_SM_10006detail10radix_sort29DeviceRadixSortOnesweepKernelINS1_5radix10policy_hubIiNS0_8NullTypeEyE10Policy1000ELNS0_9SortOrderE1EiS6_yiiNS1_21identity_decomposer_tEEEvPT5_SC_PT3_PKSD_PT1_PKSH_PT2_PKSL_T4_iiT6__param_8];
	shl.b32 	%r1438, %r1, 2;
	add.s32 	%r289, %r551, %r1438;
	setp.gt.s32 	%p122, %r288, %r1712;
	bar.sync 	0;
	@%p122 bra 	$L__BB38_165;
	ld.shared.u32 	%r1440, [%r289];
	shr.u32 	%r1441, %r1440, %r293;
	and.b32  	%r1442, %r1441, %r82;
	shl.b32 	%r1443, %r1442, 3;
	add.s32 	%r1445, %r551, 29184;
	add.s32 	%r1446, %r1445, %r1443;
	ld.shared.u64 	%rd77, [%r1446];
	add.s64 	%rd78, %rd77, %rd7;
	xor.b32  	%r1447, %r1440, 2147483647;
	shl.b64 	%rd79, %rd78, 2;
	add.s64 	%rd80, %rd1, %rd79;
	st.global.u32 	[%rd80], %r1447;
	bar.warp.sync 	-1;
	ld.shared.u32 	%r1448, [%r289+1536];
	shr.u32 	%r1449, %r1448, %r293;
	and.b32  	%r1450, %r1449, %r82;
	shl.b32 	%r1451, %r1450, 3;
	add.s32 	%r1452, %r1445, %r1451;
	ld.shared.u64 	%rd81, [%r1452];
	add.s64 	%rd82, %rd81, %rd7;
	xor.b32  	%r1453, %r1448, 2147483647;
	shl.b64 	%rd83, %rd82, 2;
	add.s64 	%rd84, %rd1, %rd83;
	st.global.u32 	[%rd84+1536], %r1453;
	bar.warp.sync 	-1;
	ld.shared.u32 	%r1454, [%r289+3072];
	shr.u32 	%r1455, %r1454, %r293;
	and.b32  	%r1456, %r1455, %r82;
	shl.b32 	%r1457, %r1456, 3;
	add.s32 	%r1458, %r1445, %r1457;
	ld.shared.u64 	%rd85, [%r1458];
	add.s64 	%rd86, %rd85, %rd7;
	xor.b32  	%r1459, %r1454, 2147483647;
	shl.b64 	%rd87, %rd86, 2;
	add.s64 	%rd88, %rd1, %rd87;
	st.global.u32 	[%rd88+3072], %r1459;
	bar.warp.sync 	-1;
	ld.shared.u32 	%r1460, [%r289+4608];
	shr.u32 	%r1461, %r1460, %r293;
	and.b32  	%r1462, %r1461, %r82;
	shl.b32 	%r1463, %r1462, 3;
	add.s32 	%r1464, %r1445, %r1463;
	ld.shared.u64 	%rd89, [%r1464];
	add.s64 	%rd90, %rd89, %rd7;
	xor.b32  	%r1465, %r1460, 2147483647;
	shl.b64 	%rd91, %rd90, 2;
	add.s64 	%rd92, %rd1, %rd91;
	st.global.u32 	[%rd92+4608], %r1465;
	bar.warp.sync 	-1;
	ld.shared.u32 	%r1466, [%r289+6144];
	shr.u32 	%r1467, %r1466, %r293;
	and.b32  	%r1468, %r1467, %r82;
	shl.b32 	%r1469, %r1468, 3;
	add.s32 	%r1470, %r1445, %r1469;
	ld.shared.u64 	%rd93, [%r1470];
	add.s64 	%rd94, %rd93, %rd7;
	xor.b32  	%r1471, %r1466, 2147483647;
	shl.b64 	%rd95, %rd94, 2;
	add.s64 	%rd96, %rd1, %rd95;
	st.global.u32 	[%rd96+6144], %r1471;
	bar.warp.sync 	-1;
	ld.shared.u32 	%r1472, [%r289+7680];
	shr.u32 	%r1473, %r1472, %r293;
	and.b32  	%r1474, %r1473, %r82;
	shl.b32 	%r1475, %r1474, 3;
	add.s32 	%r1476, %r1445, %r1475;
	ld.shared.u64 	%rd97, [%r1476];
	add.s64 	%rd98, %rd97, %rd7;
	xor.b32  	%r1477, %r1472, 2147483647;
	shl.b64 	%rd99, %rd98, 2;
	add.s64 	%rd100, %rd1, %rd99;
	st.global.u32 	[%rd100+7680], %r1477;
	bar.warp.sync 	-1;
	ld.shared.u32 	%r1478, [%r289+9216];
	shr.u32 	%r1479, %r1478, %r293;
	and.b32  	%r1480, %r1479, %r82;
	shl.b32 	%r1481, %r1480, 3;
	add.s32 	%r1482, %r1445, %r1481;
	ld.shared.u64 	%rd101, [%r1482];
	add.s64 	%rd102, %rd101, %rd7;
	xor.b32  	%r1483, %r1478, 2147483647;
	shl.b64 	%rd103, %rd102, 2;
	add.s64 	%rd104, %rd1, %rd103;
	st.global.u32 	[%rd104+9216], %r1483;
	bar.warp.sync 	-1;
	ld.shared.u32 	%r1484, [%r289+10752];
	shr.u32 	%r1485, %r1484, %r293;
	and.b32  	%r1486, %r1485, %r82;
	shl.b32 	%r1487, %r1486, 3;
	add.s32 	%r1488, %r1445, %r1487;
	ld.shared.u64 	%rd105, [%r1488];
	add.s64 	%rd106, %rd105, %rd7;
	xor.b32  	%r1489, %r1484, 2147483647;
	shl.b64 	%rd107, %rd106, 2;
	add.s64 	%rd108, %rd1, %rd107;
	st.global.u32 	[%rd108+10752], %r1489;
	bar.warp.sync 	-1;
	ld.shared.u32 	%r1490, [%r289+12288];
	shr.u32 	%r1491, %r1490, %r293;
	and.b32  	%r1492, %r1491, %r82;
	shl.b32 	%r1493, %r1492, 3;
	add.s32 	%r1494, %r1445, %r1493;
	ld.shared.u64 	%rd109, [%r1494];
	add.s64 	%rd110, %rd109, %rd7;
	xor.b32  	%r1495, %r1490, 2147483647;
	shl.b64 	%rd111, %rd110, 2;
	add.s64 	%rd112, %rd1, %rd111;
	st.global.u32 	[%rd112+12288], %r1495;
	bar.warp.sync 	-1;
	ld.shared.u32 	%r1496, [%r289+13824];
	shr.u32 	%r1497, %r1496, %r293;
	and.b32  	%r1498, %r1497, %r82;
	shl.b32 	%r1499, %r1498, 3;
	add.s32 	%r1500, %r1445, %r1499;
	ld.shared.u64 	%rd113, [%r1500];
	add.s64 	%rd114, %rd113, %rd7;
	xor.b32  	%r1501, %r1496, 2147483647;
	shl.b64 	%rd115, %rd114, 2;
	add.s64 	%rd116, %rd1, %rd115;
	st.global.u32 	[%rd116+13824], %r1501;
	bar.warp.sync 	-1;
	ld.shared.u32 	%r1502, [%r289+15360];
	shr.u32 	%r1503, %r1502, %r293;
	and.b32  	%r1504, %r1503, %r82;
	shl.b32 	%r1505, %r1504, 3;
	add.s32 	%r1506, %r1445, %r1505;
	ld.shared.u64 	%rd117, [%r1506];
	add.s64 	%rd118, %rd117, %rd7;
	xor.b32  	%r1507, %r1502, 2147483647;
	shl.b64 	%rd119, %rd118, 2;
	add.s64 	%rd120, %rd1, %rd119;
	st.global.u32 	[%rd120+15360], %r1507;
	bar.warp.sync 	-1;
	ld.shared.u32 	%r1508, [%r289+16896];
	shr.u32 	%r1509, %r1508, %r293;
	and.b32  	%r1510, %r1509, %r82;
	shl.b32 	%r1511, %r1510, 3;
	add.s32 	%r1512, %r1445, %r1511;
	ld.shared.u64 	%rd121, [%r1512];
	add.s64 	%rd122, %rd121, %rd7;
	xor.b32  	%r1513, %r1508, 2147483647;
	shl.b64 	%rd123, %rd122, 2;
	add.s64 	%rd124, %rd1, %rd123;
	st.global.u32 	[%rd124+16896], %r1513;
	bar.warp.sync 	-1;
	ld.shared.u32 	%r1514, [%r289+18432];
	shr.u32 	%r1515, %r1514, %r293;
	and.b32  	%r1516, %r1515, %r82;
	shl.b32 	%r1517, %r1516, 3;
	add.s32 	%r1518, %r1445, %r1517;
	ld.shared.u64 	%rd125, [%r1518];
	add.s64 	%rd126, %rd125, %rd7;
	xor.b32  	%r1519, %r1514, 2147483647;
	shl.b64 	%rd127, %rd126, 2;
	add.s64 	%rd128, %rd1, %rd127;
	st.global.u32 	[%rd128+18432], %r1519;
	bar.warp.sync 	-1;
	ld.shared.u32 	%r1520, [%r289+19968];
	shr.u32 	%r1521, %r1520, %r293;
	and.b32  	%r1522, %r1521, %r82;
	shl.b32 	%r1523, %r1522, 3;
	add.s32 	%r1524, %r1445, %r1523;
	ld.shared.u64 	%rd129, [%r1524];
	add.s64 	%rd130, %rd129, %rd7;
	xor.b32  	%r1525, %r1520, 2147483647;
	shl.b64 	%rd131, %rd130, 2;
	add.s64 	%rd132, %rd1, %rd131;
	st.global.u32 	[%rd132+19968], %r1525;
	bar.warp.sync 	-1;
	ld.shared.u32 	%r1526, [%r289+21504];
	shr.u32 	%r1527, %r1526, %r293;
	and.b32  	%r1528, %r1527, %r82;
	shl.b32 	%r1529, %r1528, 3;
	add.s32 	%r1530, %r1445, %r1529;
	ld.shared.u64 	%rd133, [%r1530];
	add.s64 	%rd134, %rd133, %rd7;
	xor.b32  	%r1531, %r1526, 2147483647;
	shl.b64 	%rd135, %rd134, 2;
	add.s64 	%rd136, %rd1, %rd135;
	st.global.u32 	[%rd136+21504], %r1531;
	bar.warp.sync 	-1;
	ld.shared.u32 	%r1532, [%r289+23040];
	shr.u32 	%r1533, %r1532, %r293;
	and.b32  	%r1534, %r1533, %r82;
	shl.b32 	%r1535, %r1534, 3;
	add.s32 	%r1536, %r1445, %r1535;
	ld.shared.u64 	%rd137, [%r1536];
	add.s64 	%rd138, %rd137, %rd7;
	xor.b32  	%r1537, %r1532, 2147483647;
	shl.b64 	%rd139, %rd138, 2;
	add.s64 	%rd140, %rd1, %rd139;
	st.global.u32 	[%rd140+23040], %r1537;
	bar.warp.sync 	-1;
	ld.shared.u32 	%r1538, [%r289+24576];
	shr.u32 	%r1539, %r1538, %r293;
	and.b32  	%r1540, %r1539, %r82;
	shl.b32 	%r1541, %r1540, 3;
	add.s32 	%r1542, %r1445, %r1541;
	ld.shared.u64 	%rd141, [%r1542];
	add.s64 	%rd142, %rd141, %rd7;
	xor.b32  	%r1543, %r1538, 2147483647;
	shl.b64 	%rd143, %rd142, 2;
	add.s64 	%rd144, %rd1, %rd143;
	st.global.u32 	[%rd144+24576], %r1543;
	bar.warp.sync 	-1;
	ld.shared.u32 	%r1544, [%r289+26112];
	shr.u32 	%r1545, %r1544, %r293;
	and.b32  	%r1546, %r1545, %r82;
	shl.b32 	%r1547, %r1546, 3;
	add.s32 	%r1548, %r1445, %r1547;
	ld.shared.u64 	%rd145, [%r1548];
	add.s64 	%rd146, %rd145, %rd7;
	xor.b32  	%r1549, %r1544, 2147483647;
	shl.b64 	%rd147, %rd146, 2;
	add.s64 	%rd148, %rd1, %rd147;
	st.global.u32 	[%rd148+26112], %r1549;
	bar.warp.sync 	-1;
	ld.shared.u32 	%r1550, [%r289+27648];
	shr.u32 	%r1551, %r1550, %r293;
	and.b32  	%r1552, %r1551, %r82;
	shl.b32 	%r1553, %r1552, 3;
	add.s32 	%r1554, %r1445, %r1553;
	ld.shared.u64 	%rd149, [%r1554];
	add.s64 	%rd150, %rd149, %rd7;
	xor.b32  	%r1555, %r1550, 2147483647;
	shl.b64 	%rd151, %rd150, 2;
	add.s64 	%rd152, %rd1, %rd151;
	st.global.u32 	[%rd152+27648], %r1555;
	bar.warp.sync 	-1;
	bra.uni 	$L__BB38_204;
$L__BB38_165:
	ld.param.u32 	%r1713, [_ZN3cub18CUB_300001_SM_10006detail10radix_sort29DeviceRadixSortOnesweepKernelINS1_5radix10policy_hubIiNS0_8NullTypeEyE10Policy1000ELNS0_9SortOrderE1EiS6_yiiNS1_21identity_decomposer_tEEEvPT5_SC_PT3_PKSD_PT1_PKSH_PT2_PKSL_T4_iiT6__param_8];
	mad.lo.s32 	%r290, %r3, -7296, %r1713;
	setp.ge.s32 	%p123, %r1, %r290;
	@%p123 bra 	$L__BB38_167;
	ld.shared.u32 	%r1556, [%r289];
	shr.u32 	%r1557, %r1556, %r293;
	and.b32  	%r1558, %r1557, %r82;
	shl.b32 	%r1559, %r1558, 3;
	add.s32 	%r1561, %r551, %r1559;
	ld.shared.u64 	%rd153, [%r1561+29184];
	xor.b32  	%r1562, %r1556, 2147483647;
	add.s64 	%rd154, %rd153, %rd7;
	shl.b64 	%rd155, %rd154, 2;
	add.s64 	%rd156, %rd1, %rd155;
	st.global.u32 	[%rd156], %r1562;
$L__BB38_167:
	bar.warp.sync 	-1;
	add.s32 	%r1563, %r1, 384;
	setp.ge.s32 	%p124, %r1563, %r290;
	@%p124 bra 	$L__BB38_169;
	ld.shared.u32 	%r1564, [%r289+1536];
	shr.u32 	%r1565, %r1564, %r293;
	and.b32  	%r1566, %r1565, %r82;
	shl.b32 	%r1567, %r1566, 3;
	add.s32 	%r1569, %r551, %r1567;
	ld.shared.u64 	%rd157, [%r1569+29184];
	xor.b32  	%r1570, %r1564, 2147483647;
	add.s64 	%rd158, %rd157, %rd7;
	shl.b64 	%rd159, %rd158, 2;
	add.s64 	%rd160, %rd1, %rd159;
	st.global.u32 	[%rd160+1536], %r1570;
$L__BB38_169:
	bar.warp.sync 	-1;
	add.s32 	%r1571, %r1, 768;
	setp.ge.s32 	%p125, %r1571, %r290;
	@%p125 bra 	$L__BB38_171;
	ld.shared.u32 	%r1572, [%r289+3072];
	shr.u32 	%r1573, %r1572, %r293;
	and.b32  	%r1574, %r1573, %r82;
	shl.b32 	%r1575, %r1574, 3;
	add.s32 	%r1577, %r551, %r1575;
	ld.shared.u64 	%rd161, [%r1577+29184];
	xor.b32  	%r1578, %r1572, 2147483647;
	add.s64 	%rd162, %rd161, %rd7;
	shl.b64 	%rd163, %rd162, 2;
	add.s64 	%rd164, %rd1, %rd163;
	st.global.u32 	[%rd164+3072], %r1578;
$L__BB38_171:
	bar.warp.sync 	-1;
	add.s32 	%r1579, %r1, 1152;
	setp.ge.s32 	%p126, %r1579, %r290;
	@%p126 bra 	$L__BB38_173;
	ld.shared.u32 	%r1580, [%r289+4608];
	shr.u32 	%r1581, %r1580, %r293;
	and.b32  	%r1582, %r1581, %r82;
	shl.b32 	%r1583, %r1582, 3;
	add.s32 	%r1585, %r551, %r1583;
	ld.shared.u64 	%rd165, [%r1585+29184];
	xor.b32  	%r1586, %r1580, 2147483647;
	add.s64 	%rd166, %rd165, %rd7;
	shl.b64 	%rd167, %rd166, 2;
	add.s64 	%rd168, %rd1, %rd167;
	st.global.u32 	[%rd168+4608], %r1586;
$L__BB38_173:
	bar.warp.sync 	-1;
	add.s32 	%r1587, %r1, 1536;
	setp.ge.s32 	%p127, %r1587, %r290;
	@%p127 bra 	$L__BB38_175;
	ld.shared.u32 	%r1588, [%r289+6144];
	shr.u32 	%r1589, %r1588, %r293;
	and.b32  	%r1590, %r1589, %r82;
	shl.b32 	%r1591, %r1590, 3;
	add.s32 	%r1593, %r551, %r1591;
	ld.shared.u64 	%rd169, [%r1593+29184];
	xor.b32  	%r1594, %r1588, 2147483647;
	add.s64 	%rd170, %rd169, %rd7;
	shl.b64 	%rd171, %rd170, 2;
	add.s64 	%rd172, %rd1, %rd171;
	st.global.u32 	[%rd172+6144], %r1594;
$L__BB38_175:
	bar.warp.sync 	-1;
	add.s32 	%r1595, %r1, 1920;
	setp.ge.s32 	%p128, %r1595, %r290;
	@%p128 bra 	$L__BB38_177;
	ld.shared.u32 	%r1596, [%r289+7680];
	shr.u32 	%r1597, %r1596, %r293;
	and.b32  	%r1598, %r1597, %r82;
	shl.b32 	%r1599, %r1598, 3;
	add.s32 	%r1601, %r551, %r1599;
	ld.shared.u64 	%rd173, [%r1601+29184];
	xor.b32  	%r1602, %r1596, 2147483647;
	add.s64 	%rd174, %rd173, %rd7;
	shl.b64 	%rd175, %rd174, 2;
	add.s64 	%rd176, %rd1, %rd175;
	st.global.u32 	[%rd176+7680], %r1602;
$L__BB38_177:
	bar.warp.sync 	-1;
	add.s32 	%r1603, %r1, 2304;
	setp.ge.s32 	%p129, %r1603, %r290;
	@%p129 bra 	$L__BB38_179;
	ld.shared.u32 	%r1604, [%r289+9216];
	shr.u32 	%r1605, %r1604, %r293;
	and.b32  	%r1606, %r1605, %r82;
	shl.b32 	%r1607, %r1606, 3;
	add.s32 	%r1609, %r551, %r1607;
	ld.shared.u64 	%rd177, [%r1609+29184];
	xor.b32  	%r1610, %r1604, 2147483647;
	add.s64 	%rd178, %rd177, %rd7;
	shl.b64 	%rd179, %rd178, 2;
	add.s64 	%rd180, %rd1, %rd179;
	st.global.u32 	[%rd180+9216], %r1610;
$L__BB38_179:
	bar.warp.sync 	-1;
	add.s32 	%r1611, %r1, 2688;
	setp.ge.s32 	%p130, %r1611, %r290;
	@%p130 bra 	$L__BB38_181;
	ld.shared.u32 	%r1612, [%r289+10752];
	shr.u32 	%r1613, %r1612, %r293;
	and.b32  	%r1614, %r1613, %r82;
	shl.b32 	%r1615, %r1614, 3;
	add.s32 	%r1617, %r551, %r1615;
	ld.shared.u64 	%rd181, [%r1617+29184];
	xor.b32  	%r1618, %r1612, 2147483647;
	add.s64 	%rd182, %rd181, %rd7;
	shl.b64 	%rd183, %rd182, 2;
	add.s64 	%rd184, %rd1, %rd183;
	st.global.u32 	[%rd184+10752], %r1618;
$L__BB38_181:
	bar.warp.sync 	-1;
	or.b32  	%r1619, %r1, 3072;
	setp.ge.s32 	%p131, %r1619, %r290;
	@%p131 bra 	$L__BB38_183;
	ld.shared.u32 	%r1620, [%r289+12288];
	shr.u32 	%r1621, %r1620, %r293;
	and.b32  	%r1622, %r1621, %r82;
	shl.b32 	%r1623, %r1622, 3;
	add.s32 	%r1625, %r551, %r1623;
	ld.shared.u64 	%rd185, [%r1625+29184];
	xor.b32  	%r1626, %r1620, 2147483647;
	add.s64 	%rd186, %rd185, %rd7;
	shl.b64 	%rd187, %rd186, 2;
	add.s64 	%rd188, %rd1, %rd187;
	st.global.u32 	[%rd188+12288], %r1626;
$L__BB38_183:
	bar.warp.sync 	-1;
	add.s32 	%r1627, %r1, 3456;
	setp.ge.s32 	%p132, %r1627, %r290;
	@%p132 bra 	$L__BB38_185;
	ld.shared.u32 	%r1628, [%r289+13824];
	shr.u32 	%r1629, %r1628, %r293;
	and.b32  	%r1630, %r1629, %r82;
	shl.b32 	%r1631, %r1630, 3;
	add.s32 	%r1633, %r551, %r1631;
	ld.shared.u64 	%rd189, [%r1633+29184];
	xor.b32  	%r1634, %r1628, 2147483647;
	add.s64 	%rd190, %rd189, %rd7;
	shl.b64 	%rd191, %rd190, 2;
	add.s64 	%rd192, %rd1, %rd191;
	st.global.u32 	[%rd192+13824], %r1634;
$L__BB38_185:
	bar.warp.sync 	-1;
	add.s32 	%r1635, %r1, 3840;
	setp.ge.s32 	%p133, %r1635, %r290;
	@%p133 bra 	$L__BB38_187;
	ld.shared.u32 	%r1636, [%r289+15360];
	shr.u32 	%r1637, %r1636, %r293;
	and.b32  	%r1638, %r1637, %r82;
	shl.b32 	%r1639, %r1638, 3;
	add.s32 	%r1641, %r551, %r1639;
	ld.shared.u64 	%rd193, [%r1641+29184];
	xor.b32  	%r1642, %r1636, 2147483647;
	add.s64 	%rd194, %rd193, %rd7;
	shl.b64 	%rd195, %rd194, 2;
	add.s64 	%rd196, %rd1, %rd195;
	st.global.u32 	[%rd196+15360], %r1642;
$L__BB38_187:
	bar.warp.sync 	-1;
	add.s32 	%r1643, %r1, 4224;
	setp.ge.s32 	%p134, %r1643, %r290;
	@%p134 bra 	$L__BB38_189;
	ld.shared.u32 	%r1644, [%r289+16896];
	shr.u32 	%r1645, %r1644, %r293;
	and.b32  	%r1646, %r1645, %r82;
	shl.b32 	%r1647, %r1646, 3;
	add.s32 	%r1649, %r551, %r1647;
	ld.shared.u64 	%rd197, [%r1649+29184];
	xor.b32  	%r1650, %r1644, 2147483647;
	add.s64 	%rd198, %rd197, %rd7;
	shl.b64 	%rd199, %rd198, 2;
	add.s64 	%rd200, %rd1, %rd199;
	st.global.u32 	[%rd200+16896], %r1650;
$L__BB38_189:
	bar.warp.sync 	-1;
	add.s32 	%r1651, %r1, 4608;
	setp.ge.s32 	%p135, %r1651, %r290;
	@%p135 bra 	$L__BB38_191;
	ld.shared.u32 	%r1652, [%r289+18432];
	shr.u32 	%r1653, %r1652, %r293;
	and.b32  	%r1654, %r1653, %r82;
	shl.b32 	%r1655, %r1654, 3;
	add.s32 	%r1657, %r551, %r1655;
	ld.shared.u64 	%rd201, [%r1657+29184];
	xor.b32  	%r1658, %r1652, 2147483647;
	add.s64 	%rd202, %rd201, %rd7;
	shl.b64 	%rd203, %rd202, 2;
	add.s64 	%rd204, %rd1, %rd203;
	st.global.u32 	[%rd204+18432], %r1658;
$L__BB38_191:
	bar.warp.sync 	-1;
	add.s32 	%r1659, %r1, 4992;
	setp.ge.s32 	%p136, %r1659, %r290;
	@%p136 bra 	$L__BB38_193;
	ld.shared.u32 	%r1660, [%r289+19968];
	shr.u32 	%r1661, %r1660, %r293;
	and.b32  	%r1662, %r1661, %r82;
	shl.b32 	%r1663, %r1662, 3;
	add.s32 	%r1665, %r551, %r1663;
	ld.shared.u64 	%rd205, [%r1665+29184];
	xor.b32  	%r1666, %r1660, 2147483647;
	add.s64 	%rd206, %rd205, %rd7;
	shl.b64 	%rd207, %rd206, 2;
	add.s64 	%rd208, %rd1, %rd207;
	st.global.u32 	[%rd208+19968], %r1666;
$L__BB38_193:
	bar.warp.sync 	-1;
	add.s32 	%r1667, %r1, 5376;
	setp.ge.s32 	%p137, %r1667, %r290;
	@%p137 bra 	$L__BB38_195;
	ld.shared.u32 	%r1668, [%r289+21504];
	shr.u32 	%r1669, %r1668, %r293;
	and.b32  	%r1670, %r1669, %r82;
	shl.b32 	%r1671, %r1670, 3;
	add.s32 	%r1673, %r551, %r1671;
	ld.shared.u64 	%rd209, [%r1673+29184];
	xor.b32  	%r1674, %r1668, 2147483647;
	add.s64 	%rd210, %rd209, %rd7;
	shl.b64 	%rd211, %rd210, 2;
	add.s64 	%rd212, %rd1, %rd211;
	st.global.u32 	[%rd212+21504], %r1674;
$L__BB38_195:
	bar.warp.sync 	-1;
	add.s32 	%r1675, %r1, 5760;
	setp.ge.s32 	%p138, %r1675, %r290;
	@%p138 bra 	$L__BB38_197;
	ld.shared.u32 	%r1676, [%r289+23040];
	shr.u32 	%r1677, %r1676, %r293;
	and.b32  	%r1678, %r1677, %r82;
	shl.b32 	%r1679, %r1678, 3;
	add.s32 	%r1681, %r551, %r1679;
	ld.shared.u64 	%rd213, [%r1681+29184];
	xor.b32  	%r1682, %r1676, 2147483647;
	add.s64 	%rd214, %rd213, %rd7;
	shl.b64 	%rd215, %rd214, 2;
	add.s64 	%rd216, %rd1, %rd215;
	st.global.u32 	[%rd216+23040], %r1682;
$L__BB38_197:
	bar.warp.sync 	-1;
	or.b32  	%r1683, %r1, 6144;
	setp.ge.s32 	%p139, %r1683, %r290;
	@%p139 bra 	$L__BB38_199;
	ld.shared.u32 	%r1684, [%r289+24576];
	shr.u32 	%r1685, %r1684, %r293;
	and.b32  	%r1686, %r1685, %r82;
	shl.b32 	%r1687, %r1686, 3;
	add.s32 	%r1689, %r551, %r1687;
	ld.shared.u64 	%rd217, [%r1689+29184];
	xor.b32  	%r1690, %r1684, 2147483647;
	add.s64 	%rd218, %rd217, %rd7;
	shl.b64 	%rd219, %rd218, 2;
	add.s64 	%rd220, %rd1, %rd219;
	st.global.u32 	[%rd220+24576], %r1690;
$L__BB38_199:
	bar.warp.sync 	-1;
	add.s32 	%r1691, %r1, 6528;
	setp.ge.s32 	%p140, %r1691, %r290;
	@%p140 bra 	$L__BB38_201;
	ld.shared.u32 	%r1692, [%r289+26112];
	shr.u32 	%r1693, %r1692, %r293;
	and.b32  	%r1694, %r1693, %r82;
	shl.b32 	%r1695, %r1694, 3;
	add.s32 	%r1697, %r551, %r1695;
	ld.shared.u64 	%rd221, [%r1697+29184];
	xor.b32  	%r1698, %r1692, 2147483647;
	add.s64 	%rd222, %rd221, %rd7;
	shl.b64 	%rd223, %rd222, 2;
	add.s64 	%rd224, %rd1, %rd223;
	st.global.u32 	[%rd224+26112], %r1698;
$L__BB38_201:
	bar.warp.sync 	-1;
	add.s32 	%r1699, %r1, 6912;
	ld.shared.u32 	%r291, [%r289+27648];
	shr.u32 	%r1700, %r291, %r293;
	and.b32  	%r1701, %r1700, %r82;
	shl.b32 	%r1702, %r1701, 3;
	add.s32 	%r1704, %r551, %r1702;
	ld.shared.u64 	%rd225, [%r1704+29184];
	add.s64 	%rd19, %rd225, %rd7;
	setp.ge.s32 	%p141, %r1699, %r290;
	@%p141 bra 	$L__BB38_203;
	xor.b32  	%r1705, %r291, 2147483647;
	shl.b64 	%rd226, %rd19, 2;
	add.s64 	%rd227, %rd1, %rd226;
	st.global.u32 	[%rd227+27648], %r1705;
$L__BB38_203:
	bar.warp.sync 	-1;
$L__BB38_204:
	ret;

}
	// .globl	_ZN3cub18CUB_300001_SM_10006detail10radix_sort31DeviceRadixSortSingleTileKernelINS1_5radix10policy_hubIfNS0_8NullTypeEyE10Policy1000ELNS0_9SortOrderE0EfS6_yNS1_21identity_decomposer_tEEEvPKT1_PSB_PKT2_PSF_T3_iiT4_
.visible .entry _ZN3cub18CUB_300001_SM_10006detail10radix_sort31DeviceRadixSortSingleTileKernelINS1_5radix10policy_hubIfNS0_8NullTypeEyE10Policy1000ELNS0_9SortOrderE0EfS6_yNS1_21identity_decomposer_tEEEvPKT1_PSB_PKT2_PSF_T3_iiT4_(
	.param .u64 .ptr .align 1 _ZN3cub18CUB_300001_SM_10006detail10radix_sort31DeviceRadixSortSingleTileKernelINS1_5radix10policy_hubIfNS0_8NullTypeEyE10Policy1000ELNS0_9SortOrderE0EfS6_yNS1_21identity_decomposer_tEEEvPKT1_PSB_PKT2_PSF_T3_iiT4__param_0,
	.param .u64 .ptr .align 1 _ZN3cub18CUB_300001_SM_10006detail10radix_sort31DeviceRadixSortSingleTileKernelINS1_5radix10policy_hubIfNS0_8NullTypeEyE10Policy1000ELNS0_9SortOrderE0EfS6_yNS1_21identity_decomposer_tEEEvPKT1_PSB_PKT2_PSF_T3_iiT4__param_1,
	.param .u64 .ptr .align 1 _ZN3cub18CUB_300001_SM_10006detail10radix_sort31DeviceRadixSortSingleTileKernelINS1_5radix10policy_hubIfNS0_8NullTypeEyE10Policy1000ELNS0_9SortOrderE0EfS6_yNS1_21identity_decomposer_tEEEvPKT1_PSB_PKT2_PSF_T3_iiT4__param_2,
	.param .u64 .ptr .align 1 _ZN3cub18CUB_300001_SM_10006detail10radix_sort31DeviceRadixSortSingleTileKernelINS1_5radix10policy_hubIfNS0_8NullTypeEyE10Policy1000ELNS0_9SortOrderE0EfS6_yNS1_21identity_decomposer_tEEEvPKT1_PSB_PKT2_PSF_T3_iiT4__param_3,
	.param .u64 _ZN3cub18CUB_300001_SM_10006detail10radix_sort31DeviceRadixSortSingleTileKernelINS1_5radix10policy_hubIfNS0_8NullTypeEyE10Policy1000ELNS0_9SortOrderE0EfS6_yNS1_21identity_decomposer_tEEEvPKT1_PSB_PKT2_PSF_T3_iiT4__param_4,
	.param .u32 _ZN3cub18CUB_300001_SM_10006detail10radix_sort31DeviceRadixSortSingleTileKernelINS1_5radix10policy_hubIfNS0_8NullTypeEyE10Policy1000ELNS0_9SortOrderE0EfS6_yNS1_21identity_decomposer_tEEEvPKT1_PSB_PKT2_PSF_T3_iiT4__param_5,
	.param .u32 _ZN3cub18CUB_300001_SM_10006detail10radix_sort31DeviceRadixSortSingleTileKernelINS1_5radix10policy_hubIfNS0_8NullTypeEyE10Policy1000ELNS0_9SortOrderE0EfS6_yNS1_21identity_decomposer_tEEEvPKT1_PSB_PKT2_PSF_T3_iiT4__param_6,
	.param .align 1 .b8 _ZN3cub18CUB_300001_SM_10006detail10radix_sort31DeviceRadixSortSingleTileKernelINS1_5radix10policy_hubIfNS0_8NullTypeEyE10Policy1000ELNS0_9SortOrderE0EfS6_yNS1_21identity_decomposer_tEEEvPKT1_PSB_PKT2_PSF_T3_iiT4__param_7[1]
)
.maxntid 256
.minnctapersm 1
{
	.reg .pred 	%p<109>;
	.reg .b16 	%rs<39>;
	.reg .b32 	%r<782>;
	.reg .b64 	%rd<29>;
	// demoted variable
	.shared .align 16 .b8 _ZZN3cub18CUB_300001_SM_10006detail10radix_sort31DeviceRadixSortSingleTileKernelINS1_5radix10policy_hubIfNS0_8NullTypeEyE10Policy1000ELNS0_9SortOrderE0EfS6_yNS1_21identity_decomposer_tEEEvPKT1_PSB_PKT2_PSF_T3_iiT4_E12temp_storage[33856];
	ld.param.u64 	%rd5, [_ZN3cub18CUB_300001_SM_10006detail10radix_sort31DeviceRadixSortSingleTileKernelINS1_5radix10policy_hubIfNS0_8NullTypeEyE10Policy1000ELNS0_9SortOrderE0EfS6_yNS1_21identity_decomposer_tEEEvPKT1_PSB_PKT2_PSF_T3_iiT4__param_0];
	ld.param.u64 	%rd3, [_ZN3cub18CUB_300001_SM_10006detail10radix_sort31DeviceRadixSortSingleTileKernelINS1_5radix10policy_hubIfNS0_8NullTypeEyE10Policy1000ELNS0_9SortOrderE0EfS6_yNS1_21identity_decomposer_tEEEvPKT1_PSB_PKT2_PSF_T3_iiT4__param_1];
	ld.param.u64 	%rd4, [_ZN3cub18CUB_300001_SM_10006detail10radix_sort31DeviceRadixSortSingleTileKernelINS1_5radix10policy_hubIfNS0_8NullTypeEyE10Policy1000ELNS0_9SortOrderE0EfS6_yNS1_21identity_decomposer_tEEEvPKT1_PSB_PKT2_PSF_T3_iiT4__param_4];
	ld.param.u32 	%r208, [_ZN3cub18CUB_300001_SM_10006detail10radix_sort31DeviceRadixSortSingleTileKernelINS1_5radix10policy_hubIfNS0_8NullTypeEyE10Policy1000ELNS0_9SortOrderE0EfS6_yNS1_21identity_decomposer_tEEEvPKT1_PSB_PKT2_PSF_T3_iiT4__param_5];
	ld.param.u32 	%r209, [_ZN3cub18CUB_300001_SM_10006detail10radix_sort31DeviceRadixSortSingleTileKernelINS1_5radix10policy_hubIfNS0_8NullTypeEyE10Policy1000ELNS0_9SortOrderE0EfS6_yNS1_21identity_decomposer_tEEEvPKT1_PSB_PKT2_PSF_T3_iiT4__param_6];
	cvta.to.global.u64 	%rd6, %rd5;
	cvt.u32.u64 	%r1, %rd4;
	mov.u32 	%r2, %tid.x;
	mul.lo.s32 	%r3, %r2, 19;
	setp.ge.s32 	%p1, %r3, %r1;
	mul.wide.u32 	%rd7, %r3, 4;
	add.s64 	%rd1, %rd6, %rd7;
	mov.b32 	%r740, 2147483647;
	@%p1 bra 	$L__BB39_2;
	ld.global.u32 	%r740, [%rd1];
$L__BB39_2:
	add.s32 	%r212, %r3, 1;
	setp.ge.s32 	%p2, %r212, %r1;
	mov.b32 	%r741, 2147483647;
	@%p2 bra 	$L__BB39_4;
	ld.global.u32 	%r741, [%rd1+4];
$L__BB39_4:
	add.s32 	%r214, %r3, 2;
	setp.ge.s32 	%p3, %r214, %r1;
	mov.b32 	%r742, 2147483647;
	@%p3 bra 	$L__BB39_6;
	ld.global.u32 	%r742, [%rd1+8];
$L__BB39_6:
	add.s32 	%r216, %r3, 3;
	setp.ge.s32 	%p4, %r216, %r1;
	mov.b32 	%r743, 2147483647;
	@%p4 bra 	$L__BB39_8;
	ld.global.u32 	%r743, [%rd1+12];
$L__BB39_8:
	add.s32 	%r218, %r3, 4;
	setp.ge.s32 	%p5, %r218, %r1;
	mov.b32 	%r744, 2147483647;
	@%p5 bra 	$L__BB39_10;
	ld.global.u32 	%r744, [%rd1+16];
$L__BB39_10:
	add.s32 	%r220, %r3, 5;
	setp.ge.s32 	%p6, %r220, %r1;
	mov.b32 	%r745, 2147483647;
	@%p6 bra 	$L__BB39_12;
	ld.global.u32 	%r745, [%rd1+20];
$L__BB39_12:
	add.s32 	%r222, %r3, 6;
	setp.ge.s32 	%p7, %r222, %r1;
	mov.b32 	%r746, 2147483647;
	@%p7 bra 	$L__BB39_14;
	ld.global.u32 	%r746, [%rd1+24];
$L__BB39_14:
	add.s32 	%r224, %r3, 7;
	setp.ge.s32 	%p8, %r224, %r1;
	mov.b32 	%r747, 2147483647;
	@%p8 bra 	$L__BB39_16;
	ld.global.u32 	%r747, [%rd1+28];
$L__BB39_16:
	add.s32 	%r226, %r3, 8;
	setp.ge.s32 	%p9, %r226, %r1;
	mov.b32 	%r748, 2147483647;
	@%p9 bra 	$L__BB39_18;
	ld.global.u32 	%r748, [%rd1+32];
$L__BB39_18:
	add.s32 	%r228, %r3, 9;
	setp.ge.s32 	%p10, %r228, %r1;
	mov.b32 	%r749, 2147483647;
	@%p10 bra 	$L__BB39_20;
	ld.global.u32 	%r749, [%rd1+36];
$L__BB39_20:
	add.s32 	%r230, %r3, 10;
	setp.ge.s32 	%p11, %r230, %r1;
	mov.b32 	%r750, 2147483647;
	@%p11 bra 	$L__BB39_22;
	ld.global.u32 	%r750, [%rd1+40];
$L__BB39_22:
	add.s32 	%r232, %r3, 11;
	setp.ge.s32 	%p12, %r232, %r1;
	mov.b32 	%r751, 2147483647;
	@%p12 bra 	$L__BB39_24;
	ld.global.u32 	%r751, [%rd1+44];
$L__BB39_24:
	add.s32 	%r234, %r3, 12;
	setp.ge.s32 	%p13, %r234, %r1;
	mov.b32 	%r752, 2147483647;
	@%p13 bra 	$L__BB39_26;
	ld.global.u32 	%r752, [%rd1+48];
$L__BB39_26:
	add.s32 	%r236, %r3, 13;
	setp.ge.s32 	%p14, %r236, %r1;
	mov.b32 	%r753, 2147483647;
	@%p14 bra 	$L__BB39_28;
	ld.global.u32 	%r753, [%rd1+52];
$L__BB39_28:
	add.s32 	%r238, %r3, 14;
	setp.ge.s32 	%p15, %r238, %r1;
	mov.b32 	%r754, 2147483647;
	@%p15 bra 	$L__BB39_30;
	ld.global.u32 	%r754, [%rd1+56];
$L__BB39_30:
	add.s32 	%r240, %r3, 15;
	setp.ge.s32 	%p16, %r240, %r1;
	mov.b32 	%r755, 2147483647;
	@%p16 bra 	$L__BB39_32;
	ld.global.u32 	%r755, [%rd1+60];
$L__BB39_32:
	add.s32 	%r242, %r3, 16;
	setp.ge.s32 	%p17, %r242, %r1;
	mov.b32 	%r756, 2147483647;
	@%p17 bra 	$L__BB39_34;
	ld.global.u32 	%r756, [%rd1+64];
$L__BB39_34:
	add.s32 	%r244, %r3, 17;
	setp.ge.s32 	%p18, %r244, %r1;
	mov.b32 	%r757, 2147483647;
	@%p18 bra 	$L__BB39_36;
	ld.global.u32 	%r757, [%rd1+68];
$L__BB39_36:
	add.s32 	%r246, %r3, 18;
	setp.ge.s32 	%p19, %r246, %r1;
	mov.b32 	%r758, 2147483647;
	@%p19 bra 	$L__BB39_38;
	ld.global.u32 	%r758, [%rd1+72];
$L__BB39_38:
	bar.sync 	0;
	setp.gt.s32 	%p20, %r740, -1;
	selp.b32 	%r248, -2147483648, -1, %p20;
	xor.b32  	%r779, %r248, %r740;
	setp.gt.s32 	%p21, %r741, -1;
	selp.b32 	%r249, -2147483648, -1, %p21;
	xor.b32  	%r778, %r249, %r741;
	setp.gt.s32 	%p22, %r742, -1;
	selp.b32 	%r250, -2147483648, -1, %p22;
	xor.b32  	%r777, %r250, %r742;
	setp.gt.s32 	%p23, %r743, -1;
	selp.b32 	%r251, -2147483648, -1, %p23;
	xor.b32  	%r776, %r251, %r743;
	setp.gt.s32 	%p24, %r744, -1;
	selp.b32 	%r252, -2147483648, -1, %p24;
	xor.b32  	%r775, %r252, %r744;
	setp.gt.s32 	%p25, %r745, -1;
	selp.b32 	%r253, -2147483648, -1, %p25;
	xor.b32  	%r774, %r253, %r745;
	setp.gt.s32 	%p26, %r746, -1;
	selp.b32 	%r254, -2147483648, -1, %p26;
	xor.b32  	%r773, %r254, %r746;
	setp.gt.s32 	%p27, %r747, -1;
	selp.b32 	%r255, -2147483648, -1, %p27;
	xor.b32  	%r772, %r255, %r747;
	setp.gt.s32 	%p28, %r748, -1;
	selp.b32 	%r256, -2147483648, -1, %p28;
	xor.b32  	%r771, %r256, %r748;
	setp.gt.s32 	%p29, %r749, -1;
	selp.b32 	%r257, -2147483648, -1, %p29;
	xor.b32  	%r770, %r257, %r749;
	setp.gt.s32 	%p30, %r750, -1;
	selp.b32 	%r258, -2147483648, -1, %p30;
	xor.b32  	%r769, %r258, %r750;
	setp.gt.s32 	%p31, %r751, -1;
	selp.b32 	%r259, -2147483648, -1, %p31;
	xor.b32  	%r768, %r259, %r751;
	setp.gt.s32 	%p32, %r752, -1;
	selp.b32 	%r260, -2147483648, -1, %p32;
	xor.b32  	%r767, %r260, %r752;
	setp.gt.s32 	%p33, %r753, -1;
	selp.b32 	%r261, -2147483648, -1, %p33;
	xor.b32  	%r766, %r261, %r753;
	setp.gt.s32 	%p34, %r754, -1;
	selp.b32 	%r262, -2147483648, -1, %p34;
	xor.b32  	%r765, %r262, %r754;
	setp.gt.s32 	%p35, %r755, -1;
	selp.b32 	%r263, -2147483648, -1, %p35;
	xor.b32  	%r764, %r263, %r755;
	setp.gt.s32 	%p36, %r756, -1;
	selp.b32 	%r264, -2147483648, -1, %p36;
	xor.b32  	%r763, %r264, %r756;
	setp.gt.s32 	%p37, %r757, -1;
	selp.b32 	%r265, -2147483648, -1, %p37;
	xor.b32  	%r762, %r265, %r757;
	setp.gt.s32 	%p38, %r758, -1;
	selp.b32 	%r266, -2147483648, -1, %p38;
	xor.b32  	%r761, %r266, %r758;
	shr.u32 	%r61, %r2, 5;
	shl.b32 	%r267, %r2, 2;
	mov.u32 	%r268, _ZZN3cub18CUB_300001_SM_10006detail10radix_sort31DeviceRadixSortSingleTileKernelINS1_5radix10policy_hubIfNS0_8NullTypeEyE10Policy1000ELNS0_9SortOrderE0EfS6_yNS1_21identity_decomposer_tEEEvPKT1_PSB_PKT2_PSF_T3_iiT4_E12temp_storage;
	add.s32 	%r62, %r268, %r267;
	shl.b32 	%r269, %r2, 7;
	add.s32 	%r63, %r62, %r269;
	shl.b32 	%r270, %r61, 2;
	add.s32 	%r271, %r268, %r270;
	add.s32 	%r64, %r271, 33792;
	mad.lo.s32 	%r65, %r2, -56, %r63;
	add.s32 	%r760, %r208, 6;
	sub.s32 	%r759, %r209, %r208;
$L__BB39_39:
	add.s32 	%r331, %r760, -6;
	min.s32 	%r274, %r759, 6;
	mov.b32 	%r360, 0;
	st.shared.u32 	[%r62], %r360;
	st.shared.u32 	[%r62+1024], %r360;
	st.shared.u32 	[%r62+2048], %r360;
	st.shared.u32 	[%r62+3072], %r360;
	st.shared.u32 	[%r62+4096], %r360;
	st.shared.u32 	[%r62+5120], %r360;
	st.shared.u32 	[%r62+6144], %r360;
	st.shared.u32 	[%r62+7168], %r360;
	st.shared.u32 	[%r62+8192], %r360;
	st.shared.u32 	[%r62+9216], %r360;
	st.shared.u32 	[%r62+10240], %r360;
	st.shared.u32 	[%r62+11264], %r360;
	st.shared.u32 	[%r62+12288], %r360;
	st.shared.u32 	[%r62+13312], %r360;
	st.shared.u32 	[%r62+14336], %r360;
	st.shared.u32 	[%r62+15360], %r360;
	st.shared.u32 	[%r62+16384], %r360;
	st.shared.u32 	[%r62+17408], %r360;
	st.shared.u32 	[%r62+18432], %r360;
	st.shared.u32 	[%r62+19456], %r360;
	st.shared.u32 	[%r62+20480], %r360;
	st.shared.u32 	[%r62+21504], %r360;
	st.shared.u32 	[%r62+22528], %r360;
	st.shared.u32 	[%r62+23552], %r360;
	st.shared.u32 	[%r62+24576], %r360;
	st.shared.u32 	[%r62+25600], %r360;
	st.shared.u32 	[%r62+26624], %r360;
	st.shared.u32 	[%r62+27648], %r360;
	st.shared.u32 	[%r62+28672], %r360;
	st.shared.u32 	[%r62+29696], %r360;
	st.shared.u32 	[%r62+30720], %r360;
	st.shared.u32 	[%r62+31744], %r360;
	st.shared.u32 	[%r62+32768], %r360;
	// begin inline asm
	bmsk.clamp.b32 %r272, %r360, %r274;
	// end inline asm
	setp.eq.s32 	%p39, %r779, 2147483647;
	selp.b32 	%r276, -2147483648, %r779, %p39;
	// begin inline asm
	shr.b32 %r275, %r276, %r331;
	// end inline asm
	and.b32  	%r363, %r272, %r275;
	shl.b32 	%r364, %r363, 10;
	and.b32  	%r365, %r364, 31744;
	add.s32 	%r366, %r62, %r365;
	shr.u32 	%r367, %r363, 4;
	and.b32  	%r368, %r367, 268435454;
	add.s32 	%r90, %r366, %r368;
	ld.shared.u16 	%rs1, [%r90];
	add.s16 	%rs20, %rs1, 1;
	st.shared.u16 	[%r90], %rs20;
	setp.eq.s32 	%p40, %r778, 2147483647;
	selp.b32 	%r279, -2147483648, %r778, %p40;
	// begin inline asm
	shr.b32 %r278, %r279, %r331;
	// end inline asm
	and.b32  	%r369, %r272, %r278;
	shl.b32 	%r370, %r369, 10;
	and.b32  	%r371, %r370, 31744;
	add.s32 	%r372, %r62, %r371;
	shr.u32 	%r373, %r369, 4;
	and.b32  	%r374, %r373, 268435454;
	add.s32 	%r91, %r372, %r374;
	ld.shared.u16 	%rs2, [%r91];
	add.s16 	%rs21, %rs2, 1;
	st.shared.u16 	[%r91], %rs21;
	setp.eq.s32 	%p41, %r777, 2147483647;
	selp.b32 	%r282, -2147483648, %r777, %p41;
	// begin inline asm
	shr.b32 %r281, %r282, %r331;
	// end inline asm
	and.b32  	%r375, %r272, %r281;
	shl.b32 	%r376, %r375, 10;
	and.b32  	%r377, %r376, 31744;
	add.s32 	%r378, %r62, %r377;
	shr.u32 	%r379, %r375, 4;
	and.b32  	%r380, %r379, 268435454;
	add.s32 	%r92, %r378, %r380;
	ld.shared.u16 	%rs3, [%r92];
	add.s16 	%rs22, %rs3, 1;
	st.shared.u16 	[%r92], %rs22;
	setp.eq.s32 	%p42, %r776, 2147483647;
	selp.b32 	%r285, -2147483648, %r776, %p42;
	// begin inline asm
	shr.b32 %r284, %r285, %r331;
	// end inline asm
	and.b32  	%r381, %r272, %r284;
	shl.b32 	%r382, %r381, 10;
	and.b32  	%r383, %r382, 31744;
	add.s32 	%r384, %r62, %r383;
	shr.u32 	%r385, %r381, 4;
	and.b32  	%r386, %r385, 268435454;
	add.s32 	%r93, %r384, %r386;
	ld.shared.u16 	%rs4, [%r93];
	add.s16 	%rs23, %rs4, 1;
	st.shared.u16 	[%r93], %rs23;
	setp.eq.s32 	%p43, %r775, 2147483647;
	selp.b32 	%r288, -2147483648, %r775, %p43;
	// begin inline asm
	shr.b32 %r287, %r288, %r331;
	// end inline asm
	and.b32  	%r387, %r272, %r287;
	shl.b32 	%r388, %r387, 10;
	and.b32  	%r389, %r388, 31744;
	add.s32 	%r390, %r62, %r389;
	shr.u32 	%r391, %r387, 4;
	and.b32  	%r392, %r391, 268435454;
	add.s32 	%r94, %r390, %r392;
	ld.shared.u16 	%rs5, [%r94];
	add.s16 	%rs24, %rs5, 1;
	st.shared.u16 	[%r94], %rs24;
	setp.eq.s32 	%p44, %r774, 2147483647;
	selp.b32 	%r291, -2147483648, %r774, %p44;
	// begin inline asm
	shr.b32 %r290, %r291, %r331;
	// end inline asm
	and.b32  	%r393, %r272, %r290;
	shl.b32 	%r394, %r393, 10;
	and.b32  	%r395, %r394, 31744;
	add.s32 	%r396, %r62, %r395;
	shr.u32 	%r397, %r393, 4;
	and.b32  	%r398, %r397, 268435454;
	add.s32 	%r95, %r396, %r398;
	ld.shared.u16 	%rs6, [%r95];
	add.s16 	%rs25, %rs6, 1;
	st.shared.u16 	[%r95], %rs25;
	setp.eq.s32 	%p45, %r773, 2147483647;
	selp.b32 	%r294, -2147483648, %r773, %p45;
	// begin inline asm
	shr.b32 %r293, %r294, %r331;
	// end inline asm
	and.b32  	%r399, %r272, %r293;
	shl.b32 	%r400, %r399, 10;
	and.b32  	%r401, %r400, 31744;
	add.s32 	%r402, %r62, %r401;
	shr.u32 	%r403, %r399, 4;
	and.b32  	%r404, %r403, 268435454;
	add.s32 	%r96, %r402, %r404;
	ld.shared.u16 	%rs7, [%r96];
	add.s16 	%rs26, %rs7, 1;
	st.shared.u16 	[%r96], %rs26;
	setp.eq.s32 	%p46, %r772, 2147483647;
	selp.b32 	%r297, -2147483648, %r772, %p46;
	// begin inline asm
	shr.b32 %r296, %r297, %r331;
	// end inline asm
	and.b32  	%r405, %r272, %r296;
	shl.b32 	%r406, %r405, 10;
	and.b32  	%r407, %r406, 31744;
	add.s32 	%r408, %r62, %r407;
	shr.u32 	%r409, %r405, 4;
	and.b32  	%r410, %r409, 268435454;
	add.s32 	%r97, %r408, %r410;
	ld.shared.u16 	%rs8, [%r97];
	add.s16 	%rs27, %rs8, 1;
	st.shared.u16 	[%r97], %rs27;
	setp.eq.s32 	%p47, %r771, 2147483647;
	selp.b32 	%r300, -2147483648, %r771, %p47;
	// begin inline asm
	shr.b32 %r299, %r300, %r331;
	// end inline asm
	and.b32  	%r411, %r272, %r299;
	shl.b32 	%r412, %r411, 10;
	and.b32  	%r413, %r412, 31744;
	add.s32 	%r414, %r62, %r413;
	shr.u32 	%r415, %r411, 4;
	and.b32  	%r416, %r415, 268435454;
	add.s32 	%r98, %r414, %r416;
	ld.shared.u16 	%rs9, [%r98];
	add.s16 	%rs28, %rs9, 1;
	st.shared.u16 	[%r98], %rs28;
	setp.eq.s32 	%p48, %r770, 2147483647;
	selp.b32 	%r303, -2147483648, %r770, %p48;
	// begin inline asm
	shr.b32 %r302, %r303, %r331;
	// end inline asm
	and.b32  	%r417, %r272, %r302;
	shl.b32 	%r418, %r417, 10;
	and.b32  	%r419, %r418, 31744;
	add.s32 	%r420, %r62, %r419;
	shr.u32 	%r421, %r417, 4;
	and.b32  	%r422, %r421, 268435454;
	add.s32 	%r99, %r420, %r422;
	ld.shared.u16 	%rs10, [%r99];
	add.s16 	%rs29, %rs10, 1;
	st.shared.u16 	[%r99], %rs29;
	setp.eq.s32 	%p49, %r769, 2147483647;
	selp.b32 	%r306, -2147483648, %r769, %p49;
	// begin inline asm
	shr.b32 %r305, %r306, %r331;
	// end inline asm
	and.b32  	%r423, %r272, %r305;
	shl.b32 	%r424, %r423, 10;
	and.b32  	%r425, %r424, 31744;
	add.s32 	%r426, %r62, %r425;
	shr.u32 	%r427, %r423, 4;
	and.b32  	%r428, %r427, 268435454;
	add.s32 	%r100, %r426, %r428;
	ld.shared.u16 	%rs11, [%r100];
	add.s16 	%rs30, %rs11, 1;
	st.shared.u16 	[%r100], %rs30;
	setp.eq.s32 	%p50, %r768, 2147483647;
	selp.b32 	%r309, -2147483648, %r768, %p50;
	// begin inline asm
	shr.b32 %r308, %r309, %r331;
	// end inline asm
	and.b32  	%r429, %r272, %r308;
	shl.b32 	%r430, %r429, 10;
	and.b32  	%r431, %r430, 31744;
	add.s32 	%r432, %r62, %r431;
	shr.u32 	%r433, %r429, 4;
	and.b32  	%r434, %r433, 268435454;
	add.s32 	%r101, %r432, %r434;
	ld.shared.u16 	%rs12, [%r101];
	add.s16 	%rs31, %rs12, 1;
	st.shared.u16 	[%r101], %rs31;
	setp.eq.s32 	%p51, %r767, 2147483647;
	selp.b32 	%r312, -2147483648, %r767, %p51;
	// begin inline asm
	shr.b32 %r311, %r312, %r331;
	// end inline asm
	and.b32  	%r435, %r272, %r311;
	shl.b32 	%r436, %r435, 10;
	and.b32  	%r437, %r436, 31744;
	add.s32 	%r438, %r62, %r437;
	shr.u32 	%r439, %r435, 4;
	and.b32  	%r440, %r439, 268435454;
	add.s32 	%r102, %r438, %r440;
	ld.shared.u16 	%rs13, [%r102];
	add.s16 	%rs32, %rs13, 1;
	st.shared.u16 	[%r102], %rs32;
	setp.eq.s32 	%p52, %r766, 2147483647;
	selp.b32 	%r315, -2147483648, %r766, %p52;
	// begin inline asm
	shr.b32 %r314, %r315, %r331;
	// end inline asm
	and.b32  	%r441, %r272, %r314;
	shl.b32 	%r442, %r441, 10;
	and.b32  	%r443, %r442, 31744;
	add.s32 	%r444, %r62, %r443;
	shr.u32 	%r445, %r441, 4;
	and.b32  	%r446, %r445, 268435454;
	add.s32 	%r103, %r444, %r446;
	ld.shared.u16 	%rs14, [%r103];
	add.s16 	%rs33, %rs14, 1;
	st.shared.u16 	[%r103], %rs33;
	setp.eq.s32 	%p53, %r765, 2147483647;
	selp.b32 	%r318, -2147483648, %r765, %p53;
	// begin inline asm
	shr.b32 %r317, %r318, %r331;
	// end inline asm
	and.b32  	%r447, %r272, %r317;
	shl.b32 	%r448, %r447, 10;
	and.b32  	%r449, %r448, 31744;
	add.s32 	%r450, %r62, %r449;
	shr.u32 	%r451, %r447, 4;
	and.b32  	%r452, %r451, 268435454;
	add.s32 	%r104, %r450, %r452;
	ld.shared.u16 	%rs15, [%r104];
	add.s16 	%rs34, %rs15, 1;
	st.shared.u16 	[%r104], %rs34;
	setp.eq.s32 	%p54, %r764, 2147483647;
	selp.b32 	%r321, -2147483648, %r764, %p54;
	// begin inline asm
	shr.b32 %r320, %r321, %r331;
	// end inline asm
	and.b32  	%r453, %r272, %r320;
	shl.b32 	%r454, %r453, 10;
	and.b32  	%r455, %r454, 31744;
	add.s32 	%r456, %r62, %r455;
	shr.u32 	%r457, %r453, 4;
	and.b32  	%r458, %r457, 268435454;
	add.s32 	%r105, %r456, %r458;
	ld.shared.u16 	%rs16, [%r105];
	add.s16 	%rs35, %rs16, 1;
	st.shared.u16 	[%r105], %rs35;
	setp.eq.s32 	%p55, %r763, 2147483647;
	selp.b32 	%r324, -2147483648, %r763, %p55;
	// begin inline asm
	shr.b32 %r323, %r324, %r331;
	// end inline asm
	and.b32  	%r459, %r272, %r323;
	shl.b32 	%r460, %r459, 10;
	and.b32  	%r461, %r460, 31744;
	add.s32 	%r462, %r62, %r461;
	shr.u32 	%r463, %r459, 4;
	and.b32  	%r464, %r463, 268435454;
	add.s32 	%r106, %r462, %r464;
	ld.shared.u16 	%rs17, [%r106];
	add.s16 	%rs36, %rs17, 1;
	st.shared.u16 	[%r106], %rs36;
	setp.eq.s32 	%p56, %r762, 2147483647;
	selp.b32 	%r327, -2147483648, %r762, %p56;
	// begin inline asm
	shr.b32 %r326, %r327, %r331;
	// end inline asm
	and.b32  	%r465, %r272, %r326;
	shl.b32 	%r466, %r465, 10;
	and.b32  	%r467, %r466, 31744;
	add.s32 	%r468, %r62, %r467;
	shr.u32 	%r469, %r465, 4;
	and.b32  	%r470, %r469, 268435454;
	add.s32 	%r107, %r468, %r470;
	ld.shared.u16 	%rs18, [%r107];
	add.s16 	%rs37, %rs18, 1;
	st.shared.u16 	[%r107], %rs37;
	setp.eq.s32 	%p57, %r761, 2147483647;
	selp.b32 	%r330, -2147483648, %r761, %p57;
	// begin inline asm
	shr.b32 %r329, %r330, %r331;
	// end inline asm
	and.b32  	%r471, %r272, %r329;
	shl.b32 	%r472, %r471, 10;
	and.b32  	%r473, %r472, 31744;
	add.s32 	%r474, %r62, %r473;
	shr.u32 	%r475, %r471, 4;
	and.b32  	%r476, %r475, 268435454;
	add.s32 	%r108, %r474, %r476;
	ld.shared.u16 	%rs19, [%r108];
	add.s16 	%rs38, %rs19, 1;
	st.shared.u16 	[%r108], %rs38;
	bar.sync 	0;
	ld.shared.u32 	%r109, [%r63];
	ld.shared.u32 	%r477, [%r63+4];
	ld.shared.u32 	%r478, [%r63+8];
	ld.shared.u32 	%r479, [%r63+12];
	ld.shared.u32 	%r480, [%r63+16];
	ld.shared.u32 	%r481, [%r63+20];
	ld.shared.u32 	%r482, [%r63+24];
	ld.shared.u32 	%r483, [%r63+28];
	ld.shared.u32 	%r484, [%r63+32];
	ld.shared.u32 	%r485, [%r63+36];
	ld.shared.u32 	%r486, [%r63+40];
	ld.shared.u32 	%r487, [%r63+44];
	ld.shared.u32 	%r488, [%r63+48];
	ld.shared.u32 	%r489, [%r63+52];
	ld.shared.u32 	%r490, [%r63+56];
	ld.shared.u32 	%r491, [%r63+60];
	ld.shared.u32 	%r492, [%r63+64];
	ld.shared.u32 	%r493, [%r63+68];
	ld.shared.u32 	%r494, [%r63+72];
	ld.shared.u32 	%r495, [%r63+76];
	ld.shared.u32 	%r496, [%r63+80];
	ld.shared.u32 	%r497, [%r63+84];
	ld.shared.u32 	%r498, [%r63+88];
	ld.shared.u32 	%r499, [%r63+92];
	ld.shared.u32 	%r500, [%r63+96];
	ld.shared.u32 	%r501, [%r63+100];
	ld.shared.u32 	%r502, [%r63+104];
	ld.shared.u32 	%r503, [%r63+108];
	ld.shared.u32 	%r504, [%r63+112];
	ld.shared.u32 	%r505, [%r63+116];
	ld.shared.u32 	%r506, [%r63+120];
	ld.shared.u32 	%r507, [%r63+124];
	ld.shared.u32 	%r508, [%r63+128];
	add.s32 	%r110, %r477, %r109;
	add.s32 	%r111, %r478, %r110;
	add.s32 	%r112, %r479, %r111;
	add.s32 	%r113, %r480, %r112;
	add.s32 	%r114, %r481, %r113;
	add.s32 	%r115, %r482, %r114;
	add.s32 	%r116, %r483, %r115;
	add.s32 	%r117, %r484, %r116;
	add.s32 	%r118, %r485, %r117;
	add.s32 	%r119, %r486, %r118;
	add.s32 	%r120, %r487, %r119;
	add.s32 	%r121, %r488, %r120;
	add.s32 	%r122, %r489, %r121;
	add.s32 	%r123, %r490, %r122;
	add.s32 	%r124, %r491, %r123;
	add.s32 	%r125, %r492, %r124;
	add.s32 	%r126, %r493, %r125;
	add.s32 	%r127, %r494, %r126;
	add.s32 	%r128, %r495, %r127;
	add.s32 	%r129, %r496, %r128;
	add.s32 	%r130, %r497, %r129;
	add.s32 	%r131, %r498, %r130;
	add.s32 	%r132, %r499, %r131;
	add.s32 	%r133, %r500, %r132;
	add.s32 	%r134, %r501, %r133;
	add.s32 	%r135, %r502, %r134;
	add.s32 	%r136, %r503, %r135;
	add.s32 	%r137, %r504, %r136;
	add.s32 	%r138, %r505, %r137;
	add.s32 	%r139, %r506, %r138;
	add.s32 	%r140, %r507, %r139;
	add.s32 	%r337, %r508, %r140;
	// begin inline asm
	mov.u32 %r332, %laneid;
	// end inline asm
	mov.b32 	%r335, 1;
	mov.b32 	%r362, -1;
	// begin inline asm
	{  .reg .u32 r0;  .reg .pred p;  shfl.sync.up.b32 r0|p, %r337, %r335, %r360, %r362;  @p add.u32 r0, r0, %r337;  mov.u32 %r333, r0;}
	// end inline asm
	mov.b32 	%r341, 2;
	// begin inline asm
	{  .reg .u32 r0;  .reg .pred p;  shfl.sync.up.b32 r0|p, %r333, %r341, %r360, %r362;  @p add.u32 r0, r0, %r333;  mov.u32 %r339, r0;}
	// end inline asm
	mov.b32 	%r347, 4;
	// begin inline asm
	{  .reg .u32 r0;  .reg .pred p;  shfl.sync.up.b32 r0|p, %r339, %r347, %r360, %r362;  @p add.u32 r0, r0, %r339;  mov.u32 %r345, r0;}
	// end inline asm
	mov.b32 	%r353, 8;
	// begin inline asm
	{  .reg .u32 r0;  .reg .pred p;  shfl.sync.up.b32 r0|p, %r345, %r353, %r360, %r362;  @p add.u32 r0, r0, %r345;  mov.u32 %r351, r0;}
	// end inline asm
	mov.b32 	%r359, 16;
	// begin inline asm
	{  .reg .u32 r0;  .reg .pred p;  shfl.sync.up.b32 r0|p, %r351, %r359, %r360, %r362;  @p add.u32 r0, r0, %r351;  mov.u32 %r357, r0;}
	// end inline asm
	setp.ne.s32 	%p58, %r332, 31;
	@%p58 bra 	$L__BB39_41;
	st.shared.u32 	[%r64], %r357;
$L__BB39_41:
	sub.s32 	%r509, %r357, %r337;
	setp.gt.u32 	%p59, %r2, 31;
	setp.eq.s32 	%p60, %r61, 7;
	setp.eq.s32 	%p61, %r61, 6;
	setp.eq.s32 	%p62, %r61, 5;
	setp.eq.s32 	%p63, %r61, 4;
	setp.eq.s32 	%p64, %r61, 3;
	setp.eq.s32 	%p65, %r61, 2;
	setp.eq.s32 	%p66, %r61, 1;
	bar.sync 	0;
	ld.shared.v4.u32 	{%r510, %r511, %r512, %r513}, [_ZZN3cub18CUB_300001_SM_10006detail10radix_sort31DeviceRadixSortSingleTileKernelINS1_5radix10policy_hubIfNS0_8NullTypeEyE10Policy1000ELNS0_9SortOrderE0EfS6_yNS1_21identity_decomposer_tEEEvPKT1_PSB_PKT2_PSF_T3_iiT4_E12temp_storage+33792];
	selp.b32 	%r514, %r510, %r780, %p66;
	add.s32 	%r515, %r511, %r510;
	selp.b32 	%r516, %r515, %r514, %p65;
	add.s32 	%r517, %r515, %r512;
	selp.b32 	%r518, %r517, %r516, %p64;
	add.s32 	%r519, %r517, %r513;
	selp.b32 	%r520, %r519, %r518, %p63;
	ld.shared.v4.u32 	{%r521, %r522, %r523, %r524}, [_ZZN3cub18CUB_300001_SM_10006detail10radix_sort31DeviceRadixSortSingleTileKernelINS1_5radix10policy_hubIfNS0_8NullTypeEyE10Policy1000ELNS0_9SortOrderE0EfS6_yNS1_21identity_decomposer_tEEEvPKT1_PSB_PKT2_PSF_T3_iiT4_E12temp_storage+33808];
	add.s32 	%r525, %r519, %r521;
	selp.b32 	%r526, %r525, %r520, %p62;
	add.s32 	%r527, %r525, %r522;
	selp.b32 	%r528, %r527, %r526, %p61;
	add.s32 	%r529, %r527, %r523;
	selp.b32 	%r780, %r529, %r528, %p60;
	add.s32 	%r145, %r529, %r524;
	setp.ne.s32 	%p67, %r332, 0;
	selp.b32 	%r530, %r509, 0, %p67;
	add.s32 	%r531, %r780, %r530;
	or.pred  	%p68, %p59, %p67;
	selp.b32 	%r781, %r531, %r509, %p59;
	@%p68 bra 	$L__BB39_43;
	shl.b32 	%r781, %r145, 16;
	st.shared.u32 	[_ZZN3cub18CUB_300001_SM_10006detail10radix_sort31DeviceRadixSortSingleTileKernelINS1_5radix10policy_hubIfNS0_8NullTypeEyE10Policy1000ELNS0_9SortOrderE0EfS6_yNS1_21identity_decomposer_tEEEvPKT1_PSB_PKT2_PSF_T3_iiT4_E12temp_storage+33832], %r781;
$L__BB39_43:
	setp.eq.s32 	%p69, %r2, 0;
	bar.sync 	0;
	ld.shared.u32 	%r532, [_ZZN3cub18CUB_300001_SM_10006detail10radix_sort31DeviceRadixSortSingleTileKernelINS1_5radix10policy_hubIfNS0_8NullTypeEyE10Policy1000ELNS0_9SortOrderE0EfS6_yNS1_21identity_decomposer_tEEEvPKT1_PSB_PKT2_PSF_T3_iiT4_E12temp_storage+33832];
	selp.b32 	%r533, 0, %r532, %p69;
	add.s32 	%r534, %r781, %r533;
	add.s32 	%r535, %r109, %r534;
	add.s32 	%r536, %r110, %r534;
	add.s32 	%r537, %r111, %r534;
	add.s32 	%r538, %r112, %r534;
	add.s32 	%r539, %r113, %r534;
	add.s32 	%r540, %r114, %r534;
	add.s32 	%r541, %r115, %r534;
	add.s32 	%r542, %r116, %r534;
	add.s32 	%r543, %r117, %r534;
	add.s32 	%r544, %r118, %r534;
	add.s32 	%r545, %r119, %r534;
	add.s32 	%r546, %r120, %r534;
	add.s32 	%r547, %r121, %r534;
	add.s32 	%r548, %r122, %r534;
	add.s32 	%r549, %r123, %r534;
	add.s32 	%r550, %r124, %r534;
	add.s32 	%r551, %r125, %r534;
	add.s32 	%r552, %r126, %r534;
	add.s32 	%r553, %r127, %r534;
	add.s32 	%r554, %r128, %r534;
	add.s32 	%r555, %r129, %r534;
	add.s32 	%r556, %r130, %r534;
	add.s32 	%r557, %r131, %r534;
	add.s32 	%r558, %r132, %r534;
	add.s32 	%r559, %r133, %r534;
	add.s32 	%r560, %r134, %r534;
	add.s32 	%r561, %r135, %r534;
	add.s32 	%r562, %r136, %r534;
	add.s32 	%r563, %r137, %r534;
	add.s32 	%r564, %r138, %r534;
	add.s32 	%r565, %r139, %r534;
	add.s32 	%r566, %r140, %r534;
	st.shared.u32 	[%r63], %r534;
	st.shared.u32 	[%r63+4], %r535;
	st.shared.u32 	[%r63+8], %r536;
	st.shared.u32 	[%r63+12], %r537;
	st.shared.u32 	[%r63+16], %r538;
	st.shared.u32 	[%r63+20], %r539;
	st.shared.u32 	[%r63+24], %r540;
	st.shared.u32 	[%r63+28], %r541;
	st.shared.u32 	[%r63+32], %r542;
	st.shared.u32 	[%r63+36], %r543;
	st.shared.u32 	[%r63+40], %r544;
	st.shared.u32 	[%r63+44], %r545;
	st.shared.u32 	[%r63+48], %r546;
	st.shared.u32 	[%r63+52], %r547;
	st.shared.u32 	[%r63+56], %r548;
	st.shared.u32 	[%r63+60], %r549;
	st.shared.u32 	[%r63+64], %r550;
	st.shared.u32 	[%r63+68], %r551;
	st.shared.u32 	[%r63+72], %r552;
	st.shared.u32 	[%r63+76], %r553;
	st.shared.u32 	[%r63+80], %r554;
	st.shared.u32 	[%r63+84], %r555;
	st.shared.u32 	[%r63+88], %r556;
	st.shared.u32 	[%r63+92], %r557;
	st.shared.u32 	[%r63+96], %r558;
	st.shared.u32 	[%r63+100], %r559;
	st.shared.u32 	[%r63+104], %r560;
	st.shared.u32 	[%r63+108], %r561;
	st.shared.u32 	[%r63+112], %r562;
	st.shared.u32 	[%r63+116], %r563;
	st.shared.u32 	[%r63+120], %r564;
	st.shared.u32 	[%r63+124], %r565;
	st.shared.u32 	[%r63+128], %r566;
	bar.sync 	0;
	cvt.u32.u16 	%r567, %rs1;
	ld.shared.u16 	%r568, [%r90];
	add.s32 	%r149, %r568, %r567;
	cvt.u32.u16 	%r569, %rs2;
	ld.shared.u16 	%r570, [%r91];
	add.s32 	%r150, %r570, %r569;
	cvt.u32.u16 	%r571, %rs3;
	ld.shared.u16 	%r572, [%r92];
	add.s32 	%r151, %r572, %r571;
	cvt.u32.u16 	%r573, %rs4;
	ld.shared.u16 	%r574, [%r93];
	add.s32 	%r152, %r574, %r573;
	cvt.u32.u16 	%r575, %rs5;
	ld.shared.u16 	%r576, [%r94];
	add.s32 	%r153, %r576, %r575;
	cvt.u32.u16 	%r577, %rs6;
	ld.shared.u16 	%r578, [%r95];
	add.s32 	%r154, %r578, %r577;
	cvt.u32.u16 	%r579, %rs7;
	ld.shared.u16 	%r580, [%r96];
	add.s32 	%r155, %r580, %r579;
	cvt.u32.u16 	%r581, %rs8;
	ld.shared.u16 	%r582, [%r97];
	add.s32 	%r156, %r582, %r581;
	cvt.u32.u16 	%r583, %rs9;
	ld.shared.u16 	%r584, [%r98];
	add.s32 	%r157, %r584, %r583;
	cvt.u32.u16 	%r585, %rs10;
	ld.shared.u16 	%r586, [%r99];
	add.s32 	%r158, %r586, %r585;
	cvt.u32.u16 	%r587, %rs11;
	ld.shared.u16 	%r588, [%r100];
	add.s32 	%r159, %r588, %r587;
	cvt.u32.u16 	%r589, %rs12;
	ld.shared.u16 	%r590, [%r101];
	add.s32 	%r160, %r590, %r589;
	cvt.u32.u16 	%r591, %rs13;
	ld.shared.u16 	%r592, [%r102];
	add.s32 	%r161, %r592, %r591;
	cvt.u32.u16 	%r593, %rs14;
	ld.shared.u16 	%r594, [%r103];
	add.s32 	%r162, %r594, %r593;
	cvt.u32.u16 	%r595, %rs15;
	ld.shared.u16 	%r596, [%r104];
	add.s32 	%r163, %r596, %r595;
	cvt.u32.u16 	%r597, %rs16;
	ld.shared.u16 	%r598, [%r105];
	add.s32 	%r164, %r598, %r597;
	cvt.u32.u16 	%r599, %rs17;
	ld.shared.u16 	%r600, [%r106];
	add.s32 	%r165, %r600, %r599;
	cvt.u32.u16 	%r601, %rs18;
	ld.shared.u16 	%r602, [%r107];
	add.s32 	%r166, %r602, %r601;
	cvt.u32.u16 	%r603, %rs19;
	ld.shared.u16 	%r604, [%r108];
	add.s32 	%r167, %r604, %r603;
	bar.sync 	0;
	setp.lt.s32 	%p70, %r760, %r209;
	@%p70 bra 	$L__BB39_83;
	cvt.u64.u32 	%rd8, %r2;
	shl.b32 	%r605, %r149, 2;
	mov.u32 	%r606, _ZZN3cub18CUB_300001_SM_10006detail10radix_sort31DeviceRadixSortSingleTileKernelINS1_5radix10policy_hubIfNS0_8NullTypeEyE10Policy1000ELNS0_9SortOrderE0EfS6_yNS1_21identity_decomposer_tEEEvPKT1_PSB_PKT2_PSF_T3_iiT4_E12temp_storage;
	add.s32 	%r607, %r606, %r605;
	st.shared.u32 	[%r607], %r779;
	shl.b32 	%r608, %r150, 2;
	add.s32 	%r609, %r606, %r608;
	st.shared.u32 	[%r609], %r778;
	shl.b32 	%r610, %r151, 2;
	add.s32 	%r611, %r606, %r610;
	st.shared.u32 	[%r611], %r777;
	shl.b32 	%r612, %r152, 2;
	add.s32 	%r613, %r606, %r612;
	st.shared.u32 	[%r613], %r776;
	shl.b32 	%r614, %r153, 2;
	add.s32 	%r615, %r606, %r614;
	st.shared.u32 	[%r615], %r775;
	shl.b32 	%r616, %r154, 2;
	add.s32 	%r617, %r606, %r616;
	st.shared.u32 	[%r617], %r774;
	shl.b32 	%r618, %r155, 2;
	add.s32 	%r619, %r606, %r618;
	st.shared.u32 	[%r619], %r773;
	shl.b32 	%r620, %r156, 2;
	add.s32 	%r621, %r606, %r620;
	st.shared.u32 	[%r621], %r772;
	shl.b32 	%r622, %r157, 2;
	add.s32 	%r623, %r606, %r622;
	st.shared.u32 	[%r623], %r771;
	shl.b32 	%r624, %r158, 2;
	add.s32 	%r625, %r606, %r624;
	st.shared.u32 	[%r625], %r770;
	shl.b32 	%r626, %r159, 2;
	add.s32 	%r627, %r606, %r626;
	st.shared.u32 	[%r627], %r769;
	shl.b32 	%r628, %r160, 2;
	add.s32 	%r629, %r606, %r628;
	st.shared.u32 	[%r629], %r768;
	shl.b32 	%r630, %r161, 2;
	add.s32 	%r631, %r606, %r630;
	st.shared.u32 	[%r631], %r767;
	shl.b32 	%r632, %r162, 2;
	add.s32 	%r633, %r606, %r632;
	st.shared.u32 	[%r633], %r766;
	shl.b32 	%r634, %r163, 2;
	add.s32 	%r635, %r606, %r634;
	st.shared.u32 	[%r635], %r765;
	shl.b32 	%r636, %r164, 2;
	add.s32 	%r637, %r606, %r636;
	st.shared.u32 	[%r637], %r764;
	shl.b32 	%r638, %r165, 2;
	add.s32 	%r639, %r606, %r638;
	st.shared.u32 	[%r639], %r763;
	shl.b32 	%r640, %r166, 2;
	add.s32 	%r641, %r606, %r640;
	st.shared.u32 	[%r641], %r762;
	shl.b32 	%r642, %r167, 2;
	add.s32 	%r643, %r606, %r642;
	st.shared.u32 	[%r643], %r761;
	bar.sync 	0;
	mad.lo.s32 	%r644, %r2, -72, %r65;
	ld.shared.u32 	%r168, [%r644];
	ld.shared.u32 	%r169, [%r644+1024];
	ld.shared.u32 	%r170, [%r644+2048];
	ld.shared.u32 	%r171, [%r644+3072];
	ld.shared.u32 	%r172, [%r644+4096];
	ld.shared.u32 	%r173, [%r644+5120];
	ld.shared.u32 	%r174, [%r644+6144];
	ld.shared.u32 	%r175, [%r644+7168];
	ld.shared.u32 	%r176, [%r644+8192];
	ld.shared.u32 	%r177, [%r644+9216];
	ld.shared.u32 	%r178, [%r644+10240];
	ld.shared.u32 	%r179, [%r644+11264];
	ld.shared.u32 	%r180, [%r644+12288];
	ld.shared.u32 	%r181, [%r644+13312];
	ld.shared.u32 	%r182, [%r644+14336];
	ld.shared.u32 	%r183, [%r644+15360];
	ld.shared.u32 	%r184, [%r644+16384];
	ld.shared.u32 	%r185, [%r644+17408];
	ld.shared.u32 	%r186, [%r644+18432];
	setp.gt.u64 	%p71, %rd4, %rd8;
	cvta.to.global.u64 	%rd9, %rd3;
	mul.wide.u32 	%rd10, %r2, 4;
	add.s64 	%rd2, %rd9, %rd10;
	@%p71 bra 	$L__BB39_45;
	bra.uni 	$L__BB39_46;
$L__BB39_45:
	setp.gt.s32 	%p72, %r168, -1;
	selp.b32 	%r645, -1, -2147483648, %p72;
	xor.b32  	%r646, %r645, %r168;
	st.global.u32 	[%rd2], %r646;
$L__BB39_46:
	add.s32 	%r647, %r2, 256;
	cvt.u64.u32 	%rd11, %r647;
	setp.le.u64 	%p73, %rd4, %rd11;
	@%p73 bra 	$L__BB39_48;
	setp.gt.s32 	%p74, %r169, -1;
	selp.b32 	%r648, -1, -2147483648, %p74;
	xor.b32  	%r649, %r648, %r169;
	st.global.u32 	[%rd2+1024], %r649;
$L__BB39_48:
	add.s32 	%r650, %r2, 512;
	cvt.u64.u32 	%rd12, %r650;
	setp.le.u64 	%p75, %rd4, %rd12;
	@%p75 bra 	$L__BB39_50;
	setp.gt.s32 	%p76, %r170, -1;
	selp.b32 	%r651, -1, -2147483648, %p76;
	xor.b32  	%r652, %r651, %r170;
	st.global.u32 	[%rd2+2048], %r652;
$L__BB39_50:
	add.s32 	%r653, %r2, 768;
	cvt.u64.u32 	%rd13, %r653;
	setp.le.u64 	%p77, %rd4, %rd13;
	@%p77 bra 	$L__BB39_52;
	setp.gt.s32 	%p78, %r171, -1;
	selp.b32 	%r654, -1, -2147483648, %p78;
	xor.b32  	%r655, %r654, %r171;
	st.global.u32 	[%rd2+3072], %r655;
$L__BB39_52:
	or.b32  	%r656, %r2, 1024;
	cvt.u64.u32 	%rd14, %r656;
	setp.le.u64 	%p79, %rd4, %rd14;
	@%p79 bra 	$L__BB39_54;
	setp.gt.s32 	%p80, %r172, -1;
	selp.b32 	%r657, -1, -2147483648, %p80;
	xor.b32  	%r658, %r657, %r172;
	st.global.u32 	[%rd2+4096], %r658;
$L__BB39_54:
	add.s32 	%r659, %r2, 1280;
	cvt.u64.u32 	%rd15, %r659;
	setp.le.u64 	%p81, %rd4, %rd15;
	@%p81 bra 	$L__BB39_56;
	setp.gt.s32 	%p82, %r173, -1;
	selp.b32 	%r660, -1, -2147483648, %p82;
	xor.b32  	%r661, %r660, %r173;
	st.global.u32 	[%rd2+5120], %r661;
$L__BB39_56:
	add.s32 	%r662, %r2, 1536;
	cvt.u64.u32 	%rd16, %r662;
	setp.le.u64 	%p83, %rd4, %rd16;
	@%p83 bra 	$L__BB39_58;
	setp.gt.s32 	%p84, %r174, -1;
	selp.b32 	%r663, -1, -2147483648, %p84;
	xor.b32  	%r664, %r663, %r174;
	st.global.u32 	[%rd2+6144], %r664;
$L__BB39_58:
	add.s32 	%r665, %r2, 1792;
	cvt.u64.u32 	%rd17, %r665;
	setp.le.u64 	%p85, %rd4, %rd17;
	@%p85 bra 	$L__BB39_60;
	setp.gt.s32 	%p86, %r175, -1;
	selp.b32 	%r666, -1, -2147483648, %p86;
	xor.b32  	%r667, %r666, %r175;
	st.global.u32 	[%rd2+7168], %r667;
$L__BB39_60:
	or.b32  	%r668, %r2, 2048;
	cvt.u64.u32 	%rd18, %r668;
	setp.le.u64 	%p87, %rd4, %rd18;
	@%p87 bra 	$L__BB39_62;
	setp.gt.s32 	%p88, %r176, -1;
	selp.b32 	%r669, -1, -2147483648, %p88;
	xor.b32  	%r670, %r669, %r176;
	st.global.u32 	[%rd2+8192], %r670;
$L__BB39_62:
	add.s32 	%r671, %r2, 2304;
	cvt.u64.u32 	%rd19, %r671;
	setp.le.u64 	%p89, %rd4, %rd19;
	@%p89 bra 	$L__BB39_64;
	setp.gt.s32 	%p90, %r177, -1;
	selp.b32 	%r672, -1, -2147483648, %p90;
	xor.b32  	%r673, %r672, %r177;
	st.global.u32 	[%rd2+9216], %r673;
$L__BB39_64:
	add.s32 	%r674, %r2, 2560;
	cvt.u64.u32 	%rd20, %r674;
	setp.le.u64 	%p91, %rd4, %rd20;
	@%p91 bra 	$L__BB39_66;
	setp.gt.s32 	%p92, %r178, -1;
	selp.b32 	%r675, -1, -2147483648, %p92;
	xor.b32  	%r676, %r675, %r178;
	st.global.u32 	[%rd2+10240], %r676;
$L__BB39_66:
	add.s32 	%r677, %r2, 2816;
	cvt.u64.u32 	%rd21, %r677;
	setp.le.u64 	%p93, %rd4, %rd21;
	@%p93 bra 	$L__BB39_68;
	setp.gt.s32 	%p94, %r179, -1;
	selp.b32 	%r678, -1, -2147483648, %p94;
	xor.b32  	%r679, %r678, %r179;
	st.global.u32 	[%rd2+11264], %r679;
$L__BB39_68:
	or.b32  	%r680, %r2, 3072;
	cvt.u64.u32 	%rd22, %r680;
	setp.le.u64 	%p95, %rd4, %rd22;
	@%p95 bra 	$L__BB39_70;
	setp.gt.s32 	%p96, %r180, -1;
	selp.b32 	%r681, -1, -2147483648, %p96;
	xor.b32  	%r682, %r681, %r180;
	st.global.u32 	[%rd2+12288], %r682;
$L__BB39_70:
	add.s32 	%r683, %r2, 3328;
	cvt.u64.u32 	%rd23, %r683;
	setp.le.u64 	%p97, %rd4, %rd23;
	@%p97 bra 	$L__BB39_72;
	setp.gt.s32 	%p98, %r181, -1;
	selp.b32 	%r684, -1, -2147483648, %p98;
	xor.b32  	%r685, %r684, %r181;
	st.global.u32 	[%rd2+13312], %r685;
$L__BB39_72:
	add.s32 	%r686, %r2, 3584;
	cvt.u64.u32 	%rd24, %r686;
	setp.le.u64 	%p99, %rd4, %rd24;
	@%p99 bra 	$L__BB39_74;
	setp.gt.s32 	%p100, %r182, -1;
	selp.b32 	%r687, -1, -2147483648, %p100;
	xor.b32  	%r688, %r687, %r182;
	st.global.u32 	[%rd2+14336], %r688;
$L__BB39_74:
	add.s32 	%r689, %r2, 3840;
	cvt.u64.u32 	%rd25, %r689;
	setp.le.u64 	%p101, %rd4, %rd25;
	@%p101 bra 	$L__BB39_76;
	setp.gt.s32 	%p102, %r183, -1;
	selp.b32 	%r690, -1, -2147483648, %p102;
	xor.b32  	%r691, %r690, %r183;
	st.global.u32 	[%rd2+15360], %r691;
$L__BB39_76:
	or.b32  	%r692, %r2, 4096;
	cvt.u64.u32 	%rd26, %r692;
	setp.le.u64 	%p103, %rd4, %rd26;
	@%p103 bra 	$L__BB39_78;
	setp.gt.s32 	%p104, %r184, -1;
	selp.b32 	%r693, -1, -2147483648, %p104;
	xor.b32  	%r694, %r693, %r184;
	st.global.u32 	[%rd2+16384], %r694;
$L__BB39_78:
	add.s32 	%r695, %r2, 4352;
	cvt.u64.u32 	%rd27, %r695;
	setp.le.u64 	%p105, %rd4, %rd27;
	@%p105 bra 	$L__BB39_80;
	setp.gt.s32 	%p106, %r185, -1;
	selp.b32 	%r696, -1, -2147483648, %p106;
	xor.b32  	%r697, %r696, %r185;
	st.global.u32 	[%rd2+17408], %r697;
$L__BB39_80:
	add.s32 	%r698, %r2, 4608;
	cvt.u64.u32 	%rd28, %r698;
	setp.le.u64 	%p107, %rd4, %rd28;
	@%p107 bra 	$L__BB39_82;
	setp.gt.s32 	%p108, %r186, -1;
	selp.b32 	%r699, -1, -2147483648, %p108;
	xor.b32  	%r700, %r699, %r186;
	st.global.u32 	[%rd2+18432], %r700;
$L__BB39_82:
	ret;
$L__BB39_83:
	shl.b32 	%r701, %r149, 2;
	mov.u32 	%r702, _ZZN3cub18CUB_300001_SM_10006detail10radix_sort31DeviceRadixSortSingleTileKernelINS1_5radix10policy_hubIfNS0_8NullTypeEyE10Policy1000ELNS0_9SortOrderE0EfS6_yNS1_21identity_decomposer_tEEEvPKT1_PSB_PKT2_PSF_T3_iiT4_E12temp_storage;
	add.s32 	%r703, %r702, %r701;
	st.shared.u32 	[%r703], %r779;
	shl.b32 	%r704, %r150, 2;
	add.s32 	%r705, %r702, %r704;
	st.shared.u32 	[%r705], %r778;
	shl.b32 	%r706, %r151, 2;
	add.s32 	%r707, %r702, %r706;
	st.shared.u32 	[%r707], %r777;
	shl.b32 	%r708, %r152, 2;
	add.s32 	%r709, %r702, %r708;
	st.shared.u32 	[%r709], %r776;
	shl.b32 	%r710, %r153, 2;
	add.s32 	%r711, %r702, %r710;
	st.shared.u32 	[%r711], %r775;
	shl.b32 	%r712, %r154, 2;
	add.s32 	%r713, %r702, %r712;
	st.shared.u32 	[%r713], %r774;
	shl.b32 	%r714, %r155, 2;
	add.s32 	%r715, %r702, %r714;
	st.shared.u32 	[%r715], %r773;
	shl.b32 	%r716, %r156, 2;
	add.s32 	%r717, %r702, %r716;
	st.shared.u32 	[%r717], %r772;
	shl.b32 	%r718, %r157, 2;
	add.s32 	%r719, %r702, %r718;
	st.shared.u32 	[%r719], %r771;
	shl.b32 	%r720, %r158, 2;
	add.s32 	%r721, %r702, %r720;
	st.shared.u32 	[%r721], %r770;
	shl.b32 	%r722, %r159, 2;
	add.s32 	%r723, %r702, %r722;
	st.shared.u32 	[%r723], %r769;
	shl.b32 	%r724, %r160, 2;
	add.s32 	%r725, %r702, %r724;
	st.shared.u32 	[%r725], %r768;
	shl.b32 	%r726, %r161, 2;
	add.s32 	%r727, %r702, %r726;
	st.shared.u32 	[%r727], %r767;
	shl.b32 	%r728, %r162, 2;
	add.s32 	%r729, %r702, %r728;
	st.shared.u32 	[%r729], %r766;
	shl.b32 	%r730, %r163, 2;
	add.s32 	%r731, %r702, %r730;
	st.shared.u32 	[%r731], %r765;
	shl.b32 	%r732, %r164, 2;
	add.s32 	%r733, %r702, %r732;
	st.shared.u32 	[%r733], %r764;
	shl.b32 	%r734, %r165, 2;
	add.s32 	%r735, %r702, %r734;
	st.shared.u32 	[%r735], %r763;
	shl.b32 	%r736, %r166, 2;
	add.s32 	%r737, %r702, %r736;
	st.shared.u32 	[%r737], %r762;
	shl.b32 	%r738, %r167, 2;
	add.s32 	%r739, %r702, %r738;
	st.shared.u32 	[%r739], %r761;
	bar.sync 	0;
	ld.shared.u32 	%r779, [%r65];
	ld.shared.u32 	%r778, [%r65+4];
	ld.shared.u32 	%r777, [%r65+8];
	ld.shared.u32 	%r776, [%r65+12];
	ld.shared.u32 	%r775, [%r65+16];
	ld.shared.u32 	%r774, [%r65+20];
	ld.shared.u32 	%r773, [%r65+24];
	ld.shared.u32 	%r772, [%r65+28];
	ld.shared.u32 	%r771, [%r65+32];
	ld.shared.u32 	%r770, [%r65+36];
	ld.shared.u32 	%r769, [%r65+40];
	ld.shared.u32 	%r768, [%r65+44];
	ld.shared.u32 	%r767, [%r65+48];
	ld.shared.u32 	%r766, [%r65+52];
	ld.shared.u32 	%r765, [%r65+56];
	ld.shared.u32 	%r764, [%r65+60];
	ld.shared.u32 	%r763, [%r65+64];
	ld.shared.u32 	%r762, [%r65+68];
	ld.shared.u32 	%r761, [%r65+72];
	bar.sync 	0;
	add.s32 	%r760, %r760, 6;
	add.s32 	%r759, %r759, -6;
	bra.uni 	$L__BB39_39;

}
	// .globl	_ZN3cub18CUB_300001_SM_10006detail10radix_sort30DeviceRadixSortHistogramKernelINS1_5radix10policy_hubIfNS0_8NullTypeEyE10Policy1000ELNS0_9SortOrderE0EfyNS1_21identity_decomposer_tEEEvPT2_PKT1_SB_iiT3_
.visible .entry _ZN3cub18CUB_300001_SM_10006detail10radix_sort30DeviceRadixSortHistogramKernelINS1_5radix10policy_hubIfNS0_8NullTypeEyE10Policy1000ELNS0_9SortOrderE0EfyNS1_21identity_decomposer_tEEEvPT2_PKT1_SB_iiT3_(
	.param .u64 .ptr .align 1 _ZN3cub18CUB_300001_SM_10006detail10radix_sort30DeviceRadixSortHistogramKernelINS1_5radix10policy_hubIfNS0_8NullTypeEyE10Policy1000ELNS0_9SortOrderE0EfyNS1_21identity_decomposer_tEEEvPT2_PKT1_SB_iiT3__param_0,
	.param .u64 .ptr .align 1 _ZN3cub18CUB_300001_SM_10006detail10radix_sort30DeviceRadixSortHistogramKernelINS1_5radix10policy_hubIfNS0_8NullTypeEyE10Policy1000ELNS0_9SortOrderE0EfyNS1_21identity_decomposer_tEEEvPT2_PKT1_SB_iiT3__param_1,
	.param .u64 _ZN3cub18CUB_300001_SM_10006detail10radix_sort30DeviceRadixSortHistogramKernelINS1_5radix10policy_hubIfNS0_8NullTypeEyE10Policy1000ELNS0_9SortOrderE0EfyNS1_21identity_decomposer_tEEEvPT2_PKT1_SB_iiT3__param_2,
	.param .u32 _ZN3cub18CUB_300001_SM_10006detail10radix_sort30DeviceRadixSortHistogramKernelINS1_5radix10policy_hubIfNS0_8NullTypeEyE10Policy1000ELNS0_9SortOrderE0EfyNS1_21identity_decomposer_tEEEvPT2_PKT1_SB_iiT3__param_3,
	.param .u32 _ZN3cub18CUB_300001_SM_10006detail10radix_sort30DeviceRadixSortHistogramKernelINS1_5radix10policy_hubIfNS0_8NullTypeEyE10Policy1000ELNS0_9SortOrderE0EfyNS1_21identity_decomposer_tEEEvPT2_PKT1_SB_iiT3__param_4,
	.param .align 1 .b8 _ZN3cub18CUB_300001_SM_10006detail10radix_sort30DeviceRadixSortHistogramKernelINS1_5radix10policy_hubIfNS0_8NullTypeEyE10Policy1000ELNS0_9SortOrderE0EfyNS1_21identity_decomposer_tEEEvPT2_PKT1_SB_iiT3__param_5[1]
)
.maxntid 128
{
	.reg .pred 	%p<123>;
	.reg .b32 	%r<518>;
	.reg .b64 	%rd<137>;
	// demoted variable
	.shared .align 4 .b8 _ZZN3cub18CUB_300001_SM_10006detail10radix_sort30DeviceRadixSortHistogramKernelINS1_5radix10policy_hubIfNS0_8NullTypeEyE10Policy1000ELNS0_9SortOrderE0EfyNS1_21identity_decomposer_tEEEvPT2_PKT1_SB_iiT3_E12temp_storage[4096];
	ld.param.u64 	%rd18, [_ZN3cub18CUB_300001_SM_10006detail10radix_sort30DeviceRadixSortHistogramKernelINS1_5radix10policy_hubIfNS0_8NullTypeEyE10Policy1000ELNS0_9SortOrderE0EfyNS1_21identity_decomposer_tEEEvPT2_PKT1_SB_iiT3__param_0];
	ld.param.u64 	%rd19, [_ZN3cub18CUB_300001_SM_10006detail10radix_sort30DeviceRadixSortHistogramKernelINS1_5radix10policy_hubIfNS0_8NullTypeEyE10Policy1000ELNS0_9SortOrderE0EfyNS1_21identity_decomposer_tEEEvPT2_PKT1_SB_iiT3__param_1];
	ld.param.u64 	%rd17, [_ZN3cub18CUB_300001_SM_10006detail10radix_sort30DeviceRadixSortHistogramKernelINS1_5radix10policy_hubIfNS0_8NullTypeEyE10Policy1000ELNS0_9SortOrderE0EfyNS1_21identity_decomposer_tEEEvPT2_PKT1_SB_iiT3__param_2];
	ld.param.u32 	%r174, [_ZN3cub18CUB_300001_SM_10006detail10radix_sort30DeviceRadixSortHistogramKernelINS1_5radix10policy_hubIfNS0_8NullTypeEyE10Policy1000ELNS0_9SortOrderE0EfyNS1_21identity_decomposer_tEEEvPT2_PKT1_SB_iiT3__param_3];
	ld.param.u32 	%r175, [_ZN3cub18CUB_300001_SM_10006detail10radix_sort30DeviceRadixSortHistogramKernelINS1_5radix10policy_hubIfNS0_8NullTypeEyE10Policy1000ELNS0_9SortOrderE0EfyNS1_21identity_decomposer_tEEEvPT2_PKT1_SB_iiT3__param_4];
	cvta.to.global.u64 	%rd1, %rd19;
	cvta.to.global.u64 	%rd2, %rd18;
	setp.eq.s64 	%p2, %rd17, 0;
	@%p2 bra 	$L__BB40_153;
	sub.s32 	%r176, %r175, %r174;
	add.s32 	%r177, %r176, 7;
	shr.s32 	%r178, %r177, 31;
	shr.u32 	%r179, %r178, 29;
	add.s32 	%r180, %r177, %r179;
	shr.s32 	%r181, %r180, 3;
	mov.u32 	%r182, %tid.x;
	setp.gt.u32 	%p3, %r182, 255;
	setp.lt.s32 	%p4, %r177, 8;
	mov.u32 	%r183, %ctaid.x;
	shl.b32 	%r184, %r183, 11;
	cvt.u64.u32 	%rd3, %r184;
	mov.u32 	%r185, %nctaid.x;
	shl.b32 	%r186, %r185, 11;
	cvt.u64.u32 	%rd4, %r186;
	add.s32 	%r1, %r181, -1;
	and.b32  	%r2, %r181, 15;
	and.b32  	%r3, %r181, 7;
	add.s32 	%r4, %r3, -1;
	and.b32  	%r5, %r181, 3;
	or.pred  	%p1, %p3, %p4;
	shl.b32 	%r187, %r182, 2;
	mov.u32 	%r188, _ZZN3cub18CUB_300001_SM_10006detail10radix_sort30DeviceRadixSortHistogramKernelINS1_5radix10policy_hubIfNS0_8NullTypeEyE10Policy1000ELNS0_9SortOrderE0EfyNS1_21identity_decomposer_tEEEvPT2_PKT1_SB_iiT3_E12temp_storage;
	add.s32 	%r6, %r188, %r187;
	and.b32  	%r7, %r181, 268435440;
	cvt.u64.u32 	%rd5, %r182;
	add.s32 	%r8, %r182, 128;
	add.s32 	%r9, %r182, 256;
	add.s32 	%r10, %r182, 384;
	add.s32 	%r11, %r182, 512;
	add.s32 	%r12, %r182, 640;
	add.s32 	%r13, %r182, 768;
	or.b32  	%r14, %r182, 1024;
	add.s32 	%r15, %r182, 1920;
	and.b32  	%r16, %r181, 268435448;
	and.b32  	%r17, %r181, 1;
	neg.s32 	%r18, %r7;
	add.s32 	%r19, %r6, 8192;
	add.s64 	%rd21, %rd17, -1;
	shr.u64 	%rd22, %rd21, 30;
	add.s64 	%rd23, %rd22, 1;
	min.u64 	%rd6, %rd23, %rd17;
	mov.b64 	%rd135, 0;
$L__BB40_2:
	@%p1 bra 	$L__BB40_30;
	setp.lt.u32 	%p5, %r1, 15;
	mov.b32 	%r471, 0;
	@%p5 bra 	$L__BB40_6;
	mov.u32 	%r468, %r19;
	mov.u32 	%r469, %r18;
$L__BB40_5:
	.pragma "nounroll";
	mov.b32 	%r190, 0;
	st.shared.u32 	[%r468+-8192], %r190;
	st.shared.u32 	[%r468+-7168], %r190;
	st.shared.u32 	[%r468+-6144], %r190;
	st.shared.u32 	[%r468+-5120], %r190;
	st.shared.u32 	[%r468+-4096], %r190;
	st.shared.u32 	[%r468+-3072], %r190;
	st.shared.u32 	[%r468+-2048], %r190;
	st.shared.u32 	[%r468+-1024], %r190;
	st.shared.u32 	[%r468], %r190;
	st.shared.u32 	[%r468+1024], %r190;
	st.shared.u32 	[%r468+2048], %r190;
	st.shared.u32 	[%r468+3072], %r190;
	st.shared.u32 	[%r468+4096], %r190;
	st.shared.u32 	[%r468+5120], %r190;
	st.shared.u32 	[%r468+6144], %r190;
	st.shared.u32 	[%r468+7168], %r190;
	add.s32 	%r469, %r469, 16;
	add.s32 	%r468, %r468, 16384;
	setp.ne.s32 	%p6, %r469, 0;
	mov.u32 	%r471, %r7;
	@%p6 bra 	$L__BB40_5;
$L__BB40_6:
	add.s32 	%r25, %r2, -1;
	setp.eq.s32 	%p7, %r2, 0;
	@%p7 bra 	$L__BB40_16;
	setp.lt.u32 	%p8, %r25, 7;
	@%p8 bra 	$L__BB40_9;
	shl.b32 	%r191, %r471, 10;
	add.s32 	%r192, %r6, %r191;
	mov.b32 	%r193, 0;
	st.shared.u32 	[%r192], %r193;
	st.shared.u32 	[%r192+1024], %r193;
	st.shared.u32 	[%r192+2048], %r193;
	st.shared.u32 	[%r192+3072], %r193;
	st.shared.u32 	[%r192+4096], %r193;
	st.shared.u32 	[%r192+5120], %r193;
	st.shared.u32 	[%r192+6144], %r193;
	st.shared.u32 	[%r192+7168], %r193;
	add.s32 	%r471, %r471, 8;
$L__BB40_9:
	setp.eq.s32 	%p9, %r3, 0;
	@%p9 bra 	$L__BB40_16;
	setp.lt.u32 	%p10, %r4, 3;
	@%p10 bra 	$L__BB40_12;
	shl.b32 	%r194, %r471, 10;
	add.s32 	%r195, %r6, %r194;
	mov.b32 	%r196, 0;
	st.shared.u32 	[%r195], %r196;
	st.shared.u32 	[%r195+1024], %r196;
	st.shared.u32 	[%r195+2048], %r196;
	st.shared.u32 	[%r195+3072], %r196;
	add.s32 	%r471, %r471, 4;
$L__BB40_12:
	setp.eq.s32 	%p11, %r5, 0;
	@%p11 bra 	$L__BB40_16;
	setp.eq.s32 	%p12, %r5, 1;
	shl.b32 	%r197, %r471, 10;
	add.s32 	%r30, %r6, %r197;
	mov.b32 	%r198, 0;
	st.shared.u32 	[%r30], %r198;
	@%p12 bra 	$L__BB40_16;
	setp.eq.s32 	%p13, %r5, 2;
	mov.b32 	%r199, 0;
	st.shared.u32 	[%r30+1024], %r199;
	@%p13 bra 	$L__BB40_16;
	mov.b32 	%r200, 0;
	st.shared.u32 	[%r30+2048], %r200;
$L__BB40_16:
	cvt.u32.u64 	%r201, %rd5;
	setp.gt.u32 	%p14, %r201, 127;
	@%p14 bra 	$L__BB40_30;
	setp.lt.u32 	%p15, %r1, 15;
	mov.b32 	%r475, 0;
	@%p15 bra 	$L__BB40_20;
	mov.b32 	%r473, 0;
$L__BB40_19:
	.pragma "nounroll";
	shl.b32 	%r204, %r473, 10;
	add.s32 	%r205, %r6, %r204;
	mov.b32 	%r206, 0;
	st.shared.u32 	[%r205+512], %r206;
	st.shared.u32 	[%r205+1536], %r206;
	st.shared.u32 	[%r205+2560], %r206;
	st.shared.u32 	[%r205+3584], %r206;
	st.shared.u32 	[%r205+4608], %r206;
	st.shared.u32 	[%r205+5632], %r206;
	st.shared.u32 	[%r205+6656], %r206;
	st.shared.u32 	[%r205+7680], %r206;
	st.shared.u32 	[%r205+8704], %r206;
	st.shared.u32 	[%r205+9728], %r206;
	st.shared.u32 	[%r205+10752], %r206;
	st.shared.u32 	[%r205+11776], %r206;
	st.shared.u32 	[%r205+12800], %r206;
	st.shared.u32 	[%r205+13824], %r206;
	st.shared.u32 	[%r205+14848], %r206;
	st.shared.u32 	[%r205+15872], %r206;
	add.s32 	%r473, %r473, 16;
	setp.ne.s32 	%p16, %r473, %r7;
	mov.u32 	%r475, %r7;
	@%p16 bra 	$L__BB40_19;
$L__BB40_20:
	setp.eq.s32 	%p17, %r2, 0;
	@%p17 bra 	$L__BB40_30;
	setp.lt.u32 	%p18, %r25, 7;
	@%p18 bra 	$L__BB40_23;
	shl.b32 	%r207, %r475, 10;
	add.s32 	%r208, %r6, %r207;
	mov.b32 	%r209, 0;
	st.shared.u32 	[%r208+512], %r209;
	st.shared.u32 	[%r208+1536], %r209;
	st.shared.u32 	[%r208+2560], %r209;
	st.shared.u32 	[%r208+3584], %r209;
	st.shared.u32 	[%r208+4608], %r209;
	st.shared.u32 	[%r208+5632], %r209;
	st.shared.u32 	[%r208+6656], %r209;
	st.shared.u32 	[%r208+7680], %r209;
	add.s32 	%r475, %r475, 8;
$L__BB40_23:
	setp.eq.s32 	%p19, %r3, 0;
	@%p19 bra 	$L__BB40_30;
	setp.lt.u32 	%p20, %r4, 3;
	@%p20 bra 	$L__BB40_26;
	shl.b32 	%r210, %r475, 10;
	add.s32 	%r211, %r6, %r210;
	mov.b32 	%r212, 0;
	st.shared.u32 	[%r211+512], %r212;
	st.shared.u32 	[%r211+1536], %r212;
	st.shared.u32 	[%r211+2560], %r212;
	st.shared.u32 	[%r211+3584], %r212;
	add.s32 	%r475, %r475, 4;
$L__BB40_26:
	setp.eq.s32 	%p21, %r5, 0;
	@%p21 bra 	$L__BB40_30;
	setp.eq.s32 	%p22, %r5, 1;
	shl.b32 	%r213, %r475, 10;
	add.s32 	%r38, %r6, %r213;
	mov.b32 	%r214, 0;
	st.shared.u32 	[%r38+512], %r214;
	@%p22 bra 	$L__BB40_30;
	setp.eq.s32 	%p23, %r5, 2;
	mov.b32 	%r215, 0;
	st.shared.u32 	[%r38+1536], %r215;
	@%p23 bra 	$L__BB40_30;
	mov.b32 	%r216, 0;
	st.shared.u32 	[%r38+2560], %r216;
$L__BB40_30:
	bar.sync 	0;
	bar.sync 	0;
	shl.b64 	%rd8, %rd135, 30;
	sub.s64 	%rd24, %rd17, %rd8;
	min.u64 	%rd9, %rd24, 1073741824;
	setp.le.u64 	%p24, %rd9, %rd3;
	@%p24 bra 	$L__BB40_70;
	mov.u64 	%rd136, %rd3;
$L__BB40_32:
	add.s64 	%rd11, %rd136, %rd8;
	sub.s64 	%rd12, %rd17, %rd11;
	setp.lt.u64 	%p25, %rd12, 2048;
	@%p25 bra 	$L__BB40_34;
	add.s64 	%rd27, %rd11, %rd5;
	shl.b64 	%rd28, %rd27, 2;
	add.s64 	%rd29, %rd1, %rd28;
	ld.global.u32 	%r507, [%rd29];
	ld.global.u32 	%r506, [%rd29+512];
	ld.global.u32 	%r505, [%rd29+1024];
	ld.global.u32 	%r504, [%rd29+1536];
	ld.global.u32 	%r503, [%rd29+2048];
	ld.global.u32 	%r502, [%rd29+2560];
	ld.global.u32 	%r501, [%rd29+3072];
	ld.global.u32 	%r500, [%rd29+3584];
	ld.global.u32 	%r499, [%rd29+4096];
	ld.global.u32 	%r498, [%rd29+4608];
	ld.global.u32 	%r497, [%rd29+5120];
	ld.global.u32 	%r496, [%rd29+5632];
	ld.global.u32 	%r495, [%rd29+6144];
	ld.global.u32 	%r494, [%rd29+6656];
	ld.global.u32 	%r493, [%rd29+7168];
	ld.global.u32 	%r492, [%rd29+7680];
	bra.uni 	$L__BB40_66;
$L__BB40_34:
	cvt.u32.u64 	%r218, %rd5;
	cvt.u32.u64 	%r55, %rd12;
	setp.ge.s32 	%p26, %r218, %r55;
	add.s64 	%rd25, %rd11, %rd5;
	shl.b64 	%rd26, %rd25, 2;
	add.s64 	%rd13, %rd1, %rd26;
	mov.b32 	%r507, 2147483647;
	@%p26 bra 	$L__BB40_36;
	ld.global.u32 	%r507, [%rd13];
$L__BB40_36:
	setp.ge.s32 	%p27, %r8, %r55;
	mov.b32 	%r506, 2147483647;
	@%p27 bra 	$L__BB40_38;
	ld.global.u32 	%r506, [%rd13+512];
$L__BB40_38:
	setp.ge.s32 	%p28, %r9, %r55;
	mov.b32 	%r505, 2147483647;
	@%p28 bra 	$L__BB40_40;
	ld.global.u32 	%r505, [%rd13+1024];
$L__BB40_40:
	setp.ge.s32 	%p29, %r10, %r55;
	mov.b32 	%r504, 2147483647;
	@%p29 bra 	$L__BB40_42;
	ld.global.u32 	%r504, [%rd13+1536];
$L__BB40_42:
	setp.ge.s32 	%p30, %r11, %r55;
	mov.b32 	%r503, 2147483647;
	@%p30 bra 	$L__BB40_44;
	ld.global.u32 	%r503, [%rd13+2048];
$L__BB40_44:
	setp.ge.s32 	%p31, %r12, %r55;
	mov.b32 	%r502, 2147483647;
	@%p31 bra 	$L__BB40_46;
	ld.global.u32 	%r502, [%rd13+2560];
$L__BB40_46:
	setp.ge.s32 	%p32, %r13, %r55;
	mov.b32 	%r501, 2147483647;
	@%p32 bra 	$L__BB40_48;
	ld.global.u32 	%r501, [%rd13+3072];
$L__BB40_48:
	mov.u32 	%r226, %tid.x;
	add.s32 	%r227, %r226, 896;
	setp.ge.s32 	%p33, %r227, %r55;
	mov.b32 	%r500, 2147483647;
	@%p33 bra 	$L__BB40_50;
	ld.global.u32 	%r500, [%rd13+3584];
$L__BB40_50:
	setp.ge.s32 	%p34, %r14, %r55;
	mov.b32 	%r499, 2147483647;
	@%p34 bra 	$L__BB40_52;
	ld.global.u32 	%r499, [%rd13+4096];
$L__BB40_52:
	add.s32 	%r231, %r226, 1152;
	setp.ge.s32 	%p35, %r231, %r55;
	mov.b32 	%r498, 2147483647;
	@%p35 bra 	$L__BB40_54;
	ld.global.u32 	%r498, [%rd13+4608];
$L__BB40_54:
	add.s32 	%r234, %r226, 1280;
	setp.ge.s32 	%p36, %r234, %r55;
	mov.b32 	%r497, 2147483647;
	@%p36 bra 	$L__BB40_56;
	ld.global.u32 	%r497, [%rd13+5120];
$L__BB40_56:
	add.s32 	%r237, %r226, 1408;
	setp.ge.s32 	%p37, %r237, %r55;
	mov.b32 	%r496, 2147483647;
	@%p37 bra 	$L__BB40_58;
	ld.global.u32 	%r496, [%rd13+5632];
$L__BB40_58:
	add.s32 	%r240, %r226, 1536;
	setp.ge.s32 	%p38, %r240, %r55;
	mov.b32 	%r495, 2147483647;
	@%p38 bra 	$L__BB40_60;
	ld.global.u32 	%r495, [%rd13+6144];
$L__BB40_60:
	add.s32 	%r243, %r226, 1664;
	setp.ge.s32 	%p39, %r243, %r55;
	mov.b32 	%r494, 2147483647;
	@%p39 bra 	$L__BB40_62;
	ld.global.u32 	%r494, [%rd13+6656];
$L__BB40_62:
	add.s32 	%r246, %r226, 1792;
	setp.ge.s32 	%p40, %r246, %r55;
	mov.b32 	%r493, 2147483647;
	@%p40 bra 	$L__BB40_64;
	ld.global.u32 	%r493, [%rd13+7168];
$L__BB40_64:
	setp.ge.s32 	%p41, %r15, %r55;
	mov.b32 	%r492, 2147483647;
	@%p41 bra 	$L__BB40_66;
	ld.global.u32 	%r492, [%rd13+7680];
$L__BB40_66:
	setp.le.s32 	%p42, %r175, %r174;
	@%p42 bra 	$L__BB40_69;
	setp.gt.s32 	%p43, %r507, -1;
	selp.b32 	%r249, -2147483648, -1, %p43;
	xor.b32  	%r250, %r249, %r507;
	setp.gt.s32 	%p44, %r506, -1;
	selp.b32 	%r251, -2147483648, -1, %p44;
	xor.b32  	%r252, %r251, %r506;
	setp.gt.s32 	%p45, %r505, -1;
	selp.b32 	%r253, -2147483648, -1, %p45;
	xor.b32  	%r254, %r253, %r505;
	setp.gt.s32 	%p46, %r504, -1;
	selp.b32 	%r255, -2147483648, -1, %p46;
	xor.b32  	%r256, %r255, %r504;
	setp.gt.s32 	%p47, %r503, -1;
	selp.b32 	%r257, -2147483648, -1, %p47;
	xor.b32  	%r258, %r257, %r503;
	setp.gt.s32 	%p48, %r502, -1;
	selp.b32 	%r259, -2147483648, -1, %p48;
	xor.b32  	%r260, %r259, %r502;
	setp.gt.s32 	%p49, %r501, -1;
	selp.b32 	%r261, -2147483648, -1, %p49;
	xor.b32  	%r262, %r261, %r501;
	setp.gt.s32 	%p50, %r500, -1;
	selp.b32 	%r263, -2147483648, -1, %p50;
	xor.b32  	%r264, %r263, %r500;
	setp.gt.s32 	%p51, %r499, -1;
	selp.b32 	%r265, -2147483648, -1, %p51;
	xor.b32  	%r266, %r265, %r499;
	setp.gt.s32 	%p52, %r498, -1;
	selp.b32 	%r267, -2147483648, -1, %p52;
	xor.b32  	%r268, %r267, %r498;
	setp.gt.s32 	%p53, %r497, -1;
	selp.b32 	%r269, -2147483648, -1, %p53;
	xor.b32  	%r270, %r269, %r497;
	setp.gt.s32 	%p54, %r496, -1;
	selp.b32 	%r271, -2147483648, -1, %p54;
	xor.b32  	%r272, %r271, %r496;
	setp.gt.s32 	%p55, %r495, -1;
	selp.b32 	%r273, -2147483648, -1, %p55;
	xor.b32  	%r274, %r273, %r495;
	setp.gt.s32 	%p56, %r494, -1;
	selp.b32 	%r275, -2147483648, -1, %p56;
	xor.b32  	%r276, %r275, %r494;
	setp.gt.s32 	%p57, %r493, -1;
	selp.b32 	%r277, -2147483648, -1, %p57;
	xor.b32  	%r278, %r277, %r493;
	setp.gt.s32 	%p58, %r492, -1;
	selp.b32 	%r279, -2147483648, -1, %p58;
	xor.b32  	%r280, %r279, %r492;
	setp.eq.s32 	%p59, %r250, 2147483647;
	selp.b32 	%r103, -2147483648, %r250, %p59;
	setp.eq.s32 	%p60, %r252, 2147483647;
	selp.b32 	%r104, -2147483648, %r252, %p60;
	setp.eq.s32 	%p61, %r254, 2147483647;
	selp.b32 	%r105, -2147483648, %r254, %p61;
	setp.eq.s32 	%p62, %r256, 2147483647;
	selp.b32 	%r106, -2147483648, %r256, %p62;
	setp.eq.s32 	%p63, %r258, 2147483647;
	selp.b32 	%r107, -2147483648, %r258, %p63;
	setp.eq.s32 	%p64, %r260, 2147483647;
	selp.b32 	%r108, -2147483648, %r260, %p64;
	setp.eq.s32 	%p65, %r262, 2147483647;
	selp.b32 	%r109, -2147483648, %r262, %p65;
	setp.eq.s32 	%p66, %r264, 2147483647;
	selp.b32 	%r110, -2147483648, %r264, %p66;
	setp.eq.s32 	%p67, %r266, 2147483647;
	selp.b32 	%r111, -2147483648, %r266, %p67;
	setp.eq.s32 	%p68, %r268, 2147483647;
	selp.b32 	%r112, -2147483648, %r268, %p68;
	setp.eq.s32 	%p69, %r270, 2147483647;
	selp.b32 	%r113, -2147483648, %r270, %p69;
	setp.eq.s32 	%p70, %r272, 2147483647;
	selp.b32 	%r114, -2147483648, %r272, %p70;
	setp.eq.s32 	%p71, %r274, 2147483647;
	selp.b32 	%r115, -2147483648, %r274, %p71;
	setp.eq.s32 	%p72, %r276, 2147483647;
	selp.b32 	%r116, -2147483648, %r276, %p72;
	setp.eq.s32 	%p73, %r278, 2147483647;
	selp.b32 	%r117, -2147483648, %r278, %p73;
	setp.eq.s32 	%p74, %r280, 2147483647;
	selp.b32 	%r118, -2147483648, %r280, %p74;
	mov.b32 	%r508, 0;
	mov.u32 	%r509, %r174;
$L__BB40_68:
	sub.s32 	%r281, %r175, %r509;
	shl.b32 	%r282, %r508, 10;
	mov.u32 	%r283, _ZZN3cub18CUB_300001_SM_10006detail10radix_sort30DeviceRadixSortHistogramKernelINS1_5radix10policy_hubIfNS0_8NullTypeEyE10Policy1000ELNS0_9SortOrderE0EfyNS1_21identity_decomposer_tEEEvPT2_PKT1_SB_iiT3_E12temp_storage;
	add.s32 	%r284, %r283, %r282;
	min.s32 	%r285, %r281, 8;
	mov.b32 	%r286, -1;
	shl.b32 	%r287, %r286, %r285;
	not.b32 	%r288, %r287;
	shr.u32 	%r289, %r103, %r509;
	and.b32  	%r290, %r289, %r288;
	shl.b32 	%r291, %r290, 2;
	add.s32 	%r292, %r284, %r291;
	atom.shared.add.u32 	%r293, [%r292], 1;
	shr.u32 	%r294, %r104, %r509;
	and.b32  	%r295, %r294, %r288;
	shl.b32 	%r296, %r295, 2;
	add.s32 	%r297, %r284, %r296;
	atom.shared.add.u32 	%r298, [%r297], 1;
	shr.u32 	%r299, %r105, %r509;
	and.b32  	%r300, %r299, %r288;
	shl.b32 	%r301, %r300, 2;
	add.s32 	%r302, %r284, %r301;
	atom.shared.add.u32 	%r303, [%r302], 1;
	shr.u32 	%r304, %r106, %r509;
	and.b32  	%r305, %r304, %r288;
	shl.b32 	%r306, %r305, 2;
	add.s32 	%r307, %r284, %r306;
	atom.shared.add.u32 	%r308, [%r307], 1;
	shr.u32 	%r309, %r107, %r509;
	and.b32  	%r310, %r309, %r288;
	shl.b32 	%r311, %r310, 2;
	add.s32 	%r312, %r284, %r311;
	atom.shared.add.u32 	%r313, [%r312], 1;
	shr.u32 	%r314, %r108, %r509;
	and.b32  	%r315, %r314, %r288;
	shl.b32 	%r316, %r315, 2;
	add.s32 	%r317, %r284, %r316;
	atom.shared.add.u32 	%r318, [%r317], 1;
	shr.u32 	%r319, %r109, %r509;
	and.b32  	%r320, %r319, %r288;
	shl.b32 	%r321, %r320, 2;
	add.s32 	%r322, %r284, %r321;
	atom.shared.add.u32 	%r323, [%r322], 1;
	shr.u32 	%r324, %r110, %r509;
	and.b32  	%r325, %r324, %r288;
	shl.b32 	%r326, %r325, 2;
	add.s32 	%r327, %r284, %r326;
	atom.shared.add.u32 	%r328, [%r327], 1;
	shr.u32 	%r329, %r111, %r509;
	and.b32  	%r330, %r329, %r288;
	shl.b32 	%r331, %r330, 2;
	add.s32 	%r332, %r284, %r331;
	atom.shared.add.u32 	%r333, [%r332], 1;
	shr.u32 	%r334, %r112, %r509;
	and.b32  	%r335, %r334, %r288;
	shl.b32 	%r336, %r335, 2;
	add.s32 	%r337, %r284, %r336;
	atom.shared.add.u32 	%r338, [%r337], 1;
	shr.u32 	%r339, %r113, %r509;
	and.b32  	%r340, %r339, %r288;
	shl.b32 	%r341, %r340, 2;
	add.s32 	%r342, %r284, %r341;
	atom.shared.add.u32 	%r343, [%r342], 1;
	shr.u32 	%r344, %r114, %r509;
	and.b32  	%r345, %r344, %r288;
	shl.b32 	%r346, %r345, 2;
	add.s32 	%r347, %r284, %r346;
	atom.shared.add.u32 	%r348, [%r347], 1;
	shr.u32 	%r349, %r115, %r509;
	and.b32  	%r350, %r349, %r288;
	shl.b32 	%r351, %r350, 2;
	add.s32 	%r352, %r284, %r351;
	atom.shared.add.u32 	%r353, [%r352], 1;
	shr.u32 	%r354, %r116, %r509;
	and.b32  	%r355, %r354, %r288;
	shl.b32 	%r356, %r355, 2;
	add.s32 	%r357, %r284, %r356;
	atom.shared.add.u32 	%r358, [%r357], 1;
	shr.u32 	%r359, %r117, %r509;
	and.b32  	%r360, %r359, %r288;
	shl.b32 	%r361, %r360, 2;
	add.s32 	%r362, %r284, %r361;
	atom.shared.add.u32 	%r363, [%r362], 1;
	shr.u32 	%r364, %r118, %r509;
	and.b32  	%r365, %r364, %r288;
	shl.b32 	%r366, %r365, 2;
	add.s32 	%r367, %r284, %r366;
	atom.shared.add.u32 	%r368, [%r367], 1;
	add.s32 	%r509, %r509, 8;
	add.s32 	%r508, %r508, 1;
	setp.lt.s32 	%p75, %r509, %r175;
	@%p75 bra 	$L__BB40_68;
$L__BB40_69:
	add.s64 	%rd136, %rd136, %rd4;
	setp.lt.u64 	%p76, %rd136, %rd9;
	@%p76 bra 	$L__BB40_32;
$L__BB40_70:
	bar.sync 	0;
	@%p1 bra 	$L__BB40_152;
	setp.lt.u32 	%p77, %r1, 7;
	mov.b32 	%r512, 0;
	@%p77 bra 	$L__BB40_90;
	mov.b32 	%r510, 0;
$L__BB40_73:
	.pragma "nounroll";
	shl.b32 	%r371, %r510, 10;
	add.s32 	%r124, %r6, %r371;
	ld.shared.u32 	%r125, [%r124];
	setp.eq.s32 	%p78, %r125, 0;
	@%p78 bra 	$L__BB40_75;
	cvt.u32.u64 	%r372, %rd5;
	shl.b32 	%r373, %r510, 8;
	add.s32 	%r374, %r373, %r372;
	mul.wide.u32 	%rd30, %r374, 8;
	add.s64 	%rd31, %rd2, %rd30;
	cvt.u64.u32 	%rd32, %r125;
	atom.global.add.u64 	%rd33, [%rd31], %rd32;
$L__BB40_75:
	ld.shared.u32 	%r126, [%r124+1024];
	setp.eq.s32 	%p79, %r126, 0;
	@%p79 bra 	$L__BB40_77;
	cvt.u32.u64 	%r375, %rd5;
	shl.b32 	%r376, %r510, 8;
	add.s32 	%r377, %r376, %r375;
	add.s32 	%r378, %r377, 256;
	mul.wide.u32 	%rd34, %r378, 8;
	add.s64 	%rd35, %rd2, %rd34;
	cvt.u64.u32 	%rd36, %r126;
	atom.global.add.u64 	%rd37, [%rd35], %rd36;
$L__BB40_77:
	ld.shared.u32 	%r127, [%r124+2048];
	setp.eq.s32 	%p80, %r127, 0;
	@%p80 bra 	$L__BB40_79;
	cvt.u32.u64 	%r379, %rd5;
	shl.b32 	%r380, %r510, 8;
	add.s32 	%r381, %r380, %r379;
	add.s32 	%r382, %r381, 512;
	mul.wide.u32 	%rd38, %r382, 8;
	add.s64 	%rd39, %rd2, %rd38;
	cvt.u64.u32 	%rd40, %r127;
	atom.global.add.u64 	%rd41, [%rd39], %rd40;
$L__BB40_79:
	ld.shared.u32 	%r128, [%r124+3072];
	setp.eq.s32 	%p81, %r128, 0;
	@%p81 bra 	$L__BB40_81;
	cvt.u32.u64 	%r383, %rd5;
	shl.b32 	%r384, %r510, 8;
	add.s32 	%r385, %r384, %r383;
	add.s32 	%r386, %r385, 768;
	mul.wide.u32 	%rd42, %r386, 8;
	add.s64 	%rd43, %rd2, %rd42;
	cvt.u64.u32 	%rd44, %r128;
	atom.global.add.u64 	%rd45, [%rd43], %rd44;
$L__BB40_81:
	ld.shared.u32 	%r129, [%r124+4096];
	setp.eq.s32 	%p82, %r129, 0;
	@%p82 bra 	$L__BB40_83;
	cvt.u32.u64 	%r387, %rd5;
	shl.b32 	%r388, %r510, 8;
	add.s32 	%r389, %r388, %r387;
	add.s32 	%r390, %r389, 1024;
	mul.wide.u32 	%rd46, %r390, 8;
	add.s64 	%rd47, %rd2, %rd46;
	cvt.u64.u32 	%rd48, %r129;
	atom.global.add.u64 	%rd49, [%rd47], %rd48;
$L__BB40_83:
	ld.shared.u32 	%r130, [%r124+5120];
	setp.eq.s32 	%p83, %r130, 0;
	@%p83 bra 	$L__BB40_85;
	cvt.u32.u64 	%r391, %rd5;
	shl.b32 	%r392, %r510, 8;
	add.s32 	%r393, %r392, %r391;
	add.s32 	%r394, %r393, 1280;
	mul.wide.u32 	%rd50, %r394, 8;
	add.s64 	%rd51, %rd2, %rd50;
	cvt.u64.u32 	%rd52, %r130;
	atom.global.add.u64 	%rd53, [%rd51], %rd52;
$L__BB40_85:
	ld.shared.u32 	%r131, [%r124+6144];
	setp.eq.s32 	%p84, %r131, 0;
	@%p84 bra 	$L__BB40_87;
	cvt.u32.u64 	%r395, %rd5;
	shl.b32 	%r396, %r510, 8;
	add.s32 	%r397, %r396, %r395;
	add.s32 	%r398, %r397, 1536;
	mul.wide.u32 	%rd54, %r398, 8;
	add.s64 	%rd55, %rd2, %rd54;
	cvt.u64.u32 	%rd56, %r131;
	atom.global.add.u64 	%rd57, [%rd55], %rd56;
$L__BB40_87:
	ld.shared.u32 	%r132, [%r124+7168];
	setp.eq.s32 	%p85, %r132, 0;
	@%p85 bra 	$L__BB40_89;
	cvt.u32.u64 	%r399, %rd5;
	shl.b32 	%r400, %r510, 8;
	add.s32 	%r401, %r400, %r399;
	add.s32 	%r402, %r401, 1792;
	mul.wide.u32 	%rd58, %r402, 8;
	add.s64 	%rd59, %rd2, %rd58;
	cvt.u64.u32 	%rd60, %r132;
	atom.global.add.u64 	%rd61, [%rd59], %rd60;
$L__BB40_89:
	add.s32 	%r510, %r510, 8;
	setp.ne.s32 	%p86, %r510, %r16;
	mov.u32 	%r512, %r16;
	@%p86 bra 	$L__BB40_73;
$L__BB40_90:
	add.s32 	%r135, %r5, -1;
	setp.eq.s32 	%p87, %r3, 0;
	@%p87 bra 	$L__BB40_111;
	setp.lt.u32 	%p88, %r4, 3;
	@%p88 bra 	$L__BB40_101;
	shl.b32 	%r403, %r512, 10;
	add.s32 	%r136, %r6, %r403;
	ld.shared.u32 	%r137, [%r136];
	setp.eq.s32 	%p89, %r137, 0;
	@%p89 bra 	$L__BB40_94;
	cvt.u32.u64 	%r404, %rd5;
	shl.b32 	%r405, %r512, 8;
	add.s32 	%r406, %r405, %r404;
	mul.wide.u32 	%rd62, %r406, 8;
	add.s64 	%rd63, %rd2, %rd62;
	cvt.u64.u32 	%rd64, %r137;
	atom.global.add.u64 	%rd65, [%rd63], %rd64;
$L__BB40_94:
	ld.shared.u32 	%r138, [%r136+1024];
	setp.eq.s32 	%p90, %r138, 0;
	@%p90 bra 	$L__BB40_96;
	cvt.u32.u64 	%r407, %rd5;
	shl.b32 	%r408, %r512, 8;
	add.s32 	%r409, %r408, %r407;
	add.s32 	%r410, %r409, 256;
	mul.wide.u32 	%rd66, %r410, 8;
	add.s64 	%rd67, %rd2, %rd66;
	cvt.u64.u32 	%rd68, %r138;
	atom.global.add.u64 	%rd69, [%rd67], %rd68;
$L__BB40_96:
	ld.shared.u32 	%r139, [%r136+2048];
	setp.eq.s32 	%p91, %r139, 0;
	@%p91 bra 	$L__BB40_98;
	cvt.u32.u64 	%r411, %rd5;
	shl.b32 	%r412, %r512, 8;
	add.s32 	%r413, %r412, %r411;
	add.s32 	%r414, %r413, 512;
	mul.wide.u32 	%rd70, %r414, 8;
	add.s64 	%rd71, %rd2, %rd70;
	cvt.u64.u32 	%rd72, %r139;
	atom.global.add.u64 	%rd73, [%rd71], %rd72;
$L__BB40_98:
	ld.shared.u32 	%r140, [%r136+3072];
	setp.eq.s32 	%p92, %r140, 0;
	@%p92 bra 	$L__BB40_100;
	cvt.u32.u64 	%r415, %rd5;
	shl.b32 	%r416, %r512, 8;
	add.s32 	%r417, %r416, %r415;
	add.s32 	%r418, %r417, 768;
	mul.wide.u32 	%rd74, %r418, 8;
	add.s64 	%rd75, %rd2, %rd74;
	cvt.u64.u32 	%rd76, %r140;
	atom.global.add.u64 	%rd77, [%rd75], %rd76;
$L__BB40_100:
	add.s32 	%r512, %r512, 4;
$L__BB40_101:
	setp.eq.s32 	%p93, %r5, 0;
	@%p93 bra 	$L__BB40_111;
	setp.eq.s32 	%p94, %r135, 0;
	@%p94 bra 	$L__BB40_108;
	shl.b32 	%r419, %r512, 10;
	add.s32 	%r143, %r6, %r419;
	ld.shared.u32 	%r144, [%r143];
	setp.eq.s32 	%p95, %r144, 0;
	@%p95 bra 	$L__BB40_105;
	cvt.u32.u64 	%r420, %rd5;
	shl.b32 	%r421, %r512, 8;
	add.s32 	%r422, %r421, %r420;
	mul.wide.u32 	%rd78, %r422, 8;
	add.s64 	%rd79, %rd2, %rd78;
	cvt.u64.u32 	%rd80, %r144;
	atom.global.add.u64 	%rd81, [%rd79], %rd80;
$L__BB40_105:
	ld.shared.u32 	%r145, [%r143+1024];
	setp.eq.s32 	%p96, %r145, 0;
	@%p96 bra 	$L__BB40_107;
	cvt.u32.u64 	%r423, %rd5;
	shl.b32 	%r424, %r512, 8;
	add.s32 	%r425, %r424, %r423;
	add.s32 	%r426, %r425, 256;
	mul.wide.u32 	%rd82, %r426, 8;
	add.s64 	%rd83, %rd2, %rd82;
	cvt.u64.u32 	%rd84, %r145;
	atom.global.add.u64 	%rd85, [%rd83], %rd84;
$L__BB40_107:
	add.s32 	%r512, %r512, 2;
$L__BB40_108:
	setp.eq.s32 	%p97, %r17, 0;
	@%p97 bra 	$L__BB40_111;
	shl.b32 	%r427, %r512, 10;
	add.s32 	%r428, %r6, %r427;
	ld.shared.u32 	%r148, [%r428];
	setp.eq.s32 	%p98, %r148, 0;
	@%p98 bra 	$L__BB40_111;
	cvt.u32.u64 	%r429, %rd5;
	shl.b32 	%r430, %r512, 8;
	add.s32 	%r431, %r430, %r429;
	mul.wide.u32 	%rd86, %r431, 8;
	add.s64 	%rd87, %rd2, %rd86;
	cvt.u64.u32 	%rd88, %r148;
	atom.global.add.u64 	%rd89, [%rd87], %rd88;
$L__BB40_111:
	cvt.u32.u64 	%r432, %rd5;
	setp.gt.u32 	%p99, %r432, 127;
	@%p99 bra 	$L__BB40_152;
	setp.lt.u32 	%p100, %r1, 7;
	mov.b32 	%r516, 0;
	@%p100 bra 	$L__BB40_131;
	mov.b32 	%r514, 0;
$L__BB40_114:
	.pragma "nounroll";
	shl.b32 	%r436, %r514, 10;
	add.s32 	%r150, %r6, %r436;
	ld.shared.u32 	%r151, [%r150+512];
	setp.eq.s32 	%p101, %r151, 0;
	shl.b32 	%r437, %r514, 8;
	add.s32 	%r438, %r437, %r432;
	mul.wide.u32 	%rd90, %r438, 8;
	add.s64 	%rd15, %rd2, %rd90;
	@%p101 bra 	$L__BB40_116;
	cvt.u64.u32 	%rd91, %r151;
	atom.global.add.u64 	%rd92, [%rd15+1024], %rd91;
$L__BB40_116:
	ld.shared.u32 	%r152, [%r150+1536];
	setp.eq.s32 	%p102, %r152, 0;
	@%p102 bra 	$L__BB40_118;
	cvt.u64.u32 	%rd93, %r152;
	atom.global.add.u64 	%rd94, [%rd15+3072], %rd93;
$L__BB40_118:
	ld.shared.u32 	%r153, [%r150+2560];
	setp.eq.s32 	%p103, %r153, 0;
	@%p103 bra 	$L__BB40_120;
	cvt.u64.u32 	%rd95, %r153;
	atom.global.add.u64 	%rd96, [%rd15+5120], %rd95;
$L__BB40_120:
	ld.shared.u32 	%r154, [%r150+3584];
	setp.eq.s32 	%p104, %r154, 0;
	@%p104 bra 	$L__BB40_122;
	cvt.u64.u32 	%rd97, %r154;
	atom.global.add.u64 	%rd98, [%rd15+7168], %rd97;
$L__BB40_122:
	ld.shared.u32 	%r155, [%r150+4608];
	setp.eq.s32 	%p105, %r155, 0;
	@%p105 bra 	$L__BB40_124;
	cvt.u64.u32 	%rd99, %r155;
	atom.global.add.u64 	%rd100, [%rd15+9216], %rd99;
$L__BB40_124:
	ld.shared.u32 	%r156, [%r150+5632];
	setp.eq.s32 	%p106, %r156, 0;
	@%p106 bra 	$L__BB40_126;
	cvt.u64.u32 	%rd101, %r156;
	atom.global.add.u64 	%rd102, [%rd15+11264], %rd101;
$L__BB40_126:
	ld.shared.u32 	%r157, [%r150+6656];
	setp.eq.s32 	%p107, %r157, 0;
	@%p107 bra 	$L__BB40_128;
	cvt.u64.u32 	%rd103, %r157;
	atom.global.add.u64 	%rd104, [%rd15+13312], %rd103;
$L__BB40_128:
	ld.shared.u32 	%r158, [%r150+7680];
	setp.eq.s32 	%p108, %r158, 0;
	@%p108 bra 	$L__BB40_130;
	cvt.u64.u32 	%rd105, %r158;
	atom.global.add.u64 	%rd106, [%rd15+15360], %rd105;
$L__BB40_130:
	add.s32 	%r514, %r514, 8;
	setp.ne.s32 	%p109, %r514, %r16;
	mov.u32 	%r516, %r16;
	@%p109 bra 	$L__BB40_114;
$L__BB40_131:
	setp.eq.s32 	%p110, %r3, 0;
	@%p110 bra 	$L__BB40_152;
	setp.lt.u32 	%p111, %r4, 3;
	@%p111 bra 	$L__BB40_142;
	shl.b32 	%r439, %r516, 10;
	add.s32 	%r161, %r6, %r439;
	ld.shared.u32 	%r162, [%r161+512];
	setp.eq.s32 	%p112, %r162, 0;
	@%p112 bra 	$L__BB40_135;
	shl.b32 	%r441, %r516, 8;
	add.s32 	%r442, %r441, %r432;
	mul.wide.u32 	%rd107, %r442, 8;
	add.s64 	%rd108, %rd2, %rd107;
	cvt.u64.u32 	%rd109, %r162;
	atom.global.add.u64 	%rd110, [%rd108+1024], %rd109;
$L__BB40_135:
	ld.shared.u32 	%r163, [%r161+1536];
	setp.eq.s32 	%p113, %r163, 0;
	@%p113 bra 	$L__BB40_137;
	shl.b32 	%r444, %r516, 8;
	add.s32 	%r445, %r444, %r432;
	add.s32 	%r446, %r445, 256;
	mul.wide.u32 	%rd111, %r446, 8;
	add.s64 	%rd112, %rd2, %rd111;
	cvt.u64.u32 	%rd113, %r163;
	atom.global.add.u64 	%rd114, [%rd112+1024], %rd113;
$L__BB40_137:
	ld.shared.u32 	%r164, [%r161+2560];
	setp.eq.s32 	%p114, %r164, 0;
	@%p114 bra 	$L__BB40_139;
	shl.b32 	%r448, %r516, 8;
	add.s32 	%r449, %r448, %r432;
	add.s32 	%r450, %r449, 512;
	mul.wide.u32 	%rd115, %r450, 8;
	add.s64 	%rd116, %rd2, %rd115;
	cvt.u64.u32 	%rd117, %r164;
	atom.global.add.u64 	%rd118, [%rd116+1024], %rd117;
$L__BB40_139:
	ld.shared.u32 	%r165, [%r161+3584];
	setp.eq.s32 	%p115, %r165, 0;
	@%p115 bra 	$L__BB40_141;
	shl.b32 	%r452, %r516, 8;
	add.s32 	%r453, %r452, %r432;
	add.s32 	%r454, %r453, 768;
	mul.wide.u32 	%rd119, %r454, 8;
	add.s64 	%rd120, %rd2, %rd119;
	cvt.u64.u32 	%rd121, %r165;
	atom.global.add.u64 	%rd122, [%rd120+1024], %rd121;
$L__BB40_141:
	add.s32 	%r516, %r516, 4;
$L__BB40_142:
	setp.eq.s32 	%p116, %r5, 0;
	@%p116 bra 	$L__BB40_152;
	setp.eq.s32 	%p117, %r135, 0;
	@%p117 bra 	$L__BB40_149;
	shl.b32 	%r455, %r516, 10;
	add.s32 	%r168, %r6, %r455;
	ld.shared.u32 	%r169, [%r168+512];
	setp.eq.s32 	%p118, %r169, 0;
	@%p118 bra 	$L__BB40_146;
	shl.b32 	%r457, %r516, 8;
	add.s32 	%r458, %r457, %r432;
	mul.wide.u32 	%rd123, %r458, 8;
	add.s64 	%rd124, %rd2, %rd123;
	cvt.u64.u32 	%rd125, %r169;
	atom.global.add.u64 	%rd126, [%rd124+1024], %rd125;
$L__BB40_146:
	ld.shared.u32 	%r170, [%r168+1536];
	setp.eq.s32 	%p119, %r170, 0;
	@%p119 bra 	$L__BB40_148;
	shl.b32 	%r460, %r516, 8;
	add.s32 	%r461, %r460, %r432;
	add.s32 	%r462, %r461, 256;
	mul.wide.u32 	%rd127, %r462, 8;
	add.s64 	%rd128, %rd2, %rd127;
	cvt.u64.u32 	%rd129, %r170;
	atom.global.add.u64 	%rd130, [%rd128+1024], %rd129;
$L__BB40_148:
	add.s32 	%r516, %r516, 2;
$L__BB40_149:
	setp.eq.s32 	%p120, %r17, 0;
	@%p120 bra 	$L__BB40_152;
	shl.b32 	%r463, %r516, 10;
	add.s32 	%r464, %r6, %r463;
	ld.shared.u32 	%r173, [%r464+512];
	setp.eq.s32 	%p121, %r173, 0;
	@%p121 bra 	$L__BB40_152;
	shl.b32 	%r466, %r516, 8;
	add.s32 	%r467, %r466, %r432;
	mul.wide.u32 	%rd131, %r467, 8;
	add.s64 	%rd132, %rd2, %rd131;
	cvt.u64.u32 	%rd133, %r173;
	atom.global.add.u64 	%rd134, [%rd132+1024], %rd133;
$L__BB40_152:
	bar.sync 	0;
	add.s64 	%rd135, %rd135, 1;
	setp.ne.s64 	%p122, %rd135, %rd6;
	@%p122 bra 	$L__BB40_2;
$L__BB40_153:
	ret;

}
	// .globl	_ZN3cub18CUB_300001_SM_10006detail10radix_sort33DeviceRadixSortExclusiveSumKernelINS1_5radix10policy_hubIfNS0_8NullTypeEyE10Policy1000EyEEvPT0_
.visible .entry _ZN3cub18CUB_300001_SM_10006detail10radix_sort33DeviceRadixSortExclusiveSumKernelINS1_5radix10policy_hubIfNS0_8NullTypeEyE10Policy1000EyEEvPT0_(
	.param .u64 .ptr .align 1 _ZN3cub18CUB_300001_SM_10006detail10radix_sort33DeviceRadixSortExclusiveSumKernelINS1_5radix10policy_hubIfNS0_8NullTypeEyE10Policy1000EyEEvPT0__param_0
)
{
	.reg .pred 	%p<4>;
	.reg .b32 	%r<28>;
	.reg .b64 	%rd<54>;
	// demoted variable
	.shared .align 16 .b8 _ZZN3cub18CUB_300001_SM_10006detail10radix_sort33DeviceRadixSortExclusiveSumKernelINS1_5radix10policy_hubIfNS0_8NullTypeEyE10Policy1000EyEEvPT0_E12temp_storage[2336];
	ld.param.u64 	%rd5, [_ZN3cub18CUB_300001_SM_10006detail10radix_sort33DeviceRadixSortExclusiveSumKernelINS1_5radix10policy_hubIfNS0_8NullTypeEyE10Policy1000EyEEvPT0__param_0];
	cvta.to.global.u64 	%rd6, %rd5;
	mov.u32 	%r3, %ctaid.x;
	shl.b32 	%r4, %r3, 8;
	mov.u32 	%r1, %tid.x;
	setp.gt.u32 	%p1, %r1, 255;
	add.s32 	%r5, %r4, %r1;
	mul.wide.s32 	%rd7, %r5, 8;
	add.s64 	%rd1, %rd6, %rd7;
	@%p1 bra 	$L__BB41_2;
	ld.global.u64 	%rd53, [%rd1];
$L__BB41_2:
	shr.u32 	%r6, %r1, 3;
	add.s32 	%r7, %r6, %r1;
	shl.b32 	%r8, %r7, 3;
	mov.u32 	%r9, _ZZN3cub18CUB_300001_SM_10006detail10radix_sort33DeviceRadixSortExclusiveSumKernelINS1_5radix10policy_hubIfNS0_8NullTypeEyE10Policy1000EyEEvPT0_E12temp_storage;
	add.s32 	%r10, %r9, %r8;
	add.s32 	%r2, %r10, 16;
	st.shared.u64 	[%r10+16], %rd53;
	bar.sync 	0;
	setp.gt.u32 	%p2, %r1, 31;
	@%p2 bra 	$L__BB41_4;
	mad.lo.s32 	%r27, %r1, 72, %r9;
	ld.shared.u64 	%rd23, [%r27+16];
	ld.shared.u64 	%rd24, [%r27+24];
	ld.shared.u64 	%rd25, [%r27+32];
	ld.shared.u64 	%rd26, [%r27+40];
	ld.shared.u64 	%rd27, [%r27+48];
	ld.shared.u64 	%rd28, [%r27+56];
	ld.shared.u64 	%rd29, [%r27+64];
	ld.shared.u64 	%rd30, [%r27+72];
	add.s64 	%rd31, %rd24, %rd23;
	add.s64 	%rd32, %rd31, %rd25;
	add.s64 	%rd33, %rd32, %rd26;
	add.s64 	%rd34, %rd33, %rd27;
	add.s64 	%rd35, %rd34, %rd28;
	add.s64 	%rd36, %rd35, %rd29;
	add.s64 	%rd10, %rd36, %rd30;
	mov.b32 	%r11, 1;
	mov.b32 	%r24, 0;
	mov.b32 	%r25, -1;
	// begin inline asm
	{  .reg .u64 r0;  .reg .u32 lo;  .reg .u32 hi;  .reg .pred p;  mov.b64 {lo, hi}, %rd10;  shfl.sync.up.b32 lo|p, lo, %r11, %r24, %r25;  shfl.sync.up.b32 hi|p, hi, %r11, %r24, %r25;  mov.b64 r0, {lo, hi};  @p add.u64 r0, r0, %rd10;  mov.u64 %rd8, r0;}
	// end inline asm
	mov.b32 	%r14, 2;
	// begin inline asm
	{  .reg .u64 r0;  .reg .u32 lo;  .reg .u32 hi;  .reg .pred p;  mov.b64 {lo, hi}, %rd8;  shfl.sync.up.b32 lo|p, lo, %r14, %r24, %r25;  shfl.sync.up.b32 hi|p, hi, %r14, %r24, %r25;  mov.b64 r0, {lo, hi};  @p add.u64 r0, r0, %rd8;  mov.u64 %rd11, r0;}
	// end inline asm
	mov.b32 	%r17, 4;
	// begin inline asm
	{  .reg .u64 r0;  .reg .u32 lo;  .reg .u32 hi;  .reg .pred p;  mov.b64 {lo, hi}, %rd11;  shfl.sync.up.b32 lo|p, lo, %r17, %r24, %r25;  shfl.sync.up.b32 hi|p, hi, %r17, %r24, %r25;  mov.b64 r0, {lo, hi};  @p add.u64 r0, r0, %rd11;  mov.u64 %rd14, r0;}
	// end inline asm
	mov.b32 	%r20, 8;
	// begin inline asm
	{  .reg .u64 r0;  .reg .u32 lo;  .reg .u32 hi;  .reg .pred p;  mov.b64 {lo, hi}, %rd14;  shfl.sync.up.b32 lo|p, lo, %r20, %r24, %r25;  shfl.sync.up.b32 hi|p, hi, %r20, %r24, %r25;  mov.b64 r0, {lo, hi};  @p add.u64 r0, r0, %rd14;  mov.u64 %rd17, r0;}
	// end inline asm
	mov.b32 	%r23, 16;
	// begin inline asm
	{  .reg .u64 r0;  .reg .u32 lo;  .reg .u32 hi;  .reg .pred p;  mov.b64 {lo, hi}, %rd17;  shfl.sync.up.b32 lo|p, lo, %r23, %r24, %r25;  shfl.sync.up.b32 hi|p, hi, %r23, %r24, %r25;  mov.b64 r0, {lo, hi};  @p add.u64 r0, r0, %rd17;  mov.u64 %rd20, r0;}
	// end inline asm
	sub.s64 	%rd37, %rd20, %rd10;
	ld.shared.u64 	%rd38, [%r27+16];
	ld.shared.u64 	%rd39, [%r27+24];
	ld.shared.u64 	%rd40, [%r27+32];
	ld.shared.u64 	%rd41, [%r27+40];
	ld.shared.u64 	%rd42, [%r27+48];
	ld.shared.u64 	%rd43, [%r27+56];
	ld.shared.u64 	%rd44, [%r27+64];
	add.s64 	%rd45, %rd38, %rd37;
	add.s64 	%rd46, %rd39, %rd45;
	add.s64 	%rd47, %rd40, %rd46;
	add.s64 	%rd48, %rd41, %rd47;
	add.s64 	%rd49, %rd42, %rd48;
	add.s64 	%rd50, %rd43, %rd49;
	add.s64 	%rd51, %rd44, %rd50;
	st.shared.u64 	[%r27+16], %rd37;
	st.shared.u64 	[%r27+24], %rd45;
	st.shared.u64 	[%r27+32], %rd46;
	st.shared.u64 	[%r27+40], %rd47;
	st.shared.u64 	[%r27+48], %rd48;
	st.shared.u64 	[%r27+56], %rd49;
	st.shared.u64 	[%r27+64], %rd50;
	st.shared.u64 	[%r27+72], %rd51;
$L__BB41_4:
	setp.gt.u32 	%p3, %r1, 255;
	bar.sync 	0;
	@%p3 bra 	$L__BB41_6;
	ld.shared.u64 	%rd52, [%r2];
	st.global.u64 	[%rd1], %rd52;
$L__BB41_6:
	ret;

}
	// .globl	_ZN3cub18CUB_300001_SM_10006detail10radix_sort29DeviceRadixSortOnesweepKernelINS1_5radix10policy_hubIfNS0_8NullTypeEyE10Policy1000ELNS0_9SortOrderE0EfS6_yiiNS1_21identity_decomposer_tEEEvPT5_SC_PT3_PKSD_PT1_PKSH_PT2_PKSL_T4_iiT6_
.visible .entry _ZN3cub18CUB_300001_SM_10006detail10radix_sort29DeviceRadixSortOnesweepKernelINS1_5radix10policy_hubIfNS0_8NullTypeEyE10Policy1000ELNS0_9SortOrderE0EfS6_yiiNS1_21identity_decomposer_tEEEvPT5_SC_PT3_PKSD_PT1_PKSH_PT2_PKSL_T4_iiT6_(
	.param .u64 .ptr .align 1 _ZN3cub18CUB_300001_SM_10006detail10radix_sort29DeviceRadixSortOnesweepKernelINS1_5radix10policy_hubIfNS0_8NullTypeEyE10Policy1000ELNS0_9SortOrderE0EfS6_yiiNS1_21identity_decomposer_tEEEvPT5_SC_PT3_PKSD_PT1_PKSH_PT2_PKSL_T4_iiT6__param_0,
	.param .u64 .ptr .align 1 _ZN3cub18CUB_300001_SM_10006detail10radix_sort29DeviceRadixSortOnesweepKernelINS1_5radix10policy_hubIfNS0_8NullTypeEyE10Policy1000ELNS0_9SortOrderE0EfS6_yiiNS1_21identity_decomposer_tEEEvPT5_SC_PT3_PKSD_PT1_PKSH_PT2_PKSL_T4_iiT6__param_1,
	.param .u64 .ptr .align 1 _ZN3cub18CUB_300001_SM_10006detail10radix_sort29DeviceRadixSortOnesweepKernelINS1_5radix10policy_hubIfNS0_8NullTypeEyE10Policy1000ELNS0_9SortOrderE0EfS6_yiiNS1_21identity_decomposer_tEEEvPT5_SC_PT3_PKSD_PT1_PKSH_PT2_PKSL_T4_iiT6__param_2,
	.param .u64 .ptr .align 1 _ZN3cub18CUB_300001_SM_10006detail10radix_sort29DeviceRadixSortOnesweepKernelINS1_5radix10policy_hubIfNS0_8NullTypeEyE10Policy1000ELNS0_9SortOrderE0EfS6_yiiNS1_21identity_decomposer_tEEEvPT5_SC_PT3_PKSD_PT1_PKSH_PT2_PKSL_T4_iiT6__param_3,
	.param .u64 .ptr .align 1 _ZN3cub18CUB_300001_SM_10006detail10radix_sort29DeviceRadixSortOnesweepKernelINS1_5radix10policy_hubIfNS0_8NullTypeEyE10Policy1000ELNS0_9SortOrderE0EfS6_yiiNS1_21identity_decomposer_tEEEvPT5_SC_PT3_PKSD_PT1_PKSH_PT2_PKSL_T4_iiT6__param_4,
	.param .u64 .ptr .align 1 _ZN3cub18CUB_300001_SM_10006detail10radix_sort29DeviceRadixSortOnesweepKernelINS1_5radix10policy_hubIfNS0_8NullTypeEyE10Policy1000ELNS0_9SortOrderE0EfS6_yiiNS1_21identity_decomposer_tEEEvPT5_SC_PT3_PKSD_PT1_PKSH_PT2_PKSL_T4_iiT6__param_5,
	.param .u64 .ptr .align 1 _ZN3cub18CUB_300001_SM_10006detail10radix_sort29DeviceRadixSortOnesweepKernelINS1_5radix10policy_hubIfNS0_8NullTypeEyE10Policy1000ELNS0_9SortOrderE0EfS6_yiiNS1_21identity_decomposer_tEEEvPT5_SC_PT3_PKSD_PT1_PKSH_PT2_PKSL_T4_iiT6__param_6,
	.param .u64 .ptr .align 1 _ZN3cub18CUB_300001_SM_10006detail10radix_sort29DeviceRadixSortOnesweepKernelINS1_5radix10policy_hubIfNS0_8NullTypeEyE10Policy1000ELNS0_9SortOrderE0EfS6_yiiNS1_21identity_decomposer_tEEEvPT5_SC_PT3_PKSD_PT1_PKSH_PT2_PKSL_T4_iiT6__param_7,
	.param .u32 _ZN3cub18CUB_300001_SM_10006detail10radix_sort29DeviceRadixSortOnesweepKernelINS1_5radix10policy_hubIfNS0_8NullTypeEyE10Policy1000ELNS0_9SortOrderE0EfS6_yiiNS1_21identity_decomposer_tEEEvPT5_SC_PT3_PKSD_PT1_PKSH_PT2_PKSL_T4_iiT6__param_8,
	.param .u32 _ZN3cub18CUB_300001_SM_10006detail10radix_sort29DeviceRadixSortOnesweepKernelINS1_5radix10policy_hubIfNS0_8NullTypeEyE10Policy1000ELNS0_9SortOrderE0EfS6_yiiNS1_21identity_decomposer_tEEEvPT5_SC_PT3_PKSD_PT1_PKSH_PT2_PKSL_T4_iiT6__param_9,
	.param .u32 _ZN3cub18CUB_300001_SM_10006detail10radix_sort29DeviceRadixSortOnesweepKernelINS1_5radix10policy_hubIfNS0_8NullTypeEyE10Policy1000ELNS0_9SortOrderE0EfS6_yiiNS1_21identity_decomposer_tEEEvPT5_SC_PT3_PKSD_PT1_PKSH_PT2_PKSL_T4_iiT6__param_10,
	.param .align 1 .b8 _ZN3cub18CUB_300001_SM_10006detail10radix_sort29DeviceRadixSortOnesweepKernelINS1_5radix10policy_hubIfNS0_8NullTypeEyE10Policy1000ELNS0_9SortOrderE0EfS6_yiiNS1_21identity_decomposer_tEEEvPT5_SC_PT3_PKSD_PT1_PKSH_PT2_PKSL_T4_iiT6__param_11[1]
)
.maxntid 384
{
	.reg .pred 	%p<281>;
	.reg .b32 	%r<1853>;
	.reg .b64 	%rd<230>;
	// demoted variable
	.shared .align 16 .b8 _ZZN3cub18CUB_300001_SM_10006detail10radix_sort29DeviceRadixSortOnesweepKernelINS1_5radix10policy_hubIfNS0_8NullTypeEyE10Policy1000ELNS0_9SortOrderE0EfS6_yiiNS1_21identity_decomposer_tEEEvPT5_SC_PT3_PKSD_PT1_PKSH_PT2_PKSL_T4_iiT6_E1s[29696];
	ld.param.u64 	%rd20, [_ZN3cub18CUB_300001_SM_10006detail10radix_sort29DeviceRadixSortOnesweepKernelINS1_5radix10policy_hubIfNS0_8NullTypeEyE10Policy1000ELNS0_9SortOrderE0EfS6_yiiNS1_21identity_decomposer_tEEEvPT5_SC_PT3_PKSD_PT1_PKSH_PT2_PKSL_T4_iiT6__param_0];
	ld.param.u64 	%rd21, [_ZN3cub18CUB_300001_SM_10006detail10radix_sort29DeviceRadixSortOnesweepKernelINS1_5radix10policy_hubIfNS0_8NullTypeEyE10Policy1000ELNS0_9SortOrderE0EfS6_yiiNS1_21identity_decomposer_tEEEvPT5_SC_PT3_PKSD_PT1_PKSH_PT2_PKSL_T4_iiT6__param_1];
	ld.param.u64 	%rd24, [_ZN3cub18CUB_300001_SM_10006detail10radix_sort29DeviceRadixSortOnesweepKernelINS1_5radix10policy_hubIfNS0_8NullTypeEyE10Policy1000ELNS0_9SortOrderE0EfS6_yiiNS1_21identity_decomposer_tEEEvPT5_SC_PT3_PKSD_PT1_PKSH_PT2_PKSL_T4_iiT6__param_4];
	ld.param.u64 	%rd25, [_ZN3cub18CUB_300001_SM_10006detail10radix_sort29DeviceRadixSortOnesweepKernelINS1_5radix10policy_hubIfNS0_8NullTypeEyE10Policy1000ELNS0_9SortOrderE0EfS6_yiiNS1_21identity_decomposer_tEEEvPT5_SC_PT3_PKSD_PT1_PKSH_PT2_PKSL_T4_iiT6__param_5];
	ld.param.u32 	%r298, [_ZN3cub18CUB_300001_SM_10006detail10radix_sort29DeviceRadixSortOnesweepKernelINS1_5radix10policy_hubIfNS0_8NullTypeEyE10Policy1000ELNS0_9SortOrderE0EfS6_yiiNS1_21identity_decomposer_tEEEvPT5_SC_PT3_PKSD_PT1_PKSH_PT2_PKSL_T4_iiT6__param_9];
	ld.param.u32 	%r299, [_ZN3cub18CUB_300001_SM_10006detail10radix_sort29DeviceRadixSortOnesweepKernelINS1_5radix10policy_hubIfNS0_8NullTypeEyE10Policy1000ELNS0_9SortOrderE0EfS6_yiiNS1_21identity_decomposer_tEEEvPT5_SC_PT3_PKSD_PT1_PKSH_PT2_PKSL_T4_iiT6__param_10];
	cvta.to.global.u64 	%rd1, %rd24;
	cvta.to.global.u64 	%rd2, %rd20;
	cvta.to.global.u64 	%rd3, %rd25;
	mov.u32 	%r1, %tid.x;
	shr.u32 	%r2, %r1, 5;
	// begin inline asm
	mov.u32 %r300, %laneid;
	// end inline asm
	setp.ne.s32 	%p1, %r1, 0;
	@%p1 bra 	$L__BB42_2;
	cvta.to.global.u64 	%rd26, %rd21;
	atom.global.add.u32 	%r301, [%rd26], 1;
	st.shared.u32 	[_ZZN3cub18CUB_300001_SM_10006detail10radix_sort29DeviceRadixSortOnesweepKernelINS1_5radix10policy_hubIfNS0_8NullTypeEyE10Policy1000ELNS0_9SortOrderE0EfS6_yiiNS1_21identity_decomposer_tEEEvPT5_SC_PT3_PKSD_PT1_PKSH_PT2_PKSL_T4_iiT6_E1s+27648], %r301;
$L__BB42_2:
	ld.param.u32 	%r1757, [_ZN3cub18CUB_300001_SM_10006detail10radix_sort29DeviceRadixSortOnesweepKernelINS1_5radix10policy_hubIfNS0_8NullTypeEyE10Policy1000ELNS0_9SortOrderE0EfS6_yiiNS1_21identity_decomposer_tEEEvPT5_SC_PT3_PKSD_PT1_PKSH_PT2_PKSL_T4_iiT6__param_8];
	bar.sync 	0;
	ld.shared.u32 	%r4, [_ZZN3cub18CUB_300001_SM_10006detail10radix_sort29DeviceRadixSortOnesweepKernelINS1_5radix10policy_hubIfNS0_8NullTypeEyE10Policy1000ELNS0_9SortOrderE0EfS6_yiiNS1_21identity_decomposer_tEEEvPT5_SC_PT3_PKSD_PT1_PKSH_PT2_PKSL_T4_iiT6_E1s+27648];
	mul.lo.s32 	%r302, %r4, 6912;
	add.s32 	%r5, %r302, 6912;
	setp.gt.s32 	%p2, %r5, %r1757;
	cvt.s64.s32 	%rd4, %r302;
	@%p2 bra 	$L__BB42_4;
	and.b32  	%r303, %r1, 31;
	and.b32  	%r304, %r1, 992;
	mul.lo.s32 	%r305, %r304, 18;
	or.b32  	%r306, %r305, %r303;
	cvt.u64.u32 	%rd27, %r306;
	add.s64 	%rd28, %rd27, %rd4;
	shl.b64 	%rd29, %rd28, 2;
	add.s64 	%rd30, %rd3, %rd29;
	ld.global.u32 	%r1782, [%rd30];
	ld.global.u32 	%r1783, [%rd30+128];
	ld.global.u32 	%r1784, [%rd30+256];
	ld.global.u32 	%r1785, [%rd30+384];
	ld.global.u32 	%r1786, [%rd30+512];
	ld.global.u32 	%r1787, [%rd30+640];
	ld.global.u32 	%r1788, [%rd30+768];
	ld.global.u32 	%r1789, [%rd30+896];
	ld.global.u32 	%r1790, [%rd30+1024];
	ld.global.u32 	%r1791, [%rd30+1152];
	ld.global.u32 	%r1792, [%rd30+1280];
	ld.global.u32 	%r1793, [%rd30+1408];
	ld.global.u32 	%r1794, [%rd30+1536];
	ld.global.u32 	%r1795, [%rd30+1664];
	ld.global.u32 	%r1796, [%rd30+1792];
	ld.global.u32 	%r1797, [%rd30+1920];
	ld.global.u32 	%r1798, [%rd30+2048];
	ld.global.u32 	%r1799, [%rd30+2176];
	bra.uni 	$L__BB42_40;
$L__BB42_4:
	ld.param.u32 	%r1758, [_ZN3cub18CUB_300001_SM_10006detail10radix_sort29DeviceRadixSortOnesweepKernelINS1_5radix10policy_hubIfNS0_8NullTypeEyE10Policy1000ELNS0_9SortOrderE0EfS6_yiiNS1_21identity_decomposer_tEEEvPT5_SC_PT3_PKSD_PT1_PKSH_PT2_PKSL_T4_iiT6__param_8];
	cvt.u32.u64 	%r308, %rd4;
	sub.s32 	%r24, %r1758, %r308;
	and.b32  	%r309, %r1, 31;
	and.b32  	%r310, %r1, 992;
	mul.lo.s32 	%r311, %r310, 18;
	or.b32  	%r25, %r311, %r309;
	setp.ge.s32 	%p3, %r25, %r24;
	cvt.u64.u32 	%rd31, %r25;
	add.s64 	%rd32, %rd31, %rd4;
	shl.b64 	%rd33, %rd32, 2;
	add.s64 	%rd5, %rd3, %rd33;
	mov.b32 	%r1782, 2147483647;
	@%p3 bra 	$L__BB42_6;
	ld.global.u32 	%r1782, [%rd5];
$L__BB42_6:
	add.s32 	%r313, %r25, 32;
	setp.ge.s32 	%p4, %r313, %r24;
	mov.b32 	%r1783, 2147483647;
	@%p4 bra 	$L__BB42_8;
	ld.global.u32 	%r1783, [%rd5+128];
$L__BB42_8:
	add.s32 	%r315, %r25, 64;
	setp.ge.s32 	%p5, %r315, %r24;
	mov.b32 	%r1784, 2147483647;
	@%p5 bra 	$L__BB42_10;
	ld.global.u32 	%r1784, [%rd5+256];
$L__BB42_10:
	add.s32 	%r317, %r25, 96;
	setp.ge.s32 	%p6, %r317, %r24;
	mov.b32 	%r1785, 2147483647;
	@%p6 bra 	$L__BB42_12;
	ld.global.u32 	%r1785, [%rd5+384];
$L__BB42_12:
	add.s32 	%r319, %r25, 128;
	setp.ge.s32 	%p7, %r319, %r24;
	mov.b32 	%r1786, 2147483647;
	@%p7 bra 	$L__BB42_14;
	ld.global.u32 	%r1786, [%rd5+512];
$L__BB42_14:
	add.s32 	%r321, %r25, 160;
	setp.ge.s32 	%p8, %r321, %r24;
	mov.b32 	%r1787, 2147483647;
	@%p8 bra 	$L__BB42_16;
	ld.global.u32 	%r1787, [%rd5+640];
$L__BB42_16:
	add.s32 	%r323, %r25, 192;
	setp.ge.s32 	%p9, %r323, %r24;
	mov.b32 	%r1788, 2147483647;
	@%p9 bra 	$L__BB42_18;
	ld.global.u32 	%r1788, [%rd5+768];
$L__BB42_18:
	add.s32 	%r325, %r25, 224;
	setp.ge.s32 	%p10, %r325, %r24;
	mov.b32 	%r1789, 2147483647;
	@%p10 bra 	$L__BB42_20;
	ld.global.u32 	%r1789, [%rd5+896];
$L__BB42_20:
	add.s32 	%r327, %r25, 256;
	setp.ge.s32 	%p11, %r327, %r24;
	mov.b32 	%r1790, 2147483647;
	@%p11 bra 	$L__BB42_22;
	ld.global.u32 	%r1790, [%rd5+1024];
$L__BB42_22:
	add.s32 	%r329, %r25, 288;
	setp.ge.s32 	%p12, %r329, %r24;
	mov.b32 	%r1791, 2147483647;
	@%p12 bra 	$L__BB42_24;
	ld.global.u32 	%r1791, [%rd5+1152];
$L__BB42_24:
	add.s32 	%r331, %r25, 320;
	setp.ge.s32 	%p13, %r331, %r24;
	mov.b32 	%r1792, 2147483647;
	@%p13 bra 	$L__BB42_26;
	ld.global.u32 	%r1792, [%rd5+1280];
$L__BB42_26:
	add.s32 	%r333, %r25, 352;
	setp.ge.s32 	%p14, %r333, %r24;
	mov.b32 	%r1793, 2147483647;
	@%p14 bra 	$L__BB42_28;
	ld.global.u32 	%r1793, [%rd5+1408];
$L__BB42_28:
	add.s32 	%r335, %r25, 384;
	setp.ge.s32 	%p15, %r335, %r24;
	mov.b32 	%r1794, 2147483647;
	@%p15 bra 	$L__BB42_30;
	ld.global.u32 	%r1794, [%rd5+1536];
$L__BB42_30:
	add.s32 	%r337, %r25, 416;
	setp.ge.s32 	%p16, %r337, %r24;
	mov.b32 	%r1795, 2147483647;
	@%p16 bra 	$L__BB42_32;
	ld.global.u32 	%r1795, [%rd5+1664];
$L__BB42_32:
	add.s32 	%r339, %r25, 448;
	setp.ge.s32 	%p17, %r339, %r24;
	mov.b32 	%r1796, 2147483647;
	@%p17 bra 	$L__BB42_34;
	ld.global.u32 	%r1796, [%rd5+1792];
$L__BB42_34:
	add.s32 	%r341, %r25, 480;
	setp.ge.s32 	%p18, %r341, %r24;
	mov.b32 	%r1797, 2147483647;
	@%p18 bra 	$L__BB42_36;
	ld.global.u32 	%r1797, [%rd5+1920];
$L__BB42_36:
	add.s32 	%r343, %r25, 512;
	setp.ge.s32 	%p19, %r343, %r24;
	mov.b32 	%r1798, 2147483647;
	@%p19 bra 	$L__BB42_38;
	ld.global.u32 	%r1798, [%rd5+2048];
$L__BB42_38:
	add.s32 	%r345, %r25, 544;
	setp.ge.s32 	%p20, %r345, %r24;
	mov.b32 	%r1799, 2147483647;
	@%p20 bra 	$L__BB42_40;
	ld.global.u32 	%r1799, [%rd5+2176];
$L__BB42_40:
	setp.gt.s32 	%p21, %r1782, -1;
	selp.b32 	%r346, -2147483648, -1, %p21;
	xor.b32  	%r1813, %r346, %r1782;
	setp.gt.s32 	%p22, %r1783, -1;
	selp.b32 	%r347, -2147483648, -1, %p22;
	xor.b32  	%r1814, %r347, %r1783;
	setp.gt.s32 	%p23, %r1784, -1;
	selp.b32 	%r348, -2147483648, -1, %p23;
	xor.b32  	%r1815, %r348, %r1784;
	setp.gt.s32 	%p24, %r1785, -1;
	selp.b32 	%r349, -2147483648, -1, %p24;
	xor.b32  	%r1816, %r349, %r1785;
	setp.gt.s32 	%p25, %r1786, -1;
	selp.b32 	%r350, -2147483648, -1, %p25;
	xor.b32  	%r1817, %r350, %r1786;
	setp.gt.s32 	%p26, %r1787, -1;
	selp.b32 	%r351, -2147483648, -1, %p26;
	xor.b32  	%r1818, %r351, %r1787;
	setp.gt.s32 	%p27, %r1788, -1;
	selp.b32 	%r352, -2147483648, -1, %p27;
	xor.b32  	%r1819, %r352, %r1788;
	setp.gt.s32 	%p28, %r1789, -1;
	selp.b32 	%r353, -2147483648, -1, %p28;
	xor.b32  	%r1820, %r353, %r1789;
	setp.gt.s32 	%p29, %r1790, -1;
	selp.b32 	%r354, -2147483648, -1, %p29;
	xor.b32  	%r1821, %r354, %r1790;
	setp.gt.s32 	%p30, %r1791, -1;
	selp.b32 	%r355, -2147483648, -1, %p30;
	xor.b32  	%r1822, %r355, %r1791;
	setp.gt.s32 	%p31, %r1792, -1;
	selp.b32 	%r356, -2147483648, -1, %p31;
	xor.b32  	%r1823, %r356, %r1792;
	setp.gt.s32 	%p32, %r1793, -1;
	selp.b32 	%r357, -2147483648, -1, %p32;
	xor.b32  	%r1824, %r357, %r1793;
	setp.gt.s32 	%p33, %r1794, -1;
	selp.b32 	%r358, -2147483648, -1, %p33;
	xor.b32  	%r1825, %r358, %r1794;
	setp.gt.s32 	%p34, %r1795, -1;
	selp.b32 	%r359, -2147483648, -1, %p34;
	xor.b32  	%r1826, %r359, %r1795;
	setp.gt.s32 	%p35, %r1796, -1;
	selp.b32 	%r360, -2147483648, -1, %p35;
	xor.b32  	%r1827, %r360, %r1796;
	setp.gt.s32 	%p36, %r1797, -1;
	selp.b32 	%r361, -2147483648, -1, %p36;
	xor.b32  	%r1828, %r361, %r1797;
	setp.gt.s32 	%p37, %r1798, -1;
	selp.b32 	%r362, -2147483648, -1, %p37;
	xor.b32  	%r1829, %r362, %r1798;
	setp.gt.s32 	%p38, %r1799, -1;
	selp.b32 	%r363, -2147483648, -1, %p38;
	xor.b32  	%r1830, %r363, %r1799;
	mov.b32 	%r364, -1;
	shl.b32 	%r365, %r364, %r299;
	not.b32 	%r97, %r365;
	shl.b32 	%r366, %r2, 10;
	mov.u32 	%r367, _ZZN3cub18CUB_300001_SM_10006detail10radix_sort29DeviceRadixSortOnesweepKernelINS1_5radix10policy_hubIfNS0_8NullTypeEyE10Policy1000ELNS0_9SortOrderE0EfS6_yiiNS1_21identity_decomposer_tEEEvPT5_SC_PT3_PKSD_PT1_PKSH_PT2_PKSL_T4_iiT6_E1s;
	add.s32 	%r98, %r367, %r366;
	setp.gt.s32 	%p39, %r300, 255;
	@%p39 bra 	$L__BB42_53;
	max.s32 	%r368, %r300, 224;
	sub.s32 	%r369, %r368, %r300;
	add.s32 	%r370, %r369, 31;
	shr.u32 	%r371, %r370, 5;
	add.s32 	%r99, %r371, 1;
	and.b32  	%r100, %r99, 15;
	setp.lt.u32 	%p40, %r370, 480;
	mov.u32 	%r1803, %r300;
	@%p40 bra 	$L__BB42_44;
	and.b32  	%r372, %r99, 268435440;
	neg.s32 	%r1801, %r372;
	shl.b32 	%r374, %r300, 2;
	add.s32 	%r375, %r366, %r374;
	add.s32 	%r377, %r375, %r367;
	add.s32 	%r1800, %r377, 1024;
	mov.u32 	%r1803, %r300;
$L__BB42_43:
	.pragma "nounroll";
	mov.b32 	%r378, 0;
	st.shared.u32 	[%r1800+-1024], %r378;
	st.shared.u32 	[%r1800+-896], %r378;
	st.shared.u32 	[%r1800+-768], %r378;
	st.shared.u32 	[%r1800+-640], %r378;
	st.shared.u32 	[%r1800+-512], %r378;
	st.shared.u32 	[%r1800+-384], %r378;
	st.shared.u32 	[%r1800+-256], %r378;
	st.shared.u32 	[%r1800+-128], %r378;
	st.shared.u32 	[%r1800], %r378;
	st.shared.u32 	[%r1800+128], %r378;
	st.shared.u32 	[%r1800+256], %r378;
	st.shared.u32 	[%r1800+384], %r378;
	st.shared.u32 	[%r1800+512], %r378;
	st.shared.u32 	[%r1800+640], %r378;
	st.shared.u32 	[%r1800+768], %r378;
	st.shared.u32 	[%r1800+896], %r378;
	add.s32 	%r1803, %r1803, 512;
	add.s32 	%r1801, %r1801, 16;
	add.s32 	%r1800, %r1800, 2048;
	setp.ne.s32 	%p41, %r1801, 0;
	@%p41 bra 	$L__BB42_43;
$L__BB42_44:
	setp.eq.s32 	%p42, %r100, 0;
	@%p42 bra 	$L__BB42_53;
	and.b32  	%r110, %r99, 7;
	setp.lt.u32 	%p43, %r100, 8;
	@%p43 bra 	$L__BB42_47;
	shl.b32 	%r379, %r1803, 2;
	add.s32 	%r380, %r98, %r379;
	mov.b32 	%r381, 0;
	st.shared.u32 	[%r380], %r381;
	st.shared.u32 	[%r380+128], %r381;
	st.shared.u32 	[%r380+256], %r381;
	st.shared.u32 	[%r380+384], %r381;
	st.shared.u32 	[%r380+512], %r381;
	st.shared.u32 	[%r380+640], %r381;
	st.shared.u32 	[%r380+768], %r381;
	st.shared.u32 	[%r380+896], %r381;
	add.s32 	%r1803, %r1803, 256;
$L__BB42_47:
	setp.eq.s32 	%p44, %r110, 0;
	@%p44 bra 	$L__BB42_53;
	and.b32  	%r113, %r99, 3;
	setp.lt.u32 	%p45, %r110, 4;
	@%p45 bra 	$L__BB42_50;
	shl.b32 	%r382, %r1803, 2;
	add.s32 	%r383, %r98, %r382;
	mov.b32 	%r384, 0;
	st.shared.u32 	[%r383], %r384;
	st.shared.u32 	[%r383+128], %r384;
	st.shared.u32 	[%r383+256], %r384;
	st.shared.u32 	[%r383+384], %r384;
	add.s32 	%r1803, %r1803, 128;
$L__BB42_50:
	setp.eq.s32 	%p46, %r113, 0;
	@%p46 bra 	$L__BB42_53;
	shl.b32 	%r386, %r1803, 2;
	add.s32 	%r387, %r366, %r386;
	add.s32 	%r1807, %r367, %r387;
	neg.s32 	%r1806, %r113;
$L__BB42_52:
	.pragma "nounroll";
	mov.b32 	%r389, 0;
	st.shared.u32 	[%r1807], %r389;
	add.s32 	%r1807, %r1807, 128;
	add.s32 	%r1806, %r1806, 1;
	setp.ne.s32 	%p47, %r1806, 0;
	@%p47 bra 	$L__BB42_52;
$L__BB42_53:
	bar.warp.sync 	-1;
	setp.eq.s32 	%p48, %r1813, 2147483647;
	selp.b32 	%r391, -2147483648, %r1813, %p48;
	shr.u32 	%r392, %r391, %r298;
	and.b32  	%r122, %r392, %r97;
	shl.b32 	%r393, %r122, 2;
	add.s32 	%r394, %r98, %r393;
	atom.shared.add.u32 	%r395, [%r394], 1;
	setp.eq.s32 	%p49, %r1814, 2147483647;
	selp.b32 	%r396, -2147483648, %r1814, %p49;
	shr.u32 	%r397, %r396, %r298;
	and.b32  	%r398, %r397, %r97;
	shl.b32 	%r399, %r398, 2;
	add.s32 	%r400, %r98, %r399;
	atom.shared.add.u32 	%r401, [%r400], 1;
	setp.eq.s32 	%p50, %r1815, 2147483647;
	selp.b32 	%r402, -2147483648, %r1815, %p50;
	shr.u32 	%r403, %r402, %r298;
	and.b32  	%r404, %r403, %r97;
	shl.b32 	%r405, %r404, 2;
	add.s32 	%r406, %r98, %r405;
	atom.shared.add.u32 	%r407, [%r406], 1;
	setp.eq.s32 	%p51, %r1816, 2147483647;
	selp.b32 	%r408, -2147483648, %r1816, %p51;
	shr.u32 	%r409, %r408, %r298;
	and.b32  	%r410, %r409, %r97;
	shl.b32 	%r411, %r410, 2;
	add.s32 	%r412, %r98, %r411;
	atom.shared.add.u32 	%r413, [%r412], 1;
	setp.eq.s32 	%p52, %r1817, 2147483647;
	selp.b32 	%r414, -2147483648, %r1817, %p52;
	shr.u32 	%r415, %r414, %r298;
	and.b32  	%r416, %r415, %r97;
	shl.b32 	%r417, %r416, 2;
	add.s32 	%r418, %r98, %r417;
	atom.shared.add.u32 	%r419, [%r418], 1;
	setp.eq.s32 	%p53, %r1818, 2147483647;
	selp.b32 	%r420, -2147483648, %r1818, %p53;
	shr.u32 	%r421, %r420, %r298;
	and.b32  	%r422, %r421, %r97;
	shl.b32 	%r423, %r422, 2;
	add.s32 	%r424, %r98, %r423;
	atom.shared.add.u32 	%r425, [%r424], 1;
	setp.eq.s32 	%p54, %r1819, 2147483647;
	selp.b32 	%r426, -2147483648, %r1819, %p54;
	shr.u32 	%r427, %r426, %r298;
	and.b32  	%r428, %r427, %r97;
	shl.b32 	%r429, %r428, 2;
	add.s32 	%r430, %r98, %r429;
	atom.shared.add.u32 	%r431, [%r430], 1;
	setp.eq.s32 	%p55, %r1820, 2147483647;
	selp.b32 	%r432, -2147483648, %r1820, %p55;
	shr.u32 	%r433, %r432, %r298;
	and.b32  	%r434, %r433, %r97;
	shl.b32 	%r435, %r434, 2;
	add.s32 	%r436, %r98, %r435;
	atom.shared.add.u32 	%r437, [%r436], 1;
	setp.eq.s32 	%p56, %r1821, 2147483647;
	selp.b32 	%r438, -2147483648, %r1821, %p56;
	shr.u32 	%r439, %r438, %r298;
	and.b32  	%r440, %r439, %r97;
	shl.b32 	%r441, %r440, 2;
	add.s32 	%r442, %r98, %r441;
	atom.shared.add.u32 	%r443, [%r442], 1;
	setp.eq.s32 	%p57, %r1822, 2147483647;
	selp.b32 	%r444, -2147483648, %r1822, %p57;
	shr.u32 	%r445, %r444, %r298;
	and.b32  	%r446, %r445, %r97;
	shl.b32 	%r447, %r446, 2;
	add.s32 	%r448, %r98, %r447;
	atom.shared.add.u32 	%r449, [%r448], 1;
	setp.eq.s32 	%p58, %r1823, 2147483647;
	selp.b32 	%r450, -2147483648, %r1823, %p58;
	shr.u32 	%r451, %r450, %r298;
	and.b32  	%r452, %r451, %r97;
	shl.b32 	%r453, %r452, 2;
	add.s32 	%r454, %r98, %r453;
	atom.shared.add.u32 	%r455, [%r454], 1;
	setp.eq.s32 	%p59, %r1824, 2147483647;
	selp.b32 	%r456, -2147483648, %r1824, %p59;
	shr.u32 	%r457, %r456, %r298;
	and.b32  	%r458, %r457, %r97;
	shl.b32 	%r459, %r458, 2;
	add.s32 	%r460, %r98, %r459;
	atom.shared.add.u32 	%r461, [%r460], 1;
	setp.eq.s32 	%p60, %r1825, 2147483647;
	selp.b32 	%r462, -2147483648, %r1825, %p60;
	shr.u32 	%r463, %r462, %r298;
	and.b32  	%r464, %r463, %r97;
	shl.b32 	%r465, %r464, 2;
	add.s32 	%r466, %r98, %r465;
	atom.shared.add.u32 	%r467, [%r466], 1;
	setp.eq.s32 	%p61, %r1826, 2147483647;
	selp.b32 	%r468, -2147483648, %r1826, %p61;
	shr.u32 	%r469, %r468, %r298;
	and.b32  	%r470, %r469, %r97;
	shl.b32 	%r471, %r470, 2;
	add.s32 	%r472, %r98, %r471;
	atom.shared.add.u32 	%r473, [%r472], 1;
	setp.eq.s32 	%p62, %r1827, 2147483647;
	selp.b32 	%r474, -2147483648, %r1827, %p62;
	shr.u32 	%r475, %r474, %r298;
	and.b32  	%r476, %r475, %r97;
	shl.b32 	%r477, %r476, 2;
	add.s32 	%r478, %r98, %r477;
	atom.shared.add.u32 	%r479, [%r478], 1;
	setp.eq.s32 	%p63, %r1828, 2147483647;
	selp.b32 	%r480, -2147483648, %r1828, %p63;
	shr.u32 	%r481, %r480, %r298;
	and.b32  	%r482, %r481, %r97;
	shl.b32 	%r483, %r482, 2;
	add.s32 	%r484, %r98, %r483;
	atom.shared.add.u32 	%r485, [%r484], 1;
	setp.eq.s32 	%p64, %r1829, 2147483647;
	selp.b32 	%r486, -2147483648, %r1829, %p64;
	shr.u32 	%r487, %r486, %r298;
	and.b32  	%r488, %r487, %r97;
	shl.b32 	%r489, %r488, 2;
	add.s32 	%r490, %r98, %r489;
	atom.shared.add.u32 	%r491, [%r490], 1;
	setp.eq.s32 	%p65, %r1830, 2147483647;
	selp.b32 	%r492, -2147483648, %r1830, %p65;
	shr.u32 	%r493, %r492, %r298;
	and.b32  	%r494, %r493, %r97;
	shl.b32 	%r495, %r494, 2;
	add.s32 	%r496, %r98, %r495;
	atom.shared.add.u32 	%r497, [%r496], 1;
	bar.sync 	0;
	setp.gt.u32 	%p66, %r1, 255;
	shl.b32 	%r498, %r1, 2;
	mov.u32 	%r499, _ZZN3cub18CUB_300001_SM_10006detail10radix_sort29DeviceRadixSortOnesweepKernelINS1_5radix10policy_hubIfNS0_8NullTypeEyE10Policy1000ELNS0_9SortOrderE0EfS6_yiiNS1_21identity_decomposer_tEEEvPT5_SC_PT3_PKSD_PT1_PKSH_PT2_PKSL_T4_iiT6_E1s;
	add.s32 	%r123, %r499, %r498;
	mov.b32 	%r1808, 0;
	@%p66 bra 	$L__BB42_55;
	ld.shared.u32 	%r500, [%r123];
	mov.b32 	%r501, 0;
	st.shared.u32 	[%r123], %r501;
	ld.shared.u32 	%r502, [%r123+1024];
	st.shared.u32 	[%r123+1024], %r500;
	add.s32 	%r503, %r502, %r500;
	ld.shared.u32 	%r504, [%r123+2048];
	st.shared.u32 	[%r123+2048], %r503;
	add.s32 	%r505, %r504, %r503;
	ld.shared.u32 	%r506, [%r123+3072];
	st.shared.u32 	[%r123+3072], %r505;
	add.s32 	%r507, %r506, %r505;
	ld.shared.u32 	%r508, [%r123+4096];
	st.shared.u32 	[%r123+4096], %r507;
	add.s32 	%r509, %r508, %r507;
	ld.shared.u32 	%r510, [%r123+5120];
	st.shared.u32 	[%r123+5120], %r509;
	add.s32 	%r511, %r510, %r509;
	ld.shared.u32 	%r512, [%r123+6144];
	st.shared.u32 	[%r123+6144], %r511;
	add.s32 	%r513, %r512, %r511;
	ld.shared.u32 	%r514, [%r123+7168];
	st.shared.u32 	[%r123+7168], %r513;
	add.s32 	%r515, %r514, %r513;
	ld.shared.u32 	%r516, [%r123+8192];
	st.shared.u32 	[%r123+8192], %r515;
	add.s32 	%r517, %r516, %r515;
	ld.shared.u32 	%r518, [%r123+9216];
	st.shared.u32 	[%r123+9216], %r517;
	add.s32 	%r519, %r518, %r517;
	ld.shared.u32 	%r520, [%r123+10240];
	st.shared.u32 	[%r123+10240], %r519;
	add.s32 	%r521, %r520, %r519;
	ld.shared.u32 	%r522, [%r123+11264];
	st.shared.u32 	[%r123+11264], %r521;
	add.s32 	%r1808, %r522, %r521;
$L__BB42_55:
	shl.b32 	%r523, %r4, 8;
	add.s32 	%r524, %r523, %r1;
	mul.wide.s32 	%rd34, %r524, 4;
	add.s64 	%rd6, %rd2, %rd34;
	@%p66 bra 	$L__BB42_57;
	or.b32  	%r525, %r1808, 1073741824;
	st.volatile.global.u32 	[%rd6], %r525;
$L__BB42_57:
	ld.param.u64 	%rd226, [_ZN3cub18CUB_300001_SM_10006detail10radix_sort29DeviceRadixSortOnesweepKernelINS1_5radix10policy_hubIfNS0_8NullTypeEyE10Policy1000ELNS0_9SortOrderE0EfS6_yiiNS1_21identity_decomposer_tEEEvPT5_SC_PT3_PKSD_PT1_PKSH_PT2_PKSL_T4_iiT6__param_3];
	setp.lt.u32 	%p68, %r1, 256;
	setp.eq.s32 	%p69, %r1808, 6912;
	and.pred  	%p70, %p68, %p69;
	selp.u32 	%r526, 1, 0, %p70;
	{ 
	.reg .pred 	%p1; 
	.reg .pred 	%p2; 
	setp.ne.u32 	%p1, %r526, 0; 
	bar.red.or.pred 	%p2, 0, %p1; 
	selp.u32 	%r527, 1, 0, %p2; 
	}
	setp.eq.s32 	%p71, %r527, 0;
	cvt.u64.u32 	%rd7, %r1;
	cvta.to.global.u64 	%rd35, %rd226;
	mul.wide.u32 	%rd36, %r1, 8;
	add.s64 	%rd8, %rd35, %rd36;
	@%p71 bra 	$L__BB42_107;
	setp.gt.u32 	%p73, %r1, %r122;
	selp.b32 	%r126, 6912, 0, %p73;
	shl.b32 	%r528, %r1, 3;
	mov.u32 	%r529, _ZZN3cub18CUB_300001_SM_10006detail10radix_sort29DeviceRadixSortOnesweepKernelINS1_5radix10policy_hubIfNS0_8NullTypeEyE10Policy1000ELNS0_9SortOrderE0EfS6_yiiNS1_21identity_decomposer_tEEEvPT5_SC_PT3_PKSD_PT1_PKSH_PT2_PKSL_T4_iiT6_E1s;
	add.s32 	%r530, %r529, %r528;
	add.s32 	%r127, %r530, 27648;
	@%p66 bra 	$L__BB42_66;
	ld.global.u64 	%rd37, [%rd8];
	cvt.u64.u32 	%rd38, %r126;
	sub.s64 	%rd228, %rd37, %rd38;
	st.shared.u64 	[%r127], %rd228;
	setp.lt.s32 	%p74, %r4, 1;
	mov.u32 	%r1812, %r1808;
	@%p74 bra 	$L__BB42_65;
	mov.b32 	%r1810, -1;
	mov.u32 	%r1809, %r4;
	mov.u32 	%r1812, %r1808;
$L__BB42_61:
	add.s32 	%r131, %r1809, -1;
	shl.b32 	%r532, %r131, 8;
	add.s32 	%r533, %r532, %r1;
	mul.wide.s32 	%rd39, %r533, 4;
	add.s64 	%rd10, %rd2, %rd39;
$L__BB42_62:
	membar.cta;
	ld.volatile.global.u32 	%r132, [%rd10];
	setp.eq.s32 	%p75, %r132, 0;
	@%p75 bra 	$L__BB42_62;
	and.b32  	%r534, %r132, 1073741823;
	add.s32 	%r1812, %r534, %r1812;
	setp.gt.s32 	%p76, %r132, -1;
	vote.sync.ballot.b32 	%r1810, %p76, %r1810;
	setp.gt.u32 	%p78, %r1809, 1;
	and.pred  	%p79, %p76, %p78;
	mov.u32 	%r1809, %r131;
	@%p79 bra 	$L__BB42_61;
	ld.shared.u64 	%rd228, [%r127];
$L__BB42_65:
	or.b32  	%r535, %r1812, -2147483648;
	st.volatile.global.u32 	[%rd6], %r535;
	sub.s32 	%r536, %r1812, %r1808;
	cvt.s64.s32 	%rd40, %r536;
	add.s64 	%rd41, %rd228, %rd40;
	st.shared.u64 	[%r127], %rd41;
$L__BB42_66:
	ld.param.u32 	%r1759, [_ZN3cub18CUB_300001_SM_10006detail10radix_sort29DeviceRadixSortOnesweepKernelINS1_5radix10policy_hubIfNS0_8NullTypeEyE10Policy1000ELNS0_9SortOrderE0EfS6_yiiNS1_21identity_decomposer_tEEEvPT5_SC_PT3_PKSD_PT1_PKSH_PT2_PKSL_T4_iiT6__param_8];
	ld.param.u64 	%rd222, [_ZN3cub18CUB_300001_SM_10006detail10radix_sort29DeviceRadixSortOnesweepKernelINS1_5radix10policy_hubIfNS0_8NullTypeEyE10Policy1000ELNS0_9SortOrderE0EfS6_yiiNS1_21identity_decomposer_tEEEvPT5_SC_PT3_PKSD_PT1_PKSH_PT2_PKSL_T4_iiT6__param_2];
	setp.lt.s32 	%p81, %r5, %r1759;
	setp.eq.s64 	%p82, %rd222, 0;
	or.pred  	%p83, %p82, %p81;
	or.pred  	%p84, %p66, %p83;
	@%p84 bra 	$L__BB42_68;
	ld.param.u64 	%rd223, [_ZN3cub18CUB_300001_SM_10006detail10radix_sort29DeviceRadixSortOnesweepKernelINS1_5radix10policy_hubIfNS0_8NullTypeEyE10Policy1000ELNS0_9SortOrderE0EfS6_yiiNS1_21identity_decomposer_tEEEvPT5_SC_PT3_PKSD_PT1_PKSH_PT2_PKSL_T4_iiT6__param_2];
	ld.shared.u64 	%rd42, [%r127];
	cvt.u64.u32 	%rd43, %r126;
	cvt.s64.s32 	%rd44, %r1808;
	add.s64 	%rd45, %rd43, %rd44;
	add.s64 	%rd46, %rd45, %rd42;
	cvta.to.global.u64 	%rd47, %rd223;
	shl.b64 	%rd48, %rd7, 3;
	add.s64 	%rd49, %rd47, %rd48;
	st.global.u64 	[%rd49], %rd46;
$L__BB42_68:
	ld.param.u32 	%r1760, [_ZN3cub18CUB_300001_SM_10006detail10radix_sort29DeviceRadixSortOnesweepKernelINS1_5radix10policy_hubIfNS0_8NullTypeEyE10Policy1000ELNS0_9SortOrderE0EfS6_yiiNS1_21identity_decomposer_tEEEvPT5_SC_PT3_PKSD_PT1_PKSH_PT2_PKSL_T4_iiT6__param_8];
	setp.gt.s32 	%p85, %r5, %r1760;
	bar.sync 	0;
	shl.b32 	%r537, %r122, 3;
	mov.u32 	%r538, _ZZN3cub18CUB_300001_SM_10006detail10radix_sort29DeviceRadixSortOnesweepKernelINS1_5radix10policy_hubIfNS0_8NullTypeEyE10Policy1000ELNS0_9SortOrderE0EfS6_yiiNS1_21identity_decomposer_tEEEvPT5_SC_PT3_PKSD_PT1_PKSH_PT2_PKSL_T4_iiT6_E1s;
	add.s32 	%r539, %r538, %r537;
	ld.shared.u64 	%rd13, [%r539+27648];
	setp.gt.s32 	%p86, %r1813, -1;
	selp.b32 	%r540, -1, -2147483648, %p86;
	xor.b32  	%r1813, %r540, %r1813;
	setp.gt.s32 	%p87, %r1814, -1;
	selp.b32 	%r541, -1, -2147483648, %p87;
	xor.b32  	%r1814, %r541, %r1814;
	setp.gt.s32 	%p88, %r1815, -1;
	selp.b32 	%r542, -1, -2147483648, %p88;
	xor.b32  	%r1815, %r542, %r1815;
	setp.gt.s32 	%p89, %r1816, -1;
	selp.b32 	%r543, -1, -2147483648, %p89;
	xor.b32  	%r1816, %r543, %r1816;
	setp.gt.s32 	%p90, %r1817, -1;
	selp.b32 	%r544, -1, -2147483648, %p90;
	xor.b32  	%r1817, %r544, %r1817;
	setp.gt.s32 	%p91, %r1818, -1;
	selp.b32 	%r545, -1, -2147483648, %p91;
	xor.b32  	%r1818, %r545, %r1818;
	setp.gt.s32 	%p92, %r1819, -1;
	selp.b32 	%r546, -1, -2147483648, %p92;
	xor.b32  	%r1819, %r546, %r1819;
	setp.gt.s32 	%p93, %r1820, -1;
	selp.b32 	%r547, -1, -2147483648, %p93;
	xor.b32  	%r1820, %r547, %r1820;
	setp.gt.s32 	%p94, %r1821, -1;
	selp.b32 	%r548, -1, -2147483648, %p94;
	xor.b32  	%r1821, %r548, %r1821;
	setp.gt.s32 	%p95, %r1822, -1;
	selp.b32 	%r549, -1, -2147483648, %p95;
	xor.b32  	%r1822, %r549, %r1822;
	setp.gt.s32 	%p96, %r1823, -1;
	selp.b32 	%r550, -1, -2147483648, %p96;
	xor.b32  	%r1823, %r550, %r1823;
	setp.gt.s32 	%p97, %r1824, -1;
	selp.b32 	%r551, -1, -2147483648, %p97;
	xor.b32  	%r1824, %r551, %r1824;
	setp.gt.s32 	%p98, %r1825, -1;
	selp.b32 	%r552, -1, -2147483648, %p98;
	xor.b32  	%r1825, %r552, %r1825;
	setp.gt.s32 	%p99, %r1826, -1;
	selp.b32 	%r553, -1, -2147483648, %p99;
	xor.b32  	%r1826, %r553, %r1826;
	setp.gt.s32 	%p100, %r1827, -1;
	selp.b32 	%r554, -1, -2147483648, %p100;
	xor.b32  	%r1827, %r554, %r1827;
	setp.gt.s32 	%p101, %r1828, -1;
	selp.b32 	%r555, -1, -2147483648, %p101;
	xor.b32  	%r1828, %r555, %r1828;
	setp.gt.s32 	%p102, %r1829, -1;
	selp.b32 	%r556, -1, -2147483648, %p102;
	xor.b32  	%r1829, %r556, %r1829;
	setp.gt.s32 	%p103, %r1830, -1;
	selp.b32 	%r557, -1, -2147483648, %p103;
	xor.b32  	%r1830, %r557, %r1830;
	@%p85 bra 	$L__BB42_70;
	and.b32  	%r558, %r1, 31;
	and.b32  	%r559, %r1, 992;
	mul.lo.s32 	%r560, %r559, 18;
	or.b32  	%r561, %r560, %r558;
	cvt.u64.u32 	%rd50, %r561;
	add.s64 	%rd51, %rd13, %rd50;
	shl.b64 	%rd52, %rd51, 2;
	add.s64 	%rd53, %rd1, %rd52;
	st.global.u32 	[%rd53], %r1813;
	st.global.u32 	[%rd53+128], %r1814;
	st.global.u32 	[%rd53+256], %r1815;
	st.global.u32 	[%rd53+384], %r1816;
	st.global.u32 	[%rd53+512], %r1817;
	st.global.u32 	[%rd53+640], %r1818;
	st.global.u32 	[%rd53+768], %r1819;
	st.global.u32 	[%rd53+896], %r1820;
	st.global.u32 	[%rd53+1024], %r1821;
	st.global.u32 	[%rd53+1152], %r1822;
	st.global.u32 	[%rd53+1280], %r1823;
	st.global.u32 	[%rd53+1408], %r1824;
	st.global.u32 	[%rd53+1536], %r1825;
	st.global.u32 	[%rd53+1664], %r1826;
	st.global.u32 	[%rd53+1792], %r1827;
	st.global.u32 	[%rd53+1920], %r1828;
	st.global.u32 	[%rd53+2048], %r1829;
	st.global.u32 	[%rd53+2176], %r1830;
	bra.uni 	$L__BB42_106;
$L__BB42_70:
	ld.param.u32 	%r1761, [_ZN3cub18CUB_300001_SM_10006detail10radix_sort29DeviceRadixSortOnesweepKernelINS1_5radix10policy_hubIfNS0_8NullTypeEyE10Policy1000ELNS0_9SortOrderE0EfS6_yiiNS1_21identity_decomposer_tEEEvPT5_SC_PT3_PKSD_PT1_PKSH_PT2_PKSL_T4_iiT6__param_8];
	mad.lo.s32 	%r154, %r4, -6912, %r1761;
	and.b32  	%r562, %r1, 31;
	and.b32  	%r563, %r1, 992;
	mul.lo.s32 	%r564, %r563, 18;
	or.b32  	%r155, %r564, %r562;
	setp.ge.s32 	%p104, %r155, %r154;
	cvt.u64.u32 	%rd54, %r155;
	add.s64 	%rd55, %rd13, %rd54;
	shl.b64 	%rd56, %rd55, 2;
	add.s64 	%rd14, %rd1, %rd56;
	@%p104 bra 	$L__BB42_72;
	st.global.u32 	[%rd14], %r1813;
$L__BB42_72:
	add.s32 	%r565, %r155, 32;
	setp.ge.s32 	%p105, %r565, %r154;
	@%p105 bra 	$L__BB42_74;
	st.global.u32 	[%rd14+128], %r1814;
$L__BB42_74:
	add.s32 	%r566, %r155, 64;
	setp.ge.s32 	%p106, %r566, %r154;
	@%p106 bra 	$L__BB42_76;
	st.global.u32 	[%rd14+256], %r1815;
$L__BB42_76:
	add.s32 	%r567, %r155, 96;
	setp.ge.s32 	%p107, %r567, %r154;
	@%p107 bra 	$L__BB42_78;
	st.global.u32 	[%rd14+384], %r1816;
$L__BB42_78:
	add.s32 	%r568, %r155, 128;
	setp.ge.s32 	%p108, %r568, %r154;
	@%p108 bra 	$L__BB42_80;
	st.global.u32 	[%rd14+512], %r1817;
$L__BB42_80:
	add.s32 	%r569, %r155, 160;
	setp.ge.s32 	%p109, %r569, %r154;
	@%p109 bra 	$L__BB42_82;
	st.global.u32 	[%rd14+640], %r1818;
$L__BB42_82:
	add.s32 	%r570, %r155, 192;
	setp.ge.s32 	%p110, %r570, %r154;
	@%p110 bra 	$L__BB42_84;
	st.global.u32 	[%rd14+768], %r1819;
$L__BB42_84:
	add.s32 	%r571, %r155, 224;
	setp.ge.s32 	%p111, %r571, %r154;
	@%p111 bra 	$L__BB42_86;
	st.global.u32 	[%rd14+896], %r1820;
$L__BB42_86:
	add.s32 	%r572, %r155, 256;
	setp.ge.s32 	%p112, %r572, %r154;
	@%p112 bra 	$L__BB42_88;
	st.global.u32 	[%rd14+1024], %r1821;
$L__BB42_88:
	add.s32 	%r573, %r155, 288;
	setp.ge.s32 	%p113, %r573, %r154;
	@%p113 bra 	$L__BB42_90;
	st.global.u32 	[%rd14+1152], %r1822;
$L__BB42_90:
	add.s32 	%r574, %r155, 320;
	setp.ge.s32 	%p114, %r574, %r154;
	@%p114 bra 	$L__BB42_92;
	st.global.u32 	[%rd14+1280], %r1823;
$L__BB42_92:
	add.s32 	%r575, %r155, 352;
	setp.ge.s32 	%p115, %r575, %r154;
	@%p115 bra 	$L__BB42_94;
	st.global.u32 	[%rd14+1408], %r1824;
$L__BB42_94:
	add.s32 	%r576, %r155, 384;
	setp.ge.s32 	%p116, %r576, %r154;
	@%p116 bra 	$L__BB42_96;
	st.global.u32 	[%rd14+1536], %r1825;
$L__BB42_96:
	add.s32 	%r577, %r155, 416;
	setp.ge.s32 	%p117, %r577, %r154;
	@%p117 bra 	$L__BB42_98;
	st.global.u32 	[%rd14+1664], %r1826;
$L__BB42_98:
	add.s32 	%r578, %r155, 448;
	setp.ge.s32 	%p118, %r578, %r154;
	@%p118 bra 	$L__BB42_100;
	st.global.u32 	[%rd14+1792], %r1827;
$L__BB42_100:
	add.s32 	%r579, %r155, 480;
	setp.ge.s32 	%p119, %r579, %r154;
	@%p119 bra 	$L__BB42_102;
	st.global.u32 	[%rd14+1920], %r1828;
$L__BB42_102:
	add.s32 	%r580, %r155, 512;
	setp.ge.s32 	%p120, %r580, %r154;
	@%p120 bra 	$L__BB42_104;
	st.global.u32 	[%rd14+2048], %r1829;
$L__BB42_104:
	add.s32 	%r581, %r155, 544;
	setp.ge.s32 	%p121, %r581, %r154;
	@%p121 bra 	$L__BB42_106;
	st.global.u32 	[%rd14+2176], %r1830;
$L__BB42_106:
	// begin inline asm
	exit;
	// end inline asm
$L__BB42_107:
	mul.hi.u32 	%r582, %r1, 357913942;
	add.s32 	%r583, %r582, %r1;
	shl.b32 	%r584, %r583, 2;
	mov.u32 	%r585, _ZZN3cub18CUB_300001_SM_10006detail10radix_sort29DeviceRadixSortOnesweepKernelINS1_5radix10policy_hubIfNS0_8NullTypeEyE10Policy1000ELNS0_9SortOrderE0EfS6_yiiNS1_21identity_decomposer_tEEEvPT5_SC_PT3_PKSD_PT1_PKSH_PT2_PKSL_T4_iiT6_E1s;
	add.s32 	%r586, %r585, %r584;
	add.s32 	%r174, %r586, 13328;
	st.shared.u32 	[%r586+13328], %r1808;
	bar.sync 	0;
	setp.gt.u32 	%p122, %r1, 31;
	@%p122 bra 	$L__BB42_109;
	mov.u32 	%r617, _ZZN3cub18CUB_300001_SM_10006detail10radix_sort29DeviceRadixSortOnesweepKernelINS1_5radix10policy_hubIfNS0_8NullTypeEyE10Policy1000ELNS0_9SortOrderE0EfS6_yiiNS1_21identity_decomposer_tEEEvPT5_SC_PT3_PKSD_PT1_PKSH_PT2_PKSL_T4_iiT6_E1s;
	mad.lo.s32 	%r618, %r1, 52, %r617;
	ld.shared.u32 	%r619, [%r618+13328];
	ld.shared.u32 	%r620, [%r618+13332];
	ld.shared.u32 	%r621, [%r618+13336];
	ld.shared.u32 	%r622, [%r618+13340];
	ld.shared.u32 	%r623, [%r618+13344];
	ld.shared.u32 	%r624, [%r618+13348];
	ld.shared.u32 	%r625, [%r618+13352];
	ld.shared.u32 	%r626, [%r618+13356];
	ld.shared.u32 	%r627, [%r618+13360];
	ld.shared.u32 	%r628, [%r618+13364];
	ld.shared.u32 	%r629, [%r618+13368];
	ld.shared.u32 	%r630, [%r618+13372];
	add.s32 	%r631, %r620, %r619;
	add.s32 	%r632, %r631, %r621;
	add.s32 	%r633, %r632, %r622;
	add.s32 	%r634, %r633, %r623;
	add.s32 	%r635, %r634, %r624;
	add.s32 	%r636, %r635, %r625;
	add.s32 	%r637, %r636, %r626;
	add.s32 	%r638, %r637, %r627;
	add.s32 	%r639, %r638, %r628;
	add.s32 	%r640, %r639, %r629;
	add.s32 	%r591, %r640, %r630;
	mov.b32 	%r589, 1;
	mov.b32 	%r614, 0;
	mov.b32 	%r616, -1;
	// begin inline asm
	{  .reg .s32 r0;  .reg .pred p;  shfl.sync.up.b32 r0|p, %r591, %r589, %r614, %r616;  @p add.s32 r0, r0, %r591;  mov.s32 %r587, r0;}
	// end inline asm
	mov.b32 	%r595, 2;
	// begin inline asm
	{  .reg .s32 r0;  .reg .pred p;  shfl.sync.up.b32 r0|p, %r587, %r595, %r614, %r616;  @p add.s32 r0, r0, %r587;  mov.s32 %r593, r0;}
	// end inline asm
	mov.b32 	%r601, 4;
	// begin inline asm
	{  .reg .s32 r0;  .reg .pred p;  shfl.sync.up.b32 r0|p, %r593, %r601, %r614, %r616;  @p add.s32 r0, r0, %r593;  mov.s32 %r599, r0;}
	// end inline asm
	mov.b32 	%r607, 8;
	// begin inline asm
	{  .reg .s32 r0;  .reg .pred p;  shfl.sync.up.b32 r0|p, %r599, %r607, %r614, %r616;  @p add.s32 r0, r0, %r599;  mov.s32 %r605, r0;}
	// end inline asm
	mov.b32 	%r613, 16;
	// begin inline asm
	{  .reg .s32 r0;  .reg .pred p;  shfl.sync.up.b32 r0|p, %r605, %r613, %r614, %r616;  @p add.s32 r0, r0, %r605;  mov.s32 %r611, r0;}
	// end inline asm
	sub.s32 	%r641, %r611, %r591;
	add.s32 	%r642, %r619, %r641;
	add.s32 	%r643, %r620, %r642;
	add.s32 	%r644, %r621, %r643;
	add.s32 	%r645, %r622, %r644;
	add.s32 	%r646, %r623, %r645;
	add.s32 	%r647, %r624, %r646;
	add.s32 	%r648, %r625, %r647;
	add.s32 	%r649, %r626, %r648;
	add.s32 	%r650, %r627, %r649;
	add.s32 	%r651, %r628, %r650;
	add.s32 	%r652, %r629, %r651;
	st.shared.u32 	[%r618+13328], %r641;
	st.shared.u32 	[%r618+13332], %r642;
	st.shared.u32 	[%r618+13336], %r643;
	st.shared.u32 	[%r618+13340], %r644;
	st.shared.u32 	[%r618+13344], %r645;
	st.shared.u32 	[%r618+13348], %r646;
	st.shared.u32 	[%r618+13352], %r647;
	st.shared.u32 	[%r618+13356], %r648;
	st.shared.u32 	[%r618+13360], %r649;
	st.shared.u32 	[%r618+13364], %r650;
	st.shared.u32 	[%r618+13368], %r651;
	st.shared.u32 	[%r618+13372], %r652;
$L__BB42_109:
	setp.gt.u32 	%p123, %r1, 255;
	bar.sync 	0;
	ld.shared.u32 	%r175, [%r174];
	@%p123 bra 	$L__BB42_111;
	shl.b32 	%r653, %r1, 2;
	mov.u32 	%r654, _ZZN3cub18CUB_300001_SM_10006detail10radix_sort29DeviceRadixSortOnesweepKernelINS1_5radix10policy_hubIfNS0_8NullTypeEyE10Policy1000ELNS0_9SortOrderE0EfS6_yiiNS1_21identity_decomposer_tEEEvPT5_SC_PT3_PKSD_PT1_PKSH_PT2_PKSL_T4_iiT6_E1s;
	add.s32 	%r655, %r654, %r653;
	ld.shared.u32 	%r656, [%r655];
	add.s32 	%r657, %r656, %r175;
	st.shared.u32 	[%r655], %r657;
	ld.shared.u32 	%r658, [%r655+1024];
	add.s32 	%r659, %r658, %r175;
	st.shared.u32 	[%r655+1024], %r659;
	ld.shared.u32 	%r660, [%r655+2048];
	add.s32 	%r661, %r660, %r175;
	st.shared.u32 	[%r655+2048], %r661;
	ld.shared.u32 	%r662, [%r655+3072];
	add.s32 	%r663, %r662, %r175;
	st.shared.u32 	[%r655+3072], %r663;
	ld.shared.u32 	%r664, [%r655+4096];
	add.s32 	%r665, %r664, %r175;
	st.shared.u32 	[%r655+4096], %r665;
	ld.shared.u32 	%r666, [%r655+5120];
	add.s32 	%r667, %r666, %r175;
	st.shared.u32 	[%r655+5120], %r667;
	ld.shared.u32 	%r668, [%r655+6144];
	add.s32 	%r669, %r668, %r175;
	st.shared.u32 	[%r655+6144], %r669;
	ld.shared.u32 	%r670, [%r655+7168];
	add.s32 	%r671, %r670, %r175;
	st.shared.u32 	[%r655+7168], %r671;
	ld.shared.u32 	%r672, [%r655+8192];
	add.s32 	%r673, %r672, %r175;
	st.shared.u32 	[%r655+8192], %r673;
	ld.shared.u32 	%r674, [%r655+9216];
	add.s32 	%r675, %r674, %r175;
	st.shared.u32 	[%r655+9216], %r675;
	ld.shared.u32 	%r676, [%r655+10240];
	add.s32 	%r677, %r676, %r175;
	st.shared.u32 	[%r655+10240], %r677;
	ld.shared.u32 	%r678, [%r655+11264];
	add.s32 	%r679, %r678, %r175;
	st.shared.u32 	[%r655+11264], %r679;
$L__BB42_111:
	bar.sync 	0;
	// begin inline asm
	mov.u32 %r680, %lanemask_le;
	// end inline asm
	setp.eq.s32 	%p124, %r1813, 2147483647;
	selp.b32 	%r706, -2147483648, %r1813, %p124;
	shr.u32 	%r707, %r706, %r298;
	and.b32  	%r703, %r707, %r97;
	mov.b32 	%r683, 1;
	// begin inline asm
	{
    .reg .pred p;
    and.b32 %r681, %r703, %r683;    setp.ne.u32 p, %r681, 0;
    vote.ballot.sync.b32 %r681, p, 0xffffffff;
    @!p not.b32 %r681, %r681;
}

	// end inline asm
	mov.b32 	%r686, 2;
	// begin inline asm
	{
    .reg .pred p;
    and.b32 %r684, %r703, %r686;    setp.ne.u32 p, %r684, 0;
    vote.ballot.sync.b32 %r684, p, 0xffffffff;
    @!p not.b32 %r684, %r684;
}

	// end inline asm
	and.b32  	%r708, %r684, %r681;
	mov.b32 	%r689, 4;
	// begin inline asm
	{
    .reg .pred p;
    and.b32 %r687, %r703, %r689;    setp.ne.u32 p, %r687, 0;
    vote.ballot.sync.b32 %r687, p, 0xffffffff;
    @!p not.b32 %r687, %r687;
}

	// end inline asm
	and.b32  	%r709, %r687, %r708;
	mov.b32 	%r692, 8;
	// begin inline asm
	{
    .reg .pred p;
    and.b32 %r690, %r703, %r692;    setp.ne.u32 p, %r690, 0;
    vote.ballot.sync.b32 %r690, p, 0xffffffff;
    @!p not.b32 %r690, %r690;
}

	// end inline asm
	and.b32  	%r710, %r690, %r709;
	mov.b32 	%r695, 16;
	// begin inline asm
	{
    .reg .pred p;
    and.b32 %r693, %r703, %r695;    setp.ne.u32 p, %r693, 0;
    vote.ballot.sync.b32 %r693, p, 0xffffffff;
    @!p not.b32 %r693, %r693;
}

	// end inline asm
	and.b32  	%r711, %r693, %r710;
	mov.b32 	%r698, 32;
	// begin inline asm
	{
    .reg .pred p;
    and.b32 %r696, %r703, %r698;    setp.ne.u32 p, %r696, 0;
    vote.ballot.sync.b32 %r696, p, 0xffffffff;
    @!p not.b32 %r696, %r696;
}

	// end inline asm
	and.b32  	%r712, %r696, %r711;
	mov.b32 	%r701, 64;
	// begin inline asm
	{
    .reg .pred p;
    and.b32 %r699, %r703, %r701;    setp.ne.u32 p, %r699, 0;
    vote.ballot.sync.b32 %r699, p, 0xffffffff;
    @!p not.b32 %r699, %r699;
}

	// end inline asm
	and.b32  	%r713, %r699, %r712;
	mov.b32 	%r704, 128;
	// begin inline asm
	{
    .reg .pred p;
    and.b32 %r702, %r703, %r704;    setp.ne.u32 p, %r702, 0;
    vote.ballot.sync.b32 %r702, p, 0xffffffff;
    @!p not.b32 %r702, %r702;
}

	// end inline asm
	and.b32  	%r714, %r702, %r713;
	clz.b32 	%r715, %r714;
	sub.s32 	%r178, 31, %r715;
	and.b32  	%r716, %r680, %r714;
	popc.b32 	%r179, %r716;
	setp.ne.s32 	%p125, %r300, %r178;
	mov.b32 	%r1831, 0;
	@%p125 bra 	$L__BB42_113;
	shl.b32 	%r717, %r703, 2;
	add.s32 	%r718, %r98, %r717;
	atom.shared.add.u32 	%r1831, [%r718], %r179;
$L__BB42_113:
	shfl.sync.idx.b32	%r744|%p126, %r1831, %r178, 31, -1;
	add.s32 	%r182, %r179, %r744;
	setp.eq.s32 	%p127, %r1814, 2147483647;
	selp.b32 	%r745, -2147483648, %r1814, %p127;
	shr.u32 	%r746, %r745, %r298;
	and.b32  	%r741, %r746, %r97;
	mov.b32 	%r721, 1;
	// begin inline asm
	{
    .reg .pred p;
    and.b32 %r719, %r741, %r721;    setp.ne.u32 p, %r719, 0;
    vote.ballot.sync.b32 %r719, p, 0xffffffff;
    @!p not.b32 %r719, %r719;
}

	// end inline asm
	mov.b32 	%r724, 2;
	// begin inline asm
	{
    .reg .pred p;
    and.b32 %r722, %r741, %r724;    setp.ne.u32 p, %r722, 0;
    vote.ballot.sync.b32 %r722, p, 0xffffffff;
    @!p not.b32 %r722, %r722;
}

	// end inline asm
	and.b32  	%r747, %r722, %r719;
	mov.b32 	%r727, 4;
	// begin inline asm
	{
    .reg .pred p;
    and.b32 %r725, %r741, %r727;    setp.ne.u32 p, %r725, 0;
    vote.ballot.sync.b32 %r725, p, 0xffffffff;
    @!p not.b32 %r725, %r725;
}

	// end inline asm
	and.b32  	%r748, %r725, %r747;
	mov.b32 	%r730, 8;
	// begin inline asm
	{
    .reg .pred p;
    and.b32 %r728, %r741, %r730;    setp.ne.u32 p, %r728, 0;
    vote.ballot.sync.b32 %r728, p, 0xffffffff;
    @!p not.b32 %r728, %r728;
}

	// end inline asm
	and.b32  	%r749, %r728, %r748;
	mov.b32 	%r733, 16;
	// begin inline asm
	{
    .reg .pred p;
    and.b32 %r731, %r741, %r733;    setp.ne.u32 p, %r731, 0;
    vote.ballot.sync.b32 %r731, p, 0xffffffff;
    @!p not.b32 %r731, %r731;
}

	// end inline asm
	and.b32  	%r750, %r731, %r749;
	mov.b32 	%r736, 32;
	// begin inline asm
	{
    .reg .pred p;
    and.b32 %r734, %r741, %r736;    setp.ne.u32 p, %r734, 0;
    vote.ballot.sync.b32 %r734, p, 0xffffffff;
    @!p not.b32 %r734, %r734;
}

	// end inline asm
	and.b32  	%r751, %r734, %r750;
	mov.b32 	%r739, 64;
	// begin inline asm
	{
    .reg .pred p;
    and.b32 %r737, %r741, %r739;    setp.ne.u32 p, %r737, 0;
    vote.ballot.sync.b32 %r737, p, 0xffffffff;
    @!p not.b32 %r737, %r737;
}

	// end inline asm
	and.b32  	%r752, %r737, %r751;
	mov.b32 	%r742, 128;
	// begin inline asm
	{
    .reg .pred p;
    and.b32 %r740, %r741, %r742;    setp.ne.u32 p, %r740, 0;
    vote.ballot.sync.b32 %r740, p, 0xffffffff;
    @!p not.b32 %r740, %r740;
}

	// end inline asm
	and.b32  	%r753, %r740, %r752;
	clz.b32 	%r754, %r753;
	sub.s32 	%r184, 31, %r754;
	and.b32  	%r755, %r680, %r753;
	popc.b32 	%r185, %r755;
	setp.ne.s32 	%p128, %r300, %r184;
	mov.b32 	%r1832, 0;
	@%p128 bra 	$L__BB42_115;
	shl.b32 	%r756, %r741, 2;
	add.s32 	%r757, %r98, %r756;
	atom.shared.add.u32 	%r1832, [%r757], %r185;
$L__BB42_115:
	shfl.sync.idx.b32	%r783|%p129, %r1832, %r184, 31, -1;
	add.s32 	%r188, %r185, %r783;
	setp.eq.s32 	%p130, %r1815, 2147483647;
	selp.b32 	%r784, -2147483648, %r1815, %p130;
	shr.u32 	%r785, %r784, %r298;
	and.b32  	%r780, %r785, %r97;
	mov.b32 	%r760, 1;
	// begin inline asm
	{
    .reg .pred p;
    and.b32 %r758, %r780, %r760;    setp.ne.u32 p, %r758, 0;
    vote.ballot.sync.b32 %r758, p, 0xffffffff;
    @!p not.b32 %r758, %r758;
}

	// end inline asm
	mov.b32 	%r763, 2;
	// begin inline asm
	{
    .reg .pred p;
    and.b32 %r761, %r780, %r763;    setp.ne.u32 p, %r761, 0;
    vote.ballot.sync.b32 %r761, p, 0xffffffff;
    @!p not.b32 %r761, %r761;
}

	// end inline asm
	and.b32  	%r786, %r761, %r758;
	mov.b32 	%r766, 4;
	// begin inline asm
	{
    .reg .pred p;
    and.b32 %r764, %r780, %r766;    setp.ne.u32 p, %r764, 0;
    vote.ballot.sync.b32 %r764, p, 0xffffffff;
    @!p not.b32 %r764, %r764;
}

	// end inline asm
	and.b32  	%r787, %r764, %r786;
	mov.b32 	%r769, 8;
	// begin inline asm
	{
    .reg .pred p;
    and.b32 %r767, %r780, %r769;    setp.ne.u32 p, %r767, 0;
    vote.ballot.sync.b32 %r767, p, 0xffffffff;
    @!p not.b32 %r767, %r767;
}

	// end inline asm
	and.b32  	%r788, %r767, %r787;
	mov.b32 	%r772, 16;
	// begin inline asm
	{
    .reg .pred p;
    and.b32 %r770, %r780, %r772;    setp.ne.u32 p, %r770, 0;
    vote.ballot.sync.b32 %r770, p, 0xffffffff;
    @!p not.b32 %r770, %r770;
}

	// end inline asm
	and.b32  	%r789, %r770, %r788;
	mov.b32 	%r775, 32;
	// begin inline asm
	{
    .reg .pred p;
    and.b32 %r773, %r780, %r775;    setp.ne.u32 p, %r773, 0;
    vote.ballot.sync.b32 %r773, p, 0xffffffff;
    @!p not.b32 %r773, %r773;
}

	// end inline asm
	and.b32  	%r790, %r773, %r789;
	mov.b32 	%r778, 64;
	// begin inline asm
	{
    .reg .pred p;
    and.b32 %r776, %r780, %r778;    setp.ne.u32 p, %r776, 0;
    vote.ballot.sync.b32 %r776, p, 0xffffffff;
    @!p not.b32 %r776, %r776;
}

	// end inline asm
	and.b32  	%r791, %r776, %r790;
	mov.b32 	%r781, 128;
	// begin inline asm
	{
    .reg .pred p;
    and.b32 %r779, %r780, %r781;    setp.ne.u32 p, %r779, 0;
    vote.ballot.sync.b32 %r779, p, 0xffffffff;
    @!p not.b32 %r779, %r779;
}

	// end inline asm
	and.b32  	%r792, %r779, %r791;
	clz.b32 	%r793, %r792;
	sub.s32 	%r190, 31, %r793;
	and.b32  	%r794, %r680, %r792;
	popc.b32 	%r191, %r794;
	setp.ne.s32 	%p131, %r300, %r190;
	mov.b32 	%r1833, 0;
	@%p131 bra 	$L__BB42_117;
	shl.b32 	%r795, %r780, 2;
	add.s32 	%r796, %r98, %r795;
	atom.shared.add.u32 	%r1833, [%r796], %r191;
$L__BB42_117:
	shfl.sync.idx.b32	%r822|%p132, %r1833, %r190, 31, -1;
	add.s32 	%r194, %r191, %r822;
	setp.eq.s32 	%p133, %r1816, 2147483647;
	selp.b32 	%r823, -2147483648, %r1816, %p133;
	shr.u32 	%r824, %r823, %r298;
	and.b32  	%r819, %r824, %r97;
	mov.b32 	%r799, 1;
	// begin inline asm
	{
    .reg .pred p;
    and.b32 %r797, %r819, %r799;    setp.ne.u32 p, %r797, 0;
    vote.ballot.sync.b32 %r797, p, 0xffffffff;
    @!p not.b32 %r797, %r797;
}

	// end inline asm
	mov.b32 	%r802, 2;
	// begin inline asm
	{
    .reg .pred p;
    and.b32 %r800, %r819, %r802;    setp.ne.u32 p, %r800, 0;
    vote.ballot.sync.b32 %r800, p, 0xffffffff;
    @!p not.b32 %r800, %r800;
}

	// end inline asm
	and.b32  	%r825, %r800, %r797;
	mov.b32 	%r805, 4;
	// begin inline asm
	{
    .reg .pred p;
    and.b32 %r803, %r819, %r805;    setp.ne.u32 p, %r803, 0;
    vote.ballot.sync.b32 %r803, p, 0xffffffff;
    @!p not.b32 %r803, %r803;
}

	// end inline asm
	and.b32  	%r826, %r803, %r825;
	mov.b32 	%r808, 8;
	// begin inline asm
	{
    .reg .pred p;
    and.b32 %r806, %r819, %r808;    setp.ne.u32 p, %r806, 0;
    vote.ballot.sync.b32 %r806, p, 0xffffffff;
    @!p not.b32 %r806, %r806;
}

	// end inline asm
	and.b32  	%r827, %r806, %r826;
	mov.b32 	%r811, 16;
	// begin inline asm
	{
    .reg .pred p;
    and.b32 %r809, %r819, %r811;    setp.ne.u32 p, %r809, 0;
    vote.ballot.sync.b32 %r809, p, 0xffffffff;
    @!p not.b32 %r809, %r809;
}

	// end inline asm
	and.b32  	%r828, %r809, %r827;
	mov.b32 	%r814, 32;
	// begin inline asm
	{
    .reg .pred p;
    and.b32 %r812, %r819, %r814;    setp.ne.u32 p, %r812, 0;
    vote.ballot.sync.b32 %r812, p, 0xffffffff;
    @!p not.b32 %r812, %r812;
}

	// end inline asm
	and.b32  	%r829, %r812, %r828;
	mov.b32 	%r817, 64;
	// begin inline asm
	{
    .reg .pred p;
    and.b32 %r815, %r819, %r817;    setp.ne.u32 p, %r815, 0;
    vote.ballot.sync.b32 %r815, p, 0xffffffff;
    @!p not.b32 %r815, %r815;
}

	// end inline asm
	and.b32  	%r830, %r815, %r829;
	mov.b32 	%r820, 128;
	// begin inline asm
	{
    .reg .pred p;
    and.b32 %r818, %r819, %r820;    setp.ne.u32 p, %r818, 0;
    vote.ballot.sync.b32 %r818, p, 0xffffffff;
    @!p not.b32 %r818, %r818;
}

	// end inline asm
	and.b32  	%r831, %r818, %r830;
	clz.b32 	%r832, %r831;
	sub.s32 	%r196, 31, %r832;
	and.b32  	%r833, %r680, %r831;
	popc.b32 	%r197, %r833;
	setp.ne.s32 	%p134, %r300, %r196;
	mov.b32 	%r1834, 0;
	@%p134 bra 	$L__BB42_119;
	shl.b32 	%r834, %r819, 2;
	add.s32 	%r835, %r98, %r834;
	atom.shared.add.u32 	%r1834, [%r835], %r197;
$L__BB42_119:
	shfl.sync.idx.b32	%r861|%p135, %r1834, %r196, 31, -1;
	add.s32 	%r200, %r197, %r861;
	setp.eq.s32 	%p136, %r1817, 2147483647;
	selp.b32 	%r862, -2147483648, %r1817, %p136;
	shr.u32 	%r863, %r862, %r298;
	and.b32  	%r858, %r863, %r97;
	mov.b32 	%r838, 1;
	// begin inline asm
	{
    .reg .pred p;
    and.b32 %r836, %r858, %r838;    setp.ne.u32 p, %r836, 0;
    vote.ballot.sync.b32 %r836, p, 0xffffffff;
    @!p not.b32 %r836, %r836;
}

	// end inline asm
	mov.b32 	%r841, 2;
	// begin inline asm
	{
    .reg .pred p;
    and.b32 %r839, %r858, %r841;    setp.ne.u32 p, %r839, 0;
    vote.ballot.sync.b32 %r839, p, 0xffffffff;
    @!p not.b32 %r839, %r839;
}

	// end inline asm
	and.b32  	%r864, %r839, %r836;
	mov.b32 	%r844, 4;
	// begin inline asm
	{
    .reg .pred p;
    and.b32 %r842, %r858, %r844;    setp.ne.u32 p, %r842, 0;
    vote.ballot.sync.b32 %r842, p, 0xffffffff;
    @!p not.b32 %r842, %r842;
}

	// end inline asm
	and.b32  	%r865, %r842, %r864;
	mov.b32 	%r847, 8;
	// begin inline asm
	{
    .reg .pred p;
    and.b32 %r845, %r858, %r847;    setp.ne.u32 p, %r845, 0;
    vote.ballot.sync.b32 %r845, p, 0xffffffff;
    @!p not.b32 %r845, %r845;
}

	// end inline asm
	and.b32  	%r866, %r845, %r865;
	mov.b32 	%r850, 16;
	// begin inline asm
	{
    .reg .pred p;
    and.b32 %r848, %r858, %r850;    setp.ne.u32 p, %r848, 0;
    vote.ballot.sync.b32 %r848, p, 0xffffffff;
    @!p not.b32 %r848, %r848;
}

	// end inline asm
	and.b32  	%r867, %r848, %r866;
	mov.b32 	%r853, 32;
	// begin inline asm
	{
    .reg .pred p;
    and.b32 %r851, %r858, %r853;    setp.ne.u32 p, %r851, 0;
    vote.ballot.sync.b32 %r851, p, 0xffffffff;
    @!p not.b32 %r851, %r851;
}

	// end inline asm
	and.b32  	%r868, %r851, %r867;
	mov.b32 	%r856, 64;
	// begin inline asm
	{
    .reg .pred p;
    and.b32 %r854, %r858, %r856;    setp.ne.u32 p, %r854, 0;
    vote.ballot.sync.b32 %r854, p, 0xffffffff;
    @!p not.b32 %r854, %r854;
}

	// end inline asm
	and.b32  	%r869, %r854, %r868;
	mov.b32 	%r859, 128;
	// begin inline asm
	{
    .reg .pred p;
    and.b32 %r857, %r858, %r859;    setp.ne.u32 p, %r857, 0;
    vote.ballot.sync.b32 %r857, p, 0xffffffff;
    @!p not.b32 %r857, %r857;
}

	// end inline asm
	and.b32  	%r870, %r857, %r869;
	clz.b32 	%r871, %r870;
	sub.s32 	%r202, 31, %r871;
	and.b32  	%r872, %r680, %r870;
	popc.b32 	%r203, %r872;
	setp.ne.s32 	%p137, %r300, %r202;
	mov.b32 	%r1835, 0;
	@%p137 bra 	$L__BB42_121;
	shl.b32 	%r873, %r858, 2;
	add.s32 	%r874, %r98, %r873;
	atom.shared.add.u32 	%r1835, [%r874], %r203;
$L__BB42_121:
	shfl.sync.idx.b32	%r900|%p138, %r1835, %r202, 31, -1;
	add.s32 	%r206, %r203, %r900;
	setp.eq.s32 	%p139, %r1818, 2147483647;
	selp.b32 	%r901, -2147483648, %r1818, %p139;
	shr.u32 	%r902, %r901, %r298;
	and.b32  	%r897, %r902, %r97;
	mov.b32 	%r877, 1;
	// begin inline asm
	{
    .reg .pred p;
    and.b32 %r875, %r897, %r877;    setp.ne.u32 p, %r875, 0;
    vote.ballot.sync.b32 %r875, p, 0xffffffff;
    @!p not.b32 %r875, %r875;
}

	// end inline asm
	mov.b32 	%r880, 2;
	// begin inline asm
	{
    .reg .pred p;
    and.b32 %r878, %r897, %r880;    setp.ne.u32 p, %r878, 0;
    vote.ballot.sync.b32 %r878, p, 0xffffffff;
    @!p not.b32 %r878, %r878;
}

	// end inline asm
	and.b32  	%r903, %r878, %r875;
	mov.b32 	%r883, 4;
	// begin inline asm
	{
    .reg .pred p;
    and.b32 %r881, %r897, %r883;    setp.ne.u32 p, %r881, 0;
    vote.ballot.sync.b32 %r881, p, 0xffffffff;
    @!p not.b32 %r881, %r881;
}

	// end inline asm
	and.b32  	%r904, %r881, %r903;
	mov.b32 	%r886, 8;
	// begin inline asm
	{
    .reg .pred p;
    and.b32 %r884, %r897, %r886;    setp.ne.u32 p, %r884, 0;
    vote.ballot.sync.b32 %r884, p, 0xffffffff;
    @!p not.b32 %r884, %r884;
}

	// end inline asm
	and.b32  	%r905, %r884, %r904;
	mov.b32 	%r889, 16;
	// begin inline asm
	{
    .reg .pred p;
    and.b32 %r887, %r897, %r889;    setp.ne.u32 p, %r887, 0;
    vote.ballot.sync.b32 %r887, p, 0xffffffff;
    @!p not.b32 %r887, %r887;
}

	// end inline asm
	and.b32  	%r906, %r887, %r905;
	mov.b32 	%r892, 32;
	// begin inline asm
	{
    .reg .pred p;
    and.b32 %r890, %r897, %r892;    setp.ne.u32 p, %r890, 0;
    vote.ballot.sync.b32 %r890, p, 0xffffffff;
    @!p not.b32 %r890, %r890;
}

	// end inline asm
	and.b32  	%r907, %r890, %r906;
	mov.b32 	%r895, 64;
	// begin inline asm
	{
    .reg .pred p;
    and.b32 %r893, %r897, %r895;    setp.ne.u32 p, %r893, 0;
    vote.ballot.sync.b32 %r893, p, 0xffffffff;
    @!p not.b32 %r893, %r893;
}

	// end inline asm
	and.b32  	%r908, %r893, %r907;
	mov.b32 	%r898, 128;
	// begin inline asm
	{
    .reg .pred p;
    and.b32 %r896, %r897, %r898;    setp.ne.u32 p, %r896, 0;
    vote.ballot.sync.b32 %r896, p, 0xffffffff;
    @!p not.b32 %r896, %r896;
}

	// end inline asm
	and.b32  	%r909, %r896, %r908;
	clz.b32 	%r910, %r909;
	sub.s32 	%r208, 31, %r910;
	and.b32  	%r911, %r680, %r909;
	popc.b32 	%r209, %r911;
	setp.ne.s32 	%p140, %r300, %r208;
	mov.b32 	%r1836, 0;
	@%p140 bra 	$L__BB42_123;
	shl.b32 	%r912, %r897, 2;
	add.s32 	%r913, %r98, %r912;
	atom.shared.add.u32 	%r1836, [%r913], %r209;
$L__BB42_123:
	shfl.sync.idx.b32	%r939|%p141, %r1836, %r208, 31, -1;
	add.s32 	%r212, %r209, %r939;
	setp.eq.s32 	%p142, %r1819, 2147483647;
	selp.b32 	%r940, -2147483648, %r1819, %p142;
	shr.u32 	%r941, %r940, %r298;
	and.b32  	%r936, %r941, %r97;
	mov.b32 	%r916, 1;
	// begin inline asm
	{
    .reg .pred p;
    and.b32 %r914, %r936, %r916;    setp.ne.u32 p, %r914, 0;
    vote.ballot.sync.b32 %r914, p, 0xffffffff;
    @!p not.b32 %r914, %r914;
}

	// end inline asm
	mov.b32 	%r919, 2;
	// begin inline asm
	{
    .reg .pred p;
    and.b32 %r917, %r936, %r919;    setp.ne.u32 p, %r917, 0;
    vote.ballot.sync.b32 %r917, p, 0xffffffff;
    @!p not.b32 %r917, %r917;
}

	// end inline asm
	and.b32  	%r942, %r917, %r914;
	mov.b32 	%r922, 4;
	// begin inline asm
	{
    .reg .pred p;
    and.b32 %r920, %r936, %r922;    setp.ne.u32 p, %r920, 0;
    vote.ballot.sync.b32 %r920, p, 0xffffffff;
    @!p not.b32 %r920, %r920;
}

	// end inline asm
	and.b32  	%r943, %r920, %r942;
	mov.b32 	%r925, 8;
	// begin inline asm
	{
    .reg .pred p;
    and.b32 %r923, %r936, %r925;    setp.ne.u32 p, %r923, 0;
    vote.ballot.sync.b32 %r923, p, 0xffffffff;
    @!p not.b32 %r923, %r923;
}

	// end inline asm
	and.b32  	%r944, %r923, %r943;
	mov.b32 	%r928, 16;
	// begin inline asm
	{
    .reg .pred p;
    and.b32 %r926, %r936, %r928;    setp.ne.u32 p, %r926, 0;
    vote.ballot.sync.b32 %r926, p, 0xffffffff;
    @!p not.b32 %r926, %r926;
}

	// end inline asm
	and.b32  	%r945, %r926, %r944;
	mov.b32 	%r931, 32;
	// begin inline asm
	{
    .reg .pred p;
    and.b32 %r929, %r936, %r931;    setp.ne.u32 p, %r929, 0;
    vote.ballot.sync.b32 %r929, p, 0xffffffff;
    @!p not.b32 %r929, %r929;
}

	// end inline asm
	and.b32  	%r946, %r929, %r945;
	mov.b32 	%r934, 64;
	// begin inline asm
	{
    .reg .pred p;
    and.b32 %r932, %r936, %r934;    setp.ne.u32 p, %r932, 0;
    vote.ballot.sync.b32 %r932, p, 0xffffffff;
    @!p not.b32 %r932, %r932;
}

	// end inline asm
	and.b32  	%r947, %r932, %r946;
	mov.b32 	%r937, 128;
	// begin inline asm
	{
    .reg .pred p;
    and.b32 %r935, %r936, %r937;    setp.ne.u32 p, %r935, 0;
    vote.ballot.sync.b32 %r935, p, 0xffffffff;
    @!p not.b32 %r935, %r935;
}

	// end inline asm
	and.b32  	%r948, %r935, %r947;
	clz.b32 	%r949, %r948;
	sub.s32 	%r214, 31, %r949;
	and.b32  	%r950, %r680, %r948;
	popc.b32 	%r215, %r950;
	setp.ne.s32 	%p143, %r300, %r214;
	mov.b32 	%r1837, 0;
	@%p143 bra 	$L__BB42_125;
	shl.b32 	%r951, %r936, 2;
	add.s32 	%r952, %r98, %r951;
	atom.shared.add.u32 	%r1837, [%r952], %r215;
$L__BB42_125:
	shfl.sync.idx.b32	%r978|%p144, %r1837, %r214, 31, -1;
	add.s32 	%r218, %r215, %r978;
	setp.eq.s32 	%p145, %r1820, 2147483647;
	selp.b32 	%r979, -2147483648, %r1820, %p145;
	shr.u32 	%r980, %r979, %r298;
	and.b32  	%r975, %r980, %r97;
	mov.b32 	%r955, 1;
	// begin inline asm
	{
    .reg .pred p;
    and.b32 %r953, %r975, %r955;    setp.ne.u32 p, %r953, 0;
    vote.ballot.sync.b32 %r953, p, 0xffffffff;
    @!p not.b32 %r953, %r953;
}

	// end inline asm
	mov.b32 	%r958, 2;
	// begin inline asm
	{
    .reg .pred p;
    and.b32 %r956, %r975, %r958;    setp.ne.u32 p, %r956, 0;
    vote.ballot.sync.b32 %r956, p, 0xffffffff;
    @!p not.b32 %r956, %r956;
}

	// end inline asm
	and.b32  	%r981, %r956, %r953;
	mov.b32 	%r961, 4;
	// begin inline asm
	{
    .reg .pred p;
    and.b32 %r959, %r975, %r961;    setp.ne.u32 p, %r959, 0;
    vote.ballot.sync.b32 %r959, p, 0xffffffff;
    @!p not.b32 %r959, %r959;
}

	// end inline asm
	and.b32  	%r982, %r959, %r981;
	mov.b32 	%r964, 8;
	// begin inline asm
	{
    .reg .pred p;
    and.b32 %r962, %r975, %r964;    setp.ne.u32 p, %r962, 0;
    vote.ballot.sync.b32 %r962, p, 0xffffffff;
    @!p not.b32 %r962, %r962;
}

	// end inline asm
	and.b32  	%r983, %r962, %r982;
	mov.b32 	%r967, 16;
	// begin inline asm
	{
    .reg .pred p;
    and.b32 %r965, %r975, %r967;    setp.ne.u32 p, %r965, 0;
    vote.ballot.sync.b32 %r965, p, 0xffffffff;
    @!p not.b32 %r965, %r965;
}

	// end inline asm
	and.b32  	%r984, %r965, %r983;
	mov.b32 	%r970, 32;
	// begin inline asm
	{
    .reg .pred p;
    and.b32 %r968, %r975, %r970;    setp.ne.u32 p, %r968, 0;
    vote.ballot.sync.b32 %r968, p, 0xffffffff;
    @!p not.b32 %r968, %r968;
}

	// end inline asm
	and.b32  	%r985, %r968, %r984;
	mov.b32 	%r973, 64;
	// begin inline asm
	{
    .reg .pred p;
    and.b32 %r971, %r975, %r973;    setp.ne.u32 p, %r971, 0;
    vote.ballot.sync.b32 %r971, p, 0xffffffff;
    @!p not.b32 %r971, %r971;
}

	// end inline asm
	and.b32  	%r986, %r971, %r985;
	mov.b32 	%r976, 128;
	// begin inline asm
	{
    .reg .pred p;
    and.b32 %r974, %r975, %r976;    setp.ne.u32 p, %r974, 0;
    vote.ballot.sync.b32 %r974, p, 0xffffffff;
    @!p not.b32 %r974, %r974;
}

	// end inline asm
	and.b32  	%r987, %r974, %r986;
	clz.b32 	%r988, %r987;
	sub.s32 	%r220, 31, %r988;
	and.b32  	%r989, %r680, %r987;
	popc.b32 	%r221, %r989;
	setp.ne.s32 	%p146, %r300, %r220;
	mov.b32 	%r1838, 0;
	@%p146 bra 	$L__BB42_127;
	shl.b32 	%r990, %r975, 2;
	add.s32 	%r991, %r98, %r990;
	atom.shared.add.u32 	%r1838, [%r991], %r221;
$L__BB42_127:
	shfl.sync.idx.b32	%r1017|%p147, %r1838, %r220, 31, -1;
	add.s32 	%r224, %r221, %r1017;
	setp.eq.s32 	%p148, %r1821, 2147483647;
	selp.b32 	%r1018, -2147483648, %r1821, %p148;
	shr.u32 	%r1019, %r1018, %r298;
	and.b32  	%r1014, %r1019, %r97;
	mov.b32 	%r994, 1;
	// begin inline asm
	{
    .reg .pred p;
    and.b32 %r992, %r1014, %r994;    setp.ne.u32 p, %r992, 0;
    vote.ballot.sync.b32 %r992, p, 0xffffffff;
    @!p not.b32 %r992, %r992;
}

	// end inline asm
	mov.b32 	%r997, 2;
	// begin inline asm
	{
    .reg .pred p;
    and.b32 %r995, %r1014, %r997;    setp.ne.u32 p, %r995, 0;
    vote.ballot.sync.b32 %r995, p, 0xffffffff;
    @!p not.b32 %r995, %r995;
}

	// end inline asm
	and.b32  	%r1020, %r995, %r992;
	mov.b32 	%r1000, 4;
	// begin inline asm
	{
    .reg .pred p;
    and.b32 %r998, %r1014, %r1000;    setp.ne.u32 p, %r998, 0;
    vote.ballot.sync.b32 %r998, p, 0xffffffff;
    @!p not.b32 %r998, %r998;
}

	// end inline asm
	and.b32  	%r1021, %r998, %r1020;
	mov.b32 	%r1003, 8;
	// begin inline asm
	{
    .reg .pred p;
    and.b32 %r1001, %r1014, %r1003;    setp.ne.u32 p, %r1001, 0;
    vote.ballot.sync.b32 %r1001, p, 0xffffffff;
    @!p not.b32 %r1001, %r1001;
}

	// end inline asm
	and.b32  	%r1022, %r1001, %r1021;
	mov.b32 	%r1006, 16;
	// begin inline asm
	{
    .reg .pred p;
    and.b32 %r1004, %r1014, %r1006;    setp.ne.u32 p, %r1004, 0;
    vote.ballot.sync.b32 %r1004, p, 0xffffffff;
    @!p not.b32 %r1004, %r1004;
}

	// end inline asm
	and.b32  	%r1023, %r1004, %r1022;
	mov.b32 	%r1009, 32;
	// begin inline asm
	{
    .reg .pred p;
    and.b32 %r1007, %r1014, %r1009;    setp.ne.u32 p, %r1007, 0;
    vote.ballot.sync.b32 %r1007, p, 0xffffffff;
    @!p not.b32 %r1007, %r1007;
}

	// end inline asm
	and.b32  	%r1024, %r1007, %r1023;
	mov.b32 	%r1012, 64;
	// begin inline asm
	{
    .reg .pred p;
    and.b32 %r1010, %r1014, %r1012;    setp.ne.u32 p, %r1010, 0;
    vote.ballot.sync.b32 %r1010, p, 0xffffffff;
    @!p not.b32 %r1010, %r1010;
}

	// end inline asm
	and.b32  	%r1025, %r1010, %r1024;
	mov.b32 	%r1015, 128;
	// begin inline asm
	{
    .reg .pred p;
    and.b32 %r1013, %r1014, %r1015;    setp.ne.u32 p, %r1013, 0;
    vote.ballot.sync.b32 %r1013, p, 0xffffffff;
    @!p not.b32 %r1013, %r1013;
}

	// end inline asm
	and.b32  	%r1026, %r1013, %r1025;
	clz.b32 	%r1027, %r1026;
	sub.s32 	%r226, 31, %r1027;
	and.b32  	%r1028, %r680, %r1026;
	popc.b32 	%r227, %r1028;
	setp.ne.s32 	%p149, %r300, %r226;
	mov.b32 	%r1839, 0;
	@%p149 bra 	$L__BB42_129;
	shl.b32 	%r1029, %r1014, 2;
	add.s32 	%r1030, %r98, %r1029;
	atom.shared.add.u32 	%r1839, [%r1030], %r227;
$L__BB42_129:
	shfl.sync.idx.b32	%r1056|%p150, %r1839, %r226, 31, -1;
	add.s32 	%r230, %r227, %r1056;
	setp.eq.s32 	%p151, %r1822, 2147483647;
	selp.b32 	%r1057, -2147483648, %r1822, %p151;
	shr.u32 	%r1058, %r1057, %r298;
	and.b32  	%r1053, %r1058, %r97;
	mov.b32 	%r1033, 1;
	// begin inline asm
	{
    .reg .pred p;
    and.b32 %r1031, %r1053, %r1033;    setp.ne.u32 p, %r1031, 0;
    vote.ballot.sync.b32 %r1031, p, 0xffffffff;
    @!p not.b32 %r1031, %r1031;
}

	// end inline asm
	mov.b32 	%r1036, 2;
	// begin inline asm
	{
    .reg .pred p;
    and.b32 %r1034, %r1053, %r1036;    setp.ne.u32 p, %r1034, 0;
    vote.ballot.sync.b32 %r1034, p, 0xffffffff;
    @!p not.b32 %r1034, %r1034;
}

	// end inline asm
	and.b32  	%r1059, %r1034, %r1031;
	mov.b32 	%r1039, 4;
	// begin inline asm
	{
    .reg .pred p;
    and.b32 %r1037, %r1053, %r1039;    setp.ne.u32 p, %r1037, 0;
    vote.ballot.sync.b32 %r1037, p, 0xffffffff;
    @!p not.b32 %r1037, %r1037;
}

	// end inline asm
	and.b32  	%r1060, %r1037, %r1059;
	mov.b32 	%r1042, 8;
	// begin inline asm
	{
    .reg .pred p;
    and.b32 %r1040, %r1053, %r1042;    setp.ne.u32 p, %r1040, 0;
    vote.ballot.sync.b32 %r1040, p, 0xffffffff;
    @!p not.b32 %r1040, %r1040;
}

	// end inline asm
	and.b32  	%r1061, %r1040, %r1060;
	mov.b32 	%r1045, 16;
	// begin inline asm
	{
    .reg .pred p;
    and.b32 %r1043, %r1053, %r1045;    setp.ne.u32 p, %r1043, 0;
    vote.ballot.sync.b32 %r1043, p, 0xffffffff;
    @!p not.b32 %r1043, %r1043;
}

	// end inline asm
	and.b32  	%r1062, %r1043, %r1061;
	mov.b32 	%r1048, 32;
	// begin inline asm
	{
    .reg .pred p;
    and.b32 %r1046, %r1053, %r1048;    setp.ne.u32 p, %r1046, 0;
    vote.ballot.sync.b32 %r1046, p, 0xffffffff;
    @!p not.b32 %r1046, %r1046;
}

	// end inline asm
	and.b32  	%r1063, %r1046, %r1062;
	mov.b32 	%r1051, 64;
	// begin inline asm
	{
    .reg .pred p;
    and.b32 %r1049, %r1053, %r1051;    setp.ne.u32 p, %r1049, 0;
    vote.ballot.sync.b32 %r1049, p, 0xffffffff;
    @!p not.b32 %r1049, %r1049;
}

	// end inline asm
	and.b32  	%r1064, %r1049, %r1063;
	mov.b32 	%r1054, 128;
	// begin inline asm
	{
    .reg .pred p;
    and.b32 %r1052, %r1053, %r1054;    setp.ne.u32 p, %r1052, 0;
    vote.ballot.sync.b32 %r1052, p, 0xffffffff;
    @!p not.b32 %r1052, %r1052;
}

	// end inline asm
	and.b32  	%r1065, %r1052, %r1064;
	clz.b32 	%r1066, %r1065;
	sub.s32 	%r232, 31, %r1066;
	and.b32  	%r1067, %r680, %r1065;
	popc.b32 	%r233, %r1067;
	setp.ne.s32 	%p152, %r300, %r232;
	mov.b32 	%r1840, 0;
	@%p152 bra 	$L__BB42_131;
	shl.b32 	%r1068, %r1053, 2;
	add.s32 	%r1069, %r98, %r1068;
	atom.shared.add.u32 	%r1840, [%r1069], %r233;
$L__BB42_131:
	shfl.sync.idx.b32	%r1095|%p153, %r1840, %r232, 31, -1;
	add.s32 	%r236, %r233, %r1095;
	setp.eq.s32 	%p154, %r1823, 2147483647;
	selp.b32 	%r1096, -2147483648, %r1823, %p154;
	shr.u32 	%r1097, %r1096, %r298;
	and.b32  	%r1092, %r1097, %r97;
	mov.b32 	%r1072, 1;
	// begin inline asm
	{
    .reg .pred p;
    and.b32 %r1070, %r1092, %r1072;    setp.ne.u32 p, %r1070, 0;
    vote.ballot.sync.b32 %r1070, p, 0xffffffff;
    @!p not.b32 %r1070, %r1070;
}

	// end inline asm
	mov.b32 	%r1075, 2;
	// begin inline asm
	{
    .reg .pred p;
    and.b32 %r1073, %r1092, %r1075;    setp.ne.u32 p, %r1073, 0;
    vote.ballot.sync.b32 %r1073, p, 0xffffffff;
    @!p not.b32 %r1073, %r1073;
}

	// end inline asm
	and.b32  	%r1098, %r1073, %r1070;
	mov.b32 	%r1078, 4;
	// begin inline asm
	{
    .reg .pred p;
    and.b32 %r1076, %r1092, %r1078;    setp.ne.u32 p, %r1076, 0;
    vote.ballot.sync.b32 %r1076, p, 0xffffffff;
    @!p not.b32 %r1076, %r1076;
}

	// end inline asm
	and.b32  	%r1099, %r1076, %r1098;
	mov.b32 	%r1081, 8;
	// begin inline asm
	{
    .reg .pred p;
    and.b32 %r1079, %r1092, %r1081;    setp.ne.u32 p, %r1079, 0;
    vote.ballot.sync.b32 %r1079, p, 0xffffffff;
    @!p not.b32 %r1079, %r1079;
}

	// end inline asm
	and.b32  	%r1100, %r1079, %r1099;
	mov.b32 	%r1084, 16;
	// begin inline asm
	{
    .reg .pred p;
    and.b32 %r1082, %r1092, %r1084;    setp.ne.u32 p, %r1082, 0;
    vote.ballot.sync.b32 %r1082, p, 0xffffffff;
    @!p not.b32 %r1082, %r1082;
}

	// end inline asm
	and.b32  	%r1101, %r1082, %r1100;
	mov.b32 	%r1087, 32;
	// begin inline asm
	{
    .reg .pred p;
    and.b32 %r1085, %r1092, %r1087;    setp.ne.u32 p, %r1085, 0;
    vote.ballot.sync.b32 %r1085, p, 0xffffffff;
    @!p not.b32 %r1085, %r1085;
}

	// end inline asm
	and.b32  	%r1102, %r1085, %r1101;
	mov.b32 	%r1090, 64;
	// begin inline asm
	{
    .reg .pred p;
    and.b32 %r1088, %r1092, %r1090;    setp.ne.u32 p, %r1088, 0;
    vote.ballot.sync.b32 %r1088, p, 0xffffffff;
    @!p not.b32 %r1088, %r1088;
}

	// end inline asm
	and.b32  	%r1103, %r1088, %r1102;
	mov.b32 	%r1093, 128;
	// begin inline asm
	{
    .reg .pred p;
    and.b32 %r1091, %r1092, %r1093;    setp.ne.u32 p, %r1091, 0;
    vote.ballot.sync.b32 %r1091, p, 0xffffffff;
    @!p not.b32 %r1091, %r1091;
}

	// end inline asm
	and.b32  	%r1104, %r1091, %r1103;
	clz.b32 	%r1105, %r1104;
	sub.s32 	%r238, 31, %r1105;
	and.b32  	%r1106, %r680, %r1104;
	popc.b32 	%r239, %r1106;
	setp.ne.s32 	%p155, %r300, %r238;
	mov.b32 	%r1841, 0;
	@%p155 bra 	$L__BB42_133;
	shl.b32 	%r1107, %r1092, 2;
	add.s32 	%r1108, %r98, %r1107;
	atom.shared.add.u32 	%r1841, [%r1108], %r239;
$L__BB42_133:
	shfl.sync.idx.b32	%r1134|%p156, %r1841, %r238, 31, -1;
	add.s32 	%r242, %r239, %r1134;
	setp.eq.s32 	%p157, %r1824, 2147483647;
	selp.b32 	%r1135, -2147483648, %r1824, %p157;
	shr.u32 	%r1136, %r1135, %r298;
	and.b32  	%r1131, %r1136, %r97;
	mov.b32 	%r1111, 1;
	// begin inline asm
	{
    .reg .pred p;
    and.b32 %r1109, %r1131, %r1111;    setp.ne.u32 p, %r1109, 0;
    vote.ballot.sync.b32 %r1109, p, 0xffffffff;
    @!p not.b32 %r1109, %r1109;
}

	// end inline asm
	mov.b32 	%r1114, 2;
	// begin inline asm
	{
    .reg .pred p;
    and.b32 %r1112, %r1131, %r1114;    setp.ne.u32 p, %r1112, 0;
    vote.ballot.sync.b32 %r1112, p, 0xffffffff;
    @!p not.b32 %r1112, %r1112;
}

	// end inline asm
	and.b32  	%r1137, %r1112, %r1109;
	mov.b32 	%r1117, 4;
	// begin inline asm
	{
    .reg .pred p;
    and.b32 %r1115, %r1131, %r1117;    setp.ne.u32 p, %r1115, 0;
    vote.ballot.sync.b32 %r1115, p, 0xffffffff;
    @!p not.b32 %r1115, %r1115;
}

	// end inline asm
	and.b32  	%r1138, %r1115, %r1137;
	mov.b32 	%r1120, 8;
	// begin inline asm
	{
    .reg .pred p;
    and.b32 %r1118, %r1131, %r1120;    setp.ne.u32 p, %r1118, 0;
    vote.ballot.sync.b32 %r1118, p, 0xffffffff;
    @!p not.b32 %r1118, %r1118;
}

	// end inline asm
	and.b32  	%r1139, %r1118, %r1138;
	mov.b32 	%r1123, 16;
	// begin inline asm
	{
    .reg .pred p;
    and.b32 %r1121, %r1131, %r1123;    setp.ne.u32 p, %r1121, 0;
    vote.ballot.sync.b32 %r1121, p, 0xffffffff;
    @!p not.b32 %r1121, %r1121;
}

	// end inline asm
	and.b32  	%r1140, %r1121, %r1139;
	mov.b32 	%r1126, 32;
	// begin inline asm
	{
    .reg .pred p;
    and.b32 %r1124, %r1131, %r1126;    setp.ne.u32 p, %r1124, 0;
    vote.ballot.sync.b32 %r1124, p, 0xffffffff;
    @!p not.b32 %r1124, %r1124;
}

	// end inline asm
	and.b32  	%r1141, %r1124, %r1140;
	mov.b32 	%r1129, 64;
	// begin inline asm
	{
    .reg .pred p;
    and.b32 %r1127, %r1131, %r1129;    setp.ne.u32 p, %r1127, 0;
    vote.ballot.sync.b32 %r1127, p, 0xffffffff;
    @!p not.b32 %r1127, %r1127;
}

	// end inline asm
	and.b32  	%r1142, %r1127, %r1141;
	mov.b32 	%r1132, 128;
	// begin inline asm
	{
    .reg .pred p;
    and.b32 %r1130, %r1131, %r1132;    setp.ne.u32 p, %r1130, 0;
    vote.ballot.sync.b32 %r1130, p, 0xffffffff;
    @!p not.b32 %r1130, %r1130;
}

	// end inline asm
	and.b32  	%r1143, %r1130, %r1142;
	clz.b32 	%r1144, %r1143;
	sub.s32 	%r244, 31, %r1144;
	and.b32  	%r1145, %r680, %r1143;
	popc.b32 	%r245, %r1145;
	setp.ne.s32 	%p158, %r300, %r244;
	mov.b32 	%r1842, 0;
	@%p158 bra 	$L__BB42_135;
	shl.b32 	%r1146, %r1131, 2;
	add.s32 	%r1147, %r98, %r1146;
	atom.shared.add.u32 	%r1842, [%r1147], %r245;
$L__BB42_135:
	shfl.sync.idx.b32	%r1173|%p159, %r1842, %r244, 31, -1;
	add.s32 	%r248, %r245, %r1173;
	setp.eq.s32 	%p160, %r1825, 2147483647;
	selp.b32 	%r1174, -2147483648, %r1825, %p160;
	shr.u32 	%r1175, %r1174, %r298;
	and.b32  	%r1170, %r1175, %r97;
	mov.b32 	%r1150, 1;
	// begin inline asm
	{
    .reg .pred p;
    and.b32 %r1148, %r1170, %r1150;    setp.ne.u32 p, %r1148, 0;
    vote.ballot.sync.b32 %r1148, p, 0xffffffff;
    @!p not.b32 %r1148, %r1148;
}

	// end inline asm
	mov.b32 	%r1153, 2;
	// begin inline asm
	{
    .reg .pred p;
    and.b32 %r1151, %r1170, %r1153;    setp.ne.u32 p, %r1151, 0;
    vote.ballot.sync.b32 %r1151, p, 0xffffffff;
    @!p not.b32 %r1151, %r1151;
}

	// end inline asm
	and.b32  	%r1176, %r1151, %r1148;
	mov.b32 	%r1156, 4;
	// begin inline asm
	{
    .reg .pred p;
    and.b32 %r1154, %r1170, %r1156;    setp.ne.u32 p, %r1154, 0;
    vote.ballot.sync.b32 %r1154, p, 0xffffffff;
    @!p not.b32 %r1154, %r1154;
}

	// end inline asm
	and.b32  	%r1177, %r1154, %r1176;
	mov.b32 	%r1159, 8;
	// begin inline asm
	{
    .reg .pred p;
    and.b32 %r1157, %r1170, %r1159;    setp.ne.u32 p, %r1157, 0;
    vote.ballot.sync.b32 %r1157, p, 0xffffffff;
    @!p not.b32 %r1157, %r1157;
}

	// end inline asm
	and.b32  	%r1178, %r1157, %r1177;
	mov.b32 	%r1162, 16;
	// begin inline asm
	{
    .reg .pred p;
    and.b32 %r1160, %r1170, %r1162;    setp.ne.u32 p, %r1160, 0;
    vote.ballot.sync.b32 %r1160, p, 0xffffffff;
    @!p not.b32 %r1160, %r1160;
}

	// end inline asm
	and.b32  	%r1179, %r1160, %r1178;
	mov.b32 	%r1165, 32;
	// begin inline asm
	{
    .reg .pred p;
    and.b32 %r1163, %r1170, %r1165;    setp.ne.u32 p, %r1163, 0;
    vote.ballot.sync.b32 %r1163, p, 0xffffffff;
    @!p not.b32 %r1163, %r1163;
}

	// end inline asm
	and.b32  	%r1180, %r1163, %r1179;
	mov.b32 	%r1168, 64;
	// begin inline asm
	{
    .reg .pred p;
    and.b32 %r1166, %r1170, %r1168;    setp.ne.u32 p, %r1166, 0;
    vote.ballot.sync.b32 %r1166, p, 0xffffffff;
    @!p not.b32 %r1166, %r1166;
}

	// end inline asm
	and.b32  	%r1181, %r1166, %r1180;
	mov.b32 	%r1171, 128;
	// begin inline asm
	{
    .reg .pred p;
    and.b32 %r1169, %r1170, %r1171;    setp.ne.u32 p, %r1169, 0;
    vote.ballot.sync.b32 %r1169, p, 0xffffffff;
    @!p not.b32 %r1169, %r1169;
}

	// end inline asm
	and.b32  	%r1182, %r1169, %r1181;
	clz.b32 	%r1183, %r1182;
	sub.s32 	%r250, 31, %r1183;
	and.b32  	%r1184, %r680, %r1182;
	popc.b32 	%r251, %r1184;
	setp.ne.s32 	%p161, %r300, %r250;
	mov.b32 	%r1843, 0;
	@%p161 bra 	$L__BB42_137;
	shl.b32 	%r1185, %r1170, 2;
	add.s32 	%r1186, %r98, %r1185;
	atom.shared.add.u32 	%r1843, [%r1186], %r251;
$L__BB42_137:
	shfl.sync.idx.b32	%r1212|%p162, %r1843, %r250, 31, -1;
	add.s32 	%r254, %r251, %r1212;
	setp.eq.s32 	%p163, %r1826, 2147483647;
	selp.b32 	%r1213, -2147483648, %r1826, %p163;
	shr.u32 	%r1214, %r1213, %r298;
	and.b32  	%r1209, %r1214, %r97;
	mov.b32 	%r1189, 1;
	// begin inline asm
	{
    .reg .pred p;
    and.b32 %r1187, %r1209, %r1189;    setp.ne.u32 p, %r1187, 0;
    vote.ballot.sync.b32 %r1187, p, 0xffffffff;
    @!p not.b32 %r1187, %r1187;
}

	// end inline asm
	mov.b32 	%r1192, 2;
	// begin inline asm
	{
    .reg .pred p;
    and.b32 %r1190, %r1209, %r1192;    setp.ne.u32 p, %r1190, 0;
    vote.ballot.sync.b32 %r1190, p, 0xffffffff;
    @!p not.b32 %r1190, %r1190;
}

	// end inline asm
	and.b32  	%r1215, %r1190, %r1187;
	mov.b32 	%r1195, 4;
	// begin inline asm
	{
    .reg .pred p;
    and.b32 %r1193, %r1209, %r1195;    setp.ne.u32 p, %r1193, 0;
    vote.ballot.sync.b32 %r1193, p, 0xffffffff;
    @!p not.b32 %r1193, %r1193;
}

	// end inline asm
	and.b32  	%r1216, %r1193, %r1215;
	mov.b32 	%r1198, 8;
	// begin inline asm
	{
    .reg .pred p;
    and.b32 %r1196, %r1209, %r1198;    setp.ne.u32 p, %r1196, 0;
    vote.ballot.sync.b32 %r1196, p, 0xffffffff;
    @!p not.b32 %r1196, %r1196;
}

	// end inline asm
	and.b32  	%r1217, %r1196, %r1216;
	mov.b32 	%r1201, 16;
	// begin inline asm
	{
    .reg .pred p;
    and.b32 %r1199, %r1209, %r1201;    setp.ne.u32 p, %r1199, 0;
    vote.ballot.sync.b32 %r1199, p, 0xffffffff;
    @!p not.b32 %r1199, %r1199;
}

	// end inline asm
	and.b32  	%r1218, %r1199, %r1217;
	mov.b32 	%r1204, 32;
	// begin inline asm
	{
    .reg .pred p;
    and.b32 %r1202, %r1209, %r1204;    setp.ne.u32 p, %r1202, 0;
    vote.ballot.sync.b32 %r1202, p, 0xffffffff;
    @!p not.b32 %r1202, %r1202;
}

	// end inline asm
	and.b32  	%r1219, %r1202, %r1218;
	mov.b32 	%r1207, 64;
	// begin inline asm
	{
    .reg .pred p;
    and.b32 %r1205, %r1209, %r1207;    setp.ne.u32 p, %r1205, 0;
    vote.ballot.sync.b32 %r1205, p, 0xffffffff;
    @!p not.b32 %r1205, %r1205;
}

	// end inline asm
	and.b32  	%r1220, %r1205, %r1219;
	mov.b32 	%r1210, 128;
	// begin inline asm
	{
    .reg .pred p;
    and.b32 %r1208, %r1209, %r1210;    setp.ne.u32 p, %r1208, 0;
    vote.ballot.sync.b32 %r1208, p, 0xffffffff;
    @!p not.b32 %r1208, %r1208;
}

	// end inline asm
	and.b32  	%r1221, %r1208, %r1220;
	clz.b32 	%r1222, %r1221;
	sub.s32 	%r256, 31, %r1222;
	and.b32  	%r1223, %r680, %r1221;
	popc.b32 	%r257, %r1223;
	setp.ne.s32 	%p164, %r300, %r256;
	mov.b32 	%r1844, 0;
	@%p164 bra 	$L__BB42_139;
	shl.b32 	%r1224, %r1209, 2;
	add.s32 	%r1225, %r98, %r1224;
	atom.shared.add.u32 	%r1844, [%r1225], %r257;
$L__BB42_139:
	shfl.sync.idx.b32	%r1251|%p165, %r1844, %r256, 31, -1;
	add.s32 	%r260, %r257, %r1251;
	setp.eq.s32 	%p166, %r1827, 2147483647;
	selp.b32 	%r1252, -2147483648, %r1827, %p166;
	shr.u32 	%r1253, %r1252, %r298;
	and.b32  	%r1248, %r1253, %r97;
	mov.b32 	%r1228, 1;
	// begin inline asm
	{
    .reg .pred p;
    and.b32 %r1226, %r1248, %r1228;    setp.ne.u32 p, %r1226, 0;
    vote.ballot.sync.b32 %r1226, p, 0xffffffff;
    @!p not.b32 %r1226, %r1226;
}

	// end inline asm
	mov.b32 	%r1231, 2;
	// begin inline asm
	{
    .reg .pred p;
    and.b32 %r1229, %r1248, %r1231;    setp.ne.u32 p, %r1229, 0;
    vote.ballot.sync.b32 %r1229, p, 0xffffffff;
    @!p not.b32 %r1229, %r1229;
}

	// end inline asm
	and.b32  	%r1254, %r1229, %r1226;
	mov.b32 	%r1234, 4;
	// begin inline asm
	{
    .reg .pred p;
    and.b32 %r1232, %r1248, %r1234;    setp.ne.u32 p, %r1232, 0;
    vote.ballot.sync.b32 %r1232, p, 0xffffffff;
    @!p not.b32 %r1232, %r1232;
}

	// end inline asm
	and.b32  	%r1255, %r1232, %r1254;
	mov.b32 	%r1237, 8;
	// begin inline asm
	{
    .reg .pred p;
    and.b32 %r1235, %r1248, %r1237;    setp.ne.u32 p, %r1235, 0;
    vote.ballot.sync.b32 %r1235, p, 0xffffffff;
    @!p not.b32 %r1235, %r1235;
}

	// end inline asm
	and.b32  	%r1256, %r1235, %r1255;
	mov.b32 	%r1240, 16;
	// begin inline asm
	{
    .reg .pred p;
    and.b32 %r1238, %r1248, %r1240;    setp.ne.u32 p, %r1238, 0;
    vote.ballot.sync.b32 %r1238, p, 0xffffffff;
    @!p not.b32 %r1238, %r1238;
}

	// end inline asm
	and.b32  	%r1257, %r1238, %r1256;
	mov.b32 	%r1243, 32;
	// begin inline asm
	{
    .reg .pred p;
    and.b32 %r1241, %r1248, %r1243;    setp.ne.u32 p, %r1241, 0;
    vote.ballot.sync.b32 %r1241, p, 0xffffffff;
    @!p not.b32 %r1241, %r1241;
}

	// end inline asm
	and.b32  	%r1258, %r1241, %r1257;
	mov.b32 	%r1246, 64;
	// begin inline asm
	{
    .reg .pred p;
    and.b32 %r1244, %r1248, %r1246;    setp.ne.u32 p, %r1244, 0;
    vote.ballot.sync.b32 %r1244, p, 0xffffffff;
    @!p not.b32 %r1244, %r1244;
}

	// end inline asm
	and.b32  	%r1259, %r1244, %r1258;
	mov.b32 	%r1249, 128;
	// begin inline asm
	{
    .reg .pred p;
    and.b32 %r1247, %r1248, %r1249;    setp.ne.u32 p, %r1247, 0;
    vote.ballot.sync.b32 %r1247, p, 0xffffffff;
    @!p not.b32 %r1247, %r1247;
}

	// end inline asm
	and.b32  	%r1260, %r1247, %r1259;
	clz.b32 	%r1261, %r1260;
	sub.s32 	%r262, 31, %r1261;
	and.b32  	%r1262, %r680, %r1260;
	popc.b32 	%r263, %r1262;
	setp.ne.s32 	%p167, %r300, %r262;
	mov.b32 	%r1845, 0;
	@%p167 bra 	$L__BB42_141;
	shl.b32 	%r1263, %r1248, 2;
	add.s32 	%r1264, %r98, %r1263;
	atom.shared.add.u32 	%r1845, [%r1264], %r263;
$L__BB42_141:
	shfl.sync.idx.b32	%r1290|%p168, %r1845, %r262, 31, -1;
	add.s32 	%r266, %r263, %r1290;
	setp.eq.s32 	%p169, %r1828, 2147483647;
	selp.b32 	%r1291, -2147483648, %r1828, %p169;
	shr.u32 	%r1292, %r1291, %r298;
	and.b32  	%r1287, %r1292, %r97;
	mov.b32 	%r1267, 1;
	// begin inline asm
	{
    .reg .pred p;
    and.b32 %r1265, %r1287, %r1267;    setp.ne.u32 p, %r1265, 0;
    vote.ballot.sync.b32 %r1265, p, 0xffffffff;
    @!p not.b32 %r1265, %r1265;
}

	// end inline asm
	mov.b32 	%r1270, 2;
	// begin inline asm
	{
    .reg .pred p;
    and.b32 %r1268, %r1287, %r1270;    setp.ne.u32 p, %r1268, 0;
    vote.ballot.sync.b32 %r1268, p, 0xffffffff;
    @!p not.b32 %r1268, %r1268;
}

	// end inline asm
	and.b32  	%r1293, %r1268, %r1265;
	mov.b32 	%r1273, 4;
	// begin inline asm
	{
    .reg .pred p;
    and.b32 %r1271, %r1287, %r1273;    setp.ne.u32 p, %r1271, 0;
    vote.ballot.sync.b32 %r1271, p, 0xffffffff;
    @!p not.b32 %r1271, %r1271;
}

	// end inline asm
	and.b32  	%r1294, %r1271, %r1293;
	mov.b32 	%r1276, 8;
	// begin inline asm
	{
    .reg .pred p;
    and.b32 %r1274, %r1287, %r1276;    setp.ne.u32 p, %r1274, 0;
    vote.ballot.sync.b32 %r1274, p, 0xffffffff;
    @!p not.b32 %r1274, %r1274;
}

	// end inline asm
	and.b32  	%r1295, %r1274, %r1294;
	mov.b32 	%r1279, 16;
	// begin inline asm
	{
    .reg .pred p;
    and.b32 %r1277, %r1287, %r1279;    setp.ne.u32 p, %r1277, 0;
    vote.ballot.sync.b32 %r1277, p, 0xffffffff;
    @!p not.b32 %r1277, %r1277;
}

	// end inline asm
	and.b32  	%r1296, %r1277, %r1295;
	mov.b32 	%r1282, 32;
	// begin inline asm
	{
    .reg .pred p;
    and.b32 %r1280, %r1287, %r1282;    setp.ne.u32 p, %r1280, 0;
    vote.ballot.sync.b32 %r1280, p, 0xffffffff;
    @!p not.b32 %r1280, %r1280;
}

	// end inline asm
	and.b32  	%r1297, %r1280, %r1296;
	mov.b32 	%r1285, 64;
	// begin inline asm
	{
    .reg .pred p;
    and.b32 %r1283, %r1287, %r1285;    setp.ne.u32 p, %r1283, 0;
    vote.ballot.sync.b32 %r1283, p, 0xffffffff;
    @!p not.b32 %r1283, %r1283;
}

	// end inline asm
	and.b32  	%r1298, %r1283, %r1297;
	mov.b32 	%r1288, 128;
	// begin inline asm
	{
    .reg .pred p;
    and.b32 %r1286, %r1287, %r1288;    setp.ne.u32 p, %r1286, 0;
    vote.ballot.sync.b32 %r1286, p, 0xffffffff;
    @!p not.b32 %r1286, %r1286;
}

	// end inline asm
	and.b32  	%r1299, %r1286, %r1298;
	clz.b32 	%r1300, %r1299;
	sub.s32 	%r268, 31, %r1300;
	and.b32  	%r1301, %r680, %r1299;
	popc.b32 	%r269, %r1301;
	setp.ne.s32 	%p170, %r300, %r268;
	mov.b32 	%r1846, 0;
	@%p170 bra 	$L__BB42_143;
	shl.b32 	%r1302, %r1287, 2;
	add.s32 	%r1303, %r98, %r1302;
	atom.shared.add.u32 	%r1846, [%r1303], %r269;
$L__BB42_143:
	shfl.sync.idx.b32	%r1329|%p171, %r1846, %r268, 31, -1;
	add.s32 	%r272, %r269, %r1329;
	setp.eq.s32 	%p172, %r1829, 2147483647;
	selp.b32 	%r1330, -2147483648, %r1829, %p172;
	shr.u32 	%r1331, %r1330, %r298;
	and.b32  	%r1326, %r1331, %r97;
	mov.b32 	%r1306, 1;
	// begin inline asm
	{
    .reg .pred p;
    and.b32 %r1304, %r1326, %r1306;    setp.ne.u32 p, %r1304, 0;
    vote.ballot.sync.b32 %r1304, p, 0xffffffff;
    @!p not.b32 %r1304, %r1304;
}

	// end inline asm
	mov.b32 	%r1309, 2;
	// begin inline asm
	{
    .reg .pred p;
    and.b32 %r1307, %r1326, %r1309;    setp.ne.u32 p, %r1307, 0;
    vote.ballot.sync.b32 %r1307, p, 0xffffffff;
    @!p not.b32 %r1307, %r1307;
}

	// end inline asm
	and.b32  	%r1332, %r1307, %r1304;
	mov.b32 	%r1312, 4;
	// begin inline asm
	{
    .reg .pred p;
    and.b32 %r1310, %r1326, %r1312;    setp.ne.u32 p, %r1310, 0;
    vote.ballot.sync.b32 %r1310, p, 0xffffffff;
    @!p not.b32 %r1310, %r1310;
}

	// end inline asm
	and.b32  	%r1333, %r1310, %r1332;
	mov.b32 	%r1315, 8;
	// begin inline asm
	{
    .reg .pred p;
    and.b32 %r1313, %r1326, %r1315;    setp.ne.u32 p, %r1313, 0;
    vote.ballot.sync.b32 %r1313, p, 0xffffffff;
    @!p not.b32 %r1313, %r1313;
}

	// end inline asm
	and.b32  	%r1334, %r1313, %r1333;
	mov.b32 	%r1318, 16;
	// begin inline asm
	{
    .reg .pred p;
    and.b32 %r1316, %r1326, %r1318;    setp.ne.u32 p, %r1316, 0;
    vote.ballot.sync.b32 %r1316, p, 0xffffffff;
    @!p not.b32 %r1316, %r1316;
}

	// end inline asm
	and.b32  	%r1335, %r1316, %r1334;
	mov.b32 	%r1321, 32;
	// begin inline asm
	{
    .reg .pred p;
    and.b32 %r1319, %r1326, %r1321;    setp.ne.u32 p, %r1319, 0;
    vote.ballot.sync.b32 %r1319, p, 0xffffffff;
    @!p not.b32 %r1319, %r1319;
}

	// end inline asm
	and.b32  	%r1336, %r1319, %r1335;
	mov.b32 	%r1324, 64;
	// begin inline asm
	{
    .reg .pred p;
    and.b32 %r1322, %r1326, %r1324;    setp.ne.u32 p, %r1322, 0;
    vote.ballot.sync.b32 %r1322, p, 0xffffffff;
    @!p not.b32 %r1322, %r1322;
}

	// end inline asm
	and.b32  	%r1337, %r1322, %r1336;
	mov.b32 	%r1327, 128;
	// begin inline asm
	{
    .reg .pred p;
    and.b32 %r1325, %r1326, %r1327;    setp.ne.u32 p, %r1325, 0;
    vote.ballot.sync.b32 %r1325, p, 0xffffffff;
    @!p not.b32 %r1325, %r1325;
}

	// end inline asm
	and.b32  	%r1338, %r1325, %r1337;
	clz.b32 	%r1339, %r1338;
	sub.s32 	%r274, 31, %r1339;
	and.b32  	%r1340, %r680, %r1338;
	popc.b32 	%r275, %r1340;
	setp.ne.s32 	%p173, %r300, %r274;
	mov.b32 	%r1847, 0;
	@%p173 bra 	$L__BB42_145;
	shl.b32 	%r1341, %r1326, 2;
	add.s32 	%r1342, %r98, %r1341;
	atom.shared.add.u32 	%r1847, [%r1342], %r275;
$L__BB42_145:
	shfl.sync.idx.b32	%r1368|%p174, %r1847, %r274, 31, -1;
	add.s32 	%r278, %r275, %r1368;
	setp.eq.s32 	%p175, %r1830, 2147483647;
	selp.b32 	%r1369, -2147483648, %r1830, %p175;
	shr.u32 	%r1370, %r1369, %r298;
	and.b32  	%r1365, %r1370, %r97;
	mov.b32 	%r1345, 1;
	// begin inline asm
	{
    .reg .pred p;
    and.b32 %r1343, %r1365, %r1345;    setp.ne.u32 p, %r1343, 0;
    vote.ballot.sync.b32 %r1343, p, 0xffffffff;
    @!p not.b32 %r1343, %r1343;
}

	// end inline asm
	mov.b32 	%r1348, 2;
	// begin inline asm
	{
    .reg .pred p;
    and.b32 %r1346, %r1365, %r1348;    setp.ne.u32 p, %r1346, 0;
    vote.ballot.sync.b32 %r1346, p, 0xffffffff;
    @!p not.b32 %r1346, %r1346;
}

	// end inline asm
	and.b32  	%r1371, %r1346, %r1343;
	mov.b32 	%r1351, 4;
	// begin inline asm
	{
    .reg .pred p;
    and.b32 %r1349, %r1365, %r1351;    setp.ne.u32 p, %r1349, 0;
    vote.ballot.sync.b32 %r1349, p, 0xffffffff;
    @!p not.b32 %r1349, %r1349;
}

	// end inline asm
	and.b32  	%r1372, %r1349, %r1371;
	mov.b32 	%r1354, 8;
	// begin inline asm
	{
    .reg .pred p;
    and.b32 %r1352, %r1365, %r1354;    setp.ne.u32 p, %r1352, 0;
    vote.ballot.sync.b32 %r1352, p, 0xffffffff;
    @!p not.b32 %r1352, %r1352;
}

	// end inline asm
	and.b32  	%r1373, %r1352, %r1372;
	mov.b32 	%r1357, 16;
	// begin inline asm
	{
    .reg .pred p;
    and.b32 %r1355, %r1365, %r1357;    setp.ne.u32 p, %r1355, 0;
    vote.ballot.sync.b32 %r1355, p, 0xffffffff;
    @!p not.b32 %r1355, %r1355;
}

	// end inline asm
	and.b32  	%r1374, %r1355, %r1373;
	mov.b32 	%r1360, 32;
	// begin inline asm
	{
    .reg .pred p;
    and.b32 %r1358, %r1365, %r1360;    setp.ne.u32 p, %r1358, 0;
    vote.ballot.sync.b32 %r1358, p, 0xffffffff;
    @!p not.b32 %r1358, %r1358;
}

	// end inline asm
	and.b32  	%r1375, %r1358, %r1374;
	mov.b32 	%r1363, 64;
	// begin inline asm
	{
    .reg .pred p;
    and.b32 %r1361, %r1365, %r1363;    setp.ne.u32 p, %r1361, 0;
    vote.ballot.sync.b32 %r1361, p, 0xffffffff;
    @!p not.b32 %r1361, %r1361;
}

	// end inline asm
	and.b32  	%r1376, %r1361, %r1375;
	mov.b32 	%r1366, 128;
	// begin inline asm
	{
    .reg .pred p;
    and.b32 %r1364, %r1365, %r1366;    setp.ne.u32 p, %r1364, 0;
    vote.ballot.sync.b32 %r1364, p, 0xffffffff;
    @!p not.b32 %r1364, %r1364;
}

	// end inline asm
	and.b32  	%r1377, %r1364, %r1376;
	clz.b32 	%r1378, %r1377;
	sub.s32 	%r280, 31, %r1378;
	and.b32  	%r1379, %r680, %r1377;
	popc.b32 	%r281, %r1379;
	setp.ne.s32 	%p176, %r300, %r280;
	mov.b32 	%r1848, 0;
	@%p176 bra 	$L__BB42_147;
	shl.b32 	%r1380, %r1365, 2;
	add.s32 	%r1381, %r98, %r1380;
	atom.shared.add.u32 	%r1848, [%r1381], %r281;
$L__BB42_147:
	shfl.sync.idx.b32	%r1382|%p178, %r1848, %r280, 31, -1;
	add.s32 	%r1383, %r281, %r1382;
	bar.sync 	0;
	shl.b32 	%r1384, %r182, 2;
	mov.u32 	%r1385, _ZZN3cub18CUB_300001_SM_10006detail10radix_sort29DeviceRadixSortOnesweepKernelINS1_5radix10policy_hubIfNS0_8NullTypeEyE10Policy1000ELNS0_9SortOrderE0EfS6_yiiNS1_21identity_decomposer_tEEEvPT5_SC_PT3_PKSD_PT1_PKSH_PT2_PKSL_T4_iiT6_E1s;
	add.s32 	%r1386, %r1385, %r1384;
	st.shared.u32 	[%r1386+-4], %r1813;
	shl.b32 	%r1387, %r188, 2;
	add.s32 	%r1388, %r1385, %r1387;
	st.shared.u32 	[%r1388+-4], %r1814;
	shl.b32 	%r1389, %r194, 2;
	add.s32 	%r1390, %r1385, %r1389;
	st.shared.u32 	[%r1390+-4], %r1815;
	shl.b32 	%r1391, %r200, 2;
	add.s32 	%r1392, %r1385, %r1391;
	st.shared.u32 	[%r1392+-4], %r1816;
	shl.b32 	%r1393, %r206, 2;
	add.s32 	%r1394, %r1385, %r1393;
	st.shared.u32 	[%r1394+-4], %r1817;
	shl.b32 	%r1395, %r212, 2;
	add.s32 	%r1396, %r1385, %r1395;
	st.shared.u32 	[%r1396+-4], %r1818;
	shl.b32 	%r1397, %r218, 2;
	add.s32 	%r1398, %r1385, %r1397;
	st.shared.u32 	[%r1398+-4], %r1819;
	shl.b32 	%r1399, %r224, 2;
	add.s32 	%r1400, %r1385, %r1399;
	st.shared.u32 	[%r1400+-4], %r1820;
	shl.b32 	%r1401, %r230, 2;
	add.s32 	%r1402, %r1385, %r1401;
	st.shared.u32 	[%r1402+-4], %r1821;
	shl.b32 	%r1403, %r236, 2;
	add.s32 	%r1404, %r1385, %r1403;
	st.shared.u32 	[%r1404+-4], %r1822;
	shl.b32 	%r1405, %r242, 2;
	add.s32 	%r1406, %r1385, %r1405;
	st.shared.u32 	[%r1406+-4], %r1823;
	shl.b32 	%r1407, %r248, 2;
	add.s32 	%r1408, %r1385, %r1407;
	st.shared.u32 	[%r1408+-4], %r1824;
	shl.b32 	%r1409, %r254, 2;
	add.s32 	%r1410, %r1385, %r1409;
	st.shared.u32 	[%r1410+-4], %r1825;
	shl.b32 	%r1411, %r260, 2;
	add.s32 	%r1412, %r1385, %r1411;
	st.shared.u32 	[%r1412+-4], %r1826;
	shl.b32 	%r1413, %r266, 2;
	add.s32 	%r1414, %r1385, %r1413;
	st.shared.u32 	[%r1414+-4], %r1827;
	shl.b32 	%r1415, %r272, 2;
	add.s32 	%r1416, %r1385, %r1415;
	st.shared.u32 	[%r1416+-4], %r1828;
	shl.b32 	%r1417, %r278, 2;
	add.s32 	%r1418, %r1385, %r1417;
	st.shared.u32 	[%r1418+-4], %r1829;
	shl.b32 	%r1419, %r1383, 2;
	add.s32 	%r1420, %r1385, %r1419;
	st.shared.u32 	[%r1420+-4], %r1830;
	shl.b32 	%r1421, %r1, 3;
	add.s32 	%r1422, %r1385, %r1421;
	add.s32 	%r284, %r1422, 27648;
	@%p123 bra 	$L__BB42_155;
	ld.param.u64 	%rd227, [_ZN3cub18CUB_300001_SM_10006detail10radix_sort29DeviceRadixSortOnesweepKernelINS1_5radix10policy_hubIfNS0_8NullTypeEyE10Policy1000ELNS0_9SortOrderE0EfS6_yiiNS1_21identity_decomposer_tEEEvPT5_SC_PT3_PKSD_PT1_PKSH_PT2_PKSL_T4_iiT6__param_3];
	cvta.to.global.u64 	%rd57, %rd227;
	shl.b64 	%rd58, %rd7, 3;
	add.s64 	%rd59, %rd57, %rd58;
	ld.global.u64 	%rd60, [%rd59];
	cvt.s64.s32 	%rd61, %r175;
	sub.s64 	%rd229, %rd60, %rd61;
	st.shared.u64 	[%r284], %rd229;
	setp.lt.s32 	%p179, %r4, 1;
	mov.u32 	%r1852, %r1808;
	@%p179 bra 	$L__BB42_154;
	mov.b32 	%r1850, -1;
	mov.u32 	%r1849, %r4;
	mov.u32 	%r1852, %r1808;
$L__BB42_150:
	ld.param.u64 	%rd220, [_ZN3cub18CUB_300001_SM_10006detail10radix_sort29DeviceRadixSortOnesweepKernelINS1_5radix10policy_hubIfNS0_8NullTypeEyE10Policy1000ELNS0_9SortOrderE0EfS6_yiiNS1_21identity_decomposer_tEEEvPT5_SC_PT3_PKSD_PT1_PKSH_PT2_PKSL_T4_iiT6__param_0];
	add.s32 	%r288, %r1849, -1;
	shl.b32 	%r1424, %r288, 8;
	add.s32 	%r1425, %r1424, %r1;
	cvta.to.global.u64 	%rd62, %rd220;
	mul.wide.s32 	%rd63, %r1425, 4;
	add.s64 	%rd16, %rd62, %rd63;
$L__BB42_151:
	membar.cta;
	ld.volatile.global.u32 	%r289, [%rd16];
	setp.eq.s32 	%p180, %r289, 0;
	@%p180 bra 	$L__BB42_151;
	and.b32  	%r1426, %r289, 1073741823;
	add.s32 	%r1852, %r1426, %r1852;
	setp.gt.s32 	%p181, %r289, -1;
	vote.sync.ballot.b32 	%r1850, %p181, %r1850;
	setp.gt.u32 	%p183, %r1849, 1;
	and.pred  	%p184, %p181, %p183;
	mov.u32 	%r1849, %r288;
	@%p184 bra 	$L__BB42_150;
	ld.shared.u64 	%rd229, [%r284];
$L__BB42_154:
	ld.param.u64 	%rd221, [_ZN3cub18CUB_300001_SM_10006detail10radix_sort29DeviceRadixSortOnesweepKernelINS1_5radix10policy_hubIfNS0_8NullTypeEyE10Policy1000ELNS0_9SortOrderE0EfS6_yiiNS1_21identity_decomposer_tEEEvPT5_SC_PT3_PKSD_PT1_PKSH_PT2_PKSL_T4_iiT6__param_0];
	or.b32  	%r1427, %r1852, -2147483648;
	cvta.to.global.u64 	%rd64, %rd221;
	shl.b32 	%r1428, %r4, 8;
	add.s32 	%r1429, %r1428, %r1;
	mul.wide.s32 	%rd65, %r1429, 4;
	add.s64 	%rd66, %rd64, %rd65;
	st.volatile.global.u32 	[%rd66], %r1427;
	sub.s32 	%r1430, %r1852, %r1808;
	cvt.s64.s32 	%rd67, %r1430;
	add.s64 	%rd68, %rd229, %rd67;
	st.shared.u64 	[%r284], %rd68;
$L__BB42_155:
	ld.param.u32 	%r1762, [_ZN3cub18CUB_300001_SM_10006detail10radix_sort29DeviceRadixSortOnesweepKernelINS1_5radix10policy_hubIfNS0_8NullTypeEyE10Policy1000ELNS0_9SortOrderE0EfS6_yiiNS1_21identity_decomposer_tEEEvPT5_SC_PT3_PKSD_PT1_PKSH_PT2_PKSL_T4_iiT6__param_8];
	ld.param.u64 	%rd224, [_ZN3cub18CUB_300001_SM_10006detail10radix_sort29DeviceRadixSortOnesweepKernelINS1_5radix10policy_hubIfNS0_8NullTypeEyE10Policy1000ELNS0_9SortOrderE0EfS6_yiiNS1_21identity_decomposer_tEEEvPT5_SC_PT3_PKSD_PT1_PKSH_PT2_PKSL_T4_iiT6__param_2];
	setp.gt.u32 	%p185, %r1, 255;
	mad.lo.s32 	%r293, %r4, 6912, 6912;
	setp.lt.s32 	%p186, %r293, %r1762;
	setp.eq.s64 	%p187, %rd224, 0;
	or.pred  	%p188, %p187, %p186;
	or.pred  	%p189, %p185, %p188;
	@%p189 bra 	$L__BB42_157;
	ld.param.u64 	%rd225, [_ZN3cub18CUB_300001_SM_10006detail10radix_sort29DeviceRadixSortOnesweepKernelINS1_5radix10policy_hubIfNS0_8NullTypeEyE10Policy1000ELNS0_9SortOrderE0EfS6_yiiNS1_21identity_decomposer_tEEEvPT5_SC_PT3_PKSD_PT1_PKSH_PT2_PKSL_T4_iiT6__param_2];
	ld.shared.u64 	%rd69, [%r284];
	cvt.s64.s32 	%rd70, %r1808;
	cvt.s64.s32 	%rd71, %r175;
	add.s64 	%rd72, %rd71, %rd70;
	add.s64 	%rd73, %rd72, %rd69;
	cvta.to.global.u64 	%rd74, %rd225;
	shl.b64 	%rd75, %rd7, 3;
	add.s64 	%rd76, %rd74, %rd75;
	st.global.u64 	[%rd76], %rd73;
$L__BB42_157:
	ld.param.u32 	%r1763, [_ZN3cub18CUB_300001_SM_10006detail10radix_sort29DeviceRadixSortOnesweepKernelINS1_5radix10policy_hubIfNS0_8NullTypeEyE10Policy1000ELNS0_9SortOrderE0EfS6_yiiNS1_21identity_decomposer_tEEEvPT5_SC_PT3_PKSD_PT1_PKSH_PT2_PKSL_T4_iiT6__param_8];
	shl.b32 	%r1431, %r1, 2;
	add.s32 	%r294, %r1385, %r1431;
	setp.gt.s32 	%p190, %r293, %r1763;
	bar.sync 	0;
	@%p190 bra 	$L__BB42_159;
	ld.shared.u32 	%r1433, [%r294];
	setp.eq.s32 	%p191, %r1433, 2147483647;
	selp.b32 	%r1434, -2147483648, %r1433, %p191;
	shr.u32 	%r1435, %r1434, %r298;
	and.b32  	%r1436, %r1435, %r97;
	shl.b32 	%r1437, %r1436, 3;
	add.s32 	%r1439, %r1385, 27648;
	add.s32 	%r1440, %r1439, %r1437;
	ld.shared.u64 	%rd77, [%r1440];
	add.s64 	%rd78, %rd77, %rd7;
	setp.gt.s32 	%p192, %r1433, -1;
	selp.b32 	%r1441, -1, -2147483648, %p192;
	xor.b32  	%r1442, %r1441, %r1433;
	shl.b64 	%rd79, %rd78, 2;
	add.s64 	%rd80, %rd1, %rd79;
	st.global.u32 	[%rd80], %r1442;
	bar.warp.sync 	-1;
	ld.shared.u32 	%r1443, [%r294+1536];
	setp.eq.s32 	%p193, %r1443, 2147483647;
	selp.b32 	%r1444, -2147483648, %r1443, %p193;
	shr.u32 	%r1445, %r1444, %r298;
	and.b32  	%r1446, %r1445, %r97;
	shl.b32 	%r1447, %r1446, 3;
	add.s32 	%r1448, %r1439, %r1447;
	ld.shared.u64 	%rd81, [%r1448];
	add.s64 	%rd82, %rd81, %rd7;
	setp.gt.s32 	%p194, %r1443, -1;
	selp.b32 	%r1449, -1, -2147483648, %p194;
	xor.b32  	%r1450, %r1449, %r1443;
	shl.b64 	%rd83, %rd82, 2;
	add.s64 	%rd84, %rd1, %rd83;
	st.global.u32 	[%rd84+1536], %r1450;
	bar.warp.sync 	-1;
	ld.shared.u32 	%r1451, [%r294+3072];
	setp.eq.s32 	%p195, %r1451, 2147483647;
	selp.b32 	%r1452, -2147483648, %r1451, %p195;
	shr.u32 	%r1453, %r1452, %r298;
	and.b32  	%r1454, %r1453, %r97;
	shl.b32 	%r1455, %r1454, 3;
	add.s32 	%r1456, %r1439, %r1455;
	ld.shared.u64 	%rd85, [%r1456];
	add.s64 	%rd86, %rd85, %rd7;
	setp.gt.s32 	%p196, %r1451, -1;
	selp.b32 	%r1457, -1, -2147483648, %p196;
	xor.b32  	%r1458, %r1457, %r1451;
	shl.b64 	%rd87, %rd86, 2;
	add.s64 	%rd88, %rd1, %rd87;
	st.global.u32 	[%rd88+3072], %r1458;
	bar.warp.sync 	-1;
	ld.shared.u32 	%r1459, [%r294+4608];
	setp.eq.s32 	%p197, %r1459, 2147483647;
	selp.b32 	%r1460, -2147483648, %r1459, %p197;
	shr.u32 	%r1461, %r1460, %r298;
	and.b32  	%r1462, %r1461, %r97;
	shl.b32 	%r1463, %r1462, 3;
	add.s32 	%r1464, %r1439, %r1463;
	ld.shared.u64 	%rd89, [%r1464];
	add.s64 	%rd90, %rd89, %rd7;
	setp.gt.s32 	%p198, %r1459, -1;
	selp.b32 	%r1465, -1, -2147483648, %p198;
	xor.b32  	%r1466, %r1465, %r1459;
	shl.b64 	%rd91, %rd90, 2;
	add.s64 	%rd92, %rd1, %rd91;
	st.global.u32 	[%rd92+4608], %r1466;
	bar.warp.sync 	-1;
	ld.shared.u32 	%r1467, [%r294+6144];
	setp.eq.s32 	%p199, %r1467, 2147483647;
	selp.b32 	%r1468, -2147483648, %r1467, %p199;
	shr.u32 	%r1469, %r1468, %r298;
	and.b32  	%r1470, %r1469, %r97;
	shl.b32 	%r1471, %r1470, 3;
	add.s32 	%r1472, %r1439, %r1471;
	ld.shared.u64 	%rd93, [%r1472];
	add.s64 	%rd94, %rd93, %rd7;
	setp.gt.s32 	%p200, %r1467, -1;
	selp.b32 	%r1473, -1, -2147483648, %p200;
	xor.b32  	%r1474, %r1473, %r1467;
	shl.b64 	%rd95, %rd94, 2;
	add.s64 	%rd96, %rd1, %rd95;
	st.global.u32 	[%rd96+6144], %r1474;
	bar.warp.sync 	-1;
	ld.shared.u32 	%r1475, [%r294+7680];
	setp.eq.s32 	%p201, %r1475, 2147483647;
	selp.b32 	%r1476, -2147483648, %r1475, %p201;
	shr.u32 	%r1477, %r1476, %r298;
	and.b32  	%r1478, %r1477, %r97;
	shl.b32 	%r1479, %r1478, 3;
	add.s32 	%r1480, %r1439, %r1479;
	ld.shared.u64 	%rd97, [%r1480];
	add.s64 	%rd98, %rd97, %rd7;
	setp.gt.s32 	%p202, %r1475, -1;
	selp.b32 	%r1481, -1, -2147483648, %p202;
	xor.b32  	%r1482, %r1481, %r1475;
	shl.b64 	%rd99, %rd98, 2;
	add.s64 	%rd100, %rd1, %rd99;
	st.global.u32 	[%rd100+7680], %r1482;
	bar.warp.sync 	-1;
	ld.shared.u32 	%r1483, [%r294+9216];
	setp.eq.s32 	%p203, %r1483, 2147483647;
	selp.b32 	%r1484, -2147483648, %r1483, %p203;
	shr.u32 	%r1485, %r1484, %r298;
	and.b32  	%r1486, %r1485, %r97;
	shl.b32 	%r1487, %r1486, 3;
	add.s32 	%r1488, %r1439, %r1487;
	ld.shared.u64 	%rd101, [%r1488];
	add.s64 	%rd102, %rd101, %rd7;
	setp.gt.s32 	%p204, %r1483, -1;
	selp.b32 	%r1489, -1, -2147483648, %p204;
	xor.b32  	%r1490, %r1489, %r1483;
	shl.b64 	%rd103, %rd102, 2;
	add.s64 	%rd104, %rd1, %rd103;
	st.global.u32 	[%rd104+9216], %r1490;
	bar.warp.sync 	-1;
	ld.shared.u32 	%r1491, [%r294+10752];
	setp.eq.s32 	%p205, %r1491, 2147483647;
	selp.b32 	%r1492, -2147483648, %r1491, %p205;
	shr.u32 	%r1493, %r1492, %r298;
	and.b32  	%r1494, %r1493, %r97;
	shl.b32 	%r1495, %r1494, 3;
	add.s32 	%r1496, %r1439, %r1495;
	ld.shared.u64 	%rd105, [%r1496];
	add.s64 	%rd106, %rd105, %rd7;
	setp.gt.s32 	%p206, %r1491, -1;
	selp.b32 	%r1497, -1, -2147483648, %p206;
	xor.b32  	%r1498, %r1497, %r1491;
	shl.b64 	%rd107, %rd106, 2;
	add.s64 	%rd108, %rd1, %rd107;
	st.global.u32 	[%rd108+10752], %r1498;
	bar.warp.sync 	-1;
	ld.shared.u32 	%r1499, [%r294+12288];
	setp.eq.s32 	%p207, %r1499, 2147483647;
	selp.b32 	%r1500, -2147483648, %r1499, %p207;
	shr.u32 	%r1501, %r1500, %r298;
	and.b32  	%r1502, %r1501, %r97;
	shl.b32 	%r1503, %r1502, 3;
	add.s32 	%r1504, %r1439, %r1503;
	ld.shared.u64 	%rd109, [%r1504];
	add.s64 	%rd110, %rd109, %rd7;
	setp.gt.s32 	%p208, %r1499, -1;
	selp.b32 	%r1505, -1, -2147483648, %p208;
	xor.b32  	%r1506, %r1505, %r1499;
	shl.b64 	%rd111, %rd110, 2;
	add.s64 	%rd112, %rd1, %rd111;
	st.global.u32 	[%rd112+12288], %r1506;
	bar.warp.sync 	-1;
	ld.shared.u32 	%r1507, [%r294+13824];
	setp.eq.s32 	%p209, %r1507, 2147483647;
	selp.b32 	%r1508, -2147483648, %r1507, %p209;
	shr.u32 	%r1509, %r1508, %r298;
	and.b32  	%r1510, %r1509, %r97;
	shl.b32 	%r1511, %r1510, 3;
	add.s32 	%r1512, %r1439, %r1511;
	ld.shared.u64 	%rd113, [%r1512];
	add.s64 	%rd114, %rd113, %rd7;
	setp.gt.s32 	%p210, %r1507, -1;
	selp.b32 	%r1513, -1, -2147483648, %p210;
	xor.b32  	%r1514, %r1513, %r1507;
	shl.b64 	%rd115, %rd114, 2;
	add.s64 	%rd116, %rd1, %rd115;
	st.global.u32 	[%rd116+13824], %r1514;
	bar.warp.sync 	-1;
	ld.shared.u32 	%r1515, [%r294+15360];
	setp.eq.s32 	%p211, %r1515, 2147483647;
	selp.b32 	%r1516, -2147483648, %r1515, %p211;
	shr.u32 	%r1517, %r1516, %r298;
	and.b32  	%r1518, %r1517, %r97;
	shl.b32 	%r1519, %r1518, 3;
	add.s32 	%r1520, %r1439, %r1519;
	ld.shared.u64 	%rd117, [%r1520];
	add.s64 	%rd118, %rd117, %rd7;
	setp.gt.s32 	%p212, %r1515, -1;
	selp.b32 	%r1521, -1, -2147483648, %p212;
	xor.b32  	%r1522, %r1521, %r1515;
	shl.b64 	%rd119, %rd118, 2;
	add.s64 	%rd120, %rd1, %rd119;
	st.global.u32 	[%rd120+15360], %r1522;
	bar.warp.sync 	-1;
	ld.shared.u32 	%r1523, [%r294+16896];
	setp.eq.s32 	%p213, %r1523, 2147483647;
	selp.b32 	%r1524, -2147483648, %r1523, %p213;
	shr.u32 	%r1525, %r1524, %r298;
	and.b32  	%r1526, %r1525, %r97;
	shl.b32 	%r1527, %r1526, 3;
	add.s32 	%r1528, %r1439, %r1527;
	ld.shared.u64 	%rd121, [%r1528];
	add.s64 	%rd122, %rd121, %rd7;
	setp.gt.s32 	%p214, %r1523, -1;
	selp.b32 	%r1529, -1, -2147483648, %p214;
	xor.b32  	%r1530, %r1529, %r1523;
	shl.b64 	%rd123, %rd122, 2;
	add.s64 	%rd124, %rd1, %rd123;
	st.global.u32 	[%rd124+16896], %r1530;
	bar.warp.sync 	-1;
	ld.shared.u32 	%r1531, [%r294+18432];
	setp.eq.s32 	%p215, %r1531, 2147483647;
	selp.b32 	%r1532, -2147483648, %r1531, %p215;
	shr.u32 	%r1533, %r1532, %r298;
	and.b32  	%r1534, %r1533, %r97;
	shl.b32 	%r1535, %r1534, 3;
	add.s32 	%r1536, %r1439, %r1535;
	ld.shared.u64 	%rd125, [%r1536];
	add.s64 	%rd126, %rd125, %rd7;
	setp.gt.s32 	%p216, %r1531, -1;
	selp.b32 	%r1537, -1, -2147483648, %p216;
	xor.b32  	%r1538, %r1537, %r1531;
	shl.b64 	%rd127, %rd126, 2;
	add.s64 	%rd128, %rd1, %rd127;
	st.global.u32 	[%rd128+18432], %r1538;
	bar.warp.sync 	-1;
	ld.shared.u32 	%r1539, [%r294+19968];
	setp.eq.s32 	%p217, %r1539, 2147483647;
	selp.b32 	%r1540, -2147483648, %r1539, %p217;
	shr.u32 	%r1541, %r1540, %r298;
	and.b32  	%r1542, %r1541, %r97;
	shl.b32 	%r1543, %r1542, 3;
	add.s32 	%r1544, %r1439, %r1543;
	ld.shared.u64 	%rd129, [%r1544];
	add.s64 	%rd130, %rd129, %rd7;
	setp.gt.s32 	%p218, %r1539, -1;
	selp.b32 	%r1545, -1, -2147483648, %p218;
	xor.b32  	%r1546, %r1545, %r1539;
	shl.b64 	%rd131, %rd130, 2;
	add.s64 	%rd132, %rd1, %rd131;
	st.global.u32 	[%rd132+19968], %r1546;
	bar.warp.sync 	-1;
	ld.shared.u32 	%r1547, [%r294+21504];
	setp.eq.s32 	%p219, %r1547, 2147483647;
	selp.b32 	%r1548, -2147483648, %r1547, %p219;
	shr.u32 	%r1549, %r1548, %r298;
	and.b32  	%r1550, %r1549, %r97;
	shl.b32 	%r1551, %r1550, 3;
	add.s32 	%r1552, %r1439, %r1551;
	ld.shared.u64 	%rd133, [%r1552];
	add.s64 	%rd134, %rd133, %rd7;
	setp.gt.s32 	%p220, %r1547, -1;
	selp.b32 	%r1553, -1, -2147483648, %p220;
	xor.b32  	%r1554, %r1553, %r1547;
	shl.b64 	%rd135, %rd134, 2;
	add.s64 	%rd136, %rd1, %rd135;
	st.global.u32 	[%rd136+21504], %r1554;
	bar.warp.sync 	-1;
	ld.shared.u32 	%r1555, [%r294+23040];
	setp.eq.s32 	%p221, %r1555, 2147483647;
	selp.b32 	%r1556, -2147483648, %r1555, %p221;
	shr.u32 	%r1557, %r1556, %r298;
	and.b32  	%r1558, %r1557, %r97;
	shl.b32 	%r1559, %r1558, 3;
	add.s32 	%r1560, %r1439, %r1559;
	ld.shared.u64 	%rd137, [%r1560];
	add.s64 	%rd138, %rd137, %rd7;
	setp.gt.s32 	%p222, %r1555, -1;
	selp.b32 	%r1561, -1, -2147483648, %p222;
	xor.b32  	%r1562, %r1561, %r1555;
	shl.b64 	%rd139, %rd138, 2;
	add.s64 	%rd140, %rd1, %rd139;
	st.global.u32 	[%rd140+23040], %r1562;
	bar.warp.sync 	-1;
	ld.shared.u32 	%r1563, [%r294+24576];
	setp.eq.s32 	%p223, %r1563, 2147483647;
	selp.b32 	%r1564, -2147483648, %r1563, %p223;
	shr.u32 	%r1565, %r1564, %r298;
	and.b32  	%r1566, %r1565, %r97;
	shl.b32 	%r1567, %r1566, 3;
	add.s32 	%r1568, %r1439, %r1567;
	ld.shared.u64 	%rd141, [%r1568];
	add.s64 	%rd142, %rd141, %rd7;
	setp.gt.s32 	%p224, %r1563, -1;
	selp.b32 	%r1569, -1, -2147483648, %p224;
	xor.b32  	%r1570, %r1569, %r1563;
	shl.b64 	%rd143, %rd142, 2;
	add.s64 	%rd144, %rd1, %rd143;
	st.global.u32 	[%rd144+24576], %r1570;
	bar.warp.sync 	-1;
	ld.shared.u32 	%r1571, [%r294+26112];
	setp.eq.s32 	%p225, %r1571, 2147483647;
	selp.b32 	%r1572, -2147483648, %r1571, %p225;
	shr.u32 	%r1573, %r1572, %r298;
	and.b32  	%r1574, %r1573, %r97;
	shl.b32 	%r1575, %r1574, 3;
	add.s32 	%r1576, %r1439, %r1575;
	ld.shared.u64 	%rd145, [%r1576];
	add.s64 	%rd146, %rd145, %rd7;
	setp.gt.s32 	%p226, %r1571, -1;
	selp.b32 	%r1577, -1, -2147483648, %p226;
	xor.b32  	%r1578, %r1577, %r1571;
	shl.b64 	%rd147, %rd146, 2;
	add.s64 	%rd148, %rd1, %rd147;
	st.global.u32 	[%rd148+26112], %r1578;
	bar.warp.sync 	-1;
	bra.uni 	$L__BB42_196;
$L__BB42_159:
	ld.param.u32 	%r1764, [_ZN3cub18CUB_300001_SM_10006detail10radix_sort29DeviceRadixSortOnesweepKernelINS1_5radix10policy_hubIfNS0_8NullTypeEyE10Policy1000ELNS0_9SortOrderE0EfS6_yiiNS1_21identity_decomposer_tEEEvPT5_SC_PT3_PKSD_PT1_PKSH_PT2_PKSL_T4_iiT6__param_8];
	mad.lo.s32 	%r295, %r4, -6912, %r1764;
	setp.ge.s32 	%p227, %r1, %r295;
	@%p227 bra 	$L__BB42_161;
	ld.shared.u32 	%r1579, [%r294];
	setp.eq.s32 	%p228, %r1579, 2147483647;
	selp.b32 	%r1580, -2147483648, %r1579, %p228;
	shr.u32 	%r1581, %r1580, %r298;
	and.b32  	%r1582, %r1581, %r97;
	shl.b32 	%r1583, %r1582, 3;
	add.s32 	%r1585, %r1385, %r1583;
	ld.shared.u64 	%rd149, [%r1585+27648];
	setp.gt.s32 	%p229, %r1579, -1;
	selp.b32 	%r1586, -1, -2147483648, %p229;
	xor.b32  	%r1587, %r1586, %r1579;
	add.s64 	%rd150, %rd149, %rd7;
	shl.b64 	%rd151, %rd150, 2;
	add.s64 	%rd152, %rd1, %rd151;
	st.global.u32 	[%rd152], %r1587;
$L__BB42_161:
	bar.warp.sync 	-1;
	add.s32 	%r1588, %r1, 384;
	setp.ge.s32 	%p230, %r1588, %r295;
	@%p230 bra 	$L__BB42_163;
	ld.shared.u32 	%r1589, [%r294+1536];
	setp.eq.s32 	%p231, %r1589, 2147483647;
	selp.b32 	%r1590, -2147483648, %r1589, %p231;
	shr.u32 	%r1591, %r1590, %r298;
	and.b32  	%r1592, %r1591, %r97;
	shl.b32 	%r1593, %r1592, 3;
	add.s32 	%r1595, %r1385, %r1593;
	ld.shared.u64 	%rd153, [%r1595+27648];
	setp.gt.s32 	%p232, %r1589, -1;
	selp.b32 	%r1596, -1, -2147483648, %p232;
	xor.b32  	%r1597, %r1596, %r1589;
	add.s64 	%rd154, %rd153, %rd7;
	shl.b64 	%rd155, %rd154, 2;
	add.s64 	%rd156, %rd1, %rd155;
	st.global.u32 	[%rd156+1536], %r1597;
$L__BB42_163:
	bar.warp.sync 	-1;
	add.s32 	%r1598, %r1, 768;
	setp.ge.s32 	%p233, %r1598, %r295;
	@%p233 bra 	$L__BB42_165;
	ld.shared.u32 	%r1599, [%r294+3072];
	setp.eq.s32 	%p234, %r1599, 2147483647;
	selp.b32 	%r1600, -2147483648, %r1599, %p234;
	shr.u32 	%r1601, %r1600, %r298;
	and.b32  	%r1602, %r1601, %r97;
	shl.b32 	%r1603, %r1602, 3;
	add.s32 	%r1605, %r1385, %r1603;
	ld.shared.u64 	%rd157, [%r1605+27648];
	setp.gt.s32 	%p235, %r1599, -1;
	selp.b32 	%r1606, -1, -2147483648, %p235;
	xor.b32  	%r1607, %r1606, %r1599;
	add.s64 	%rd158, %rd157, %rd7;
	shl.b64 	%rd159, %rd158, 2;
	add.s64 	%rd160, %rd1, %rd159;
	st.global.u32 	[%rd160+3072], %r1607;
$L__BB42_165:
	bar.warp.sync 	-1;
	add.s32 	%r1608, %r1, 1152;
	setp.ge.s32 	%p236, %r1608, %r295;
	@%p236 bra 	$L__BB42_167;
	ld.shared.u32 	%r1609, [%r294+4608];
	setp.eq.s32 	%p237, %r1609, 2147483647;
	selp.b32 	%r1610, -2147483648, %r1609, %p237;
	shr.u32 	%r1611, %r1610, %r298;
	and.b32  	%r1612, %r1611, %r97;
	shl.b32 	%r1613, %r1612, 3;
	add.s32 	%r1615, %r1385, %r1613;
	ld.shared.u64 	%rd161, [%r1615+27648];
	setp.gt.s32 	%p238, %r1609, -1;
	selp.b32 	%r1616, -1, -2147483648, %p238;
	xor.b32  	%r1617, %r1616, %r1609;
	add.s64 	%rd162, %rd161, %rd7;
	shl.b64 	%rd163, %rd162, 2;
	add.s64 	%rd164, %rd1, %rd163;
	st.global.u32 	[%rd164+4608], %r1617;
$L__BB42_167:
	bar.warp.sync 	-1;
	add.s32 	%r1618, %r1, 1536;
	setp.ge.s32 	%p239, %r1618, %r295;
	@%p239 bra 	$L__BB42_169;
	ld.shared.u32 	%r1619, [%r294+6144];
	setp.eq.s32 	%p240, %r1619, 2147483647;
	selp.b32 	%r1620, -2147483648, %r1619, %p240;
	shr.u32 	%r1621, %r1620, %r298;
	and.b32  	%r1622, %r1621, %r97;
	shl.b32 	%r1623, %r1622, 3;
	add.s32 	%r1625, %r1385, %r1623;
	ld.shared.u64 	%rd165, [%r1625+27648];
	setp.gt.s32 	%p241, %r1619, -1;
	selp.b32 	%r1626, -1, -2147483648, %p241;
	xor.b32  	%r1627, %r1626, %r1619;
	add.s64 	%rd166, %rd165, %rd7;
	shl.b64 	%rd167, %rd166, 2;
	add.s64 	%rd168, %rd1, %rd167;
	st.global.u32 	[%rd168+6144], %r1627;
$L__BB42_169:
	bar.warp.sync 	-1;
	add.s32 	%r1628, %r1, 1920;
	setp.ge.s32 	%p242, %r1628, %r295;
	@%p242 bra 	$L__BB42_171;
	ld.shared.u32 	%r1629, [%r294+7680];
	setp.eq.s32 	%p243, %r1629, 2147483647;
	selp.b32 	%r1630, -2147483648, %r1629, %p243;
	shr.u32 	%r1631, %r1630, %r298;
	and.b32  	%r1632, %r1631, %r97;
	shl.b32 	%r1633, %r1632, 3;
	add.s32 	%r1635, %r1385, %r1633;
	ld.shared.u64 	%rd169, [%r1635+27648];
	setp.gt.s32 	%p244, %r1629, -1;
	selp.b32 	%r1636, -1, -2147483648, %p244;
	xor.b32  	%r1637, %r1636, %r1629;
	add.s64 	%rd170, %rd169, %rd7;
	shl.b64 	%rd171, %rd170, 2;
	add.s64 	%rd172, %rd1, %rd171;
	st.global.u32 	[%rd172+7680], %r1637;
$L__BB42_171:
	bar.warp.sync 	-1;
	add.s32 	%r1638, %r1, 2304;
	setp.ge.s32 	%p245, %r1638, %r295;
	@%p245 bra 	$L__BB42_173;
	ld.shared.u32 	%r1639, [%r294+9216];
	setp.eq.s32 	%p246, %r1639, 2147483647;
	selp.b32 	%r1640, -2147483648, %r1639, %p246;
	shr.u32 	%r1641, %r1640, %r298;
	and.b32  	%r1642, %r1641, %r97;
	shl.b32 	%r1643, %r1642, 3;
	add.s32 	%r1645, %r1385, %r1643;
	ld.shared.u64 	%rd173, [%r1645+27648];
	setp.gt.s32 	%p247, %r1639, -1;
	selp.b32 	%r1646, -1, -2147483648, %p247;
	xor.b32  	%r1647, %r1646, %r1639;
	add.s64 	%rd174, %rd173, %rd7;
	shl.b64 	%rd175, %rd174, 2;
	add.s64 	%rd176, %rd1, %rd175;
	st.global.u32 	[%rd176+9216], %r1647;
$L__BB42_173:
	bar.warp.sync 	-1;
	add.s32 	%r1648, %r1, 2688;
	setp.ge.s32 	%p248, %r1648, %r295;
	@%p248 bra 	$L__BB42_175;
	ld.shared.u32 	%r1649, [%r294+10752];
	setp.eq.s32 	%p249, %r1649, 2147483647;
	selp.b32 	%r1650, -2147483648, %r1649, %p249;
	shr.u32 	%r1651, %r1650, %r298;
	and.b32  	%r1652, %r1651, %r97;
	shl.b32 	%r1653, %r1652, 3;
	add.s32 	%r1655, %r1385, %r1653;
	ld.shared.u64 	%rd177, [%r1655+27648];
	setp.gt.s32 	%p250, %r1649, -1;
	selp.b32 	%r1656, -1, -2147483648, %p250;
	xor.b32  	%r1657, %r1656, %r1649;
	add.s64 	%rd178, %rd177, %rd7;
	shl.b64 	%rd179, %rd178, 2;
	add.s64 	%rd180, %rd1, %rd179;
	st.global.u32 	[%rd180+10752], %r1657;
$L__BB42_175:
	bar.warp.sync 	-1;
	or.b32  	%r1658, %r1, 3072;
	setp.ge.s32 	%p251, %r1658, %r295;
	@%p251 bra 	$L__BB42_177;
	ld.shared.u32 	%r1659, [%r294+12288];
	setp.eq.s32 	%p252, %r1659, 2147483647;
	selp.b32 	%r1660, -2147483648, %r1659, %p252;
	shr.u32 	%r1661, %r1660, %r298;
	and.b32  	%r1662, %r1661, %r97;
	shl.b32 	%r1663, %r1662, 3;
	add.s32 	%r1665, %r1385, %r1663;
	ld.shared.u64 	%rd181, [%r1665+27648];
	setp.gt.s32 	%p253, %r1659, -1;
	selp.b32 	%r1666, -1, -2147483648, %p253;
	xor.b32  	%r1667, %r1666, %r1659;
	add.s64 	%rd182, %rd181, %rd7;
	shl.b64 	%rd183, %rd182, 2;
	add.s64 	%rd184, %rd1, %rd183;
	st.global.u32 	[%rd184+12288], %r1667;
$L__BB42_177:
	bar.warp.sync 	-1;
	add.s32 	%r1668, %r1, 3456;
	setp.ge.s32 	%p254, %r1668, %r295;
	@%p254 bra 	$L__BB42_179;
	ld.shared.u32 	%r1669, [%r294+13824];
	setp.eq.s32 	%p255, %r1669, 2147483647;
	selp.b32 	%r1670, -2147483648, %r1669, %p255;
	shr.u32 	%r1671, %r1670, %r298;
	and.b32  	%r1672, %r1671, %r97;
	shl.b32 	%r1673, %r1672, 3;
	add.s32 	%r1675, %r1385, %r1673;
	ld.shared.u64 	%rd185, [%r1675+27648];
	setp.gt.s32 	%p256, %r1669, -1;
	selp.b32 	%r1676, -1, -2147483648, %p256;
	xor.b32  	%r1677, %r1676, %r1669;
	add.s64 	%rd186, %rd185, %rd7;
	shl.b64 	%rd187, %rd186, 2;
	add.s64 	%rd188, %rd1, %rd187;
	st.global.u32 	[%rd188+13824], %r1677;
$L__BB42_179:
	bar.warp.sync 	-1;
	add.s32 	%r1678, %r1, 3840;
	setp.ge.s32 	%p257, %r1678, %r295;
	@%p257 bra 	$L__BB42_181;
	ld.shared.u32 	%r1679, [%r294+15360];
	setp.eq.s32 	%p258, %r1679, 2147483647;
	selp.b32 	%r1680, -2147483648, %r1679, %p258;
	shr.u32 	%r1681, %r1680, %r298;
	and.b32  	%r1682, %r1681, %r97;
	shl.b32 	%r1683, %r1682, 3;
	add.s32 	%r1685, %r1385, %r1683;
	ld.shared.u64 	%rd189, [%r1685+27648];
	setp.gt.s32 	%p259, %r1679, -1;
	selp.b32 	%r1686, -1, -2147483648, %p259;
	xor.b32  	%r1687, %r1686, %r1679;
	add.s64 	%rd190, %rd189, %rd7;
	shl.b64 	%rd191, %rd190, 2;
	add.s64 	%rd192, %rd1, %rd191;
	st.global.u32 	[%rd192+15360], %r1687;
$L__BB42_181:
	bar.warp.sync 	-1;
	add.s32 	%r1688, %r1, 4224;
	setp.ge.s32 	%p260, %r1688, %r295;
	@%p260 bra 	$L__BB42_183;
	ld.shared.u32 	%r1689, [%r294+16896];
	setp.eq.s32 	%p261, %r1689, 2147483647;
	selp.b32 	%r1690, -2147483648, %r1689, %p261;
	shr.u32 	%r1691, %r1690, %r298;
	and.b32  	%r1692, %r1691, %r97;
	shl.b32 	%r1693, %r1692, 3;
	add.s32 	%r1695, %r1385, %r1693;
	ld.shared.u64 	%rd193, [%r1695+27648];
	setp.gt.s32 	%p262, %r1689, -1;
	selp.b32 	%r1696, -1, -2147483648, %p262;
	xor.b32  	%r1697, %r1696, %r1689;
	add.s64 	%rd194, %rd193, %rd7;
	shl.b64 	%rd195, %rd194, 2;
	add.s64 	%rd196, %rd1, %rd195;
	st.global.u32 	[%rd196+16896], %r1697;
$L__BB42_183:
	bar.warp.sync 	-1;
	add.s32 	%r1698, %r1, 4608;
	setp.ge.s32 	%p263, %r1698, %r295;
	@%p263 bra 	$L__BB42_185;
	ld.shared.u32 	%r1699, [%r294+18432];
	setp.eq.s32 	%p264, %r1699, 2147483647;
	selp.b32 	%r1700, -2147483648, %r1699, %p264;
	shr.u32 	%r1701, %r1700, %r298;
	and.b32  	%r1702, %r1701, %r97;
	shl.b32 	%r1703, %r1702, 3;
	add.s32 	%r1705, %r1385, %r1703;
	ld.shared.u64 	%rd197, [%r1705+27648];
	setp.gt.s32 	%p265, %r1699, -1;
	selp.b32 	%r1706, -1, -2147483648, %p265;
	xor.b32  	%r1707, %r1706, %r1699;
	add.s64 	%rd198, %rd197, %rd7;
	shl.b64 	%rd199, %rd198, 2;
	add.s64 	%rd200, %rd1, %rd199;
	st.global.u32 	[%rd200+18432], %r1707;
$L__BB42_185:
	bar.warp.sync 	-1;
	add.s32 	%r1708, %r1, 4992;
	setp.ge.s32 	%p266, %r1708, %r295;
	@%p266 bra 	$L__BB42_187;
	ld.shared.u32 	%r1709, [%r294+19968];
	setp.eq.s32 	%p267, %r1709, 2147483647;
	selp.b32 	%r1710, -2147483648, %r1709, %p267;
	shr.u32 	%r1711, %r1710, %r298;
	and.b32  	%r1712, %r1711, %r97;
	shl.b32 	%r1713, %r1712, 3;
	add.s32 	%r1715, %r1385, %r1713;
	ld.shared.u64 	%rd201, [%r1715+27648];
	setp.gt.s32 	%p268, %r1709, -1;
	selp.b32 	%r1716, -1, -2147483648, %p268;
	xor.b32  	%r1717, %r1716, %r1709;
	add.s64 	%rd202, %rd201, %rd7;
	shl.b64 	%rd203, %rd202, 2;
	add.s64 	%rd204, %rd1, %rd203;
	st.global.u32 	[%rd204+19968], %r1717;
$L__BB42_187:
	bar.warp.sync 	-1;
	add.s32 	%r1718, %r1, 5376;
	setp.ge.s32 	%p269, %r1718, %r295;
	@%p269 bra 	$L__BB42_189;
	ld.shared.u32 	%r1719, [%r294+21504];
	setp.eq.s32 	%p270, %r1719, 2147483647;
	selp.b32 	%r1720, -2147483648, %r1719, %p270;
	shr.u32 	%r1721, %r1720, %r298;
	and.b32  	%r1722, %r1721, %r97;
	shl.b32 	%r1723, %r1722, 3;
	add.s32 	%r1725, %r1385, %r1723;
	ld.shared.u64 	%rd205, [%r1725+27648];
	setp.gt.s32 	%p271, %r1719, -1;
	selp.b32 	%r1726, -1, -2147483648, %p271;
	xor.b32  	%r1727, %r1726, %r1719;
	add.s64 	%rd206, %rd205, %rd7;
	shl.b64 	%rd207, %rd206, 2;
	add.s64 	%rd208, %rd1, %rd207;
	st.global.u32 	[%rd208+21504], %r1727;
$L__BB42_189:
	bar.warp.sync 	-1;
	add.s32 	%r1728, %r1, 5760;
	setp.ge.s32 	%p272, %r1728, %r295;
	@%p272 bra 	$L__BB42_191;
	ld.shared.u32 	%r1729, [%r294+23040];
	setp.eq.s32 	%p273, %r1729, 2147483647;
	selp.b32 	%r1730, -2147483648, %r1729, %p273;
	shr.u32 	%r1731, %r1730, %r298;
	and.b32  	%r1732, %r1731, %r97;
	shl.b32 	%r1733, %r1732, 3;
	add.s32 	%r1735, %r1385, %r1733;
	ld.shared.u64 	%rd209, [%r1735+27648];
	setp.gt.s32 	%p274, %r1729, -1;
	selp.b32 	%r1736, -1, -2147483648, %p274;
	xor.b32  	%r1737, %r1736, %r1729;
	add.s64 	%rd210, %rd209, %rd7;
	shl.b64 	%rd211, %rd210, 2;
	add.s64 	%rd212, %rd1, %rd211;
	st.global.u32 	[%rd212+23040], %r1737;
$L__BB42_191:
	bar.warp.sync 	-1;
	or.b32  	%r1738, %r1, 6144;
	setp.ge.s32 	%p275, %r1738, %r295;
	@%p275 bra 	$L__BB42_193;
	ld.shared.u32 	%r1739, [%r294+24576];
	setp.eq.s32 	%p276, %r1739, 2147483647;
	selp.b32 	%r1740, -2147483648, %r1739, %p276;
	shr.u32 	%r1741, %r1740, %r298;
	and.b32  	%r1742, %r1741, %r97;
	shl.b32 	%r1743, %r1742, 3;
	add.s32 	%r1745, %r1385, %r1743;
	ld.shared.u64 	%rd213, [%r1745+27648];
	setp.gt.s32 	%p277, %r1739, -1;
	selp.b32 	%r1746, -1, -2147483648, %p277;
	xor.b32  	%r1747, %r1746, %r1739;
	add.s64 	%rd214, %rd213, %rd7;
	shl.b64 	%rd215, %rd214, 2;
	add.s64 	%rd216, %rd1, %rd215;
	st.global.u32 	[%rd216+24576], %r1747;
$L__BB42_193:
	bar.warp.sync 	-1;
	add.s32 	%r1748, %r1, 6528;
	ld.shared.u32 	%r296, [%r294+26112];
	setp.eq.s32 	%p278, %r296, 2147483647;
	selp.b32 	%r1749, -2147483648, %r296, %p278;
	shr.u32 	%r1750, %r1749, %r298;
	and.b32  	%r1751, %r1750, %r97;
	shl.b32 	%r1752, %r1751, 3;
	add.s32 	%r1754, %r1385, %r1752;
	ld.shared.u64 	%rd217, [%r1754+27648];
	add.s64 	%rd19, %rd217, %rd7;
	setp.ge.s32 	%p279, %r1748, %r295;
	@%p279 bra 	$L__BB42_195;
	setp.gt.s32 	%p280, %r296, -1;
	selp.b32 	%r1755, -1, -2147483648, %p280;
	xor.b32  	%r1756, %r1755, %r296;
	shl.b64 	%rd218, %rd19, 2;
	add.s64 	%rd219, %rd1, %rd218;
	st.global.u32 	[%rd219+26112], %r1756;
$L__BB42_195:
	bar.warp.sync 	-1;
$L__BB42_196:
	ret;

}


// ===== COMPILED SASS (sm_100) =====

	.target	sm_100

	.elftype	@"ET_EXEC"


//--------------------- .note.nv.tkinfo           --------------------------
	.section	.note.nv.tkinfo,"",@"SHT_NOTE"
	.sectionflags	@"SHF_NOTE_NV_TKINFO"
	.tkinfo
        /*0018*/ 	.word	0x00000002
        /*0030*/ 	.string	""
        /*0030*/ 	.string	"ptxas"
        /*0030*/ 	.string	"Cuda compilation tools, release 13.0, V13.0.88"
        /*0030*/ 	.string	"Build cuda_13.0.r13.0/compiler.36424714_0"
        /*0030*/ 	.string	"-arch sm_100 -m 64 "



//--------------------- .note.nv.cuinfo           --------------------------
	.section	.note.nv.cuinfo,"",@"SHT_NOTE"
	.sectionflags	@"SHF_NOTE_NV_CUINFO"
        /*0018*/ 	.short	0x0002
        /*001a*/ 	.short	0x0064
        /*001c*/ 	.short	0x0082
	.zero		2


//--------------------- .nv.info                  --------------------------
	.section	.nv.info,"",@"SHT_CUDA_INFO"
	.align	4


	//----- nvinfo : EIATTR_REGCOUNT
	.align		4
        /*0000*/ 	.byte	0x04, 0x2f
        /*0002*/ 	.short	(.L_46 - .L_45)
	.align		4
.L_45:
        /*0004*/ 	.word	index@(_ZN3cub18CUB_300001_SM_10006detail11EmptyKernelIvEEvv)
        /*0008*/ 	.word	0x00000004


	//----- nvinfo : EIATTR_FRAME_SIZE
	.align		4
.L_46:
        /*000c*/ 	.byte	0x04, 0x11
        /*000e*/ 	.short	(.L_48 - .L_47)
	.align		4
.L_47:
        /*0010*/ 	.word	index@(_ZN3cub18CUB_300001_SM_10006detail11EmptyKernelIvEEvv)
        /*0014*/ 	.word	0x00000000


	//----- nvinfo : EIATTR_REGCOUNT
	.align		4
.L_48:
        /*0018*/ 	.byte	0x04, 0x2f
        /*001a*/ 	.short	(.L_50 - .L_49)
	.align		4
.L_49:
        /*001c*/ 	.word	index@(_ZN3cub18CUB_300001_SM_10006detail8for_each13static_kernelINS2_12policy_hub_t12policy_500_tEmN6thrust24THRUST_300001_SM_1000_NS8cuda_cub20__uninitialized_fill7functorINS7_10device_ptrIiEEiEEEEvT0_T1_)
        /*0020*/ 	.word	0x00000008


	//----- nvinfo : EIATTR_FRAME_SIZE
	.align		4
.L_50:
        /*0024*/ 	.byte	0x04, 0x11
        /*0026*/ 	.short	(.L_52 - .L_51)
	.align		4
.L_51:
        /*0028*/ 	.word	index@(_ZN3cub18CUB_300001_SM_10006detail8for_each13static_kernelINS2_12policy_hub_t12policy_500_tEmN6thrust24THRUST_300001_SM_1000_NS8cuda_cub20__uninitialized_fill7functorINS7_10device_ptrIiEEiEEEEvT0_T1_)
        /*002c*/ 	.word	0x00000000


	//----- nvinfo : EIATTR_REGCOUNT
	.align		4
.L_52:
        /*0030*/ 	.byte	0x04, 0x2f
        /*0032*/ 	.short	(.L_54 - .L_53)
	.align		4
.L_53:
        /*0034*/ 	.word	index@(_ZN3cub18CUB_300001_SM_10006detail8for_each13static_kernelINS2_12policy_hub_t12policy_500_tElN6thrust24THRUST_300001_SM_1000_NS8cuda_cub10__tabulate7functorINS7_6detail15normal_iteratorINS7_10device_ptrIiEEEENS7_6system6detail7generic6detail22compute_sequence_valueIivEElEEEEvT0_T1_)
        /*0038*/ 	.word	0x0000000a


	//----- nvinfo : EIATTR_FRAME_SIZE
	.align		4
.L_54:
        /*003c*/ 	.byte	0x04, 0x11
        /*003e*/ 	.short	(.L_56 - .L_55)
	.align		4
.L_55:
        /*0040*/ 	.word	index@(_ZN3cub18CUB_300001_SM_10006detail8for_each13static_kernelINS2_12policy_hub_t12policy_500_tElN6thrust24THRUST_300001_SM_1000_NS8cuda_cub10__tabulate7functorINS7_6detail15normal_iteratorINS7_10device_ptrIiEEEENS7_6system6detail7generic6detail22compute_sequence_valueIivEElEEEEvT0_T1_)
        /*0044*/ 	.word	0x00000000


	//----- nvinfo : EIATTR_REGCOUNT
	.align		4
.L_56:
        /*0048*/ 	.byte	0x04, 0x2f
        /*004a*/ 	.short	(.L_58 - .L_57)
	.align		4
.L_57:
        /*004c*/ 	.word	index@(_ZN3cub18CUB_300001_SM_10006detail8for_each13static_kernelINS2_12policy_hub_t12policy_500_tEmN6thrust24THRUST_300001_SM_1000_NS8cuda_cub20__uninitialized_fill7functorINS7_10device_ptrIfEEfEEEEvT0_T1_)
        /*0050*/ 	.word	0x00000008


	//----- nvinfo : EIATTR_FRAME_SIZE
	.align		4
.L_58:
        /*0054*/ 	.byte	0x04, 0x11
        /*0056*/ 	.short	(.L_60 - .L_59)
	.align		4
.L_59:
        /*0058*/ 	.word	index@(_ZN3cub18CUB_300001_SM_10006detail8for_each13static_kernelINS2_12policy_hub_t12policy_500_tEmN6thrust24THRUST_300001_SM_1000_NS8cuda_cub20__uninitialized_fill7functorINS7_10device_ptrIfEEfEEEEvT0_T1_)
        /*005c*/ 	.word	0x00000000


	//----- nvinfo : EIATTR_REGCOUNT
	.align		4
.L_60:
        /*0060*/ 	.byte	0x04, 0x2f
        /*0062*/ 	.short	(.L_62 - .L_61)
	.align		4
.L_61:
        /*0064*/ 	.word	index@(_ZN3cub18CUB_300001_SM_10006detail9transform16transform_kernelINS2_10policy_hubILb1EN4cuda3std3__45tupleIJN6thrust24THRUST_300001_SM_1000_NS6detail15normal_iteratorINSA_10device_ptrIiEEEEEEEE10policy1000Ei15RandomTransformSF_JPiEEEvT0_iT1_T2_DpNS2_10kernel_argIT3_EE)
        /*0068*/ 	.word	0x0000001c


	//----- nvinfo : EIATTR_FRAME_SIZE
	.align		4
.L_62:
        /*006c*/ 	.byte	0x04, 0x11
        /*006e*/ 	.short	(.L_64 - .L_63)
	.align		4
.L_63:
        /*0070*/ 	.word	index@(_ZN3cub18CUB_300001_SM_10006detail9transform16transform_kernelINS2_10policy_hubILb1EN4cuda3std3__45tupleIJN6thrust24THRUST_300001_SM_1000_NS6detail15normal_iteratorINSA_10device_ptrIiEEEEEEEE10policy1000Ei15RandomTransformSF_JPiEEEvT0_iT1_T2_DpNS2_10kernel_argIT3_EE)
        /*0074*/ 	.word	0x00000000


	//----- nvinfo : EIATTR_REGCOUNT
	.align		4
.L_64:
        /*0078*/ 	.byte	0x04, 0x2f
        /*007a*/ 	.short	(.L_66 - .L_65)
	.align		4
.L_65:
        /*007c*/ 	.word	index@(_ZN3cub18CUB_300001_SM_10006detail9transform16transform_kernelINS2_10policy_hubILb1EN4cuda3std3__45tupleIJN6thrust24THRUST_300001_SM_1000_NS6detail15normal_iteratorINSA_10device_ptrIiEEEEEEEE10policy1000El15RandomTransformSF_JPiEEEvT0_iT1_T2_DpNS2_10kernel_argIT3_EE)
        /*0080*/ 	.word	0x0000001d


	//----- nvinfo : EIATTR_FRAME_SIZE
	.align		4
.L_66:
        /*0084*/ 	.byte	0x04, 0x11
        /*0086*/ 	.short	(.L_68 - .L_67)
	.align		4
.L_67:
        /*0088*/ 	.word	index@(_ZN3cub18CUB_300001_SM_10006detail9transform16transform_kernelINS2_10policy_hubILb1EN4cuda3std3__45tupleIJN6thrust24THRUST_300001_SM_1000_NS6detail15normal_iteratorINSA_10device_ptrIiEEEEEEEE10policy1000El15RandomTransformSF_JPiEEEvT0_iT1_T2_DpNS2_10kernel_argIT3_EE)
        /*008c*/ 	.word	0x00000000


	//----- nvinfo : EIATTR_REGCOUNT
	.align		4
.L_68:
        /*0090*/ 	.byte	0x04, 0x2f
        /*0092*/ 	.short	(.L_70 - .L_69)
	.align		4
.L_69:
        /*0094*/ 	.word	index@(_ZN3cub18CUB_300001_SM_10006detail6reduce28DeviceReduceSingleTileKernelINS2_10policy_hubIN4cuda3std3__45tupleIJblEEEjN6thrust24THRUST_300001_SM_1000_NS8cuda_cub9__find_if7functorIS9_EEE10Policy1000ENSB_12zip_iteratorINS8_IJNSD_26transform_input_iterator_tIbNSI_INS8_IJNSB_6detail15normal_iteratorINSB_10device_ptrIjEEEESO_EEEEENSK_22tuple_binary_predicateINS7_4lessIjEEEEEENSB_17counting_iteratorIlNSB_11use_defaultESX_SX_EEEEEEEPS9_jSF_S9_S9_NS7_10__identityEEEvT0_T1_T2_T3_T4_T6_)
        /*0098*/ 	.word	0x00000030


	//----- nvinfo : EIATTR_FRAME_SIZE
	.align		4
.L_70:
        /*009c*/ 	.byte	0x04, 0x11
        /*009e*/ 	.short	(.L_72 - .L_71)
	.align		4
.L_71:
        /*00a0*/ 	.word	index@(_ZN3cub18CUB_300001_SM_10006detail6reduce28DeviceReduceSingleTileKernelINS2_10policy_hubIN4cuda3std3__45tupleIJblEEEjN6thrust24THRUST_300001_SM_1000_NS8cuda_cub9__find_if7functorIS9_EEE10Policy1000ENSB_12zip_iteratorINS8_IJNSD_26transform_input_iterator_tIbNSI_INS8_IJNSB_6detail15normal_iteratorINSB_10device_ptrIjEEEESO_EEEEENSK_22tuple_binary_predicateINS7_4lessIjEEEEEENSB_17counting_iteratorIlNSB_11use_defaultESX_SX_EEEEEEEPS9_jSF_S9_S9_NS7_10__identityEEEvT0_T1_T2_T3_T4_T6_)
        /*00a4*/ 	.word	0x00000000


	//----- nvinfo : EIATTR_REGCOUNT
	.align		4
.L_72:
        /*00a8*/ 	.byte	0x04, 0x2f
        /*00aa*/ 	.short	(.L_74 - .L_73)
	.align		4
.L_73:
        /*00ac*/ 	.word	index@(_ZN3cub18CUB_300001_SM_10006detail6reduce18DeviceReduceKernelINS2_10policy_hubIN4cuda3std3__45tupleIJblEEEjN6thrust24THRUST_300001_SM_1000_NS8cuda_cub9__find_if7functorIS9_EEE10Policy1000ENSB_12zip_iteratorINS8_IJNSD_26transform_input_iterator_tIbNSI_INS8_IJNSB_6detail15normal_iteratorINSB_10device_ptrIjEEEESO_EEEEENSK_22tuple_binary_predicateINS7_4lessIjEEEEEENSB_17counting_iteratorIlNSB_11use_defaultESX_SX_EEEEEEEjSF_S9_NS7_10__identityEEEvT0_PT3_T1_NS0_13GridEvenShareIS15_EET2_T4_)
        /*00b0*/ 	.word	0x00000020


	//----- nvinfo : EIATTR_FRAME_SIZE
	.align		4
.L_74:
        /*00b4*/ 	.byte	0x04, 0x11
        /*00b6*/ 	.short	(.L_76 - .L_75)
	.align		4
.L_75:
        /*00b8*/ 	.word	index@(_ZN3cub18CUB_300001_SM_10006detail6reduce18DeviceReduceKernelINS2_10policy_hubIN4cuda3std3__45tupleIJblEEEjN6thrust24THRUST_300001_SM_1000_NS8cuda_cub9__find_if7functorIS9_EEE10Policy1000ENSB_12zip_iteratorINS8_IJNSD_26transform_input_iterator_tIbNSI_INS8_IJNSB_6detail15normal_iteratorINSB_10device_ptrIjEEEESO_EEEEENSK_22tuple_binary_predicateINS7_4lessIjEEEEEENSB_17counting_iteratorIlNSB_11use_defaultESX_SX_EEEEEEEjSF_S9_NS7_10__identityEEEvT0_PT3_T1_NS0_13GridEvenShareIS15_EET2_T4_)
        /*00bc*/ 	.word	0x00000000


	//----- nvinfo : EIATTR_REGCOUNT
	.align		4
.L_76:
        /*00c0*/ 	.byte	0x04, 0x2f
        /*00c2*/ 	.short	(.L_78 - .L_77)
	.align		4
.L_77:
        /*00c4*/ 	.word	index@(_ZN3cub18CUB_300001_SM_10006detail6reduce28DeviceReduceSingleTileKernelINS2_10policy_hubIN4cuda3std3__45tupleIJblEEEjN6thrust24THRUST_300001_SM_1000_NS8cuda_cub9__find_if7functorIS9_EEE10Policy1000EPS9_SI_iSF_S9_S9_NS7_10__identityEEEvT0_T1_T2_T3_T4_T6_)
        /*00c8*/ 	.word	0x0000001c


	//----- nvinfo : EIATTR_FRAME_SIZE
	.align		4
.L_78:
        /*00cc*/ 	.byte	0x04, 0x11
        /*00ce*/ 	.short	(.L_80 - .L_79)
	.align		4
.L_79:
        /*00d0*/ 	.word	index@(_ZN3cub18CUB_300001_SM_10006detail6reduce28DeviceReduceSingleTileKernelINS2_10policy_hubIN4cuda3std3__45tupleIJblEEEjN6thrust24THRUST_300001_SM_1000_NS8cuda_cub9__find_if7functorIS9_EEE10Policy1000EPS9_SI_iSF_S9_S9_NS7_10__identityEEEvT0_T1_T2_T3_T4_T6_)
        /*00d4*/ 	.word	0x00000000


	//----- nvinfo : EIATTR_REGCOUNT
	.align		4
.L_80:
        /*00d8*/ 	.byte	0x04, 0x2f
        /*00da*/ 	.short	(.L_82 - .L_81)
	.align		4
.L_81:
        /*00dc*/ 	.word	index@(_ZN3cub18CUB_300001_SM_10006detail6reduce28DeviceReduceSingleTileKernelINS2_10policy_hubIN4cuda3std3__45tupleIJblEEEyN6thrust24THRUST_300001_SM_1000_NS8cuda_cub9__find_if7functorIS9_EEE10Policy1000ENSB_12zip_iteratorINS8_IJNSD_26transform_input_iterator_tIbNSI_INS8_IJNSB_6detail15normal_iteratorINSB_10device_ptrIjEEEESO_EEEEENSK_22tuple_binary_predicateINS7_4lessIjEEEEEENSB_17counting_iteratorIlNSB_11use_defaultESX_SX_EEEEEEEPS9_ySF_S9_S9_NS7_10__identityEEEvT0_T1_T2_T3_T4_T6_)
        /*00e0*/ 	.word	0x00000027


	//----- nvinfo : EIATTR_FRAME_SIZE
	.align		4
.L_82:
        /*00e4*/ 	.byte	0x04, 0x11
        /*00e6*/ 	.short	(.L_84 - .L_83)
	.align		4
.L_83:
        /*00e8*/ 	.word	index@(_ZN3cub18CUB_300001_SM_10006detail6reduce28DeviceReduceSingleTileKernelINS2_10policy_hubIN4cuda3std3__45tupleIJblEEEyN6thrust24THRUST_300001_SM_1000_NS8cuda_cub9__find_if7functorIS9_EEE10Policy1000ENSB_12zip_iteratorINS8_IJNSD_26transform_input_iterator_tIbNSI_INS8_IJNSB_6detail15normal_iteratorINSB_10device_ptrIjEEEESO_EEEEENSK_22tuple_binary_predicateINS7_4lessIjEEEEEENSB_17counting_iteratorIlNSB_11use_defaultESX_SX_EEEEEEEPS9_ySF_S9_S9_NS7_10__identityEEEvT0_T1_T2_T3_T4_T6_)
        /*00ec*/ 	.word	0x00000000


	//----- nvinfo : EIATTR_REGCOUNT
	.align		4
.L_84:
        /*00f0*/ 	.byte	0x04, 0x2f
        /*00f2*/ 	.short	(.L_86 - .L_85)
	.align		4
.L_85:
        /*00f4*/ 	.word	index@(_ZN3cub18CUB_300001_SM_10006detail6reduce18DeviceReduceKernelINS2_10policy_hubIN4cuda3std3__45tupleIJblEEEyN6thrust24THRUST_300001_SM_1000_NS8cuda_cub9__find_if7functorIS9_EEE10Policy1000ENSB_12zip_iteratorINS8_IJNSD_26transform_input_iterator_tIbNSI_INS8_IJNSB_6detail15normal_iteratorINSB_10device_ptrIjEEEESO_EEEEENSK_22tuple_binary_predicateINS7_4lessIjEEEEEENSB_17counting_iteratorIlNSB_11use_defaultESX_SX_EEEEEEEySF_S9_NS7_10__identityEEEvT0_PT3_T1_NS0_13GridEvenShareIS15_EET2_T4_)
        /*00f8*/ 	.word	0x0000001f


	//----- nvinfo : EIATTR_FRAME_SIZE
	.align		4
.L_86:
        /*00fc*/ 	.byte	0x04, 0x11
        /*00fe*/ 	.short	(.L_88 - .L_87)
	.align		4
.L_87:
        /*0100*/ 	.word	index@(_ZN3cub18CUB_300001_SM_10006detail6reduce18DeviceReduceKernelINS2_10policy_hubIN4cuda3std3__45tupleIJblEEEyN6thrust24THRUST_300001_SM_1000_NS8cuda_cub9__find_if7functorIS9_EEE10Policy1000ENSB_12zip_iteratorINS8_IJNSD_26transform_input_iterator_tIbNSI_INS8_IJNSB_6detail15normal_iteratorINSB_10device_ptrIjEEEESO_EEEEENSK_22tuple_binary_predicateINS7_4lessIjEEEEEENSB_17counting_iteratorIlNSB_11use_defaultESX_SX_EEEEEEEySF_S9_NS7_10__identityEEEvT0_PT3_T1_NS0_13GridEvenShareIS15_EET2_T4_)
        /*0104*/ 	.word	0x00000000


	//----- nvinfo : EIATTR_REGCOUNT
	.align		4
.L_88:
        /*0108*/ 	.byte	0x04, 0x2f
        /*010a*/ 	.short	(.L_90 - .L_89)
	.align		4
.L_89:
        /*010c*/ 	.word	index@(_ZN3cub18CUB_300001_SM_10006detail6reduce28DeviceReduceSingleTileKernelINS2_10policy_hubIN4cuda3std3__45tupleIJblEEEyN6thrust24THRUST_300001_SM_1000_NS8cuda_cub9__find_if7functorIS9_EEE10Policy1000EPS9_SI_iSF_S9_S9_NS7_10__identityEEEvT0_T1_T2_T3_T4_T6_)
        /*0110*/ 	.word	0x0000001c


	//----- nvinfo : EIATTR_FRAME_SIZE
	.align		4
.L_90:
        /*0114*/ 	.byte	0x04, 0x11
        /*0116*/ 	.short	(.L_92 - .L_91)
	.align		4
.L_91:
        /*0118*/ 	.word	index@(_ZN3cub18CUB_300001_SM_10006detail6reduce28DeviceReduceSingleTileKernelINS2_10policy_hubIN4cuda3std3__45tupleIJblEEEyN6thrust24THRUST_300001_SM_1000_NS8cuda_cub9__find_if7functorIS9_EEE10Policy1000EPS9_SI_iSF_S9_S9_NS7_10__identityEEEvT0_T1_T2_T3_T4_T6_)
        /*011c*/ 	.word	0x00000000


	//----- nvinfo : EIATTR_REGCOUNT
	.align		4
.L_92:
        /*0120*/ 	.byte	0x04, 0x2f
        /*0122*/ 	.short	(.L_94 - .L_93)
	.align		4
.L_93:
        /*0124*/ 	.word	index@(_ZN3cub18CUB_300001_SM_10006detail6reduce28DeviceReduceSingleTileKernelINS2_10policy_hubIN4cuda3std3__45tupleIJblEEEjN6thrust24THRUST_300001_SM_1000_NS8cuda_cub9__find_if7functorIS9_EEE10Policy1000ENSB_12zip_iteratorINS8_IJNSD_26transform_input_iterator_tIbNSI_INS8_IJNSB_6detail15normal_iteratorINSB_10device_ptrIiEEEESO_EEEEENSK_22tuple_binary_predicateINS7_4lessIiEEEEEENSB_17counting_iteratorIlNSB_11use_defaultESX_SX_EEEEEEEPS9_jSF_S9_S9_NS7_10__identityEEEvT0_T1_T2_T3_T4_T6_)
        /*0128*/ 	.word	0x00000030


	//----- nvinfo : EIATTR_FRAME_SIZE
	.align		4
.L_94:
        /*012c*/ 	.byte	0x04, 0x11
        /*012e*/ 	.short	(.L_96 - .L_95)
	.align		4
.L_95:
        /*0130*/ 	.word	index@(_ZN3cub18CUB_300001_SM_10006detail6reduce28DeviceReduceSingleTileKernelINS2_10policy_hubIN4cuda3std3__45tupleIJblEEEjN6thrust24THRUST_300001_SM_1000_NS8cuda_cub9__find_if7functorIS9_EEE10Policy1000ENSB_12zip_iteratorINS8_IJNSD_26transform_input_iterator_tIbNSI_INS8_IJNSB_6detail15normal_iteratorINSB_10device_ptrIiEEEESO_EEEEENSK_22tuple_binary_predicateINS7_4lessIiEEEEEENSB_17counting_iteratorIlNSB_11use_defaultESX_SX_EEEEEEEPS9_jSF_S9_S9_NS7_10__identityEEEvT0_T1_T2_T3_T4_T6_)
        /*0134*/ 	.word	0x00000000


	//----- nvinfo : EIATTR_REGCOUNT
	.align		4
.L_96:
        /*0138*/ 	.byte	0x04, 0x2f
        /*013a*/ 	.short	(.L_98 - .L_97)
	.align		4
.L_97:
        /*013c*/ 	.word	index@(_ZN3cub18CUB_300001_SM_10006detail6reduce18DeviceReduceKernelINS2_10policy_hubIN4cuda3std3__45tupleIJblEEEjN6thrust24THRUST_300001_SM_1000_NS8cuda_cub9__find_if7functorIS9_EEE10Policy1000ENSB_12zip_iteratorINS8_IJNSD_26transform_input_iterator_tIbNSI_INS8_IJNSB_6detail15normal_iteratorINSB_10device_ptrIiEEEESO_EEEEENSK_22tuple_binary_predicateINS7_4lessIiEEEEEENSB_17counting_iteratorIlNSB_11use_defaultESX_SX_EEEEEEEjSF_S9_NS7_10__identityEEEvT0_PT3_T1_NS0_13GridEvenShareIS15_EET2_T4_)
        /*0140*/ 	.word	0x00000020


	//----- nvinfo : EIATTR_FRAME_SIZE
	.align		4
.L_98:
        /*0144*/ 	.byte	0x04, 0x11
        /*0146*/ 	.short	(.L_100 - .L_99)
	.align		4
.L_99:
        /*0148*/ 	.word	index@(_ZN3cub18CUB_300001_SM_10006detail6reduce18DeviceReduceKernelINS2_10policy_hubIN4cuda3std3__45tupleIJblEEEjN6thrust24THRUST_300001_SM_1000_NS8cuda_cub9__find_if7functorIS9_EEE10Policy1000ENSB_12zip_iteratorINS8_IJNSD_26transform_input_iterator_tIbNSI_INS8_IJNSB_6detail15normal_iteratorINSB_10device_ptrIiEEEESO_EEEEENSK_22tuple_binary_predicateINS7_4lessIiEEEEEENSB_17counting_iteratorIlNSB_11use_defaultESX_SX_EEEEEEEjSF_S9_NS7_10__identityEEEvT0_PT3_T1_NS0_13GridEvenShareIS15_EET2_T4_)
        /*014c*/ 	.word	0x00000000


	//----- nvinfo : EIATTR_REGCOUNT
	.align		4
.L_100:
        /*0150*/ 	.byte	0x04, 0x2f
        /*0152*/ 	.short	(.L_102 - .L_101)
	.align		4
.L_101:
        /*0154*/ 	.word	index@(_ZN3cub18CUB_300001_SM_10006detail6reduce28DeviceReduceSingleTileKernelINS2_10policy_hubIN4cuda3std3__45tupleIJblEEEyN6thrust24THRUST_300001_SM_1000_NS8cuda_cub9__find_if7functorIS9_EEE10Policy1000ENSB_12zip_iteratorINS8_IJNSD_26transform_input_iterator_tIbNSI_INS8_IJNSB_6detail15normal_iteratorINSB_10device_ptrIiEEEESO_EEEEENSK_22tuple_binary_predicateINS7_4lessIiEEEEEENSB_17counting_iteratorIlNSB_11use_defaultESX_SX_EEEEEEEPS9_ySF_S9_S9_NS7_10__identityEEEvT0_T1_T2_T3_T4_T6_)
        /*0158*/ 	.word	0x00000027


	//----- nvinfo : EIATTR_FRAME_SIZE
	.align		4
.L_102:
        /*015c*/ 	.byte	0x04, 0x11
        /*015e*/ 	.short	(.L_104 - .L_103)
	.align		4
.L_103:
        /*0160*/ 	.word	index@(_ZN3cub18CUB_300001_SM_10006detail6reduce28DeviceReduceSingleTileKernelINS2_10policy_hubIN4cuda3std3__45tupleIJblEEEyN6thrust24THRUST_300001_SM_1000_NS8cuda_cub9__find_if7functorIS9_EEE10Policy1000ENSB_12zip_iteratorINS8_IJNSD_26transform_input_iterator_tIbNSI_INS8_IJNSB_6detail15normal_iteratorINSB_10device_ptrIiEEEESO_EEEEENSK_22tuple_binary_predicateINS7_4lessIiEEEEEENSB_17counting_iteratorIlNSB_11use_defaultESX_SX_EEEEEEEPS9_ySF_S9_S9_NS7_10__identityEEEvT0_T1_T2_T3_T4_T6_)
        /*0164*/ 	.word	0x00000000


	//----- nvinfo : EIATTR_REGCOUNT
	.align		4
.L_104:
        /*0168*/ 	.byte	0x04, 0x2f
        /*016a*/ 	.short	(.L_106 - .L_105)
	.align		4
.L_105:
        /*016c*/ 	.word	index@(_ZN3cub18CUB_300001_SM_10006detail6reduce18DeviceReduceKernelINS2_10policy_hubIN4cuda3std3__45tupleIJblEEEyN6thrust24THRUST_300001_SM_1000_NS8cuda_cub9__find_if7functorIS9_EEE10Policy1000ENSB_12zip_iteratorINS8_IJNSD_26transform_input_iterator_tIbNSI_INS8_IJNSB_6detail15normal_iteratorINSB_10device_ptrIiEEEESO_EEEEENSK_22tuple_binary_predicateINS7_4lessIiEEEEEENSB_17counting_iteratorIlNSB_11use_defaultESX_SX_EEEEEEEySF_S9_NS7_10__identityEEEvT0_PT3_T1_NS0_13GridEvenShareIS15_EET2_T4_)
        /*0170*/ 	.word	0x0000001f


	//----- nvinfo : EIATTR_FRAME_SIZE
	.align		4
.L_106:
        /*0174*/ 	.byte	0x04, 0x11
        /*0176*/ 	.short	(.L_108 - .L_107)
	.align		4
.L_107:
        /*0178*/ 	.word	index@(_ZN3cub18CUB_300001_SM_10006detail6reduce18DeviceReduceKernelINS2_10policy_hubIN4cuda3std3__45tupleIJblEEEyN6thrust24THRUST_300001_SM_1000_NS8cuda_cub9__find_if7functorIS9_EEE10Policy1000ENSB_12zip_iteratorINS8_IJNSD_26transform_input_iterator_tIbNSI_INS8_IJNSB_6detail15normal_iteratorINSB_10device_ptrIiEEEESO_EEEEENSK_22tuple_binary_predicateINS7_4lessIiEEEEEENSB_17counting_iteratorIlNSB_11use_defaultESX_SX_EEEEEEEySF_S9_NS7_10__identityEEEvT0_PT3_T1_NS0_13GridEvenShareIS15_EET2_T4_)
        /*017c*/ 	.word	0x00000000


	//----- nvinfo : EIATTR_REGCOUNT
	.align		4
.L_108:
        /*0180*/ 	.byte	0x04, 0x2f
        /*0182*/ 	.short	(.L_110 - .L_109)
	.align		4
.L_109:
        /*0184*/ 	.word	index@(_ZN3cub18CUB_300001_SM_10006detail6reduce28DeviceReduceSingleTileKernelINS2_10policy_hubIN4cuda3std3__45tupleIJblEEEjN6thrust24THRUST_300001_SM_1000_NS8cuda_cub9__find_if7functorIS9_EEE10Policy1000ENSB_12zip_iteratorINS8_IJNSD_26transform_input_iterator_tIbNSI_INS8_IJNSB_6detail15normal_iteratorINSB_10device_ptrIiEEEESO_EEEEENSK_22tuple_binary_predicateINS7_7greaterIiEEEEEENSB_17counting_iteratorIlNSB_11use_defaultESX_SX_EEEEEEEPS9_jSF_S9_S9_NS7_10__identityEEEvT0_T1_T2_T3_T4_T6_)
        /*0188*/ 	.word	0x00000030


	//----- nvinfo : EIATTR_FRAME_SIZE
	.align		4
.L_110:
        /*018c*/ 	.byte	0x04, 0x11
        /*018e*/ 	.short	(.L_112 - .L_111)
	.align		4
.L_111:
        /*0190*/ 	.word	index@(_ZN3cub18CUB_300001_SM_10006detail6reduce28DeviceReduceSingleTileKernelINS2_10policy_hubIN4cuda3std3__45tupleIJblEEEjN6thrust24THRUST_300001_SM_1000_NS8cuda_cub9__find_if7functorIS9_EEE10Policy1000ENSB_12zip_iteratorINS8_IJNSD_26transform_input_iterator_tIbNSI_INS8_IJNSB_6detail15normal_iteratorINSB_10device_ptrIiEEEESO_EEEEENSK_22tuple_binary_predicateINS7_7greaterIiEEEEEENSB_17counting_iteratorIlNSB_11use_defaultESX_SX_EEEEEEEPS9_jSF_S9_S9_NS7_10__identityEEEvT0_T1_T2_T3_T4_T6_)
        /*0194*/ 	.word	0x00000000


	//----- nvinfo : EIATTR_REGCOUNT
	.align		4
.L_112:
        /*0198*/ 	.byte	0x04, 0x2f
        /*019a*/ 	.short	(.L_114 - .L_113)
	.align		4
.L_113:
        /*019c*/ 	.word	index@(_ZN3cub18CUB_300001_SM_10006detail6reduce18DeviceReduceKernelINS2_10policy_hubIN4cuda3std3__45tupleIJblEEEjN6thrust24THRUST_300001_SM_1000_NS8cuda_cub9__find_if7functorIS9_EEE10Policy1000ENSB_12zip_iteratorINS8_IJNSD_26transform_input_iterator_tIbNSI_INS8_IJNSB_6detail15normal_iteratorINSB_10device_ptrIiEEEESO_EEEEENSK_22tuple_binary_predicateINS7_7greaterIiEEEEEENSB_17counting_iteratorIlNSB_11use_defaultESX_SX_EEEEEEEjSF_S9_NS7_10__identityEEEvT0_PT3_T1_NS0_13GridEvenShareIS15_EET2_T4_)
        /*01a0*/ 	.word	0x00000020


	//----- nvinfo : EIATTR_FRAME_SIZE
	.align		4
.L_114:
        /*01a4*/ 	.byte	0x04, 0x11
        /*01a6*/ 	.short	(.L_116 - .L_115)
	.align		4
.L_115:
        /*01a8*/ 	.word	index@(_ZN3cub18CUB_300001_SM_10006detail6reduce18DeviceReduceKernelINS2_10policy_hubIN4cuda3std3__45tupleIJblEEEjN6thrust24THRUST_300001_SM_1000_NS8cuda_cub9__find_if7functorIS9_EEE10Policy1000ENSB_12zip_iteratorINS8_IJNSD_26transform_input_iterator_tIbNSI_INS8_IJNSB_6detail15normal_iteratorINSB_10device_ptrIiEEEESO_EEEEENSK_22tuple_binary_predicateINS7_7greaterIiEEEEEENSB_17counting_iteratorIlNSB_11use_defaultESX_SX_EEEEEEEjSF_S9_NS7_10__identityEEEvT0_PT3_T1_NS0_13GridEvenShareIS15_EET2_T4_)
        /*01ac*/ 	.word	0x00000000


	//----- nvinfo : EIATTR_REGCOUNT
	.align		4
.L_116:
        /*01b0*/ 	.byte	0x04, 0x2f
        /*01b2*/ 	.short	(.L_118 - .L_117)
	.align		4
.L_117:
        /*01b4*/ 	.word	index@(_ZN3cub18CUB_300001_SM_10006detail6reduce28DeviceReduceSingleTileKernelINS2_10policy_hubIN4cuda3std3__45tupleIJblEEEyN6thrust24THRUST_300001_SM_1000_NS8cuda_cub9__find_if7functorIS9_EEE10Policy1000ENSB_12zip_iteratorINS8_IJNSD_26transform_input_iterator_tIbNSI_INS8_IJNSB_6detail15normal_iteratorINSB_10device_ptrIiEEEESO_EEEEENSK_22tuple_binary_predicateINS7_7greaterIiEEEEEENSB_17counting_iteratorIlNSB_11use_defaultESX_SX_EEEEEEEPS9_ySF_S9_S9_NS7_10__identityEEEvT0_T1_T2_T3_T4_T6_)
        /*01b8*/ 	.word	0x00000027


	//----- nvinfo : EIATTR_FRAME_SIZE
	.align		4
.L_118:
        /*01bc*/ 	.byte	0x04, 0x11
        /*01be*/ 	.short	(.L_120 - .L_119)
	.align		4
.L_119:
        /*01c0*/ 	.word	index@(_ZN3cub18CUB_300001_SM_10006detail6reduce28DeviceReduceSingleTileKernelINS2_10policy_hubIN4cuda3std3__45tupleIJblEEEyN6thrust24THRUST_300001_SM_1000_NS8cuda_cub9__find_if7functorIS9_EEE10Policy1000ENSB_12zip_iteratorINS8_IJNSD_26transform_input_iterator_tIbNSI_INS8_IJNSB_6detail15normal_iteratorINSB_10device_ptrIiEEEESO_EEEEENSK_22tuple_binary_predicateINS7_7greaterIiEEEEEENSB_17counting_iteratorIlNSB_11use_defaultESX_SX_EEEEEEEPS9_ySF_S9_S9_NS7_10__identityEEEvT0_T1_T2_T3_T4_T6_)
        /*01c4*/ 	.word	0x00000000


	//----- nvinfo : EIATTR_REGCOUNT
	.align		4
.L_120:
        /*01c8*/ 	.byte	0x04, 0x2f
        /*01ca*/ 	.short	(.L_122 - .L_121)
	.align		4
.L_121:
        /*01cc*/ 	.word	index@(_ZN3cub18CUB_300001_SM_10006detail6reduce18DeviceReduceKernelINS2_10policy_hubIN4cuda3std3__45tupleIJblEEEyN6thrust24THRUST_300001_SM_1000_NS8cuda_cub9__find_if7functorIS9_EEE10Policy1000ENSB_12zip_iteratorINS8_IJNSD_26transform_input_iterator_tIbNSI_INS8_IJNSB_6detail15normal_iteratorINSB_10device_ptrIiEEEESO_EEEEENSK_22tuple_binary_predicateINS7_7greaterIiEEEEEENSB_17counting_iteratorIlNSB_11use_defaultESX_SX_EEEEEEEySF_S9_NS7_10__identityEEEvT0_PT3_T1_NS0_13GridEvenShareIS15_EET2_T4_)
        /*01d0*/ 	.word	0x0000001f


	//----- nvinfo : EIATTR_FRAME_SIZE
	.align		4
.L_122:
        /*01d4*/ 	.byte	0x04, 0x11
        /*01d6*/ 	.short	(.L_124 - .L_123)
	.align		4
.L_123:
        /*01d8*/ 	.word	index@(_ZN3cub18CUB_300001_SM_10006detail6reduce18DeviceReduceKernelINS2_10policy_hubIN4cuda3std3__45tupleIJblEEEyN6thrust24THRUST_300001_SM_1000_NS8cuda_cub9__find_if7functorIS9_EEE10Policy1000ENSB_12zip_iteratorINS8_IJNSD_26transform_input_iterator_tIbNSI_INS8_IJNSB_6detail15normal_iteratorINSB_10device_ptrIiEEEESO_EEEEENSK_22tuple_binary_predicateINS7_7greaterIiEEEEEENSB_17counting_iteratorIlNSB_11use_defaultESX_SX_EEEEEEEySF_S9_NS7_10__identityEEEvT0_PT3_T1_NS0_13GridEvenShareIS15_EET2_T4_)
        /*01dc*/ 	.word	0x00000000


	//----- nvinfo : EIATTR_REGCOUNT
	.align		4
.L_124:
        /*01e0*/ 	.byte	0x04, 0x2f
        /*01e2*/ 	.short	(.L_126 - .L_125)
	.align		4
.L_125:
        /*01e4*/ 	.word	index@(_ZN3cub18CUB_300001_SM_10006detail6reduce28DeviceReduceSingleTileKernelINS2_10policy_hubIN4cuda3std3__45tupleIJblEEEjN6thrust24THRUST_300001_SM_1000_NS8cuda_cub9__find_if7functorIS9_EEE10Policy1000ENSB_12zip_iteratorINS8_IJNSD_26transform_input_iterator_tIbNSI_INS8_IJNSB_6detail15normal_iteratorINSB_10device_ptrIfEEEESO_EEEEENSK_22tuple_binary_predicateINS7_4lessIfEEEEEENSB_17counting_iteratorIlNSB_11use_defaultESX_SX_EEEEEEEPS9_jSF_S9_S9_NS7_10__identityEEEvT0_T1_T2_T3_T4_T6_)
        /*01e8*/ 	.word	0x00000030


	//----- nvinfo : EIATTR_FRAME_SIZE
	.align		4
.L_126:
        /*01ec*/ 	.byte	0x04, 0x11
        /*01ee*/ 	.short	(.L_128 - .L_127)
	.align		4
.L_127:
        /*01f0*/ 	.word	index@(_ZN3cub18CUB_300001_SM_10006detail6reduce28DeviceReduceSingleTileKernelINS2_10policy_hubIN4cuda3std3__45tupleIJblEEEjN6thrust24THRUST_300001_SM_1000_NS8cuda_cub9__find_if7functorIS9_EEE10Policy1000ENSB_12zip_iteratorINS8_IJNSD_26transform_input_iterator_tIbNSI_INS8_IJNSB_6detail15normal_iteratorINSB_10device_ptrIfEEEESO_EEEEENSK_22tuple_binary_predicateINS7_4lessIfEEEEEENSB_17counting_iteratorIlNSB_11use_defaultESX_SX_EEEEEEEPS9_jSF_S9_S9_NS7_10__identityEEEvT0_T1_T2_T3_T4_T6_)
        /*01f4*/ 	.word	0x00000000


	//----- nvinfo : EIATTR_REGCOUNT
	.align		4
.L_128:
        /*01f8*/ 	.byte	0x04, 0x2f
        /*01fa*/ 	.short	(.L_130 - .L_129)
	.align		4
.L_129:
        /*01fc*/ 	.word	index@(_ZN3cub18CUB_300001_SM_10006detail6reduce18DeviceReduceKernelINS2_10policy_hubIN4cuda3std3__45tupleIJblEEEjN6thrust24THRUST_300001_SM_1000_NS8cuda_cub9__find_if7functorIS9_EEE10Policy1000ENSB_12zip_iteratorINS8_IJNSD_26transform_input_iterator_tIbNSI_INS8_IJNSB_6detail15normal_iteratorINSB_10device_ptrIfEEEESO_EEEEENSK_22tuple_binary_predicateINS7_4lessIfEEEEEENSB_17counting_iteratorIlNSB_11use_defaultESX_SX_EEEEEEEjSF_S9_NS7_10__identityEEEvT0_PT3_T1_NS0_13GridEvenShareIS15_EET2_T4_)
        /*0200*/ 	.word	0x00000020


	//----- nvinfo : EIATTR_FRAME_SIZE
	.align		4
.L_130:
        /*0204*/ 	.byte	0x04, 0x11
        /*0206*/ 	.short	(.L_132 - .L_131)
	.align		4
.L_131:
        /*0208*/ 	.word	index@(_ZN3cub18CUB_300001_SM_10006detail6reduce18DeviceReduceKernelINS2_10policy_hubIN4cuda3std3__45tupleIJblEEEjN6thrust24THRUST_300001_SM_1000_NS8cuda_cub9__find_if7functorIS9_EEE10Policy1000ENSB_12zip_iteratorINS8_IJNSD_26transform_input_iterator_tIbNSI_INS8_IJNSB_6detail15normal_iteratorINSB_10device_ptrIfEEEESO_EEEEENSK_22tuple_binary_predicateINS7_4lessIfEEEEEENSB_17counting_iteratorIlNSB_11use_defaultESX_SX_EEEEEEEjSF_S9_NS7_10__identityEEEvT0_PT3_T1_NS0_13GridEvenShareIS15_EET2_T4_)
        /*020c*/ 	.word	0x00000000


	//----- nvinfo : EIATTR_REGCOUNT
	.align		4
.L_132:
        /*0210*/ 	.byte	0x04, 0x2f
        /*0212*/ 	.short	(.L_134 - .L_133)
	.align		4
.L_133:
        /*0214*/ 	.word	index@(_ZN3cub18CUB_300001_SM_10006detail6reduce28DeviceReduceSingleTileKernelINS2_10policy_hubIN4cuda3std3__45tupleIJblEEEyN6thrust24THRUST_300001_SM_1000_NS8cuda_cub9__find_if7functorIS9_EEE10Policy1000ENSB_12zip_iteratorINS8_IJNSD_26transform_input_iterator_tIbNSI_INS8_IJNSB_6detail15normal_iteratorINSB_10device_ptrIfEEEESO_EEEEENSK_22tuple_binary_predicateINS7_4lessIfEEEEEENSB_17counting_iteratorIlNSB_11use_defaultESX_SX_EEEEEEEPS9_ySF_S9_S9_NS7_10__identityEEEvT0_T1_T2_T3_T4_T6_)
        /*0218*/ 	.word	0x00000027


	//----- nvinfo : EIATTR_FRAME_SIZE
	.align		4
.L_134:
        /*021c*/ 	.byte	0x04, 0x11
        /*021e*/ 	.short	(.L_136 - .L_135)
	.align		4
.L_135:
        /*0220*/ 	.word	index@(_ZN3cub18CUB_300001_SM_10006detail6reduce28DeviceReduceSingleTileKernelINS2_10policy_hubIN4cuda3std3__45tupleIJblEEEyN6thrust24THRUST_300001_SM_1000_NS8cuda_cub9__find_if7functorIS9_EEE10Policy1000ENSB_12zip_iteratorINS8_IJNSD_26transform_input_iterator_tIbNSI_INS8_IJNSB_6detail15normal_iteratorINSB_10device_ptrIfEEEESO_EEEEENSK_22tuple_binary_predicateINS7_4lessIfEEEEEENSB_17counting_iteratorIlNSB_11use_defaultESX_SX_EEEEEEEPS9_ySF_S9_S9_NS7_10__identityEEEvT0_T1_T2_T3_T4_T6_)
        /*0224*/ 	.word	0x00000000


	//----- nvinfo : EIATTR_REGCOUNT
	.align		4
.L_136:
        /*0228*/ 	.byte	0x04, 0x2f
        /*022a*/ 	.short	(.L_138 - .L_137)
	.align		4
.L_137:
        /*022c*/ 	.word	index@(_ZN3cub18CUB_300001_SM_10006detail6reduce18DeviceReduceKernelINS2_10policy_hubIN4cuda3std3__45tupleIJblEEEyN6thrust24THRUST_300001_SM_1000_NS8cuda_cub9__find_if7functorIS9_EEE10Policy1000ENSB_12zip_iteratorINS8_IJNSD_26transform_input_iterator_tIbNSI_INS8_IJNSB_6detail15normal_iteratorINSB_10device_ptrIfEEEESO_EEEEENSK_22tuple_binary_predicateINS7_4lessIfEEEEEENSB_17counting_iteratorIlNSB_11use_defaultESX_SX_EEEEEEEySF_S9_NS7_10__identityEEEvT0_PT3_T1_NS0_13GridEvenShareIS15_EET2_T4_)
        /*0230*/ 	.word	0x00000020


	//----- nvinfo : EIATTR_FRAME_SIZE
	.align		4
.L_138:
        /*0234*/ 	.byte	0x04, 0x11
        /*0236*/ 	.short	(.L_140 - .L_139)
	.align		4
.L_139:
        /*0238*/ 	.word	index@(_ZN3cub18CUB_300001_SM_10006detail6reduce18DeviceReduceKernelINS2_10policy_hubIN4cuda3std3__45tupleIJblEEEyN6thrust24THRUST_300001_SM_1000_NS8cuda_cub9__find_if7functorIS9_EEE10Policy1000ENSB_12zip_iteratorINS8_IJNSD_26transform_input_iterator_tIbNSI_INS8_IJNSB_6detail15normal_iteratorINSB_10device_ptrIfEEEESO_EEEEENSK_22tuple_binary_predicateINS7_4lessIfEEEEEENSB_17counting_iteratorIlNSB_11use_defaultESX_SX_EEEEEEEySF_S9_NS7_10__identityEEEvT0_PT3_T1_NS0_13GridEvenShareIS15_EET2_T4_)
        /*023c*/ 	.word	0x00000000


	//----- nvinfo : EIATTR_REGCOUNT
	.align		4
.L_140:
        /*0240*/ 	.byte	0x04, 0x2f
        /*0242*/ 	.short	(.L_142 - .L_141)
	.align		4
.L_141:
        /*0244*/ 	.word	index@(_ZN3cub18CUB_300001_SM_10006detail10radix_sort31DeviceRadixSortSingleTileKernelINS1_5radix10policy_hubIjNS0_8NullTypeEyE10Policy1000ELNS0_9SortOrderE0EjS6_yNS1_21identity_decomposer_tEEEvPKT1_PSB_PKT2_PSF_T3_iiT4_)
        /*0248*/ 	.word	0x0000007f


	//----- nvinfo : EIATTR_FRAME_SIZE
	.align		4
.L_142:
        /*024c*/ 	.byte	0x04, 0x11
        /*024e*/ 	.short	(.L_144 - .L_143)
	.align		4
.L_143:
        /*0250*/ 	.word	index@(_ZN3cub18CUB_300001_SM_10006detail10radix_sort31DeviceRadixSortSingleTileKernelINS1_5radix10policy_hubIjNS0_8NullTypeEyE10Policy1000ELNS0_9SortOrderE0EjS6_yNS1_21identity_decomposer_tEEEvPKT1_PSB_PKT2_PSF_T3_iiT4_)
        /*0254*/ 	.word	0x00000000


	//----- nvinfo : EIATTR_REGCOUNT
	.align		4
.L_144:
        /*0258*/ 	.byte	0x04, 0x2f
        /*025a*/ 	.short	(.L_146 - .L_145)
	.align		4
.L_145:
        /*025c*/ 	.word	index@(_ZN3cub18CUB_300001_SM_10006detail10radix_sort30DeviceRadixSortHistogramKernelINS1_5radix10policy_hubIjNS0_8NullTypeEyE10Policy1000ELNS0_9SortOrderE0EjyNS1_21identity_decomposer_tEEEvPT2_PKT1_SB_iiT3_)
        /*0260*/ 	.word	0x00000020


	//----- nvinfo : EIATTR_FRAME_SIZE
	.align		4
.L_146:
        /*0264*/ 	.byte	0x04, 0x11
        /*0266*/ 	.short	(.L_148 - .L_147)
	.align		4
.L_147:
        /*0268*/ 	.word	index@(_ZN3cub18CUB_300001_SM_10006detail10radix_sort30DeviceRadixSortHistogramKernelINS1_5radix10policy_hubIjNS0_8NullTypeEyE10Policy1000ELNS0_9SortOrderE0EjyNS1_21identity_decomposer_tEEEvPT2_PKT1_SB_iiT3_)
        /*026c*/ 	.word	0x00000000


	//----- nvinfo : EIATTR_REGCOUNT
	.align		4
.L_148:
        /*0270*/ 	.byte	0x04, 0x2f
        /*0272*/ 	.short	(.L_150 - .L_149)
	.align		4
.L_149:
        /*0274*/ 	.word	index@(_ZN3cub18CUB_300001_SM_10006detail10radix_sort33DeviceRadixSortExclusiveSumKernelINS1_5radix10policy_hubIjNS0_8NullTypeEyE10Policy1000EyEEvPT0_)
        /*0278*/ 	.word	0x00000020


	//----- nvinfo : EIATTR_FRAME_SIZE
	.align		4
.L_150:
        /*027c*/ 	.byte	0x04, 0x11
        /*027e*/ 	.short	(.L_152 - .L_151)
	.align		4
.L_151:
        /*0280*/ 	.word	index@(_ZN3cub18CUB_300001_SM_10006detail10radix_sort33DeviceRadixSortExclusiveSumKernelINS1_5radix10policy_hubIjNS0_8NullTypeEyE10Policy1000EyEEvPT0_)
        /*0284*/ 	.word	0x00000000


	//----- nvinfo : EIATTR_REGCOUNT
	.align		4
.L_152:
        /*0288*/ 	.byte	0x04, 0x2f
        /*028a*/ 	.short	(.L_154 - .L_153)
	.align		4
.L_153:
        /*028c*/ 	.word	index@(_ZN3cub18CUB_300001_SM_10006detail10radix_sort29DeviceRadixSortOnesweepKernelINS1_5radix10policy_hubIjNS0_8NullTypeEyE10Policy1000ELNS0_9SortOrderE0EjS6_yiiNS1_21identity_decomposer_tEEEvPT5_SC_PT3_PKSD_PT1_PKSH_PT2_PKSL_T4_iiT6_)
        /*0290*/ 	.word	0x00000050


	//----- nvinfo : EIATTR_FRAME_SIZE
	.align		4
.L_154:
        /*0294*/ 	.byte	0x04, 0x11
        /*0296*/ 	.short	(.L_156 - .L_155)
	.align		4
.L_155:
        /*0298*/ 	.word	index@(_ZN3cub18CUB_300001_SM_10006detail10radix_sort29DeviceRadixSortOnesweepKernelINS1_5radix10policy_hubIjNS0_8NullTypeEyE10Policy1000ELNS0_9SortOrderE0EjS6_yiiNS1_21identity_decomposer_tEEEvPT5_SC_PT3_PKSD_PT1_PKSH_PT2_PKSL_T4_iiT6_)
        /*029c*/ 	.word	0x00000010


	//----- nvinfo : EIATTR_REGCOUNT
	.align		4
.L_156:
        /*02a0*/ 	.byte	0x04, 0x2f
        /*02a2*/ 	.short	(.L_158 - .L_157)
	.align		4
.L_157:
        /*02a4*/ 	.word	index@(_ZN3cub18CUB_300001_SM_10006detail10radix_sort31DeviceRadixSortSingleTileKernelINS1_5radix10policy_hubIiiyE10Policy1000ELNS0_9SortOrderE0EiiyNS1_21identity_decomposer_tEEEvPKT1_PSA_PKT2_PSE_T3_iiT4_)
        /*02a8*/ 	.word	0x00000099


	//----- nvinfo : EIATTR_FRAME_SIZE
	.align		4
.L_158:
        /*02ac*/ 	.byte	0x04, 0x11
        /*02ae*/ 	.short	(.L_160 - .L_159)
	.align		4
.L_159:
        /*02b0*/ 	.word	index@(_ZN3cub18CUB_300001_SM_10006detail10radix_sort31DeviceRadixSortSingleTileKernelINS1_5radix10policy_hubIiiyE10Policy1000ELNS0_9SortOrderE0EiiyNS1_21identity_decomposer_tEEEvPKT1_PSA_PKT2_PSE_T3_iiT4_)
        /*02b4*/ 	.word	0x00000000


	//----- nvinfo : EIATTR_REGCOUNT
	.align		4
.L_160:
        /*02b8*/ 	.byte	0x04, 0x2f
        /*02ba*/ 	.short	(.L_162 - .L_161)
	.align		4
.L_161:
        /*02bc*/ 	.word	index@(_ZN3cub18CUB_300001_SM_10006detail10radix_sort30DeviceRadixSortHistogramKernelINS1_5radix10policy_hubIiiyE10Policy1000ELNS0_9SortOrderE0EiyNS1_21identity_decomposer_tEEEvPT2_PKT1_SA_iiT3_)
        /*02c0*/ 	.word	0x00000020


	//----- nvinfo : EIATTR_FRAME_SIZE
	.align		4
.L_162:
        /*02c4*/ 	.byte	0x04, 0x11
        /*02c6*/ 	.short	(.L_164 - .L_163)
	.align		4
.L_163:
        /*02c8*/ 	.word	index@(_ZN3cub18CUB_300001_SM_10006detail10radix_sort30DeviceRadixSortHistogramKernelINS1_5radix10policy_hubIiiyE10Policy1000ELNS0_9SortOrderE0EiyNS1_21identity_decomposer_tEEEvPT2_PKT1_SA_iiT3_)
        /*02cc*/ 	.word	0x00000000


	//----- nvinfo : EIATTR_REGCOUNT
	.align		4
.L_164:
        /*02d0*/ 	.byte	0x04, 0x2f
        /*02d2*/ 	.short	(.L_166 - .L_165)
	.align		4
.L_165:
        /*02d4*/ 	.word	index@(_ZN3cub18CUB_300001_SM_10006detail10radix_sort33DeviceRadixSortExclusiveSumKernelINS1_5radix10policy_hubIiiyE10Policy1000EyEEvPT0_)
        /*02d8*/ 	.word	0x00000020


	//----- nvinfo : EIATTR_FRAME_SIZE
	.align		4
.L_166:
        /*02dc*/ 	.byte	0x04, 0x11
        /*02de*/ 	.short	(.L_168 - .L_167)
	.align		4
.L_167:
        /*02e0*/ 	.word	index@(_ZN3cub18CUB_300001_SM_10006detail10radix_sort33DeviceRadixSortExclusiveSumKernelINS1_5radix10policy_hubIiiyE10Policy1000EyEEvPT0_)
        /*02e4*/ 	.word	0x00000000


	//----- nvinfo : EIATTR_REGCOUNT
	.align		4
.L_168:
        /*02e8*/ 	.byte	0x04, 0x2f
        /*02ea*/ 	.short	(.L_170 - .L_169)
	.align		4
.L_169:
        /*02ec*/ 	.word	index@(_ZN3cub18CUB_300001_SM_10006detail10radix_sort29DeviceRadixSortOnesweepKernelINS1_5radix10policy_hubIiiyE10Policy1000ELNS0_9SortOrderE0EiiyiiNS1_21identity_decomposer_tEEEvPT5_SB_PT3_PKSC_PT1_PKSG_PT2_PKSK_T4_iiT6_)
        /*02f0*/ 	.word	0x00000049


	//----- nvinfo : EIATTR_FRAME_SIZE
	.align		4
.L_170:
        /*02f4*/ 	.byte	0x04, 0x11
        /*02f6*/ 	.short	(.L_172 - .L_171)
	.align		4
.L_171:
        /*02f8*/ 	.word	index@(_ZN3cub18CUB_300001_SM_10006detail10radix_sort29DeviceRadixSortOnesweepKernelINS1_5radix10policy_hubIiiyE10Policy1000ELNS0_9SortOrderE0EiiyiiNS1_21identity_decomposer_tEEEvPT5_SB_PT3_PKSC_PT1_PKSG_PT2_PKSK_T4_iiT6_)
        /*02fc*/ 	.word	0x00000000


	//----- nvinfo : EIATTR_REGCOUNT
	.align		4
.L_172:
        /*0300*/ 	.byte	0x04, 0x2f
        /*0302*/ 	.short	(.L_174 - .L_173)
	.align		4
.L_173:
        /*0304*/ 	.word	index@(_ZN3cub18CUB_300001_SM_10006detail10radix_sort31DeviceRadixSortSingleTileKernelINS1_5radix10policy_hubIiNS0_8NullTypeEyE10Policy1000ELNS0_9SortOrderE0EiS6_yNS1_21identity_decomposer_tEEEvPKT1_PSB_PKT2_PSF_T3_iiT4_)
        /*0308*/ 	.word	0x0000007f


	//----- nvinfo : EIATTR_FRAME_SIZE
	.align		4
.L_174:
        /*030c*/ 	.byte	0x04, 0x11
        /*030e*/ 	.short	(.L_176 - .L_175)
	.align		4
.L_175:
        /*0310*/ 	.word	index@(_ZN3cub18CUB_300001_SM_10006detail10radix_sort31DeviceRadixSortSingleTileKernelINS1_5radix10policy_hubIiNS0_8NullTypeEyE10Policy1000ELNS0_9SortOrderE0EiS6_yNS1_21identity_decomposer_tEEEvPKT1_PSB_PKT2_PSF_T3_iiT4_)
        /*0314*/ 	.word	0x00000000


	//----- nvinfo : EIATTR_REGCOUNT
	.align		4
.L_176:
        /*0318*/ 	.byte	0x04, 0x2f
        /*031a*/ 	.short	(.L_178 - .L_177)
	.align		4
.L_177:
        /*031c*/ 	.word	index@(_ZN3cub18CUB_300001_SM_10006detail10radix_sort30DeviceRadixSortHistogramKernelINS1_5radix10policy_hubIiNS0_8NullTypeEyE10Policy1000ELNS0_9SortOrderE0EiyNS1_21identity_decomposer_tEEEvPT2_PKT1_SB_iiT3_)
        /*0320*/ 	.word	0x00000020


	//----- nvinfo : EIATTR_FRAME_SIZE
	.align		4
.L_178:
        /*0324*/ 	.byte	0x04, 0x11
        /*0326*/ 	.short	(.L_180 - .L_179)
	.align		4
.L_179:
        /*0328*/ 	.word	index@(_ZN3cub18CUB_300001_SM_10006detail10radix_sort30DeviceRadixSortHistogramKernelINS1_5radix10policy_hubIiNS0_8NullTypeEyE10Policy1000ELNS0_9SortOrderE0EiyNS1_21identity_decomposer_tEEEvPT2_PKT1_SB_iiT3_)
        /*032c*/ 	.word	0x00000000


	//----- nvinfo : EIATTR_REGCOUNT
	.align		4
.L_180:
        /*0330*/ 	.byte	0x04, 0x2f
        /*0332*/ 	.short	(.L_182 - .L_181)
	.align		4
.L_181:
        /*0334*/ 	.word	index@(_ZN3cub18CUB_300001_SM_10006detail10radix_sort33DeviceRadixSortExclusiveSumKernelINS1_5radix10policy_hubIiNS0_8NullTypeEyE10Policy1000EyEEvPT0_)
        /*0338*/ 	.word	0x00000020


	//----- nvinfo : EIATTR_FRAME_SIZE
	.align		4
.L_182:
        /*033c*/ 	.byte	0x04, 0x11
        /*033e*/ 	.short	(.L_184 - .L_183)
	.align		4
.L_183:
        /*0340*/ 	.word	index@(_ZN3cub18CUB_300001_SM_10006detail10radix_sort33DeviceRadixSortExclusiveSumKernelINS1_5radix10policy_hubIiNS0_8NullTypeEyE10Policy1000EyEEvPT0_)
        /*0344*/ 	.word	0x00000000


	//----- nvinfo : EIATTR_REGCOUNT
	.align		4
.L_184:
        /*0348*/ 	.byte	0x04, 0x2f
        /*034a*/ 	.short	(.L_186 - .L_185)
	.align		4
.L_185:
        /*034c*/ 	.word	index@(_ZN3cub18CUB_300001_SM_10006detail10radix_sort29DeviceRadixSortOnesweepKernelINS1_5radix10policy_hubIiNS0_8NullTypeEyE10Policy1000ELNS0_9SortOrderE0EiS6_yiiNS1_21identity_decomposer_tEEEvPT5_SC_PT3_PKSD_PT1_PKSH_PT2_PKSL_T4_iiT6_)
        /*0350*/ 	.word	0x00000038


	//----- nvinfo : EIATTR_FRAME_SIZE
	.align		4
.L_186:
        /*0354*/ 	.byte	0x04, 0x11
        /*0356*/ 	.short	(.L_188 - .L_187)
	.align		4
.L_187:
        /*0358*/ 	.word	index@(_ZN3cub18CUB_300001_SM_10006detail10radix_sort29DeviceRadixSortOnesweepKernelINS1_5radix10policy_hubIiNS0_8NullTypeEyE10Policy1000ELNS0_9SortOrderE0EiS6_yiiNS1_21identity_decomposer_tEEEvPT5_SC_PT3_PKSD_PT1_PKSH_PT2_PKSL_T4_iiT6_)
        /*035c*/ 	.word	0x00000000


	//----- nvinfo : EIATTR_REGCOUNT
	.align		4
.L_188:
        /*0360*/ 	.byte	0x04, 0x2f
        /*0362*/ 	.short	(.L_190 - .L_189)
	.align		4
.L_189:
        /*0364*/ 	.word	index@(_ZN3cub18CUB_300001_SM_10006detail10radix_sort31DeviceRadixSortSingleTileKernelINS1_5radix10policy_hubIiNS0_8NullTypeEyE10Policy1000ELNS0_9SortOrderE1EiS6_yNS1_21identity_decomposer_tEEEvPKT1_PSB_PKT2_PSF_T3_iiT4_)
        /*0368*/ 	.word	0x0000007f


	//----- nvinfo : EIATTR_FRAME_SIZE
	.align		4
.L_190:
        /*036c*/ 	.byte	0x04, 0x11
        /*036e*/ 	.short	(.L_192 - .L_191)
	.align		4
.L_191:
        /*0370*/ 	.word	index@(_ZN3cub18CUB_300001_SM_10006detail10radix_sort31DeviceRadixSortSingleTileKernelINS1_5radix10policy_hubIiNS0_8NullTypeEyE10Policy1000ELNS0_9SortOrderE1EiS6_yNS1_21identity_decomposer_tEEEvPKT1_PSB_PKT2_PSF_T3_iiT4_)
        /*0374*/ 	.word	0x00000000


	//----- nvinfo : EIATTR_REGCOUNT
	.align		4
.L_192:
        /*0378*/ 	.byte	0x04, 0x2f
        /*037a*/ 	.short	(.L_194 - .L_193)
	.align		4
.L_193:
        /*037c*/ 	.word	index@(_ZN3cub18CUB_300001_SM_10006detail10radix_sort30DeviceRadixSortHistogramKernelINS1_5radix10policy_hubIiNS0_8NullTypeEyE10Policy1000ELNS0_9SortOrderE1EiyNS1_21identity_decomposer_tEEEvPT2_PKT1_SB_iiT3_)
        /*0380*/ 	.word	0x00000020


	//----- nvinfo : EIATTR_FRAME_SIZE
	.align		4
.L_194:
        /*0384*/ 	.byte	0x04, 0x11
        /*0386*/ 	.short	(.L_196 - .L_195)
	.align		4
.L_195:
        /*0388*/ 	.word	index@(_ZN3cub18CUB_300001_SM_10006detail10radix_sort30DeviceRadixSortHistogramKernelINS1_5radix10policy_hubIiNS0_8NullTypeEyE10Policy1000ELNS0_9SortOrderE1EiyNS1_21identity_decomposer_tEEEvPT2_PKT1_SB_iiT3_)
        /*038c*/ 	.word	0x00000000


	//----- nvinfo : EIATTR_REGCOUNT
	.align		4
.L_196:
        /*0390*/ 	.byte	0x04, 0x2f
        /*0392*/ 	.short	(.L_198 - .L_197)
	.align		4
.L_197:
        /*0394*/ 	.word	index@(_ZN3cub18CUB_300001_SM_10006detail10radix_sort29DeviceRadixSortOnesweepKernelINS1_5radix10policy_hubIiNS0_8NullTypeEyE10Policy1000ELNS0_9SortOrderE1EiS6_yiiNS1_21identity_decomposer_tEEEvPT5_SC_PT3_PKSD_PT1_PKSH_PT2_PKSL_T4_iiT6_)
        /*0398*/ 	.word	0x00000038


	//----- nvinfo : EIATTR_FRAME_SIZE
	.align		4
.L_198:
        /*039c*/ 	.byte	0x04, 0x11
        /*039e*/ 	.short	(.L_200 - .L_199)
	.align		4
.L_199:
        /*03a0*/ 	.word	index@(_ZN3cub18CUB_300001_SM_10006detail10radix_sort29DeviceRadixSortOnesweepKernelINS1_5radix10policy_hubIiNS0_8NullTypeEyE10Policy1000ELNS0_9SortOrderE1EiS6_yiiNS1_21identity_decomposer_tEEEvPT5_SC_PT3_PKSD_PT1_PKSH_PT2_PKSL_T4_iiT6_)
        /*03a4*/ 	.word	0x00000000


	//----- nvinfo : EIATTR_REGCOUNT
	.align		4
.L_200:
        /*03a8*/ 	.byte	0x04, 0x2f
        /*03aa*/ 	.short	(.L_202 - .L_201)
	.align		4
.L_201:
        /*03ac*/ 	.word	index@(_ZN3cub18CUB_300001_SM_10006detail10radix_sort31DeviceRadixSortSingleTileKernelINS1_5radix10policy_hubIfNS0_8NullTypeEyE10Policy1000ELNS0_9SortOrderE0EfS6_yNS1_21identity_decomposer_tEEEvPKT1_PSB_PKT2_PSF_T3_iiT4_)
        /*03b0*/ 	.word	0x0000007f


	//----- nvinfo : EIATTR_FRAME_SIZE
	.align		4
.L_202:
        /*03b4*/ 	.byte	0x04, 0x11
        /*03b6*/ 	.short	(.L_204 - .L_203)
	.align		4
.L_203:
        /*03b8*/ 	.word	index@(_ZN3cub18CUB_300001_SM_10006detail10radix_sort31DeviceRadixSortSingleTileKernelINS1_5radix10policy_hubIfNS0_8NullTypeEyE10Policy1000ELNS0_9SortOrderE0EfS6_yNS1_21identity_decomposer_tEEEvPKT1_PSB_PKT2_PSF_T3_iiT4_)
        /*03bc*/ 	.word	0x00000000


	//----- nvinfo : EIATTR_REGCOUNT
	.align		4
.L_204:
        /*03c0*/ 	.byte	0x04, 0x2f
        /*03c2*/ 	.short	(.L_206 - .L_205)
	.align		4
.L_205:
        /*03c4*/ 	.word	index@(_ZN3cub18CUB_300001_SM_10006detail10radix_sort30DeviceRadixSortHistogramKernelINS1_5radix10policy_hubIfNS0_8NullTypeEyE10Policy1000ELNS0_9SortOrderE0EfyNS1_21identity_decomposer_tEEEvPT2_PKT1_SB_iiT3_)
        /*03c8*/ 	.word	0x00000020


	//----- nvinfo : EIATTR_FRAME_SIZE
	.align		4
.L_206:
        /*03cc*/ 	.byte	0x04, 0x11
        /*03ce*/ 	.short	(.L_208 - .L_207)
	.align		4
.L_207:
        /*03d0*/ 	.word	index@(_ZN3cub18CUB_300001_SM_10006detail10radix_sort30DeviceRadixSortHistogramKernelINS1_5radix10policy_hubIfNS0_8NullTypeEyE10Policy1000ELNS0_9SortOrderE0EfyNS1_21identity_decomposer_tEEEvPT2_PKT1_SB_iiT3_)
        /*03d4*/ 	.word	0x00000000


	//----- nvinfo : EIATTR_REGCOUNT
	.align		4
.L_208:
        /*03d8*/ 	.byte	0x04, 0x2f
        /*03da*/ 	.short	(.L_210 - .L_209)
	.align		4
.L_209:
        /*03dc*/ 	.word	index@(_ZN3cub18CUB_300001_SM_10006detail10radix_sort33DeviceRadixSortExclusiveSumKernelINS1_5radix10policy_hubIfNS0_8NullTypeEyE10Policy1000EyEEvPT0_)
        /*03e0*/ 	.word	0x00000020


	//----- nvinfo : EIATTR_FRAME_SIZE
	.align		4
.L_210:
        /*03e4*/ 	.byte	0x04, 0x11
        /*03e6*/ 	.short	(.L_212 - .L_211)
	.align		4
.L_211:
        /*03e8*/ 	.word	index@(_ZN3cub18CUB_300001_SM_10006detail10radix_sort33DeviceRadixSortExclusiveSumKernelINS1_5radix10policy_hubIfNS0_8NullTypeEyE10Policy1000EyEEvPT0_)
        /*03ec*/ 	.word	0x00000000


	//----- nvinfo : EIATTR_REGCOUNT
	.align		4
.L_212:
        /*03f0*/ 	.byte	0x04, 0x2f
        /*03f2*/ 	.short	(.L_214 - .L_213)
	.align		4
.L_213:
        /*03f4*/ 	.word	index@(_ZN3cub18CUB_300001_SM_10006detail10radix_sort29DeviceRadixSortOnesweepKernelINS1_5radix10policy_hubIfNS0_8NullTypeEyE10Policy1000ELNS0_9SortOrderE0EfS6_yiiNS1_21identity_decomposer_tEEEvPT5_SC_PT3_PKSD_PT1_PKSH_PT2_PKSL_T4_iiT6_)
        /*03f8*/ 	.word	0x00000038


	//----- nvinfo : EIATTR_FRAME_SIZE
	.align		4
.L_214:
        /*03fc*/ 	.byte	0x04, 0x11
        /*03fe*/ 	.short	(.L_216 - .L_215)
	.align		4
.L_215:
        /*0400*/ 	.word	index@(_ZN3cub18CUB_300001_SM_10006detail10radix_sort29DeviceRadixSortOnesweepKernelINS1_5radix10policy_hubIfNS0_8NullTypeEyE10Policy1000ELNS0_9SortOrderE0EfS6_yiiNS1_21identity_decomposer_tEEEvPT5_SC_PT3_PKSD_PT1_PKSH_PT2_PKSL_T4_iiT6_)
        /*0404*/ 	.word	0x00000000


	//----- nvinfo : EIATTR_MIN_STACK_SIZE
	.align		4
.L_216:
        /*0408*/ 	.byte	0x04, 0x12
        /*040a*/ 	.short	(.L_218 - .L_217)
	.align		4
.L_217:
        /*040c*/ 	.word	index@(_ZN3cub18CUB_300001_SM_10006detail10radix_sort29DeviceRadixSortOnesweepKernelINS1_5radix10policy_hubIfNS0_8NullTypeEyE10Policy1000ELNS0_9SortOrderE0EfS6_yiiNS1_21identity_decomposer_tEEEvPT5_SC_PT3_PKSD_PT1_PKSH_PT2_PKSL_T4_iiT6_)
        /*0410*/ 	.word	0x00000000


	//----- nvinfo : EIATTR_MIN_STACK_SIZE
	.align		4
.L_218:
        /*0414*/ 	.byte	0x04, 0x12
        /*0416*/ 	.short	(.L_220 - .L_219)
	.align		4
.L_219:
        /*0418*/ 	.word	index@(_ZN3cub18CUB_300001_SM_10006detail10radix_sort33DeviceRadixSortExclusiveSumKernelINS1_5radix10policy_hubIfNS0_8NullTypeEyE10Policy1000EyEEvPT0_)
        /*041c*/ 	.word	0x00000000


	//----- nvinfo : EIATTR_MIN_STACK_SIZE
	.align		4
.L_220:
        /*0420*/ 	.byte	0x04, 0x12
        /*0422*/ 	.short	(.L_222 - .L_221)
	.align		4
.L_221:
        /*0424*/ 	.word	index@(_ZN3cub18CUB_300001_SM_10006detail10radix_sort30DeviceRadixSortHistogramKernelINS1_5radix10policy_hubIfNS0_8NullTypeEyE10Policy1000ELNS0_9SortOrderE0EfyNS1_21identity_decomposer_tEEEvPT2_PKT1_SB_iiT3_)
        /*0428*/ 	.word	0x00000000


	//----- nvinfo : EIATTR_MIN_STACK_SIZE
	.align		4
.L_222:
        /*042c*/ 	.byte	0x04, 0x12
        /*042e*/ 	.short	(.L_224 - .L_223)
	.align		4
.L_223:
        /*0430*/ 	.word	index@(_ZN3cub18CUB_300001_SM_10006detail10radix_sort31DeviceRadixSortSingleTileKernelINS1_5radix10policy_hubIfNS0_8NullTypeEyE10Policy1000ELNS0_9SortOrderE0EfS6_yNS1_21identity_decomposer_tEEEvPKT1_PSB_PKT2_PSF_T3_iiT4_)
        /*0434*/ 	.word	0x00000000


	//----- nvinfo : EIATTR_MIN_STACK_SIZE
	.align		4
.L_224:
        /*0438*/ 	.byte	0x04, 0x12
        /*043a*/ 	.short	(.L_226 - .L_225)
	.align		4
.L_225:
        /*043c*/ 	.word	index@(_ZN3cub18CUB_300001_SM_10006detail10radix_sort29DeviceRadixSortOnesweepKernelINS1_5radix10policy_hubIiNS0_8NullTypeEyE10Policy1000ELNS0_9SortOrderE1EiS6_yiiNS1_21identity_decomposer_tEEEvPT5_SC_PT3_PKSD_PT1_PKSH_PT2_PKSL_T4_iiT6_)
        /*0440*/ 	.word	0x00000000


	//----- nvinfo : EIATTR_MIN_STACK_SIZE
	.align		4
.L_226:
        /*0444*/ 	.byte	0x04, 0x12
        /*0446*/ 	.short	(.L_228 - .L_227)
	.align		4
.L_227:
        /*0448*/ 	.word	index@(_ZN3cub18CUB_300001_SM_10006detail10radix_sort30DeviceRadixSortHistogramKernelINS1_5radix10policy_hubIiNS0_8NullTypeEyE10Policy1000ELNS0_9SortOrderE1EiyNS1_21identity_decomposer_tEEEvPT2_PKT1_SB_iiT3_)
        /*044c*/ 	.word	0x00000000


	//----- nvinfo : EIATTR_MIN_STACK_SIZE
	.align		4
.L_228:
        /*0450*/ 	.byte	0x04, 0x12
        /*0452*/ 	.short	(.L_230 - .L_229)
	.align		4
.L_229:
        /*0454*/ 	.word	index@(_ZN3cub18CUB_300001_SM_10006detail10radix_sort31DeviceRadixSortSingleTileKernelINS1_5radix10policy_hubIiNS0_8NullTypeEyE10Policy1000ELNS0_9SortOrderE1EiS6_yNS1_21identity_decomposer_tEEEvPKT1_PSB_PKT2_PSF_T3_iiT4_)
        /*0458*/ 	.word	0x00000000


	//----- nvinfo : EIATTR_MIN_STACK_SIZE
	.align		4
.L_230:
        /*045c*/ 	.byte	0x04, 0x12
        /*045e*/ 	.short	(.L_232 - .L_231)
	.align		4
.L_231:
        /*0460*/ 	.word	index@(_ZN3cub18CUB_300001_SM_10006detail10radix_sort29DeviceRadixSortOnesweepKernelINS1_5radix10policy_hubIiNS0_8NullTypeEyE10Policy1000ELNS0_9SortOrderE0EiS6_yiiNS1_21identity_decomposer_tEEEvPT5_SC_PT3_PKSD_PT1_PKSH_PT2_PKSL_T4_iiT6_)
        /*0464*/ 	.word	0x00000000


	//----- nvinfo : EIATTR_MIN_STACK_SIZE
	.align		4
.L_232:
        /*0468*/ 	.byte	0x04, 0x12
        /*046a*/ 	.short	(.L_234 - .L_233)
	.align		4
.L_233:
        /*046c*/ 	.word	index@(_ZN3cub18CUB_300001_SM_10006detail10radix_sort33DeviceRadixSortExclusiveSumKernelINS1_5radix10policy_hubIiNS0_8NullTypeEyE10Policy1000EyEEvPT0_)
        /*0470*/ 	.word	0x00000000


	//----- nvinfo : EIATTR_MIN_STACK_SIZE
	.align		4
.L_234:
        /*0474*/ 	.byte	0x04, 0x12
        /*0476*/ 	.short	(.L_236 - .L_235)
	.align		4
.L_235:
        /*0478*/ 	.word	index@(_ZN3cub18CUB_300001_SM_10006detail10radix_sort30DeviceRadixSortHistogramKernelINS1_5radix10policy_hubIiNS0_8NullTypeEyE10Policy1000ELNS0_9SortOrderE0EiyNS1_21identity_decomposer_tEEEvPT2_PKT1_SB_iiT3_)
        /*047c*/ 	.word	0x00000000


	//----- nvinfo : EIATTR_MIN_STACK_SIZE
	.align		4
.L_236:
        /*0480*/ 	.byte	0x04, 0x12
        /*0482*/ 	.short	(.L_238 - .L_237)
	.align		4
.L_237:
        /*0484*/ 	.word	index@(_ZN3cub18CUB_300001_SM_10006detail10radix_sort31DeviceRadixSortSingleTileKernelINS1_5radix10policy_hubIiNS0_8NullTypeEyE10Policy1000ELNS0_9SortOrderE0EiS6_yNS1_21identity_decomposer_tEEEvPKT1_PSB_PKT2_PSF_T3_iiT4_)
        /*0488*/ 	.word	0x00000000


	//----- nvinfo : EIATTR_MIN_STACK_SIZE
	.align		4
.L_238:
        /*048c*/ 	.byte	0x04, 0x12
        /*048e*/ 	.short	(.L_240 - .L_239)
	.align		4
.L_239:
        /*0490*/ 	.word	index@(_ZN3cub18CUB_300001_SM_10006detail10radix_sort29DeviceRadixSortOnesweepKernelINS1_5radix10policy_hubIiiyE10Policy1000ELNS0_9SortOrderE0EiiyiiNS1_21identity_decomposer_tEEEvPT5_SB_PT3_PKSC_PT1_PKSG_PT2_PKSK_T4_iiT6_)
        /*0494*/ 	.word	0x00000000


	//----- nvinfo : EIATTR_MIN_STACK_SIZE
	.align		4
.L_240:
        /*0498*/ 	.byte	0x04, 0x12
        /*049a*/ 	.short	(.L_242 - .L_241)
	.align		4
.L_241:
        /*049c*/ 	.word	index@(_ZN3cub18CUB_300001_SM_10006detail10radix_sort33DeviceRadixSortExclusiveSumKernelINS1_5radix10policy_hubIiiyE10Policy1000EyEEvPT0_)
        /*04a0*/ 	.word	0x00000000


	//----- nvinfo : EIATTR_MIN_STACK_SIZE
	.align		4
.L_242:
        /*04a4*/ 	.byte	0x04, 0x12
        /*04a6*/ 	.short	(.L_244 - .L_243)
	.align		4
.L_243:
        /*04a8*/ 	.word	index@(_ZN3cub18CUB_300001_SM_10006detail10radix_sort30DeviceRadixSortHistogramKernelINS1_5radix10policy_hubIiiyE10Policy1000ELNS0_9SortOrderE0EiyNS1_21identity_decomposer_tEEEvPT2_PKT1_SA_iiT3_)
        /*04ac*/ 	.word	0x00000000


	//----- nvinfo : EIATTR_MIN_STACK_SIZE
	.align		4
.L_244:
        /*04b0*/ 	.byte	0x04, 0x12
        /*04b2*/ 	.short	(.L_246 - .L_245)
	.align		4
.L_245:
        /*04b4*/ 	.word	index@(_ZN3cub18CUB_300001_SM_10006detail10radix_sort31DeviceRadixSortSingleTileKernelINS1_5radix10policy_hubIiiyE10Policy1000ELNS0_9SortOrderE0EiiyNS1_21identity_decomposer_tEEEvPKT1_PSA_PKT2_PSE_T3_iiT4_)
        /*04b8*/ 	.word	0x00000000


	//----- nvinfo : EIATTR_MIN_STACK_SIZE
	.align		4
.L_246:
        /*04bc*/ 	.byte	0x04, 0x12
        /*04be*/ 	.short	(.L_248 - .L_247)
	.align		4
.L_247:
        /*04c0*/ 	.word	index@(_ZN3cub18CUB_300001_SM_10006detail10radix_sort29DeviceRadixSortOnesweepKernelINS1_5radix10policy_hubIjNS0_8NullTypeEyE10Policy1000ELNS0_9SortOrderE0EjS6_yiiNS1_21identity_decomposer_tEEEvPT5_SC_PT3_PKSD_PT1_PKSH_PT2_PKSL_T4_iiT6_)
        /*04c4*/ 	.word	0x00000010


	//----- nvinfo : EIATTR_MIN_STACK_SIZE
	.align		4
.L_248:
        /*04c8*/ 	.byte	0x04, 0x12
        /*04ca*/ 	.short	(.L_250 - .L_249)
	.align		4
.L_249:
        /*04cc*/ 	.word	index@(_ZN3cub18CUB_300001_SM_10006detail10radix_sort33DeviceRadixSortExclusiveSumKernelINS1_5radix10policy_hubIjNS0_8NullTypeEyE10Policy1000EyEEvPT0_)
        /*04d0*/ 	.word	0x00000000


	//----- nvinfo : EIATTR_MIN_STACK_SIZE
	.align		4
.L_250:
        /*04d4*/ 	.byte	0x04, 0x12
        /*04d6*/ 	.short	(.L_252 - .L_251)
	.align		4
.L_251:
        /*04d8*/ 	.word	index@(_ZN3cub18CUB_300001_SM_10006detail10radix_sort30DeviceRadixSortHistogramKernelINS1_5radix10policy_hubIjNS0_8NullTypeEyE10Policy1000ELNS0_9SortOrderE0EjyNS1_21identity_decomposer_tEEEvPT2_PKT1_SB_iiT3_)
        /*04dc*/ 	.word	0x00000000


	//----- nvinfo : EIATTR_MIN_STACK_SIZE
	.align		4
.L_252:
        /*04e0*/ 	.byte	0x04, 0x12
        /*04e2*/ 	.short	(.L_254 - .L_253)
	.align		4
.L_253:
        /*04e4*/ 	.word	index@(_ZN3cub18CUB_300001_SM_10006detail10radix_sort31DeviceRadixSortSingleTileKernelINS1_5radix10policy_hubIjNS0_8NullTypeEyE10Policy1000ELNS0_9SortOrderE0EjS6_yNS1_21identity_decomposer_tEEEvPKT1_PSB_PKT2_PSF_T3_iiT4_)
        /*04e8*/ 	.word	0x00000000


	//----- nvinfo : EIATTR_MIN_STACK_SIZE
	.align		4
.L_254:
        /*04ec*/ 	.byte	0x04, 0x12
        /*04ee*/ 	.short	(.L_256 - .L_255)
	.align		4
.L_255:
        /*04f0*/ 	.word	index@(_ZN3cub18CUB_300001_SM_10006detail6reduce18DeviceReduceKernelINS2_10policy_hubIN4cuda3std3__45tupleIJblEEEyN6thrust24THRUST_300001_SM_1000_NS8cuda_cub9__find_if7functorIS9_EEE10Policy1000ENSB_12zip_iteratorINS8_IJNSD_26transform_input_iterator_tIbNSI_INS8_IJNSB_6detail15normal_iteratorINSB_10device_ptrIfEEEESO_EEEEENSK_22tuple_binary_predicateINS7_4lessIfEEEEEENSB_17counting_iteratorIlNSB_11use_defaultESX_SX_EEEEEEEySF_S9_NS7_10__identityEEEvT0_PT3_T1_NS0_13GridEvenShareIS15_EET2_T4_)
        /*04f4*/ 	.word	0x00000000


	//----- nvinfo : EIATTR_MIN_STACK_SIZE
	.align		4
.L_256:
        /*04f8*/ 	.byte	0x04, 0x12
        /*04fa*/ 	.short	(.L_258 - .L_257)
	.align		4
.L_257:
        /*04fc*/ 	.word	index@(_ZN3cub18CUB_300001_SM_10006detail6reduce28DeviceReduceSingleTileKernelINS2_10policy_hubIN4cuda3std3__45tupleIJblEEEyN6thrust24THRUST_300001_SM_1000_NS8cuda_cub9__find_if7functorIS9_EEE10Policy1000ENSB_12zip_iteratorINS8_IJNSD_26transform_input_iterator_tIbNSI_INS8_IJNSB_6detail15normal_iteratorINSB_10device_ptrIfEEEESO_EEEEENSK_22tuple_binary_predicateINS7_4lessIfEEEEEENSB_17counting_iteratorIlNSB_11use_defaultESX_SX_EEEEEEEPS9_ySF_S9_S9_NS7_10__identityEEEvT0_T1_T2_T3_T4_T6_)
        /*0500*/ 	.word	0x00000000


	//----- nvinfo : EIATTR_MIN_STACK_SIZE
	.align		4
.L_258:
        /*0504*/ 	.byte	0x04, 0x12
        /*0506*/ 	.short	(.L_260 - .L_259)
	.align		4
.L_259:
        /*0508*/ 	.word	index@(_ZN3cub18CUB_300001_SM_10006detail6reduce18DeviceReduceKernelINS2_10policy_hubIN4cuda3std3__45tupleIJblEEEjN6thrust24THRUST_300001_SM_1000_NS8cuda_cub9__find_if7functorIS9_EEE10Policy1000ENSB_12zip_iteratorINS8_IJNSD_26transform_input_iterator_tIbNSI_INS8_IJNSB_6detail15normal_iteratorINSB_10device_ptrIfEEEESO_EEEEENSK_22tuple_binary_predicateINS7_4lessIfEEEEEENSB_17counting_iteratorIlNSB_11use_defaultESX_SX_EEEEEEEjSF_S9_NS7_10__identityEEEvT0_PT3_T1_NS0_13GridEvenShareIS15_EET2_T4_)
        /*050c*/ 	.word	0x00000000


	//----- nvinfo : EIATTR_MIN_STACK_SIZE
	.align		4
.L_260:
        /*0510*/ 	.byte	0x04, 0x12
        /*0512*/ 	.short	(.L_262 - .L_261)
	.align		4
.L_261:
        /*0514*/ 	.word	index@(_ZN3cub18CUB_300001_SM_10006detail6reduce28DeviceReduceSingleTileKernelINS2_10policy_hubIN4cuda3std3__45tupleIJblEEEjN6thrust24THRUST_300001_SM_1000_NS8cuda_cub9__find_if7functorIS9_EEE10Policy1000ENSB_12zip_iteratorINS8_IJNSD_26transform_input_iterator_tIbNSI_INS8_IJNSB_6detail15normal_iteratorINSB_10device_ptrIfEEEESO_EEEEENSK_22tuple_binary_predicateINS7_4lessIfEEEEEENSB_17counting_iteratorIlNSB_11use_defaultESX_SX_EEEEEEEPS9_jSF_S9_S9_NS7_10__identityEEEvT0_T1_T2_T3_T4_T6_)
        /*0518*/ 	.word	0x00000000


	//----- nvinfo : EIATTR_MIN_STACK_SIZE
	.align		4
.L_262:
        /*051c*/ 	.byte	0x04, 0x12
        /*051e*/ 	.short	(.L_264 - .L_263)
	.align		4
.L_263:
        /*0520*/ 	.word	index@(_ZN3cub18CUB_300001_SM_10006detail6reduce18DeviceReduceKernelINS2_10policy_hubIN4cuda3std3__45tupleIJblEEEyN6thrust24THRUST_300001_SM_1000_NS8cuda_cub9__find_if7functorIS9_EEE10Policy1000ENSB_12zip_iteratorINS8_IJNSD_26transform_input_iterator_tIbNSI_INS8_IJNSB_6detail15normal_iteratorINSB_10device_ptrIiEEEESO_EEEEENSK_22tuple_binary_predicateINS7_7greaterIiEEEEEENSB_17counting_iteratorIlNSB_11use_defaultESX_SX_EEEEEEEySF_S9_NS7_10__identityEEEvT0_PT3_T1_NS0_13GridEvenShareIS15_EET2_T4_)
        /*0524*/ 	.word	0x00000000


	//----- nvinfo : EIATTR_MIN_STACK_SIZE
	.align		4
.L_264:
        /*0528*/ 	.byte	0x04, 0x12
        /*052a*/ 	.short	(.L_266 - .L_265)
	.align		4
.L_265:
        /*052c*/ 	.word	index@(_ZN3cub18CUB_300001_SM_10006detail6reduce28DeviceReduceSingleTileKernelINS2_10policy_hubIN4cuda3std3__45tupleIJblEEEyN6thrust24THRUST_300001_SM_1000_NS8cuda_cub9__find_if7functorIS9_EEE10Policy1000ENSB_12zip_iteratorINS8_IJNSD_26transform_input_iterator_tIbNSI_INS8_IJNSB_6detail15normal_iteratorINSB_10device_ptrIiEEEESO_EEEEENSK_22tuple_binary_predicateINS7_7greaterIiEEEEEENSB_17counting_iteratorIlNSB_11use_defaultESX_SX_EEEEEEEPS9_ySF_S9_S9_NS7_10__identityEEEvT0_T1_T2_T3_T4_T6_)
        /*0530*/ 	.word	0x00000000


	//----- nvinfo : EIATTR_MIN_STACK_SIZE
	.align		4
.L_266:
        /*0534*/ 	.byte	0x04, 0x12
        /*0536*/ 	.short	(.L_268 - .L_267)
	.align		4
.L_267:
        /*0538*/ 	.word	index@(_ZN3cub18CUB_300001_SM_10006detail6reduce18DeviceReduceKernelINS2_10policy_hubIN4cuda3std3__45tupleIJblEEEjN6thrust24THRUST_300001_SM_1000_NS8cuda_cub9__find_if7functorIS9_EEE10Policy1000ENSB_12zip_iteratorINS8_IJNSD_26transform_input_iterator_tIbNSI_INS8_IJNSB_6detail15normal_iteratorINSB_10device_ptrIiEEEESO_EEEEENSK_22tuple_binary_predicateINS7_7greaterIiEEEEEENSB_17counting_iteratorIlNSB_11use_defaultESX_SX_EEEEEEEjSF_S9_NS7_10__identityEEEvT0_PT3_T1_NS0_13GridEvenShareIS15_EET2_T4_)
        /*053c*/ 	.word	0x00000000


	//----- nvinfo : EIATTR_MIN_STACK_SIZE
	.align		4
.L_268:
        /*0540*/ 	.byte	0x04, 0x12
        /*0542*/ 	.short	(.L_270 - .L_269)
	.align		4
.L_269:
        /*0544*/ 	.word	index@(_ZN3cub18CUB_300001_SM_10006detail6reduce28DeviceReduceSingleTileKernelINS2_10policy_hubIN4cuda3std3__45tupleIJblEEEjN6thrust24THRUST_300001_SM_1000_NS8cuda_cub9__find_if7functorIS9_EEE10Policy1000ENSB_12zip_iteratorINS8_IJNSD_26transform_input_iterator_tIbNSI_INS8_IJNSB_6detail15normal_iteratorINSB_10device_ptrIiEEEESO_EEEEENSK_22tuple_binary_predicateINS7_7greaterIiEEEEEENSB_17counting_iteratorIlNSB_11use_defaultESX_SX_EEEEEEEPS9_jSF_S9_S9_NS7_10__identityEEEvT0_T1_T2_T3_T4_T6_)
        /*0548*/ 	.word	0x00000000


	//----- nvinfo : EIATTR_MIN_STACK_SIZE
	.align		4
.L_270:
        /*054c*/ 	.byte	0x04, 0x12
        /*054e*/ 	.short	(.L_272 - .L_271)
	.align		4
.L_271:
        /*0550*/ 	.word	index@(_ZN3cub18CUB_300001_SM_10006detail6reduce18DeviceReduceKernelINS2_10policy_hubIN4cuda3std3__45tupleIJblEEEyN6thrust24THRUST_300001_SM_1000_NS8cuda_cub9__find_if7functorIS9_EEE10Policy1000ENSB_12zip_iteratorINS8_IJNSD_26transform_input_iterator_tIbNSI_INS8_IJNSB_6detail15normal_iteratorINSB_10device_ptrIiEEEESO_EEEEENSK_22tuple_binary_predicateINS7_4lessIiEEEEEENSB_17counting_iteratorIlNSB_11use_defaultESX_SX_EEEEEEEySF_S9_NS7_10__identityEEEvT0_PT3_T1_NS0_13GridEvenShareIS15_EET2_T4_)
        /*0554*/ 	.word	0x00000000


	//----- nvinfo : EIATTR_MIN_STACK_SIZE
	.align		4
.L_272:
        /*0558*/ 	.byte	0x04, 0x12
        /*055a*/ 	.short	(.L_274 - .L_273)
	.align		4
.L_273:
        /*055c*/ 	.word	index@(_ZN3cub18CUB_300001_SM_10006detail6reduce28DeviceReduceSingleTileKernelINS2_10policy_hubIN4cuda3std3__45tupleIJblEEEyN6thrust24THRUST_300001_SM_1000_NS8cuda_cub9__find_if7functorIS9_EEE10Policy1000ENSB_12zip_iteratorINS8_IJNSD_26transform_input_iterator_tIbNSI_INS8_IJNSB_6detail15normal_iteratorINSB_10device_ptrIiEEEESO_EEEEENSK_22tuple_binary_predicateINS7_4lessIiEEEEEENSB_17counting_iteratorIlNSB_11use_defaultESX_SX_EEEEEEEPS9_ySF_S9_S9_NS7_10__identityEEEvT0_T1_T2_T3_T4_T6_)
        /*0560*/ 	.word	0x00000000


	//----- nvinfo : EIATTR_MIN_STACK_SIZE
	.align		4
.L_274:
        /*0564*/ 	.byte	0x04, 0x12
        /*0566*/ 	.short	(.L_276 - .L_275)
	.align		4
.L_275:
        /*0568*/ 	.word	index@(_ZN3cub18CUB_300001_SM_10006detail6reduce18DeviceReduceKernelINS2_10policy_hubIN4cuda3std3__45tupleIJblEEEjN6thrust24THRUST_300001_SM_1000_NS8cuda_cub9__find_if7functorIS9_EEE10Policy1000ENSB_12zip_iteratorINS8_IJNSD_26transform_input_iterator_tIbNSI_INS8_IJNSB_6detail15normal_iteratorINSB_10device_ptrIiEEEESO_EEEEENSK_22tuple_binary_predicateINS7_4lessIiEEEEEENSB_17counting_iteratorIlNSB_11use_defaultESX_SX_EEEEEEEjSF_S9_NS7_10__identityEEEvT0_PT3_T1_NS0_13GridEvenShareIS15_EET2_T4_)
        /*056c*/ 	.word	0x00000000


	//----- nvinfo : EIATTR_MIN_STACK_SIZE
	.align		4
.L_276:
        /*0570*/ 	.byte	0x04, 0x12
        /*0572*/ 	.short	(.L_278 - .L_277)
	.align		4
.L_277:
        /*0574*/ 	.word	index@(_ZN3cub18CUB_300001_SM_10006detail6reduce28DeviceReduceSingleTileKernelINS2_10policy_hubIN4cuda3std3__45tupleIJblEEEjN6thrust24THRUST_300001_SM_1000_NS8cuda_cub9__find_if7functorIS9_EEE10Policy1000ENSB_12zip_iteratorINS8_IJNSD_26transform_input_iterator_tIbNSI_INS8_IJNSB_6detail15normal_iteratorINSB_10device_ptrIiEEEESO_EEEEENSK_22tuple_binary_predicateINS7_4lessIiEEEEEENSB_17counting_iteratorIlNSB_11use_defaultESX_SX_EEEEEEEPS9_jSF_S9_S9_NS7_10__identityEEEvT0_T1_T2_T3_T4_T6_)
        /*0578*/ 	.word	0x00000000


	//----- nvinfo : EIATTR_MIN_STACK_SIZE
	.align		4
.L_278:
        /*057c*/ 	.byte	0x04, 0x12
        /*057e*/ 	.short	(.L_280 - .L_279)
	.align		4
.L_279:
        /*0580*/ 	.word	index@(_ZN3cub18CUB_300001_SM_10006detail6reduce28DeviceReduceSingleTileKernelINS2_10policy_hubIN4cuda3std3__45tupleIJblEEEyN6thrust24THRUST_300001_SM_1000_NS8cuda_cub9__find_if7functorIS9_EEE10Policy1000EPS9_SI_iSF_S9_S9_NS7_10__identityEEEvT0_T1_T2_T3_T4_T6_)
        /*0584*/ 	.word	0x00000000


	//----- nvinfo : EIATTR_MIN_STACK_SIZE
	.align		4
.L_280:
        /*0588*/ 	.byte	0x04, 0x12
        /*058a*/ 	.short	(.L_282 - .L_281)
	.align		4
.L_281:
        /*058c*/ 	.word	index@(_ZN3cub18CUB_300001_SM_10006detail6reduce18DeviceReduceKernelINS2_10policy_hubIN4cuda3std3__45tupleIJblEEEyN6thrust24THRUST_300001_SM_1000_NS8cuda_cub9__find_if7functorIS9_EEE10Policy1000ENSB_12zip_iteratorINS8_IJNSD_26transform_input_iterator_tIbNSI_INS8_IJNSB_6detail15normal_iteratorINSB_10device_ptrIjEEEESO_EEEEENSK_22tuple_binary_predicateINS7_4lessIjEEEEEENSB_17counting_iteratorIlNSB_11use_defaultESX_SX_EEEEEEEySF_S9_NS7_10__identityEEEvT0_PT3_T1_NS0_13GridEvenShareIS15_EET2_T4_)
        /*0590*/ 	.word	0x00000000


	//----- nvinfo : EIATTR_MIN_STACK_SIZE
	.align		4
.L_282:
        /*0594*/ 	.byte	0x04, 0x12
        /*0596*/ 	.short	(.L_284 - .L_283)
	.align		4
.L_283:
        /*0598*/ 	.word	index@(_ZN3cub18CUB_300001_SM_10006detail6reduce28DeviceReduceSingleTileKernelINS2_10policy_hubIN4cuda3std3__45tupleIJblEEEyN6thrust24THRUST_300001_SM_1000_NS8cuda_cub9__find_if7functorIS9_EEE10Policy1000ENSB_12zip_iteratorINS8_IJNSD_26transform_input_iterator_tIbNSI_INS8_IJNSB_6detail15normal_iteratorINSB_10device_ptrIjEEEESO_EEEEENSK_22tuple_binary_predicateINS7_4lessIjEEEEEENSB_17counting_iteratorIlNSB_11use_defaultESX_SX_EEEEEEEPS9_ySF_S9_S9_NS7_10__identityEEEvT0_T1_T2_T3_T4_T6_)
        /*059c*/ 	.word	0x00000000


	//----- nvinfo : EIATTR_MIN_STACK_SIZE
	.align		4
.L_284:
        /*05a0*/ 	.byte	0x04, 0x12
        /*05a2*/ 	.short	(.L_286 - .L_285)
	.align		4
.L_285:
        /*05a4*/ 	.word	index@(_ZN3cub18CUB_300001_SM_10006detail6reduce28DeviceReduceSingleTileKernelINS2_10policy_hubIN4cuda3std3__45tupleIJblEEEjN6thrust24THRUST_300001_SM_1000_NS8cuda_cub9__find_if7functorIS9_EEE10Policy1000EPS9_SI_iSF_S9_S9_NS7_10__identityEEEvT0_T1_T2_T3_T4_T6_)
        /*05a8*/ 	.word	0x00000000


	//----- nvinfo : EIATTR_MIN_STACK_SIZE
	.align		4
.L_286:
        /*05ac*/ 	.byte	0x04, 0x12
        /*05ae*/ 	.short	(.L_288 - .L_287)
	.align		4
.L_287:
        /*05b0*/ 	.word	index@(_ZN3cub18CUB_300001_SM_10006detail6reduce18DeviceReduceKernelINS2_10policy_hubIN4cuda3std3__45tupleIJblEEEjN6thrust24THRUST_300001_SM_1000_NS8cuda_cub9__find_if7functorIS9_EEE10Policy1000ENSB_12zip_iteratorINS8_IJNSD_26transform_input_iterator_tIbNSI_INS8_IJNSB_6detail15normal_iteratorINSB_10device_ptrIjEEEESO_EEEEENSK_22tuple_binary_predicateINS7_4lessIjEEEEEENSB_17counting_iteratorIlNSB_11use_defaultESX_SX_EEEEEEEjSF_S9_NS7_10__identityEEEvT0_PT3_T1_NS0_13GridEvenShareIS15_EET2_T4_)
        /*05b4*/ 	.word	0x00000000


	//----- nvinfo : EIATTR_MIN_STACK_SIZE
	.align		4
.L_288:
        /*05b8*/ 	.byte	0x04, 0x12
        /*05ba*/ 	.short	(.L_290 - .L_289)
	.align		4
.L_289:
        /*05bc*/ 	.word	index@(_ZN3cub18CUB_300001_SM_10006detail6reduce28DeviceReduceSingleTileKernelINS2_10policy_hubIN4cuda3std3__45tupleIJblEEEjN6thrust24THRUST_300001_SM_1000_NS8cuda_cub9__find_if7functorIS9_EEE10Policy1000ENSB_12zip_iteratorINS8_IJNSD_26transform_input_iterator_tIbNSI_INS8_IJNSB_6detail15normal_iteratorINSB_10device_ptrIjEEEESO_EEEEENSK_22tuple_binary_predicateINS7_4lessIjEEEEEENSB_17counting_iteratorIlNSB_11use_defaultESX_SX_EEEEEEEPS9_jSF_S9_S9_NS7_10__identityEEEvT0_T1_T2_T3_T4_T6_)
        /*05c0*/ 	.word	0x00000000


	//----- nvinfo : EIATTR_MIN_STACK_SIZE
	.align		4
.L_290:
        /*05c4*/ 	.byte	0x04, 0x12
        /*05c6*/ 	.short	(.L_292 - .L_291)
	.align		4
.L_291:
        /*05c8*/ 	.word	index@(_ZN3cub18CUB_300001_SM_10006detail9transform16transform_kernelINS2_10policy_hubILb1EN4cuda3std3__45tupleIJN6thrust24THRUST_300001_SM_1000_NS6detail15normal_iteratorINSA_10device_ptrIiEEEEEEEE10policy1000El15RandomTransformSF_JPiEEEvT0_iT1_T2_DpNS2_10kernel_argIT3_EE)
        /*05cc*/ 	.word	0x00000000


	//----- nvinfo : EIATTR_MIN_STACK_SIZE
	.align		4
.L_292:
        /*05d0*/ 	.byte	0x04, 0x12
        /*05d2*/ 	.short	(.L_294 - .L_293)
	.align		4
.L_293:
        /*05d4*/ 	.word	index@(_ZN3cub18CUB_300001_SM_10006detail9transform16transform_kernelINS2_10policy_hubILb1EN4cuda3std3__45tupleIJN6thrust24THRUST_300001_SM_1000_NS6detail15normal_iteratorINSA_10device_ptrIiEEEEEEEE10policy1000Ei15RandomTransformSF_JPiEEEvT0_iT1_T2_DpNS2_10kernel_argIT3_EE)
        /*05d8*/ 	.word	0x00000000


	//----- nvinfo : EIATTR_MIN_STACK_SIZE
	.align		4
.L_294:
        /*05dc*/ 	.byte	0x04, 0x12
        /*05de*/ 	.short	(.L_296 - .L_295)
	.align		4
.L_295:
        /*05e0*/ 	.word	index@(_ZN3cub18CUB_300001_SM_10006detail8for_each13static_kernelINS2_12policy_hub_t12policy_500_tEmN6thrust24THRUST_300001_SM_1000_NS8cuda_cub20__uninitialized_fill7functorINS7_10device_ptrIfEEfEEEEvT0_T1_)
        /*05e4*/ 	.word	0x00000000


	//----- nvinfo : EIATTR_MIN_STACK_SIZE
	.align		4
.L_296:
        /*05e8*/ 	.byte	0x04, 0x12
        /*05ea*/ 	.short	(.L_298 - .L_297)
	.align		4
.L_297:
        /*05ec*/ 	.word	index@(_ZN3cub18CUB_300001_SM_10006detail8for_each13static_kernelINS2_12policy_hub_t12policy_500_tElN6thrust24THRUST_300001_SM_1000_NS8cuda_cub10__tabulate7functorINS7_6detail15normal_iteratorINS7_10device_ptrIiEEEENS7_6system6detail7generic6detail22compute_sequence_valueIivEElEEEEvT0_T1_)
        /*05f0*/ 	.word	0x00000000


	//----- nvinfo : EIATTR_MIN_STACK_SIZE
	.align		4
.L_298:
        /*05f4*/ 	.byte	0x04, 0x12
        /*05f6*/ 	.short	(.L_300 - .L_299)
	.align		4
.L_299:
        /*05f8*/ 	.word	index@(_ZN3cub18CUB_300001_SM_10006detail8for_each13static_kernelINS2_12policy_hub_t12policy_500_tEmN6thrust24THRUST_300001_SM_1000_NS8cuda_cub20__uninitialized_fill7functorINS7_10device_ptrIiEEiEEEEvT0_T1_)
        /*05fc*/ 	.word	0x00000000


	//----- nvinfo : EIATTR_MIN_STACK_SIZE
	.align		4
.L_300:
        /*0600*/ 	.byte	0x04, 0x12
        /*0602*/ 	.short	(.L_302 - .L_301)
	.align		4
.L_301:
        /*0604*/ 	.word	index@(_ZN3cub18CUB_300001_SM_10006detail11EmptyKernelIvEEvv)
        /*0608*/ 	.word	0x00000000
.L_302:


//--------------------- .nv.compat                --------------------------
	.section	.nv.compat,"",@"SHT_CUDA_COMPAT_INFO"
	.align	4
        /*0000*/ 	.byte	0x02, 0x09, 0x00, 0x00, 0x02, 0x02, 0x01, 0x00, 0x02, 0x05, 0x05, 0x00, 0x03, 0x07, 0x01, 0x01
        /*0010*/ 	.byte	0x02, 0x03, 0x00, 0x00, 0x02, 0x06, 0x01, 0x00, 0x04, 0x0b, 0x08, 0x00, 0x09, 0x00, 0x00, 0x00
        /*0020*/ 	.byte	0x00, 0x00, 0x00, 0x00


//--------------------- .nv.info._ZN3cub18CUB_300001_SM_10006detail10radix_sort29DeviceRadixSortOnesweepKernelINS1_5radix10policy_hubIfNS0_8NullTypeEyE10Policy1000ELNS0_9SortOrderE0EfS6_yiiNS1_21identity_decomposer_tEEEvPT5_SC_PT3_PKSD_PT1_PKSH_PT2_PKSL_T4_iiT6_ --------------------------
	.section	.nv.info._ZN3cub18CUB_300001_SM_10006detail10radix_sort29DeviceRadixSortOnesweepKernelINS1_5radix10policy_hubIfNS0_8NullTypeEyE10Policy1000ELNS0_9SortOrderE0EfS6_yiiNS1_21identity_decomposer_tEEEvPT5_SC_PT3_PKSD_PT1_PKSH_PT2_PKSL_T4_iiT6_,"",@"SHT_CUDA_INFO"
	.sectionflags	@""
	.align	4


	//----- nvinfo : EIATTR_CUDA_API_VERSION
	.align		4
        /*0000*/ 	.byte	0x04, 0x37
        /*0002*/ 	.short	(.L_304 - .L_303)
.L_303:
        /*0004*/ 	.word	0x00000082


	//----- nvinfo : EIATTR_KPARAM_INFO
	.align		4
.L_304:
        /*0008*/ 	.byte	0x04, 0x17
        /*000a*/ 	.short	(.L_306 - .L_305)
.L_305:
        /*000c*/ 	.word	0x00000000
        /*0010*/ 	.short	0x000b
        /*0012*/ 	.short	0x004c
        /*0014*/ 	.byte	0x00, 0xf0, 0x05, 0x00


	//----- nvinfo : EIATTR_KPARAM_INFO
	.align		4
.L_306:
        /*0018*/ 	.byte	0x04, 0x17
        /*001a*/ 	.short	(.L_308 - .L_307)
.L_307:
        /*001c*/ 	.word	0x00000000
        /*0020*/ 	.short	0x000a
        /*0022*/ 	.short	0x0048
        /*0024*/ 	.byte	0x00, 0xf0, 0x11, 0x00


	//----- nvinfo : EIATTR_KPARAM_INFO
	.align		4
.L_308:
        /*0028*/ 	.byte	0x04, 0x17
        /*002a*/ 	.short	(.L_310 - .L_309)
.L_309:
        /*002c*/ 	.word	0x00000000
        /*0030*/ 	.short	0x0009
        /*0032*/ 	.short	0x0044
        /*0034*/ 	.byte	0x00, 0xf0, 0x11, 0x00


	//----- nvinfo : EIATTR_KPARAM_INFO
	.align		4
.L_310:
        /*0038*/ 	.byte	0x04, 0x17
        /*003a*/ 	.short	(.L_312 - .L_311)
.L_311:
        /*003c*/ 	.word	0x00000000
        /*0040*/ 	.short	0x0008
        /*0042*/ 	.short	0x0040
        /*0044*/ 	.byte	0x00, 0xf0, 0x11, 0x00


	//----- nvinfo : EIATTR_KPARAM_INFO
	.align		4
.L_312:
        /*0048*/ 	.byte	0x04, 0x17
        /*004a*/ 	.short	(.L_314 - .L_313)
.L_313:
        /*004c*/ 	.word	0x00000000
        /*0050*/ 	.short	0x0007
        /*0052*/ 	.short	0x0038
        /*0054*/ 	.byte	0x00, 0xf5, 0x21, 0x00


	//----- nvinfo : EIATTR_KPARAM_INFO
	.align		4
.L_314:
        /*0058*/ 	.byte	0x04, 0x17
        /*005a*/ 	.short	(.L_316 - .L_315)
.L_315:
        /*005c*/ 	.word	0x00000000
        /*0060*/ 	.short	0x0006
        /*0062*/ 	.short	0x0030
        /*0064*/ 	.byte	0x00, 0xf5, 0x21, 0x00


	//----- nvinfo : EIATTR_KPARAM_INFO
	.align		4
.L_316:
        /*0068*/ 	.byte	0x04, 0x17
        /*006a*/ 	.short	(.L_318 - .L_317)
.L_317:
        /*006c*/ 	.word	0x00000000
        /*0070*/ 	.short	0x0005
        /*0072*/ 	.short	0x0028
        /*0074*/ 	.byte	0x00, 0xf5, 0x21, 0x00


	//----- nvinfo : EIATTR_KPARAM_INFO
	.align		4
.L_318:
        /*0078*/ 	.byte	0x04, 0x17
        /*007a*/ 	.short	(.L_320 - .L_319)
.L_319:
        /*007c*/ 	.word	0x00000000
        /*0080*/ 	.short	0x0004
        /*0082*/ 	.short	0x0020
        /*0084*/ 	.byte	0x00, 0xf5, 0x21, 0x00


	//----- nvinfo : EIATTR_KPARAM_INFO
	.align		4
.L_320:
        /*0088*/ 	.byte	0x04, 0x17
        /*008a*/ 	.short	(.L_322 - .L_321)
.L_321:
        /*008c*/ 	.word	0x00000000
        /*0090*/ 	.short	0x0003
        /*0092*/ 	.short	0x0018
        /*0094*/ 	.byte	0x00, 0xf5, 0x21, 0x00


	//----- nvinfo : EIATTR_KPARAM_INFO
	.align		4
.L_322:
        /*0098*/ 	.byte	0x04, 0x17
        /*009a*/ 	.short	(.L_324 - .L_323)
.L_323:
        /*009c*/ 	.word	0x00000000
        /*00a0*/ 	.short	0x0002
        /*00a2*/ 	.short	0x0010
        /*00a4*/ 	.byte	0x00, 0xf5, 0x21, 0x00


	//----- nvinfo : EIATTR_KPARAM_INFO
	.align		4
.L_324:
        /*00a8*/ 	.byte	0x04, 0x17
        /*00aa*/ 	.short	(.L_326 - .L_325)
.L_325:
        /*00ac*/ 	.word	0x00000000
        /*00b0*/ 	.short	0x0001
        /*00b2*/ 	.short	0x0008
        /*00b4*/ 	.byte	0x00, 0xf5, 0x21, 0x00


	//----- nvinfo : EIATTR_KPARAM_INFO
	.align		4
.L_326:
        /*00b8*/ 	.byte	0x04, 0x17
        /*00ba*/ 	.short	(.L_328 - .L_327)
.L_327:
        /*00bc*/ 	.word	0x00000000
        /*00c0*/ 	.short	0x0000
        /*00c2*/ 	.short	0x0000
        /*00c4*/ 	.byte	0x00, 0xf5, 0x21, 0x00


	//----- nvinfo : EIATTR_SPARSE_MMA_MASK
	.align		4
.L_328:
        /*00c8*/ 	.byte	0x03, 0x50
        /*00ca*/ 	.short	0x0000


	//----- nvinfo : EIATTR_MAXREG_COUNT
	.align		4
        /*00cc*/ 	.byte	0x03, 0x1b
        /*00ce*/ 	.short	0x00a8


	//----- nvinfo : EIATTR_NUM_BARRIERS
	.align		4
        /*00d0*/ 	.byte	0x02, 0x4c
        /*00d2*/ 	.byte	0x01
	.zero		1


	//----- nvinfo : EIATTR_MERCURY_ISA_VERSION
	.align		4
        /*00d4*/ 	.byte	0x03, 0x5f
        /*00d6*/ 	.short	0x0101


	//----- nvinfo : EIATTR_COOP_GROUP_MASK_REGIDS
	.align		4
        /*00d8*/ 	.byte	0x04, 0x29
        /*00da*/ 	.short	(.L_330 - .L_329)


	//   ....[0]....
.L_329:
        /*00dc*/ 	.word	0xffffffff


	//   ....[1]....
        /*00e0*/ 	.word	0x0500001a


	//   ....[2]....
        /*00e4*/ 	.word	0xffffffff


	//   ....[3]....
        /*00e8*/ 	.word	0xffffffff


	//   ....[4]....
        /*00ec*/ 	.word	0xffffffff


	//   ....[5]....
        /*00f0*/ 	.word	0xffffffff


	//   ....[6]....
        /*00f4*/ 	.word	0xffffffff


	//   ....[7]....
        /*00f8*/ 	.word	0xffffffff


	//   ....[8]....
        /*00fc*/ 	.word	0xffffffff


	//   ....[9]....
        /*0100*/ 	.word	0xffffffff


	//   ....[10]....
        /*0104*/ 	.word	0xffffffff


	//   ....[11]....
        /*0108*/ 	.word	0xffffffff


	//   ....[12]....
        /*010c*/ 	.word	0xffffffff


	//   ....[13]....
        /*0110*/ 	.word	0xffffffff


	//   ....[14]....
        /*0114*/ 	.word	0xffffffff


	//   ....[15]....
        /*0118*/ 	.word	0xffffffff


	//   ....[16]....
        /*011c*/ 	.word	0xffffffff


	//   ....[17]....
        /*0120*/ 	.word	0xffffffff


	//   ....[18]....
        /*0124*/ 	.word	0xffffffff


	//   ....[19]....
        /*0128*/ 	.word	0xffffffff


	//   ....[20]....
        /*012c*/ 	.word	0xffffffff


	//   ....[21]....
        /*0130*/ 	.word	0xffffffff


	//   ....[22]....
        /*0134*/ 	.word	0xffffffff


	//   ....[23]....
        /*0138*/ 	.word	0xffffffff


	//   ....[24]....
        /*013c*/ 	.word	0xffffffff


	//   ....[25]....
        /*0140*/ 	.word	0xffffffff


	//   ....[26]....
        /*0144*/ 	.word	0xffffffff


	//   ....[27]....
        /*0148*/ 	.word	0xffffffff


	//   ....[28]....
        /*014c*/ 	.word	0xffffffff


	//   ....[29]....
        /*0150*/ 	.word	0xffffffff


	//   ....[30]....
        /*0154*/ 	.word	0xffffffff


	//   ....[31]....
        /*0158*/ 	.word	0xffffffff


	//   ....[32]....
        /*015c*/ 	.word	0xffffffff


	//   ....[33]....
        /*0160*/ 	.word	0xffffffff


	//   ....[34]....
        /*0164*/ 	.word	0xffffffff


	//   ....[35]....
        /*0168*/ 	.word	0xffffffff


	//   ....[36]....
        /*016c*/ 	.word	0xffffffff


	//   ....[37]....
        /*0170*/ 	.word	0xffffffff


	//   ....[38]....
        /*0174*/ 	.word	0xffffffff


	//   ....[39]....
        /*0178*/ 	.word	0xffffffff


	//   ....[40]....
        /*017c*/ 	.word	0xffffffff


	//   ....[41]....
        /*0180*/ 	.word	0xffffffff


	//   ....[42]....
        /*0184*/ 	.word	0xffffffff


	//   ....[43]....
        /*0188*/ 	.word	0xffffffff


	//   ....[44]....
        /*018c*/ 	.word	0xffffffff


	//   ....[45]....
        /*0190*/ 	.word	0xffffffff


	//   ....[46]....
        /*0194*/ 	.word	0xffffffff


	//   ....[47]....
        /*0198*/ 	.word	0xffffffff


	//   ....[48]....
        /*019c*/ 	.word	0xffffffff


	//   ....[49]....
        /*01a0*/ 	.word	0xffffffff


	//   ....[50]....
        /*01a4*/ 	.word	0xffffffff


	//   ....[51]....
        /*01a8*/ 	.word	0xffffffff


	//   ....[52]....
        /*01ac*/ 	.word	0xffffffff


	//   ....[53]....
        /*01b0*/ 	.word	0xffffffff


	//   ....[54]....
        /*01b4*/ 	.word	0xffffffff


	//   ....[55]....
        /*01b8*/ 	.word	0xffffffff


	//   ....[56]....
        /*01bc*/ 	.word	0xffffffff


	//   ....[57]....
        /*01c0*/ 	.word	0xffffffff


	//   ....[58]....
        /*01c4*/ 	.word	0xffffffff


	//   ....[59]....
        /*01c8*/ 	.word	0xffffffff


	//   ....[60]....
        /*01cc*/ 	.word	0xffffffff


	//   ....[61]....
        /*01d0*/ 	.word	0xffffffff


	//   ....[62]....
        /*01d4*/ 	.word	0xffffffff


	//   ....[63]....
        /*01d8*/ 	.word	0xffffffff


	//   ....[64]....
        /*01dc*/ 	.word	0xffffffff


	//   ....[65]....
        /*01e0*/ 	.word	0xffffffff


	//   ....[66]....
        /*01e4*/ 	.word	0xffffffff


	//   ....[67]....
        /*01e8*/ 	.word	0xffffffff


	//   ....[68]....
        /*01ec*/ 	.word	0xffffffff


	//   ....[69]....
        /*01f0*/ 	.word	0xffffffff


	//   ....[70]....
        /*01f4*/ 	.word	0xffffffff


	//   ....[71]....
        /*01f8*/ 	.word	0xffffffff


	//   ....[72]....
        /*01fc*/ 	.word	0xffffffff


	//   ....[73]....
        /*0200*/ 	.word	0xffffffff


	//   ....[74]....
        /*0204*/ 	.word	0xffffffff


	//   ....[75]....
        /*0208*/ 	.word	0xffffffff


	//   ....[76]....
        /*020c*/ 	.word	0xffffffff


	//   ....[77]....
        /*0210*/ 	.word	0xffffffff


	//   ....[78]....
        /*0214*/ 	.word	0xffffffff


	//   ....[79]....
        /*0218*/ 	.word	0xffffffff


	//   ....[80]....
        /*021c*/ 	.word	0xffffffff


	//   ....[81]....
        /*0220*/ 	.word	0xffffffff


	//   ....[82]....
        /*0224*/ 	.word	0xffffffff


	//   ....[83]....
        /*0228*/ 	.word	0xffffffff


	//   ....[84]....
        /*022c*/ 	.word	0xffffffff


	//   ....[85]....
        /*0230*/ 	.word	0xffffffff


	//   ....[86]....
        /*0234*/ 	.word	0xffffffff


	//   ....[87]....
        /*0238*/ 	.word	0xffffffff


	//   ....[88]....
        /*023c*/ 	.word	0xffffffff


	//   ....[89]....
        /*0240*/ 	.word	0xffffffff


	//   ....[90]....
        /*0244*/ 	.word	0xffffffff


	//   ....[91]....
        /*0248*/ 	.word	0xffffffff


	//   ....[92]....
        /*024c*/ 	.word	0xffffffff


	//   ....[93]....
        /*0250*/ 	.word	0xffffffff


	//   ....[94]....
        /*0254*/ 	.word	0xffffffff


	//   ....[95]....
        /*0258*/ 	.word	0xffffffff


	//   ....[96]....
        /*025c*/ 	.word	0xffffffff


	//   ....[97]....
        /*0260*/ 	.word	0xffffffff


	//   ....[98]....
        /*0264*/ 	.word	0xffffffff


	//   ....[99]....
        /*0268*/ 	.word	0xffffffff


	//   ....[100]....
        /*026c*/ 	.word	0xffffffff


	//   ....[101]....
        /*0270*/ 	.word	0xffffffff


	//   ....[102]....
        /*0274*/ 	.word	0xffffffff


	//   ....[103]....
        /*0278*/ 	.word	0xffffffff


	//   ....[104]....
        /*027c*/ 	.word	0xffffffff


	//   ....[105]....
        /*0280*/ 	.word	0xffffffff


	//   ....[106]....
        /*0284*/ 	.word	0xffffffff


	//   ....[107]....
        /*0288*/ 	.word	0xffffffff


	//   ....[108]....
        /*028c*/ 	.word	0xffffffff


	//   ....[109]....
        /*0290*/ 	.word	0xffffffff


	//   ....[110]....
        /*0294*/ 	.word	0xffffffff


	//   ....[111]....
        /*0298*/ 	.word	0xffffffff


	//   ....[112]....
        /*029c*/ 	.word	0xffffffff


	//   ....[113]....
        /*02a0*/ 	.word	0xffffffff


	//   ....[114]....
        /*02a4*/ 	.word	0xffffffff


	//   ....[115]....
        /*02a8*/ 	.word	0xffffffff


	//   ....[116]....
        /*02ac*/ 	.word	0xffffffff


	//   ....[117]....
        /*02b0*/ 	.word	0xffffffff


	//   ....[118]....
        /*02b4*/ 	.word	0xffffffff


	//   ....[119]....
        /*02b8*/ 	.word	0xffffffff


	//   ....[120]....
        /*02bc*/ 	.word	0xffffffff


	//   ....[121]....
        /*02c0*/ 	.word	0xffffffff


	//   ....[122]....
        /*02c4*/ 	.word	0xffffffff


	//   ....[123]....
        /*02c8*/ 	.word	0xffffffff


	//   ....[124]....
        /*02cc*/ 	.word	0xffffffff


	//   ....[125]....
        /*02d0*/ 	.word	0xffffffff


	//   ....[126]....
        /*02d4*/ 	.word	0xffffffff


	//   ....[127]....
        /*02d8*/ 	.word	0xffffffff


	//   ....[128]....
        /*02dc*/ 	.word	0xffffffff


	//   ....[129]....
        /*02e0*/ 	.word	0xffffffff


	//   ....[130]....
        /*02e4*/ 	.word	0xffffffff


	//   ....[131]....
        /*02e8*/ 	.word	0xffffffff


	//   ....[132]....
        /*02ec*/ 	.word	0xffffffff


	//   ....[133]....
        /*02f0*/ 	.word	0xffffffff


	//   ....[134]....
        /*02f4*/ 	.word	0xffffffff


	//   ....[135]....
        /*02f8*/ 	.word	0xffffffff


	//   ....[136]....
        /*02fc*/ 	.word	0xffffffff


	//   ....[137]....
        /*0300*/ 	.word	0xffffffff


	//   ....[138]....
        /*0304*/ 	.word	0xffffffff


	//   ....[139]....
        /*0308*/ 	.word	0xffffffff


	//   ....[140]....
        /*030c*/ 	.word	0xffffffff


	//   ....[141]....
        /*0310*/ 	.word	0xffffffff


	//   ....[142]....
        /*0314*/ 	.word	0xffffffff


	//   ....[143]....
        /*0318*/ 	.word	0xffffffff


	//   ....[144]....
        /*031c*/ 	.word	0xffffffff


	//   ....[145]....
        /*0320*/ 	.word	0xffffffff


	//   ....[146]....
        /*0324*/ 	.word	0xffffffff


	//   ....[147]....
        /*0328*/ 	.word	0xffffffff


	//   ....[148]....
        /*032c*/ 	.word	0xffffffff


	//   ....[149]....
        /*0330*/ 	.word	0xffffffff


	//   ....[150]....
        /*0334*/ 	.word	0xffffffff


	//   ....[151]....
        /*0338*/ 	.word	0xffffffff


	//   ....[152]....
        /*033c*/ 	.word	0xffffffff


	//   ....[153]....
        /*0340*/ 	.word	0xffffffff


	//   ....[154]....
        /*0344*/ 	.word	0xffffffff


	//   ....[155]....
        /*0348*/ 	.word	0xffffffff


	//   ....[156]....
        /*034c*/ 	.word	0xffffffff


	//   ....[157]....
        /*0350*/ 	.word	0xffffffff


	//   ....[158]....
        /*0354*/ 	.word	0xffffffff


	//   ....[159]....
        /*0358*/ 	.word	0xffffffff


	//   ....[160]....
        /*035c*/ 	.word	0xffffffff


	//   ....[161]....
        /*0360*/ 	.word	0xffffffff


	//   ....[162]....
        /*0364*/ 	.word	0xffffffff


	//   ....[163]....
        /*0368*/ 	.word	0xffffffff


	//   ....[164]....
        /*036c*/ 	.word	0xffffffff


	//   ....[165]....
        /*0370*/ 	.word	0xffffffff


	//   ....[166]....
        /*0374*/ 	.word	0xffffffff


	//   ....[167]....
        /*0378*/ 	.word	0xffffffff


	//   ....[168]....
        /*037c*/ 	.word	0xffffffff


	//   ....[169]....
        /*0380*/ 	.word	0x05000004


	//   ....[170]....
        /*0384*/ 	.word	0xffffffff


	//   ....[171]....
        /*0388*/ 	.word	0xffffffff


	//   ....[172]....
        /*038c*/ 	.word	0xffffffff


	//   ....[173]....
        /*0390*/ 	.word	0xffffffff


	//   ....[174]....
        /*0394*/ 	.word	0xffffffff


	//   ....[175]....
        /*0398*/ 	.word	0xffffffff


	//   ....[176]....
        /*039c*/ 	.word	0xffffffff


	//   ....[177]....
        /*03a0*/ 	.word	0xffffffff


	//   ....[178]....
        /*03a4*/ 	.word	0xffffffff


	//   ....[179]....
        /*03a8*/ 	.word	0xffffffff


	//   ....[180]....
        /*03ac*/ 	.word	0xffffffff


	//   ....[181]....
        /*03b0*/ 	.word	0xffffffff


	//   ....[182]....
        /*03b4*/ 	.word	0xffffffff


	//   ....[183]....
        /*03b8*/ 	.word	0xffffffff


	//   ....[184]....
        /*03bc*/ 	.word	0xffffffff


	//   ....[185]....
        /*03c0*/ 	.word	0xffffffff


	//   ....[186]....
        /*03c4*/ 	.word	0xffffffff


	//   ....[187]....
        /*03c8*/ 	.word	0xffffffff


	//   ....[188]....
        /*03cc*/ 	.word	0xffffffff


	//   ....[189]....
        /*03d0*/ 	.word	0xffffffff


	//   ....[190]....
        /*03d4*/ 	.word	0xffffffff


	//   ....[191]....
        /*03d8*/ 	.word	0xffffffff


	//   ....[192]....
        /*03dc*/ 	.word	0xffffffff


	//   ....[193]....
        /*03e0*/ 	.word	0xffffffff


	//   ....[194]....
        /*03e4*/ 	.word	0xffffffff


	//   ....[195]....
        /*03e8*/ 	.word	0xffffffff


	//   ....[196]....
        /*03ec*/ 	.word	0xffffffff


	//   ....[197]....
        /*03f0*/ 	.word	0xffffffff


	//   ....[198]....
        /*03f4*/ 	.word	0xffffffff


	//   ....[199]....
        /*03f8*/ 	.word	0xffffffff


	//   ....[200]....
        /*03fc*/ 	.word	0xffffffff


	//   ....[201]....
        /*0400*/ 	.word	0xffffffff


	//   ....[202]....
        /*0404*/ 	.word	0xffffffff


	//   ....[203]....
        /*0408*/ 	.word	0xffffffff


	//   ....[204]....
        /*040c*/ 	.word	0xffffffff


	//   ....[205]....
        /*0410*/ 	.word	0xffffffff


	//   ....[206]....
        /*0414*/ 	.word	0x0500002e


	//   ....[207]....
        /*0418*/ 	.word	0x0500002e


	//   ....[208]....
        /*041c*/ 	.word	0x0500002e


	//   ....[209]....
        /*0420*/ 	.word	0x0500002e


	//   ....[210]....
        /*0424*/ 	.word	0x0500002e


	//----- nvinfo : EIATTR_COOP_GROUP_INSTR_OFFSETS
	.align		4
.L_330:
        /*0428*/ 	.byte	0x04, 0x28
        /*042a*/ 	.short	(.L_332 - .L_331)


	//   ....[0]....
.L_331:
        /*042c*/ 	.word	0x00001220


	//   ....[1]....
        /*0430*/ 	.word	0x00001d00


	//   ....[2]....
        /*0434*/ 	.word	0x00002a50


	//   ....[3]....
        /*0438*/ 	.word	0x00002a70


	//   ....[4]....
        /*043c*/ 	.word	0x00002a90


	//   ....[5]....
        /*0440*/ 	.word	0x00002ab0


	//   ....[6]....
        /*0444*/ 	.word	0x00002ad0


	//   ....[7]....
        /*0448*/ 	.word	0x00002fa0


	//   ....[8]....
        /*044c*/ 	.word	0x00002fb0


	//   ....[9]....
        /*0450*/ 	.word	0x00002fd0


	//   ....[10]....
        /*0454*/ 	.word	0x00002ff0


	//   ....[11]....
        /*0458*/ 	.word	0x00003040


	//   ....[12]....
        /*045c*/ 	.word	0x00003070


	//   ....[13]....
        /*0460*/ 	.word	0x000030b0


	//   ....[14]....
        /*0464*/ 	.word	0x000030f0


	//   ....[15]....
        /*0468*/ 	.word	0x000031e0


	//   ....[16]....
        /*046c*/ 	.word	0x00003240


	//   ....[17]....
        /*0470*/ 	.word	0x00003250


	//   ....[18]....
        /*0474*/ 	.word	0x00003270


	//   ....[19]....
        /*0478*/ 	.word	0x000032b0


	//   ....[20]....
        /*047c*/ 	.word	0x000032e0


	//   ....[21]....
        /*0480*/ 	.word	0x00003320


	//   ....[22]....
        /*0484*/ 	.word	0x00003340


	//   ....[23]....
        /*0488*/ 	.word	0x00003360


	//   ....[24]....
        /*048c*/ 	.word	0x000034a0


	//   ....[25]....
        /*0490*/ 	.word	0x000034d0


	//   ....[26]....
        /*0494*/ 	.word	0x000034e0


	//   ....[27]....
        /*0498*/ 	.word	0x00003500


	//   ....[28]....
        /*049c*/ 	.word	0x00003540


	//   ....[29]....
        /*04a0*/ 	.word	0x00003570


	//   ....[30]....
        /*04a4*/ 	.word	0x000035b0


	//   ....[31]....
        /*04a8*/ 	.word	0x000035d0


	//   ....[32]....
        /*04ac*/ 	.word	0x000035f0


	//   ....[33]....
        /*04b0*/ 	.word	0x00003720


	//   ....[34]....
        /*04b4*/ 	.word	0x00003740


	//   ....[35]....
        /*04b8*/ 	.word	0x00003750


	//   ....[36]....
        /*04bc*/ 	.word	0x00003770


	//   ....[37]....
        /*04c0*/ 	.word	0x000037b0


	//   ....[38]....
        /*04c4*/ 	.word	0x000037e0


	//   ....[39]....
        /*04c8*/ 	.word	0x00003820


	//   ....[40]....
        /*04cc*/ 	.word	0x00003840


	//   ....[41]....
        /*04d0*/ 	.word	0x00003860


	//   ....[42]....
        /*04d4*/ 	.word	0x000039a0


	//   ....[43]....
        /*04d8*/ 	.word	0x000039d0


	//   ....[44]....
        /*04dc*/ 	.word	0x000039e0


	//   ....[45]....
        /*04e0*/ 	.word	0x00003a00


	//   ....[46]....
        /*04e4*/ 	.word	0x00003a40


	//   ....[47]....
        /*04e8*/ 	.word	0x00003a70


	//   ....[48]....
        /*04ec*/ 	.word	0x00003ab0


	//   ....[49]....
        /*04f0*/ 	.word	0x00003ad0


	//   ....[50]....
        /*04f4*/ 	.word	0x00003af0


	//   ....[51]....
        /*04f8*/ 	.word	0x00003c20


	//   ....[52]....
        /*04fc*/ 	.word	0x00003c40


	//   ....[53]....
        /*0500*/ 	.word	0x00003c50


	//   ....[54]....
        /*0504*/ 	.word	0x00003c70


	//   ....[55]....
        /*0508*/ 	.word	0x00003cb0


	//   ....[56]....
        /*050c*/ 	.word	0x00003ce0


	//   ....[57]....
        /*0510*/ 	.word	0x00003d20


	//   ....[58]....
        /*0514*/ 	.word	0x00003d40


	//   ....[59]....
        /*0518*/ 	.word	0x00003d60


	//   ....[60]....
        /*051c*/ 	.word	0x00003ea0


	//   ....[61]....
        /*0520*/ 	.word	0x00003ed0


	//   ....[62]....
        /*0524*/ 	.word	0x00003ee0


	//   ....[63]....
        /*0528*/ 	.word	0x00003f00


	//   ....[64]....
        /*052c*/ 	.word	0x00003f40


	//   ....[65]....
        /*0530*/ 	.word	0x00003f70


	//   ....[66]....
        /*0534*/ 	.word	0x00003fb0


	//   ....[67]....
        /*0538*/ 	.word	0x00003fd0


	//   ....[68]....
        /*053c*/ 	.word	0x00003ff0


	//   ....[69]....
        /*0540*/ 	.word	0x00004120


	//   ....[70]....
        /*0544*/ 	.word	0x00004140


	//   ....[71]....
        /*0548*/ 	.word	0x00004150


	//   ....[72]....
        /*054c*/ 	.word	0x00004180


	//   ....[73]....
        /*0550*/ 	.word	0x000041a0


	//   ....[74]....
        /*0554*/ 	.word	0x000041f0


	//   ....[75]....
        /*0558*/ 	.word	0x00004210


	//   ....[76]....
        /*055c*/ 	.word	0x00004250


	//   ....[77]....
        /*0560*/ 	.word	0x00004270


	//   ....[78]....
        /*0564*/ 	.word	0x000043a0


	//   ....[79]....
        /*0568*/ 	.word	0x000043d0


	//   ....[80]....
        /*056c*/ 	.word	0x000043e0


	//   ....[81]....
        /*0570*/ 	.word	0x00004430


	//   ....[82]....
        /*0574*/ 	.word	0x00004460


	//   ....[83]....
        /*0578*/ 	.word	0x00004490


	//   ....[84]....
        /*057c*/ 	.word	0x000044c0


	//   ....[85]....
        /*0580*/ 	.word	0x000044f0


	//   ....[86]....
        /*0584*/ 	.word	0x00004520


	//   ....[87]....
        /*0588*/ 	.word	0x00004620


	//   ....[88]....
        /*058c*/ 	.word	0x00004640


	//   ....[89]....
        /*0590*/ 	.word	0x00004650


	//   ....[90]....
        /*0594*/ 	.word	0x000046a0


	//   ....[91]....
        /*0598*/ 	.word	0x000046d0


	//   ....[92]....
        /*059c*/ 	.word	0x000046e0


	//   ....[93]....
        /*05a0*/ 	.word	0x00004720


	//   ....[94]....
        /*05a4*/ 	.word	0x00004760


	//   ....[95]....
        /*05a8*/ 	.word	0x00004790


	//   ....[96]....
        /*05ac*/ 	.word	0x000048b0


	//   ....[97]....
        /*05b0*/ 	.word	0x000048e0


	//   ....[98]....
        /*05b4*/ 	.word	0x000048f0


	//   ....[99]....
        /*05b8*/ 	.word	0x00004940


	//   ....[100]....
        /*05bc*/ 	.word	0x00004970


	//   ....[101]....
        /*05c0*/ 	.word	0x000049a0


	//   ....[102]....
        /*05c4*/ 	.word	0x000049d0


	//   ....[103]....
        /*05c8*/ 	.word	0x00004a00


	//   ....[104]....
        /*05cc*/ 	.word	0x00004a30


	//   ....[105]....
        /*05d0*/ 	.word	0x00004b50


	//   ....[106]....
        /*05d4*/ 	.word	0x00004b80


	//   ....[107]....
        /*05d8*/ 	.word	0x00004b90


	//   ....[108]....
        /*05dc*/ 	.word	0x00004be0


	//   ....[109]....
        /*05e0*/ 	.word	0x00004c10


	//   ....[110]....
        /*05e4*/ 	.word	0x00004c40


	//   ....[111]....
        /*05e8*/ 	.word	0x00004c70


	//   ....[112]....
        /*05ec*/ 	.word	0x00004ca0


	//   ....[113]....
        /*05f0*/ 	.word	0x00004cd0


	//   ....[114]....
        /*05f4*/ 	.word	0x00004df0


	//   ....[115]....
        /*05f8*/ 	.word	0x00004e20


	//   ....[116]....
        /*05fc*/ 	.word	0x00004e30


	//   ....[117]....
        /*0600*/ 	.word	0x00004e80


	//   ....[118]....
        /*0604*/ 	.word	0x00004eb0


	//   ....[119]....
        /*0608*/ 	.word	0x00004ee0


	//   ....[120]....
        /*060c*/ 	.word	0x00004f10


	//   ....[121]....
        /*0610*/ 	.word	0x00004f40


	//   ....[122]....
        /*0614*/ 	.word	0x00004f70


	//   ....[123]....
        /*0618*/ 	.word	0x00005090


	//   ....[124]....
        /*061c*/ 	.word	0x000050c0


	//   ....[125]....
        /*0620*/ 	.word	0x000050d0


	//   ....[126]....
        /*0624*/ 	.word	0x00005120


	//   ....[127]....
        /*0628*/ 	.word	0x00005150


	//   ....[128]....
        /*062c*/ 	.word	0x00005180


	//   ....[129]....
        /*0630*/ 	.word	0x000051b0


	//   ....[130]....
        /*0634*/ 	.word	0x000051e0


	//   ....[131]....
        /*0638*/ 	.word	0x00005210


	//   ....[132]....
        /*063c*/ 	.word	0x00005330


	//   ....[133]....
        /*0640*/ 	.word	0x00005360


	//   ....[134]....
        /*0644*/ 	.word	0x00005370


	//   ....[135]....
        /*0648*/ 	.word	0x000053c0


	//   ....[136]....
        /*064c*/ 	.word	0x000053f0


	//   ....[137]....
        /*0650*/ 	.word	0x00005420


	//   ....[138]....
        /*0654*/ 	.word	0x00005450


	//   ....[139]....
        /*0658*/ 	.word	0x00005480


	//   ....[140]....
        /*065c*/ 	.word	0x000054b0


	//   ....[141]....
        /*0660*/ 	.word	0x000055d0


	//   ....[142]....
        /*0664*/ 	.word	0x00005600


	//   ....[143]....
        /*0668*/ 	.word	0x00005610


	//   ....[144]....
        /*066c*/ 	.word	0x00005660


	//   ....[145]....
        /*0670*/ 	.word	0x00005690


	//   ....[146]....
        /*0674*/ 	.word	0x000056c0


	//   ....[147]....
        /*0678*/ 	.word	0x000056f0


	//   ....[148]....
        /*067c*/ 	.word	0x00005720


	//   ....[149]....
        /*0680*/ 	.word	0x00005750


	//   ....[150]....
        /*0684*/ 	.word	0x00005870


	//   ....[151]....
        /*0688*/ 	.word	0x000058a0


	//   ....[152]....
        /*068c*/ 	.word	0x000058b0


	//   ....[153]....
        /*0690*/ 	.word	0x00005900


	//   ....[154]....
        /*0694*/ 	.word	0x00005930


	//   ....[155]....
        /*0698*/ 	.word	0x00005960


	//   ....[156]....
        /*069c*/ 	.word	0x00005990


	//   ....[157]....
        /*06a0*/ 	.word	0x000059c0


	//   ....[158]....
        /*06a4*/ 	.word	0x000059f0


	//   ....[159]....
        /*06a8*/ 	.word	0x00005b00


	//   ....[160]....
        /*06ac*/ 	.word	0x00005b20


	//   ....[161]....
        /*06b0*/ 	.word	0x00005b30


	//   ....[162]....
        /*06b4*/ 	.word	0x00005b60


	//   ....[163]....
        /*06b8*/ 	.word	0x00005b80


	//   ....[164]....
        /*06bc*/ 	.word	0x00005bd0


	//   ....[165]....
        /*06c0*/ 	.word	0x00005c00


	//   ....[166]....
        /*06c4*/ 	.word	0x00005c50


	//   ....[167]....
        /*06c8*/ 	.word	0x00005c80


	//   ....[168]....
        /*06cc*/ 	.word	0x00005da0


	//   ....[169]....
        /*06d0*/ 	.word	0x00006200


	//   ....[170]....
        /*06d4*/ 	.word	0x00006590


	//   ....[171]....
        /*06d8*/ 	.word	0x00006690


	//   ....[172]....
        /*06dc*/ 	.word	0x00006790


	//   ....[173]....
        /*06e0*/ 	.word	0x00006890


	//   ....[174]....
        /*06e4*/ 	.word	0x00006990


	//   ....[175]....
        /*06e8*/ 	.word	0x00006a90


	//   ....[176]....
        /*06ec*/ 	.word	0x00006b90


	//   ....[177]....
        /*06f0*/ 	.word	0x00006c90


	//   ....[178]....
        /*06f4*/ 	.word	0x00006d90


	//   ....[179]....
        /*06f8*/ 	.word	0x00006e90


	//   ....[180]....
        /*06fc*/ 	.word	0x00006f90


	//   ....[181]....
        /*0700*/ 	.word	0x00007090


	//   ....[182]....
        /*0704*/ 	.word	0x00007190


	//   ....[183]....
        /*0708*/ 	.word	0x00007290


	//   ....[184]....
        /*070c*/ 	.word	0x00007390


	//   ....[185]....
        /*0710*/ 	.word	0x00007490


	//   ....[186]....
        /*0714*/ 	.word	0x00007590


	//   ....[187]....
        /*0718*/ 	.word	0x00007690


	//   ....[188]....
        /*071c*/ 	.word	0x000078d0


	//   ....[189]....
        /*0720*/ 	.word	0x00007a50


	//   ....[190]....
        /*0724*/ 	.word	0x00007bd0


	//   ....[191]....
        /*0728*/ 	.word	0x00007d50


	//   ....[192]....
        /*072c*/ 	.word	0x00007ed0


	//   ....[193]....
        /*0730*/ 	.word	0x00008050


	//   ....[194]....
        /*0734*/ 	.word	0x000081d0


	//   ....[195]....
        /*0738*/ 	.word	0x00008350


	//   ....[196]....
        /*073c*/ 	.word	0x000084d0


	//   ....[197]....
        /*0740*/ 	.word	0x00008650


	//   ....[198]....
        /*0744*/ 	.word	0x000087d0


	//   ....[199]....
        /*0748*/ 	.word	0x00008940


	//   ....[200]....
        /*074c*/ 	.word	0x00008aa0


	//   ....[201]....
        /*0750*/ 	.word	0x00008c00


	//   ....[202]....
        /*0754*/ 	.word	0x00008d60


	//   ....[203]....
        /*0758*/ 	.word	0x00008ec0


	//   ....[204]....
        /*075c*/ 	.word	0x00009020


	//   ....[205]....
        /*0760*/ 	.word	0x000091a0


	//   ....[206]....
        /*0764*/ 	.word	0x00009210


	//   ....[207]....
        /*0768*/ 	.word	0x00009280


	//   ....[208]....
        /*076c*/ 	.word	0x000092f0


	//   ....[209]....
        /*0770*/ 	.word	0x00009360


	//   ....[210]....
        /*0774*/ 	.word	0x000093d0


	//----- nvinfo : EIATTR_VRC_CTA_INIT_COUNT
	.align		4
.L_332:
        /*0778*/ 	.byte	0x02, 0x4a
	.zero		1
	.zero		1


	//----- nvinfo : EIATTR_EXIT_INSTR_OFFSETS
	.align		4
        /*077c*/ 	.byte	0x04, 0x1c
        /*077e*/ 	.short	(.L_334 - .L_333)


	//   ....[0]....
.L_333:
        /*0780*/ 	.word	0x00002460


	//   ....[1]....
        /*0784*/ 	.word	0x00002840


	//   ....[2]....
        /*0788*/ 	.word	0x00002860


	//   ....[3]....
        /*078c*/ 	.word	0x000076a0


	//   ....[4]....
        /*0790*/ 	.word	0x000091b0


	//----- nvinfo : EIATTR_MAX_THREADS
	.align		4
.L_334:
        /*0794*/ 	.byte	0x04, 0x05
        /*0796*/ 	.short	(.L_336 - .L_335)
.L_335:
        /*0798*/ 	.word	0x00000180
        /*079c*/ 	.word	0x00000001
        /*07a0*/ 	.word	0x00000001


	//----- nvinfo : EIATTR_CRS_STACK_SIZE
	.align		4
.L_336:
        /*07a4*/ 	.byte	0x04, 0x1e
        /*07a6*/ 	.short	(.L_338 - .L_337)
.L_337:
        /*07a8*/ 	.word	0x00000000


	//----- nvinfo : EIATTR_CBANK_PARAM_SIZE
	.align		4
.L_338:
        /*07ac*/ 	.byte	0x03, 0x19
        /*07ae*/ 	.short	0x004d


	//----- nvinfo : EIATTR_PARAM_CBANK
	.align		4
        /*07b0*/ 	.byte	0x04, 0x0a
        /*07b2*/ 	.short	(.L_340 - .L_339)
	.align		4
.L_339:
        /*07b4*/ 	.word	index@(.nv.constant0._ZN3cub18CUB_300001_SM_10006detail10radix_sort29DeviceRadixSortOnesweepKernelINS1_5radix10policy_hubIfNS0_8NullTypeEyE10Policy1000ELNS0_9SortOrderE0EfS6_yiiNS1_21identity_decomposer_tEEEvPT5_SC_PT3_PKSD_PT1_PKSH_PT2_PKSL_T4_iiT6_)
        /*07b8*/ 	.short	0x0380
        /*07ba*/ 	.short	0x004d


	//----- nvinfo : EIATTR_SW_WAR
	.align		4
.L_340:
        /*07bc*/ 	.byte	0x04, 0x36
        /*07be*/ 	.short	(.L_342 - .L_341)
.L_341:
        /*07c0*/ 	.word	0x00000008
.L_342:


//--------------------- .nv.info._ZN3cub18CUB_300001_SM_10006detail10radix_sort33DeviceRadixSortExclusiveSumKernelINS1_5radix10policy_hubIfNS0_8NullTypeEyE10Policy1000EyEEvPT0_ --------------------------
	.section	.nv.info._ZN3cub18CUB_300001_SM_10006detail10radix_sort33DeviceRadixSortExclusiveSumKernelINS1_5radix10policy_hubIfNS0_8NullTypeEyE10Policy1000EyEEvPT0_,"",@"SHT_CUDA_INFO"
	.sectionflags	@""
	.align	4


	//----- nvinfo : EIATTR_CUDA_API_VERSION
	.align		4
        /*0000*/ 	.byte	0x04, 0x37
        /*0002*/ 	.short	(.L_344 - .L_343)
.L_343:
        /*0004*/ 	.word	0x00000082


	//----- nvinfo : EIATTR_KPARAM_INFO
	.align		4
.L_344:
        /*0008*/ 	.byte	0x04, 0x17
        /*000a*/ 	.short	(.L_346 - .L_345)
.L_345:
        /*000c*/ 	.word	0x00000000
        /*0010*/ 	.short	0x0000
        /*0012*/ 	.short	0x0000
        /*0014*/ 	.byte	0x00, 0xf5, 0x21, 0x00


	//----- nvinfo : EIATTR_SPARSE_MMA_MASK
	.align		4
.L_346:
        /*0018*/ 	.byte	0x03, 0x50
        /*001a*/ 	.short	0x0000


	//----- nvinfo : EIATTR_MAXREG_COUNT
	.align		4
        /*001c*/ 	.byte	0x03, 0x1b
        /*001e*/ 	.short	0x00ff


	//----- nvinfo : EIATTR_NUM_BARRIERS
	.align		4
        /*0020*/ 	.byte	0x02, 0x4c
        /*0022*/ 	.byte	0x01
	.zero		1


	//----- nvinfo : EIATTR_MERCURY_ISA_VERSION
	.align		4
        /*0024*/ 	.byte	0x03, 0x5f
        /*0026*/ 	.short	0x0101


	//----- nvinfo : EIATTR_COOP_GROUP_MASK_REGIDS
	.align		4
        /*0028*/ 	.byte	0x04, 0x29
        /*002a*/ 	.short	(.L_348 - .L_347)


	//   ....[0]....
.L_347:
        /*002c*/ 	.word	0xffffffff


	//   ....[1]....
        /*0030*/ 	.word	0xffffffff


	//   ....[2]....
        /*0034*/ 	.word	0xffffffff


	//   ....[3]....
        /*0038*/ 	.word	0xffffffff


	//   ....[4]....
        /*003c*/ 	.word	0xffffffff


	//   ....[5]....
        /*0040*/ 	.word	0xffffffff


	//   ....[6]....
        /*0044*/ 	.word	0xffffffff


	//   ....[7]....
        /*0048*/ 	.word	0xffffffff


	//   ....[8]....
        /*004c*/ 	.word	0xffffffff


	//   ....[9]....
        /*0050*/ 	.word	0xffffffff


	//   ....[10]....
        /*0054*/ 	.word	0x05000015


	//   ....[11]....
        /*0058*/ 	.word	0x05000015


	//   ....[12]....
        /*005c*/ 	.word	0x05000015


	//   ....[13]....
        /*0060*/ 	.word	0x05000015


	//   ....[14]....
        /*0064*/ 	.word	0x05000015


	//   ....[15]....
        /*0068*/ 	.word	0x05000015


	//   ....[16]....
        /*006c*/ 	.word	0x05000015


	//   ....[17]....
        /*0070*/ 	.word	0x05000015


	//   ....[18]....
        /*0074*/ 	.word	0x05000015


	//   ....[19]....
        /*0078*/ 	.word	0x05000015


	//----- nvinfo : EIATTR_COOP_GROUP_INSTR_OFFSETS
	.align		4
.L_348:
        /*007c*/ 	.byte	0x04, 0x28
        /*007e*/ 	.short	(.L_350 - .L_349)


	//   ....[0]....
.L_349:
        /*0080*/ 	.word	0x00000250


	//   ....[1]....
        /*0084*/ 	.word	0x00000260


	//   ....[2]....
        /*0088*/ 	.word	0x000002a0


	//   ....[3]....
        /*008c*/ 	.word	0x000002c0


	//   ....[4]....
        /*0090*/ 	.word	0x00000310


	//   ....[5]....
        /*0094*/ 	.word	0x00000320


	//   ....[6]....
        /*0098*/ 	.word	0x00000360


	//   ....[7]....
        /*009c*/ 	.word	0x00000380


	//   ....[8]....
        /*00a0*/ 	.word	0x000003d0


	//   ....[9]....
        /*00a4*/ 	.word	0x000003e0


	//   ....[10]....
        /*00a8*/ 	.word	0x00000660


	//   ....[11]....
        /*00ac*/ 	.word	0x000006b0


	//   ....[12]....
        /*00b0*/ 	.word	0x00000740


	//   ....[13]....
        /*00b4*/ 	.word	0x00000790


	//   ....[14]....
        /*00b8*/ 	.word	0x00000820


	//   ....[15]....
        /*00bc*/ 	.word	0x00000870


	//   ....[16]....
        /*00c0*/ 	.word	0x00000900


	//   ....[17]....
        /*00c4*/ 	.word	0x00000950


	//   ....[18]....
        /*00c8*/ 	.word	0x000009e0


	//   ....[19]....
        /*00cc*/ 	.word	0x00000a30


	//----- nvinfo : EIATTR_VRC_CTA_INIT_COUNT
	.align		4
.L_350:
        /*00d0*/ 	.byte	0x02, 0x4a
	.zero		1
	.zero		1


	//----- nvinfo : EIATTR_EXIT_INSTR_OFFSETS
	.align		4
        /*00d4*/ 	.byte	0x04, 0x1c
        /*00d6*/ 	.short	(.L_352 - .L_351)


	//   ....[0]....
.L_351:
        /*00d8*/ 	.word	0x000005d0


	//   ....[1]....
        /*00dc*/ 	.word	0x00000600


	//----- nvinfo : EIATTR_CRS_STACK_SIZE
	.align		4
.L_352:
        /*00e0*/ 	.byte	0x04, 0x1e
        /*00e2*/ 	.short	(.L_354 - .L_353)
.L_353:
        /*00e4*/ 	.word	0x00000000


	//----- nvinfo : EIATTR_CBANK_PARAM_SIZE
	.align		4
.L_354:
        /*00e8*/ 	.byte	0x03, 0x19
        /*00ea*/ 	.short	0x0008


	//----- nvinfo : EIATTR_PARAM_CBANK
	.align		4
        /*00ec*/ 	.byte	0x04, 0x0a
        /*00ee*/ 	.short	(.L_356 - .L_355)
	.align		4
.L_355:
        /*00f0*/ 	.word	index@(.nv.constant0._ZN3cub18CUB_300001_SM_10006detail10radix_sort33DeviceRadixSortExclusiveSumKernelINS1_5radix10policy_hubIfNS0_8NullTypeEyE10Policy1000EyEEvPT0_)
        /*00f4*/ 	.short	0x0380
        /*00f6*/ 	.short	0x0008


	//----- nvinfo : EIATTR_SW_WAR
	.align		4
.L_356:
        /*00f8*/ 	.byte	0x04, 0x36
        /*00fa*/ 	.short	(.L_358 - .L_357)
.L_357:
        /*00fc*/ 	.word	0x00000008
.L_358:


//--------------------- .nv.info._ZN3cub18CUB_300001_SM_10006detail10radix_sort30DeviceRadixSortHistogramKernelINS1_5radix10policy_hubIfNS0_8NullTypeEyE10Policy1000ELNS0_9SortOrderE0EfyNS1_21identity_decomposer_tEEEvPT2_PKT1_SB_iiT3_ --------------------------
	.section	.nv.info._ZN3cub18CUB_300001_SM_10006detail10radix_sort30DeviceRadixSortHistogramKernelINS1_5radix10policy_hubIfNS0_8NullTypeEyE10Policy1000ELNS0_9SortOrderE0EfyNS1_21identity_decomposer_tEEEvPT2_PKT1_SB_iiT3_,"",@"SHT_CUDA_INFO"
	.sectionflags	@""
	.align	4


	//----- nvinfo : EIATTR_CUDA_API_VERSION
	.align		4
        /*0000*/ 	.byte	0x04, 0x37
        /*0002*/ 	.short	(.L_360 - .L_359)
.L_359:
        /*0004*/ 	.word	0x00000082


	//----- nvinfo : EIATTR_KPARAM_INFO
	.align		4
.L_360:
        /*0008*/ 	.byte	0x04, 0x17
        /*000a*/ 	.short	(.L_362 - .L_361)
.L_361:
        /*000c*/ 	.word	0x00000000
        /*0010*/ 	.short	0x0005
        /*0012*/ 	.short	0x0020
        /*0014*/ 	.byte	0x00, 0xf0, 0x05, 0x00


	//----- nvinfo : EIATTR_KPARAM_INFO
	.align		4
.L_362:
        /*0018*/ 	.byte	0x04, 0x17
        /*001a*/ 	.short	(.L_364 - .L_363)
.L_363:
        /*001c*/ 	.word	0x00000000
        /*0020*/ 	.short	0x0004
        /*0022*/ 	.short	0x001c
        /*0024*/ 	.byte	0x00, 0xf0, 0x11, 0x00


	//----- nvinfo : EIATTR_KPARAM_INFO
	.align		4
.L_364:
        /*0028*/ 	.byte	0x04, 0x17
        /*002a*/ 	.short	(.L_366 - .L_365)
.L_365:
        /*002c*/ 	.word	0x00000000
        /*0030*/ 	.short	0x0003
        /*0032*/ 	.short	0x0018
        /*0034*/ 	.byte	0x00, 0xf0, 0x11, 0x00


	//----- nvinfo : EIATTR_KPARAM_INFO
	.align		4
.L_366:
        /*0038*/ 	.byte	0x04, 0x17
        /*003a*/ 	.short	(.L_368 - .L_367)
.L_367:
        /*003c*/ 	.word	0x00000000
        /*0040*/ 	.short	0x0002
        /*0042*/ 	.short	0x0010
        /*0044*/ 	.byte	0x00, 0xf0, 0x21, 0x00


	//----- nvinfo : EIATTR_KPARAM_INFO
	.align		4
.L_368:
        /*0048*/ 	.byte	0x04, 0x17
        /*004a*/ 	.short	(.L_370 - .L_369)
.L_369:
        /*004c*/ 	.word	0x00000000
        /*0050*/ 	.short	0x0001
        /*0052*/ 	.short	0x0008
        /*0054*/ 	.byte	0x00, 0xf5, 0x21, 0x00


	//----- nvinfo : EIATTR_KPARAM_INFO
	.align		4
.L_370:
        /*0058*/ 	.byte	0x04, 0x17
        /*005a*/ 	.short	(.L_372 - .L_371)
.L_371:
        /*005c*/ 	.word	0x00000000
        /*0060*/ 	.short	0x0000
        /*0062*/ 	.short	0x0000
        /*0064*/ 	.byte	0x00, 0xf5, 0x21, 0x00


	//----- nvinfo : EIATTR_SPARSE_MMA_MASK
	.align		4
.L_372:
        /*0068*/ 	.byte	0x03, 0x50
        /*006a*/ 	.short	0x0000


	//----- nvinfo : EIATTR_MAXREG_COUNT
	.align		4
        /*006c*/ 	.byte	0x03, 0x1b
        /*006e*/ 	.short	0x00ff


	//----- nvinfo : EIATTR_NUM_BARRIERS
	.align		4
        /*0070*/ 	.byte	0x02, 0x4c
        /*0072*/ 	.byte	0x01
	.zero		1


	//----- nvinfo : EIATTR_MERCURY_ISA_VERSION
	.align		4
        /*0074*/ 	.byte	0x03, 0x5f
        /*0076*/ 	.short	0x0101


	//----- nvinfo : EIATTR_VRC_CTA_INIT_COUNT
	.align		4
        /*0078*/ 	.byte	0x02, 0x4a
	.zero		1
	.zero		1


	//----- nvinfo : EIATTR_EXIT_INSTR_OFFSETS
	.align		4
        /*007c*/ 	.byte	0x04, 0x1c
        /*007e*/ 	.short	(.L_374 - .L_373)


	//   ....[0]....
.L_373:
        /*0080*/ 	.word	0x00000040


	//   ....[1]....
        /*0084*/ 	.word	0x00003310


	//----- nvinfo : EIATTR_MAX_THREADS
	.align		4
.L_374:
        /*0088*/ 	.byte	0x04, 0x05
        /*008a*/ 	.short	(.L_376 - .L_375)
.L_375:
        /*008c*/ 	.word	0x00000080
        /*0090*/ 	.word	0x00000001
        /*0094*/ 	.word	0x00000001


	//----- nvinfo : EIATTR_CRS_STACK_SIZE
	.align		4
.L_376:
        /*0098*/ 	.byte	0x04, 0x1e
        /*009a*/ 	.short	(.L_378 - .L_377)
.L_377:
        /*009c*/ 	.word	0x00000000


	//----- nvinfo : EIATTR_CBANK_PARAM_SIZE
	.align		4
.L_378:
        /*00a0*/ 	.byte	0x03, 0x19
        /*00a2*/ 	.short	0x0021


	//----- nvinfo : EIATTR_PARAM_CBANK
	.align		4
        /*00a4*/ 	.byte	0x04, 0x0a
        /*00a6*/ 	.short	(.L_380 - .L_379)
	.align		4
.L_379:
        /*00a8*/ 	.word	index@(.nv.constant0._ZN3cub18CUB_300001_SM_10006detail10radix_sort30DeviceRadixSortHistogramKernelINS1_5radix10policy_hubIfNS0_8NullTypeEyE10Policy1000ELNS0_9SortOrderE0EfyNS1_21identity_decomposer_tEEEvPT2_PKT1_SB_iiT3_)
        /*00ac*/ 	.short	0x0380
        /*00ae*/ 	.short	0x0021


	//----- nvinfo : EIATTR_SW_WAR
	.align		4
.L_380:
        /*00b0*/ 	.byte	0x04, 0x36
        /*00b2*/ 	.short	(.L_382 - .L_381)
.L_381:
        /*00b4*/ 	.word	0x00000008
.L_382:


//--------------------- .nv.info._ZN3cub18CUB_300001_SM_10006detail10radix_sort31DeviceRadixSortSingleTileKernelINS1_5radix10policy_hubIfNS0_8NullTypeEyE10Policy1000ELNS0_9SortOrderE0EfS6_yNS1_21identity_decomposer_tEEEvPKT1_PSB_PKT2_PSF_T3_iiT4_ --------------------------
	.section	.nv.info._ZN3cub18CUB_300001_SM_10006detail10radix_sort31DeviceRadixSortSingleTileKernelINS1_5radix10policy_hubIfNS0_8NullTypeEyE10Policy1000ELNS0_9SortOrderE0EfS6_yNS1_21identity_decomposer_tEEEvPKT1_PSB_PKT2_PSF_T3_iiT4_,"",@"SHT_CUDA_INFO"
	.sectionflags	@""
	.align	4


	//----- nvinfo : EIATTR_CUDA_API_VERSION
	.align		4
        /*0000*/ 	.byte	0x04, 0x37
        /*0002*/ 	.short	(.L_384 - .L_383)
.L_383:
        /*0004*/ 	.word	0x00000082


	//----- nvinfo : EIATTR_KPARAM_INFO
	.align		4
.L_384:
        /*0008*/ 	.byte	0x04, 0x17
        /*000a*/ 	.short	(.L_386 - .L_385)
.L_385:
        /*000c*/ 	.word	0x00000000
        /*0010*/ 	.short	0x0007
        /*0012*/ 	.short	0x0030
        /*0014*/ 	.byte	0x00, 0xf0, 0x05, 0x00


	//----- nvinfo : EIATTR_KPARAM_INFO
	.align		4
.L_386:
        /*0018*/ 	.byte	0x04, 0x17
        /*001a*/ 	.short	(.L_388 - .L_387)
.L_387:
        /*001c*/ 	.word	0x00000000
        /*0020*/ 	.short	0x0006
        /*0022*/ 	.short	0x002c
        /*0024*/ 	.byte	0x00, 0xf0, 0x11, 0x00


	//----- nvinfo : EIATTR_KPARAM_INFO
	.align		4
.L_388:
        /*0028*/ 	.byte	0x04, 0x17
        /*002a*/ 	.short	(.L_390 - .L_389)
.L_389:
        /*002c*/ 	.word	0x00000000
        /*0030*/ 	.short	0x0005
        /*0032*/ 	.short	0x0028
        /*0034*/ 	.byte	0x00, 0xf0, 0x11, 0x00


	//----- nvinfo : EIATTR_KPARAM_INFO
	.align		4
.L_390:
        /*0038*/ 	.byte	0x04, 0x17
        /*003a*/ 	.short	(.L_392 - .L_391)
.L_391:
        /*003c*/ 	.word	0x00000000
        /*0040*/ 	.short	0x0004
        /*0042*/ 	.short	0x0020
        /*0044*/ 	.byte	0x00, 0xf0, 0x21, 0x00


	//----- nvinfo : EIATTR_KPARAM_INFO
	.align		4
.L_392:
        /*0048*/ 	.byte	0x04, 0x17
        /*004a*/ 	.short	(.L_394 - .L_393)
.L_393:
        /*004c*/ 	.word	0x00000000
        /*0050*/ 	.short	0x0003
        /*0052*/ 	.short	0x0018
        /*0054*/ 	.byte	0x00, 0xf5, 0x21, 0x00


	//----- nvinfo : EIATTR_KPARAM_INFO
	.align		4
.L_394:
        /*0058*/ 	.byte	0x04, 0x17
        /*005a*/ 	.short	(.L_396 - .L_395)
.L_395:
        /*005c*/ 	.word	0x00000000
        /*0060*/ 	.short	0x0002
        /*0062*/ 	.short	0x0010
        /*0064*/ 	.byte	0x00, 0xf5, 0x21, 0x00


	//----- nvinfo : EIATTR_KPARAM_INFO
	.align		4
.L_396:
        /*0068*/ 	.byte	0x04, 0x17
        /*006a*/ 	.short	(.L_398 - .L_397)
.L_397:
        /*006c*/ 	.word	0x00000000
        /*0070*/ 	.short	0x0001
        /*0072*/ 	.short	0x0008
        /*0074*/ 	.byte	0x00, 0xf5, 0x21, 0x00


	//----- nvinfo : EIATTR_KPARAM_INFO
	.align		4
.L_398:
        /*0078*/ 	.byte	0x04, 0x17
        /*007a*/ 	.short	(.L_400 - .L_399)
.L_399:
        /*007c*/ 	.word	0x00000000
        /*0080*/ 	.short	0x0000
        /*0082*/ 	.short	0x0000
        /*0084*/ 	.byte	0x00, 0xf5, 0x21, 0x00


	//----- nvinfo : EIATTR_SPARSE_MMA_MASK
	.align		4
.L_400:
        /*0088*/ 	.byte	0x03, 0x50
        /*008a*/ 	.short	0x0000


	//----- nvinfo : EIATTR_MAXREG_COUNT
	.align		4
        /*008c*/ 	.byte	0x03, 0x1b
        /*008e*/ 	.short	0x00ff


	//----- nvinfo : EIATTR_NUM_BARRIERS
	.align		4
        /*0090*/ 	.byte	0x02, 0x4c
        /*0092*/ 	.byte	0x01
	.zero		1


	//----- nvinfo : EIATTR_MERCURY_ISA_VERSION
	.align		4
        /*0094*/ 	.byte	0x03, 0x5f
        /*0096*/ 	.short	0x0101


	//----- nvinfo : EIATTR_COOP_GROUP_MASK_REGIDS
	.align		4
        /*0098*/ 	.byte	0x04, 0x29
        /*009a*/ 	.short	(.L_402 - .L_401)


	//   ....[0]....
.L_401:
        /*009c*/ 	.word	0xffffffff


	//   ....[1]....
        /*00a0*/ 	.word	0xffffffff


	//   ....[2]....
        /*00a4*/ 	.word	0xffffffff


	//   ....[3]....
        /*00a8*/ 	.word	0xffffffff


	//   ....[4]....
        /*00ac*/ 	.word	0xffffffff


	//----- nvinfo : EIATTR_COOP_GROUP_INSTR_OFFSETS
	.align		4
.L_402:
        /*00b0*/ 	.byte	0x04, 0x28
        /*00b2*/ 	.short	(.L_404 - .L_403)


	//   ....[0]....
.L_403:
        /*00b4*/ 	.word	0x00001ec0


	//   ....[1]....
        /*00b8*/ 	.word	0x00001ee0


	//   ....[2]....
        /*00bc*/ 	.word	0x00001f00


	//   ....[3]....
        /*00c0*/ 	.word	0x00001f20


	//   ....[4]....
        /*00c4*/ 	.word	0x00001f40


	//----- nvinfo : EIATTR_VRC_CTA_INIT_COUNT
	.align		4
.L_404:
        /*00c8*/ 	.byte	0x02, 0x4a
	.zero		1
	.zero		1


	//----- nvinfo : EIATTR_EXIT_INSTR_OFFSETS
	.align		4
        /*00cc*/ 	.byte	0x04, 0x1c
        /*00ce*/ 	.short	(.L_406 - .L_405)


	//   ....[0]....
.L_405:
        /*00d0*/ 	.word	0x00003910


	//   ....[1]....
        /*00d4*/ 	.word	0x00003980


	//----- nvinfo : EIATTR_MAX_THREADS
	.align		4
.L_406:
        /*00d8*/ 	.byte	0x04, 0x05
        /*00da*/ 	.short	(.L_408 - .L_407)
.L_407:
        /*00dc*/ 	.word	0x00000100
        /*00e0*/ 	.word	0x00000001
        /*00e4*/ 	.word	0x00000001


	//----- nvinfo : EIATTR_CBANK_PARAM_SIZE
	.align		4
.L_408:
        /*00e8*/ 	.byte	0x03, 0x19
        /*00ea*/ 	.short	0x0031


	//----- nvinfo : EIATTR_PARAM_CBANK
	.align		4
        /*00ec*/ 	.byte	0x04, 0x0a
        /*00ee*/ 	.short	(.L_410 - .L_409)
	.align		4
.L_409:
        /*00f0*/ 	.word	index@(.nv.constant0._ZN3cub18CUB_300001_SM_10006detail10radix_sort31DeviceRadixSortSingleTileKernelINS1_5radix10policy_hubIfNS0_8NullTypeEyE10Policy1000ELNS0_9SortOrderE0EfS6_yNS1_21identity_decomposer_tEEEvPKT1_PSB_PKT2_PSF_T3_iiT4_)
        /*00f4*/ 	.short	0x0380
        /*00f6*/ 	.short	0x0031


	//----- nvinfo : EIATTR_SW_WAR
	.align		4
.L_410:
        /*00f8*/ 	.byte	0x04, 0x36
        /*00fa*/ 	.short	(.L_412 - .L_411)
.L_411:
        /*00fc*/ 	.word	0x00000008
.L_412:


//--------------------- .nv.info._ZN3cub18CUB_300001_SM_10006detail10radix_sort29DeviceRadixSortOnesweepKernelINS1_5radix10policy_hubIiNS0_8NullTypeEyE10Policy1000ELNS0_9SortOrderE1EiS6_yiiNS1_21identity_decomposer_tEEEvPT5_SC_PT3_PKSD_PT1_PKSH_PT2_PKSL_T4_iiT6_ --------------------------
	.section	.nv.info._ZN3cub18CUB_300001_SM_10006detail10radix_sort29DeviceRadixSortOnesweepKernelINS1_5radix10policy_hubIiNS0_8NullTypeEyE10Policy1000ELNS0_9SortOrderE1EiS6_yiiNS1_21identity_decomposer_tEEEvPT5_SC_PT3_PKSD_PT1_PKSH_PT2_PKSL_T4_iiT6_,"",@"SHT_CUDA_INFO"
	.sectionflags	@""
	.align	4


	//----- nvinfo : EIATTR_CUDA_API_VERSION
	.align		4
        /*0000*/ 	.byte	0x04, 0x37
        /*0002*/ 	.short	(.L_414 - .L_413)
.L_413:
        /*0004*/ 	.word	0x00000082


	//----- nvinfo : EIATTR_KPARAM_INFO
	.align		4
.L_414:
        /*0008*/ 	.byte	0x04, 0x17
        /*000a*/ 	.short	(.L_416 - .L_415)
.L_415:
        /*000c*/ 	.word	0x00000000
        /*0010*/ 	.short	0x000b
        /*0012*/ 	.short	0x004c
        /*0014*/ 	.byte	0x00, 0xf0, 0x05, 0x00


	//----- nvinfo : EIATTR_KPARAM_INFO
	.align		4
.L_416:
        /*0018*/ 	.byte	0x04, 0x17
        /*001a*/ 	.short	(.L_418 - .L_417)
.L_417:
        /*001c*/ 	.word	0x00000000
        /*0020*/ 	.short	0x000a
        /*0022*/ 	.short	0x0048
        /*0024*/ 	.byte	0x00, 0xf0, 0x11, 0x00


	//----- nvinfo : EIATTR_KPARAM_INFO
	.align		4
.L_418:
        /*0028*/ 	.byte	0x04, 0x17
        /*002a*/ 	.short	(.L_420 - .L_419)
.L_419:
        /*002c*/ 	.word	0x00000000
        /*0030*/ 	.short	0x0009
        /*0032*/ 	.short	0x0044
        /*0034*/ 	.byte	0x00, 0xf0, 0x11, 0x00


	//----- nvinfo : EIATTR_KPARAM_INFO
	.align		4
.L_420:
        /*0038*/ 	.byte	0x04, 0x17
        /*003a*/ 	.short	(.L_422 - .L_421)
.L_421:
        /*003c*/ 	.word	0x00000000
        /*0040*/ 	.short	0x0008
        /*0042*/ 	.short	0x0040
        /*0044*/ 	.byte	0x00, 0xf0, 0x11, 0x00


	//----- nvinfo : EIATTR_KPARAM_INFO
	.align		4
.L_422:
        /*0048*/ 	.byte	0x04, 0x17
        /*004a*/ 	.short	(.L_424 - .L_423)
.L_423:
        /*004c*/ 	.word	0x00000000
        /*0050*/ 	.short	0x0007
        /*0052*/ 	.short	0x0038
        /*0054*/ 	.byte	0x00, 0xf5, 0x21, 0x00


	//----- nvinfo : EIATTR_KPARAM_INFO
	.align		4
.L_424:
        /*0058*/ 	.byte	0x04, 0x17
        /*005a*/ 	.short	(.L_426 - .L_425)
.L_425:
        /*005c*/ 	.word	0x00000000
        /*0060*/ 	.short	0x0006
        /*0062*/ 	.short	0x0030
        /*0064*/ 	.byte	0x00, 0xf5, 0x21, 0x00


	//----- nvinfo : EIATTR_KPARAM_INFO
	.align		4
.L_426:
        /*0068*/ 	.byte	0x04, 0x17
        /*006a*/ 	.short	(.L_428 - .L_427)
.L_427:
        /*006c*/ 	.word	0x00000000
        /*0070*/ 	.short	0x0005
        /*0072*/ 	.short	0x0028
        /*0074*/ 	.byte	0x00, 0xf5, 0x21, 0x00


	//----- nvinfo : EIATTR_KPARAM_INFO
	.align		4
.L_428:
        /*0078*/ 	.byte	0x04, 0x17
        /*007a*/ 	.short	(.L_430 - .L_429)
.L_429:
        /*007c*/ 	.word	0x00000000
        /*0080*/ 	.short	0x0004
        /*0082*/ 	.short	0x0020
        /*0084*/ 	.byte	0x00, 0xf5, 0x21, 0x00


	//----- nvinfo : EIATTR_KPARAM_INFO
	.align		4
.L_430:
        /*0088*/ 	.byte	0x04, 0x17
        /*008a*/ 	.short	(.L_432 - .L_431)
.L_431:
        /*008c*/ 	.word	0x00000000
        /*0090*/ 	.short	0x0003
        /*0092*/ 	.short	0x0018
        /*0094*/ 	.byte	0x00, 0xf5, 0x21, 0x00


	//----- nvinfo : EIATTR_KPARAM_INFO
	.align		4
.L_432:
        /*0098*/ 	.byte	0x04, 0x17
        /*009a*/ 	.short	(.L_434 - .L_433)
.L_433:
        /*009c*/ 	.word	0x00000000
        /*00a0*/ 	.short	0x0002
        /*00a2*/ 	.short	0x0010
        /*00a4*/ 	.byte	0x00, 0xf5, 0x21, 0x00


	//----- nvinfo : EIATTR_KPARAM_INFO
	.align		4
.L_434:
        /*00a8*/ 	.byte	0x04, 0x17
        /*00aa*/ 	.short	(.L_436 - .L_435)
.L_435:
        /*00ac*/ 	.word	0x00000000
        /*00b0*/ 	.short	0x0001
        /*00b2*/ 	.short	0x0008
        /*00b4*/ 	.byte	0x00, 0xf5, 0x21, 0x00


	//----- nvinfo : EIATTR_KPARAM_INFO
	.align		4
.L_436:
        /*00b8*/ 	.byte	0x04, 0x17
        /*00ba*/ 	.short	(.L_438 - .L_437)
.L_437:
        /*00bc*/ 	.word	0x00000000
        /*00c0*/ 	.short	0x0000
        /*00c2*/ 	.short	0x0000
        /*00c4*/ 	.byte	0x00, 0xf5, 0x21, 0x00


	//----- nvinfo : EIATTR_SPARSE_MMA_MASK
	.align		4
.L_438:
        /*00c8*/ 	.byte	0x03, 0x50
        /*00ca*/ 	.short	0x0000


	//----- nvinfo : EIATTR_MAXREG_COUNT
	.align		4
        /*00cc*/ 	.byte	0x03, 0x1b
        /*00ce*/ 	.short	0x00a8


	//----- nvinfo : EIATTR_NUM_BARRIERS
	.align		4
        /*00d0*/ 	.byte	0x02, 0x4c
        /*00d2*/ 	.byte	0x01
	.zero		1


	//----- nvinfo : EIATTR_MERCURY_ISA_VERSION
	.align		4
        /*00d4*/ 	.byte	0x03, 0x5f
        /*00d6*/ 	.short	0x0101


	//----- nvinfo : EIATTR_COOP_GROUP_MASK_REGIDS
	.align		4
        /*00d8*/ 	.byte	0x04, 0x29
        /*00da*/ 	.short	(.L_440 - .L_439)


	//   ....[0]....
.L_439:
        /*00dc*/ 	.word	0xffffffff


	//   ....[1]....
        /*00e0*/ 	.word	0x05000019


	//   ....[2]....
        /*00e4*/ 	.word	0xffffffff


	//   ....[3]....
        /*00e8*/ 	.word	0xffffffff


	//   ....[4]....
        /*00ec*/ 	.word	0xffffffff


	//   ....[5]....
        /*00f0*/ 	.word	0xffffffff


	//   ....[6]....
        /*00f4*/ 	.word	0xffffffff


	//   ....[7]....
        /*00f8*/ 	.word	0xffffffff


	//   ....[8]....
        /*00fc*/ 	.word	0xffffffff


	//   ....[9]....
        /*0100*/ 	.word	0xffffffff


	//   ....[10]....
        /*0104*/ 	.word	0xffffffff


	//   ....[11]....
        /*0108*/ 	.word	0xffffffff


	//   ....[12]....
        /*010c*/ 	.word	0xffffffff


	//   ....[13]....
        /*0110*/ 	.word	0xffffffff


	//   ....[14]....
        /*0114*/ 	.word	0xffffffff


	//   ....[15]....
        /*0118*/ 	.word	0xffffffff


	//   ....[16]....
        /*011c*/ 	.word	0xffffffff


	//   ....[17]....
        /*0120*/ 	.word	0xffffffff


	//   ....[18]....
        /*0124*/ 	.word	0xffffffff


	//   ....[19]....
        /*0128*/ 	.word	0xffffffff


	//   ....[20]....
        /*012c*/ 	.word	0xffffffff


	//   ....[21]....
        /*0130*/ 	.word	0xffffffff


	//   ....[22]....
        /*0134*/ 	.word	0xffffffff


	//   ....[23]....
        /*0138*/ 	.word	0xffffffff


	//   ....[24]....
        /*013c*/ 	.word	0xffffffff


	//   ....[25]....
        /*0140*/ 	.word	0xffffffff


	//   ....[26]....
        /*0144*/ 	.word	0xffffffff


	//   ....[27]....
        /*0148*/ 	.word	0xffffffff


	//   ....[28]....
        /*014c*/ 	.word	0xffffffff


	//   ....[29]....
        /*0150*/ 	.word	0xffffffff


	//   ....[30]....
        /*0154*/ 	.word	0xffffffff


	//   ....[31]....
        /*0158*/ 	.word	0xffffffff


	//   ....[32]....
        /*015c*/ 	.word	0xffffffff


	//   ....[33]....
        /*0160*/ 	.word	0xffffffff


	//   ....[34]....
        /*0164*/ 	.word	0xffffffff


	//   ....[35]....
        /*0168*/ 	.word	0xffffffff


	//   ....[36]....
        /*016c*/ 	.word	0xffffffff


	//   ....[37]....
        /*0170*/ 	.word	0xffffffff


	//   ....[38]....
        /*0174*/ 	.word	0xffffffff


	//   ....[39]....
        /*0178*/ 	.word	0xffffffff


	//   ....[40]....
        /*017c*/ 	.word	0xffffffff


	//   ....[41]....
        /*0180*/ 	.word	0xffffffff


	//   ....[42]....
        /*0184*/ 	.word	0xffffffff


	//   ....[43]....
        /*0188*/ 	.word	0xffffffff


	//   ....[44]....
        /*018c*/ 	.word	0xffffffff


	//   ....[45]....
        /*0190*/ 	.word	0xffffffff


	//   ....[46]....
        /*0194*/ 	.word	0xffffffff


	//   ....[47]....
        /*0198*/ 	.word	0xffffffff


	//   ....[48]....
        /*019c*/ 	.word	0xffffffff


	//   ....[49]....
        /*01a0*/ 	.word	0xffffffff


	//   ....[50]....
        /*01a4*/ 	.word	0xffffffff


	//   ....[51]....
        /*01a8*/ 	.word	0xffffffff


	//   ....[52]....
        /*01ac*/ 	.word	0xffffffff


	//   ....[53]....
        /*01b0*/ 	.word	0xffffffff


	//   ....[54]....
        /*01b4*/ 	.word	0xffffffff


	//   ....[55]....
        /*01b8*/ 	.word	0xffffffff


	//   ....[56]....
        /*01bc*/ 	.word	0xffffffff


	//   ....[57]....
        /*01c0*/ 	.word	0xffffffff


	//   ....[58]....
        /*01c4*/ 	.word	0xffffffff


	//   ....[59]....
        /*01c8*/ 	.word	0xffffffff


	//   ....[60]....
        /*01cc*/ 	.word	0xffffffff


	//   ....[61]....
        /*01d0*/ 	.word	0xffffffff


	//   ....[62]....
        /*01d4*/ 	.word	0xffffffff


	//   ....[63]....
        /*01d8*/ 	.word	0xffffffff


	//   ....[64]....
        /*01dc*/ 	.word	0xffffffff


	//   ....[65]....
        /*01e0*/ 	.word	0xffffffff


	//   ....[66]....
        /*01e4*/ 	.word	0xffffffff


	//   ....[67]....
        /*01e8*/ 	.word	0xffffffff


	//   ....[68]....
        /*01ec*/ 	.word	0xffffffff


	//   ....[69]....
        /*01f0*/ 	.word	0xffffffff


	//   ....[70]....
        /*01f4*/ 	.word	0xffffffff


	//   ....[71]....
        /*01f8*/ 	.word	0xffffffff


	//   ....[72]....
        /*01fc*/ 	.word	0xffffffff


	//   ....[73]....
        /*0200*/ 	.word	0xffffffff


	//   ....[74]....
        /*0204*/ 	.word	0xffffffff


	//   ....[75]....
        /*0208*/ 	.word	0xffffffff


	//   ....[76]....
        /*020c*/ 	.word	0xffffffff


	//   ....[77]....
        /*0210*/ 	.word	0xffffffff


	//   ....[78]....
        /*0214*/ 	.word	0xffffffff


	//   ....[79]....
        /*0218*/ 	.word	0xffffffff


	//   ....[80]....
        /*021c*/ 	.word	0xffffffff


	//   ....[81]....
        /*0220*/ 	.word	0xffffffff


	//   ....[82]....
        /*0224*/ 	.word	0xffffffff


	//   ....[83]....
        /*0228*/ 	.word	0xffffffff


	//   ....[84]....
        /*022c*/ 	.word	0xffffffff


	//   ....[85]....
        /*0230*/ 	.word	0xffffffff


	//   ....[86]....
        /*0234*/ 	.word	0xffffffff


	//   ....[87]....
        /*0238*/ 	.word	0xffffffff


	//   ....[88]....
        /*023c*/ 	.word	0xffffffff


	//   ....[89]....
        /*0240*/ 	.word	0xffffffff


	//   ....[90]....
        /*0244*/ 	.word	0xffffffff


	//   ....[91]....
        /*0248*/ 	.word	0xffffffff


	//   ....[92]....
        /*024c*/ 	.word	0xffffffff


	//   ....[93]....
        /*0250*/ 	.word	0xffffffff


	//   ....[94]....
        /*0254*/ 	.word	0xffffffff


	//   ....[95]....
        /*0258*/ 	.word	0xffffffff


	//   ....[96]....
        /*025c*/ 	.word	0xffffffff


	//   ....[97]....
        /*0260*/ 	.word	0xffffffff


	//   ....[98]....
        /*0264*/ 	.word	0xffffffff


	//   ....[99]....
        /*0268*/ 	.word	0xffffffff


	//   ....[100]....
        /*026c*/ 	.word	0xffffffff


	//   ....[101]....
        /*0270*/ 	.word	0xffffffff


	//   ....[102]....
        /*0274*/ 	.word	0xffffffff


	//   ....[103]....
        /*0278*/ 	.word	0xffffffff


	//   ....[104]....
        /*027c*/ 	.word	0xffffffff


	//   ....[105]....
        /*0280*/ 	.word	0xffffffff


	//   ....[106]....
        /*0284*/ 	.word	0xffffffff


	//   ....[107]....
        /*0288*/ 	.word	0xffffffff


	//   ....[108]....
        /*028c*/ 	.word	0xffffffff


	//   ....[109]....
        /*0290*/ 	.word	0xffffffff


	//   ....[110]....
        /*0294*/ 	.word	0xffffffff


	//   ....[111]....
        /*0298*/ 	.word	0xffffffff


	//   ....[112]....
        /*029c*/ 	.word	0xffffffff


	//   ....[113]....
        /*02a0*/ 	.word	0xffffffff


	//   ....[114]....
        /*02a4*/ 	.word	0xffffffff


	//   ....[115]....
        /*02a8*/ 	.word	0xffffffff


	//   ....[116]....
        /*02ac*/ 	.word	0xffffffff


	//   ....[117]....
        /*02b0*/ 	.word	0xffffffff


	//   ....[118]....
        /*02b4*/ 	.word	0xffffffff


	//   ....[119]....
        /*02b8*/ 	.word	0xffffffff


	//   ....[120]....
        /*02bc*/ 	.word	0xffffffff


	//   ....[121]....
        /*02c0*/ 	.word	0xffffffff


	//   ....[122]....
        /*02c4*/ 	.word	0xffffffff


	//   ....[123]....
        /*02c8*/ 	.word	0xffffffff


	//   ....[124]....
        /*02cc*/ 	.word	0xffffffff


	//   ....[125]....
        /*02d0*/ 	.word	0xffffffff


	//   ....[126]....
        /*02d4*/ 	.word	0xffffffff


	//   ....[127]....
        /*02d8*/ 	.word	0xffffffff


	//   ....[128]....
        /*02dc*/ 	.word	0xffffffff


	//   ....[129]....
        /*02e0*/ 	.word	0xffffffff


	//   ....[130]....
        /*02e4*/ 	.word	0xffffffff


	//   ....[131]....
        /*02e8*/ 	.word	0xffffffff


	//   ....[132]....
        /*02ec*/ 	.word	0xffffffff


	//   ....[133]....
        /*02f0*/ 	.word	0xffffffff


	//   ....[134]....
        /*02f4*/ 	.word	0xffffffff


	//   ....[135]....
        /*02f8*/ 	.word	0xffffffff


	//   ....[136]....
        /*02fc*/ 	.word	0xffffffff


	//   ....[137]....
        /*0300*/ 	.word	0xffffffff


	//   ....[138]....
        /*0304*/ 	.word	0xffffffff


	//   ....[139]....
        /*0308*/ 	.word	0xffffffff


	//   ....[140]....
        /*030c*/ 	.word	0xffffffff


	//   ....[141]....
        /*0310*/ 	.word	0xffffffff


	//   ....[142]....
        /*0314*/ 	.word	0xffffffff


	//   ....[143]....
        /*0318*/ 	.word	0xffffffff


	//   ....[144]....
        /*031c*/ 	.word	0xffffffff


	//   ....[145]....
        /*0320*/ 	.word	0xffffffff


	//   ....[146]....
        /*0324*/ 	.word	0xffffffff


	//   ....[147]....
        /*0328*/ 	.word	0xffffffff


	//   ....[148]....
        /*032c*/ 	.word	0xffffffff


	//   ....[149]....
        /*0330*/ 	.word	0xffffffff


	//   ....[150]....
        /*0334*/ 	.word	0xffffffff


	//   ....[151]....
        /*0338*/ 	.word	0xffffffff


	//   ....[152]....
        /*033c*/ 	.word	0xffffffff


	//   ....[153]....
        /*0340*/ 	.word	0xffffffff


	//   ....[154]....
        /*0344*/ 	.word	0xffffffff


	//   ....[155]....
        /*0348*/ 	.word	0xffffffff


	//   ....[156]....
        /*034c*/ 	.word	0xffffffff


	//   ....[157]....
        /*0350*/ 	.word	0xffffffff


	//   ....[158]....
        /*0354*/ 	.word	0xffffffff


	//   ....[159]....
        /*0358*/ 	.word	0xffffffff


	//   ....[160]....
        /*035c*/ 	.word	0xffffffff


	//   ....[161]....
        /*0360*/ 	.word	0xffffffff


	//   ....[162]....
        /*0364*/ 	.word	0xffffffff


	//   ....[163]....
        /*0368*/ 	.word	0xffffffff


	//   ....[164]....
        /*036c*/ 	.word	0xffffffff


	//   ....[165]....
        /*0370*/ 	.word	0xffffffff


	//   ....[166]....
        /*0374*/ 	.word	0xffffffff


	//   ....[167]....
        /*0378*/ 	.word	0xffffffff


	//   ....[168]....
        /*037c*/ 	.word	0xffffffff


	//   ....[169]....
        /*0380*/ 	.word	0xffffffff


	//   ....[170]....
        /*0384*/ 	.word	0xffffffff


	//   ....[171]....
        /*0388*/ 	.word	0xffffffff


	//   ....[172]....
        /*038c*/ 	.word	0xffffffff


	//   ....[173]....
        /*0390*/ 	.word	0xffffffff


	//   ....[174]....
        /*0394*/ 	.word	0xffffffff


	//   ....[175]....
        /*0398*/ 	.word	0xffffffff


	//   ....[176]....
        /*039c*/ 	.word	0xffffffff


	//   ....[177]....
        /*03a0*/ 	.word	0xffffffff


	//   ....[178]....
        /*03a4*/ 	.word	0x05000006


	//   ....[179]....
        /*03a8*/ 	.word	0xffffffff


	//   ....[180]....
        /*03ac*/ 	.word	0xffffffff


	//   ....[181]....
        /*03b0*/ 	.word	0xffffffff


	//   ....[182]....
        /*03b4*/ 	.word	0xffffffff


	//   ....[183]....
        /*03b8*/ 	.word	0xffffffff


	//   ....[184]....
        /*03bc*/ 	.word	0xffffffff


	//   ....[185]....
        /*03c0*/ 	.word	0xffffffff


	//   ....[186]....
        /*03c4*/ 	.word	0xffffffff


	//   ....[187]....
        /*03c8*/ 	.word	0xffffffff


	//   ....[188]....
        /*03cc*/ 	.word	0xffffffff


	//   ....[189]....
        /*03d0*/ 	.word	0xffffffff


	//   ....[190]....
        /*03d4*/ 	.word	0xffffffff


	//   ....[191]....
        /*03d8*/ 	.word	0xffffffff


	//   ....[192]....
        /*03dc*/ 	.word	0xffffffff


	//   ....[193]....
        /*03e0*/ 	.word	0xffffffff


	//   ....[194]....
        /*03e4*/ 	.word	0xffffffff


	//   ....[195]....
        /*03e8*/ 	.word	0xffffffff


	//   ....[196]....
        /*03ec*/ 	.word	0xffffffff


	//   ....[197]....
        /*03f0*/ 	.word	0xffffffff


	//   ....[198]....
        /*03f4*/ 	.word	0xffffffff


	//   ....[199]....
        /*03f8*/ 	.word	0xffffffff


	//   ....[200]....
        /*03fc*/ 	.word	0xffffffff


	//   ....[201]....
        /*0400*/ 	.word	0xffffffff


	//   ....[202]....
        /*0404*/ 	.word	0xffffffff


	//   ....[203]....
        /*0408*/ 	.word	0xffffffff


	//   ....[204]....
        /*040c*/ 	.word	0xffffffff


	//   ....[205]....
        /*0410*/ 	.word	0xffffffff


	//   ....[206]....
        /*0414*/ 	.word	0xffffffff


	//   ....[207]....
        /*0418*/ 	.word	0xffffffff


	//   ....[208]....
        /*041c*/ 	.word	0xffffffff


	//   ....[209]....
        /*0420*/ 	.word	0xffffffff


	//   ....[210]....
        /*0424*/ 	.word	0xffffffff


	//   ....[211]....
        /*0428*/ 	.word	0xffffffff


	//   ....[212]....
        /*042c*/ 	.word	0xffffffff


	//   ....[213]....
        /*0430*/ 	.word	0xffffffff


	//   ....[214]....
        /*0434*/ 	.word	0xffffffff


	//   ....[215]....
        /*0438*/ 	.word	0xffffffff


	//   ....[216]....
        /*043c*/ 	.word	0xffffffff


	//   ....[217]....
        /*0440*/ 	.word	0x0500002f


	//   ....[218]....
        /*0444*/ 	.word	0x0500002f


	//   ....[219]....
        /*0448*/ 	.word	0x0500002f


	//   ....[220]....
        /*044c*/ 	.word	0x0500002f


	//   ....[221]....
        /*0450*/ 	.word	0x0500002f


	//----- nvinfo : EIATTR_COOP_GROUP_INSTR_OFFSETS
	.align		4
.L_440:
        /*0454*/ 	.byte	0x04, 0x28
        /*0456*/ 	.short	(.L_442 - .L_441)


	//   ....[0]....
.L_441:
        /*0458*/ 	.word	0x00000ee0


	//   ....[1]....
        /*045c*/ 	.word	0x00001970


	//   ....[2]....
        /*0460*/ 	.word	0x00002370


	//   ....[3]....
        /*0464*/ 	.word	0x00002390


	//   ....[4]....
        /*0468*/ 	.word	0x000023b0


	//   ....[5]....
        /*046c*/ 	.word	0x000023d0


	//   ....[6]....
        /*0470*/ 	.word	0x000023f0


	//   ....[7]....
        /*0474*/ 	.word	0x000028c0


	//   ....[8]....
        /*0478*/ 	.word	0x000028d0


	//   ....[9]....
        /*047c*/ 	.word	0x000028f0


	//   ....[10]....
        /*0480*/ 	.word	0x00002910


	//   ....[11]....
        /*0484*/ 	.word	0x00002960


	//   ....[12]....
        /*0488*/ 	.word	0x00002990


	//   ....[13]....
        /*048c*/ 	.word	0x000029d0


	//   ....[14]....
        /*0490*/ 	.word	0x000029f0


	//   ....[15]....
        /*0494*/ 	.word	0x00002b20


	//   ....[16]....
        /*0498*/ 	.word	0x00002b50


	//   ....[17]....
        /*049c*/ 	.word	0x00002b60


	//   ....[18]....
        /*04a0*/ 	.word	0x00002b80


	//   ....[19]....
        /*04a4*/ 	.word	0x00002bc0


	//   ....[20]....
        /*04a8*/ 	.word	0x00002bf0


	//   ....[21]....
        /*04ac*/ 	.word	0x00002c30


	//   ....[22]....
        /*04b0*/ 	.word	0x00002c50


	//   ....[23]....
        /*04b4*/ 	.word	0x00002c70


	//   ....[24]....
        /*04b8*/ 	.word	0x00002d80


	//   ....[25]....
        /*04bc*/ 	.word	0x00002da0


	//   ....[26]....
        /*04c0*/ 	.word	0x00002db0


	//   ....[27]....
        /*04c4*/ 	.word	0x00002dd0


	//   ....[28]....
        /*04c8*/ 	.word	0x00002e10


	//   ....[29]....
        /*04cc*/ 	.word	0x00002e40


	//   ....[30]....
        /*04d0*/ 	.word	0x00002e80


	//   ....[31]....
        /*04d4*/ 	.word	0x00002ea0


	//   ....[32]....
        /*04d8*/ 	.word	0x00002ec0


	//   ....[33]....
        /*04dc*/ 	.word	0x00002fe0


	//   ....[34]....
        /*04e0*/ 	.word	0x00003000


	//   ....[35]....
        /*04e4*/ 	.word	0x00003010


	//   ....[36]....
        /*04e8*/ 	.word	0x00003030


	//   ....[37]....
        /*04ec*/ 	.word	0x00003070


	//   ....[38]....
        /*04f0*/ 	.word	0x000030a0


	//   ....[39]....
        /*04f4*/ 	.word	0x000030e0


	//   ....[40]....
        /*04f8*/ 	.word	0x00003100


	//   ....[41]....
        /*04fc*/ 	.word	0x00003120


	//   ....[42]....
        /*0500*/ 	.word	0x00003240


	//   ....[43]....
        /*0504*/ 	.word	0x00003270


	//   ....[44]....
        /*0508*/ 	.word	0x00003280


	//   ....[45]....
        /*050c*/ 	.word	0x000032a0


	//   ....[46]....
        /*0510*/ 	.word	0x000032e0


	//   ....[47]....
        /*0514*/ 	.word	0x00003310


	//   ....[48]....
        /*0518*/ 	.word	0x00003350


	//   ....[49]....
        /*051c*/ 	.word	0x00003370


	//   ....[50]....
        /*0520*/ 	.word	0x00003390


	//   ....[51]....
        /*0524*/ 	.word	0x000034a0


	//   ....[52]....
        /*0528*/ 	.word	0x000034c0


	//   ....[53]....
        /*052c*/ 	.word	0x000034d0


	//   ....[54]....
        /*0530*/ 	.word	0x000034f0


	//   ....[55]....
        /*0534*/ 	.word	0x00003530


	//   ....[56]....
        /*0538*/ 	.word	0x00003560


	//   ....[57]....
        /*053c*/ 	.word	0x000035a0


	//   ....[58]....
        /*0540*/ 	.word	0x000035c0


	//   ....[59]....
        /*0544*/ 	.word	0x000035e0


	//   ....[60]....
        /*0548*/ 	.word	0x00003700


	//   ....[61]....
        /*054c*/ 	.word	0x00003720


	//   ....[62]....
        /*0550*/ 	.word	0x00003730


	//   ....[63]....
        /*0554*/ 	.word	0x00003750


	//   ....[64]....
        /*0558*/ 	.word	0x00003790


	//   ....[65]....
        /*055c*/ 	.word	0x000037c0


	//   ....[66]....
        /*0560*/ 	.word	0x00003800


	//   ....[67]....
        /*0564*/ 	.word	0x00003820


	//   ....[68]....
        /*0568*/ 	.word	0x00003840


	//   ....[69]....
        /*056c*/ 	.word	0x00003940


	//   ....[70]....
        /*0570*/ 	.word	0x00003970


	//   ....[71]....
        /*0574*/ 	.word	0x00003980


	//   ....[72]....
        /*0578*/ 	.word	0x000039a0


	//   ....[73]....
        /*057c*/ 	.word	0x000039e0


	//   ....[74]....
        /*0580*/ 	.word	0x00003a10


	//   ....[75]....
        /*0584*/ 	.word	0x00003a50


	//   ....[76]....
        /*0588*/ 	.word	0x00003a70


	//   ....[77]....
        /*058c*/ 	.word	0x00003a90


	//   ....[78]....
        /*0590*/ 	.word	0x00003b80


	//   ....[79]....
        /*0594*/ 	.word	0x00003bb0


	//   ....[80]....
        /*0598*/ 	.word	0x00003bc0


	//   ....[81]....
        /*059c*/ 	.word	0x00003bf0


	//   ....[82]....
        /*05a0*/ 	.word	0x00003c10


	//   ....[83]....
        /*05a4*/ 	.word	0x00003c60


	//   ....[84]....
        /*05a8*/ 	.word	0x00003c80


	//   ....[85]....
        /*05ac*/ 	.word	0x00003cc0


	//   ....[86]....
        /*05b0*/ 	.word	0x00003ce0


	//   ....[87]....
        /*05b4*/ 	.word	0x00003de0


	//   ....[88]....
        /*05b8*/ 	.word	0x00003e30


	//   ....[89]....
        /*05bc*/ 	.word	0x00003e40


	//   ....[90]....
        /*05c0*/ 	.word	0x00003e90


	//   ....[91]....
        /*05c4*/ 	.word	0x00003ec0


	//   ....[92]....
        /*05c8*/ 	.word	0x00003ef0


	//   ....[93]....
        /*05cc*/ 	.word	0x00003f20


	//   ....[94]....
        /*05d0*/ 	.word	0x00003f50


	//   ....[95]....
        /*05d4*/ 	.word	0x00003f80


	//   ....[96]....
        /*05d8*/ 	.word	0x00004040


	//   ....[97]....
        /*05dc*/ 	.word	0x00004060


	//   ....[98]....
        /*05e0*/ 	.word	0x00004070


	//   ....[99]....
        /*05e4*/ 	.word	0x000040c0


	//   ....[100]....
        /*05e8*/ 	.word	0x000040f0


	//   ....[101]....
        /*05ec*/ 	.word	0x00004120


	//   ....[102]....
        /*05f0*/ 	.word	0x00004150


	//   ....[103]....
        /*05f4*/ 	.word	0x00004180


	//   ....[104]....
        /*05f8*/ 	.word	0x000041b0


	//   ....[105]....
        /*05fc*/ 	.word	0x000042d0


	//   ....[106]....
        /*0600*/ 	.word	0x000042e0


	//   ....[107]....
        /*0604*/ 	.word	0x000042f0


	//   ....[108]....
        /*0608*/ 	.word	0x00004350


	//   ....[109]....
        /*060c*/ 	.word	0x00004380


	//   ....[110]....
        /*0610*/ 	.word	0x000043b0


	//   ....[111]....
        /*0614*/ 	.word	0x000043e0


	//   ....[112]....
        /*0618*/ 	.word	0x00004410


	//   ....[113]....
        /*061c*/ 	.word	0x00004440


	//   ....[114]....
        /*0620*/ 	.word	0x00004530


	//   ....[115]....
        /*0624*/ 	.word	0x00004570


	//   ....[116]....
        /*0628*/ 	.word	0x00004580


	//   ....[117]....
        /*062c*/ 	.word	0x000045d0


	//   ....[118]....
        /*0630*/ 	.word	0x00004600


	//   ....[119]....
        /*0634*/ 	.word	0x00004630


	//   ....[120]....
        /*0638*/ 	.word	0x00004660


	//   ....[121]....
        /*063c*/ 	.word	0x00004690


	//   ....[122]....
        /*0640*/ 	.word	0x000046c0


	//   ....[123]....
        /*0644*/ 	.word	0x000047b0


	//   ....[124]....
        /*0648*/ 	.word	0x00004800


	//   ....[125]....
        /*064c*/ 	.word	0x00004810


	//   ....[126]....
        /*0650*/ 	.word	0x00004860


	//   ....[127]....
        /*0654*/ 	.word	0x00004890


	//   ....[128]....
        /*0658*/ 	.word	0x000048a0


	//   ....[129]....
        /*065c*/ 	.word	0x000048e0


	//   ....[130]....
        /*0660*/ 	.word	0x00004910


	//   ....[131]....
        /*0664*/ 	.word	0x00004940


	//   ....[132]....
        /*0668*/ 	.word	0x00004a30


	//   ....[133]....
        /*066c*/ 	.word	0x00004a90


	//   ....[134]....
        /*0670*/ 	.word	0x00004aa0


	//   ....[135]....
        /*0674*/ 	.word	0x00004af0


	//   ....[136]....
        /*0678*/ 	.word	0x00004b20


	//   ....[137]....
        /*067c*/ 	.word	0x00004b30


	//   ....[138]....
        /*0680*/ 	.word	0x00004b70


	//   ....[139]....
        /*0684*/ 	.word	0x00004ba0


	//   ....[140]....
        /*0688*/ 	.word	0x00004bd0


	//   ....[141]....
        /*068c*/ 	.word	0x00004cb0


	//   ....[142]....
        /*0690*/ 	.word	0x00004d10


	//   ....[143]....
        /*0694*/ 	.word	0x00004d20


	//   ....[144]....
        /*0698*/ 	.word	0x00004d70


	//   ....[145]....
        /*069c*/ 	.word	0x00004da0


	//   ....[146]....
        /*06a0*/ 	.word	0x00004db0


	//   ....[147]....
        /*06a4*/ 	.word	0x00004df0


	//   ....[148]....
        /*06a8*/ 	.word	0x00004e20


	//   ....[149]....
        /*06ac*/ 	.word	0x00004e50


	//   ....[150]....
        /*06b0*/ 	.word	0x00004f30


	//   ....[151]....
        /*06b4*/ 	.word	0x00004f90


	//   ....[152]....
        /*06b8*/ 	.word	0x00004fa0


	//   ....[153]....
        /*06bc*/ 	.word	0x00004ff0


	//   ....[154]....
        /*06c0*/ 	.word	0x00005020


	//   ....[155]....
        /*06c4*/ 	.word	0x00005050


	//   ....[156]....
        /*06c8*/ 	.word	0x00005080


	//   ....[157]....
        /*06cc*/ 	.word	0x000050b0


	//   ....[158]....
        /*06d0*/ 	.word	0x000050e0


	//   ....[159]....
        /*06d4*/ 	.word	0x000051b0


	//   ....[160]....
        /*06d8*/ 	.word	0x00005200


	//   ....[161]....
        /*06dc*/ 	.word	0x00005210


	//   ....[162]....
        /*06e0*/ 	.word	0x00005260


	//   ....[163]....
        /*06e4*/ 	.word	0x00005290


	//   ....[164]....
        /*06e8*/ 	.word	0x000052a0


	//   ....[165]....
        /*06ec*/ 	.word	0x000052e0


	//   ....[166]....
        /*06f0*/ 	.word	0x00005310


	//   ....[167]....
        /*06f4*/ 	.word	0x00005340


	//   ....[168]....
        /*06f8*/ 	.word	0x00005420


	//   ....[169]....
        /*06fc*/ 	.word	0x00005440


	//   ....[170]....
        /*0700*/ 	.word	0x00005450


	//   ....[171]....
        /*0704*/ 	.word	0x00005480


	//   ....[172]....
        /*0708*/ 	.word	0x000054a0


	//   ....[173]....
        /*070c*/ 	.word	0x000054f0


	//   ....[174]....
        /*0710*/ 	.word	0x00005520


	//   ....[175]....
        /*0714*/ 	.word	0x00005560


	//   ....[176]....
        /*0718*/ 	.word	0x00005590


	//   ....[177]....
        /*071c*/ 	.word	0x00005650


	//   ....[178]....
        /*0720*/ 	.word	0x00005b80


	//   ....[179]....
        /*0724*/ 	.word	0x00005ee0


	//   ....[180]....
        /*0728*/ 	.word	0x00005fa0


	//   ....[181]....
        /*072c*/ 	.word	0x00006060


	//   ....[182]....
        /*0730*/ 	.word	0x00006120


	//   ....[183]....
        /*0734*/ 	.word	0x000061e0


	//   ....[184]....
        /*0738*/ 	.word	0x000062a0


	//   ....[185]....
        /*073c*/ 	.word	0x00006360


	//   ....[186]....
        /*0740*/ 	.word	0x00006420


	//   ....[187]....
        /*0744*/ 	.word	0x000064e0


	//   ....[188]....
        /*0748*/ 	.word	0x000065a0


	//   ....[189]....
        /*074c*/ 	.word	0x00006660


	//   ....[190]....
        /*0750*/ 	.word	0x00006720


	//   ....[191]....
        /*0754*/ 	.word	0x000067e0


	//   ....[192]....
        /*0758*/ 	.word	0x000068a0


	//   ....[193]....
        /*075c*/ 	.word	0x00006960


	//   ....[194]....
        /*0760*/ 	.word	0x00006a20


	//   ....[195]....
        /*0764*/ 	.word	0x00006ae0


	//   ....[196]....
        /*0768*/ 	.word	0x00006ba0


	//   ....[197]....
        /*076c*/ 	.word	0x00006c60


	//   ....[198]....
        /*0770*/ 	.word	0x00006e80


	//   ....[199]....
        /*0774*/ 	.word	0x00006fb0


	//   ....[200]....
        /*0778*/ 	.word	0x000070e0


	//   ....[201]....
        /*077c*/ 	.word	0x00007210


	//   ....[202]....
        /*0780*/ 	.word	0x00007340


	//   ....[203]....
        /*0784*/ 	.word	0x00007470


	//   ....[204]....
        /*0788*/ 	.word	0x000075a0


	//   ....[205]....
        /*078c*/ 	.word	0x000076d0


	//   ....[206]....
        /*0790*/ 	.word	0x00007800


	//   ....[207]....
        /*0794*/ 	.word	0x00007930


	//   ....[208]....
        /*0798*/ 	.word	0x00007a60


	//   ....[209]....
        /*079c*/ 	.word	0x00007b80


	//   ....[210]....
        /*07a0*/ 	.word	0x00007c90


	//   ....[211]....
        /*07a4*/ 	.word	0x00007da0


	//   ....[212]....
        /*07a8*/ 	.word	0x00007eb0


	//   ....[213]....
        /*07ac*/ 	.word	0x00007fc0


	//   ....[214]....
        /*07b0*/ 	.word	0x000080d0


	//   ....[215]....
        /*07b4*/ 	.word	0x000081e0


	//   ....[216]....
        /*07b8*/ 	.word	0x000082e0


	//   ....[217]....
        /*07bc*/ 	.word	0x00008350


	//   ....[218]....
        /*07c0*/ 	.word	0x000083c0


	//   ....[219]....
        /*07c4*/ 	.word	0x00008430


	//   ....[220]....
        /*07c8*/ 	.word	0x000084a0


	//   ....[221]....
        /*07cc*/ 	.word	0x00008510


	//----- nvinfo : EIATTR_VRC_CTA_INIT_COUNT
	.align		4
.L_442:
        /*07d0*/ 	.byte	0x02, 0x4a
	.zero		1
	.zero		1


	//----- nvinfo : EIATTR_EXIT_INSTR_OFFSETS
	.align		4
        /*07d4*/ 	.byte	0x04, 0x1c
        /*07d6*/ 	.short	(.L_444 - .L_443)


	//   ....[0]....
.L_443:
        /*07d8*/ 	.word	0x00001d40


	//   ....[1]....
        /*07dc*/ 	.word	0x00002160


	//   ....[2]....
        /*07e0*/ 	.word	0x00002180


	//   ....[3]....
        /*07e4*/ 	.word	0x00006c70


	//   ....[4]....
        /*07e8*/ 	.word	0x000082f0


	//----- nvinfo : EIATTR_MAX_THREADS
	.align		4
.L_444:
        /*07ec*/ 	.byte	0x04, 0x05
        /*07ee*/ 	.short	(.L_446 - .L_445)
.L_445:
        /*07f0*/ 	.word	0x00000180
        /*07f4*/ 	.word	0x00000001
        /*07f8*/ 	.word	0x00000001


	//----- nvinfo : EIATTR_CRS_STACK_SIZE
	.align		4
.L_446:
        /*07fc*/ 	.byte	0x04, 0x1e
        /*07fe*/ 	.short	(.L_448 - .L_447)
.L_447:
        /*0800*/ 	.word	0x00000000


	//----- nvinfo : EIATTR_CBANK_PARAM_SIZE
	.align		4
.L_448:
        /*0804*/ 	.byte	0x03, 0x19
        /*0806*/ 	.short	0x004d


	//----- nvinfo : EIATTR_PARAM_CBANK
	.align		4
        /*0808*/ 	.byte	0x04, 0x0a
        /*080a*/ 	.short	(.L_450 - .L_449)
	.align		4
.L_449:
        /*080c*/ 	.word	index@(.nv.constant0._ZN3cub18CUB_300001_SM_10006detail10radix_sort29DeviceRadixSortOnesweepKernelINS1_5radix10policy_hubIiNS0_8NullTypeEyE10Policy1000ELNS0_9SortOrderE1EiS6_yiiNS1_21identity_decomposer_tEEEvPT5_SC_PT3_PKSD_PT1_PKSH_PT2_PKSL_T4_iiT6_)
        /*0810*/ 	.short	0x0380
        /*0812*/ 	.short	0x004d


	//----- nvinfo : EIATTR_SW_WAR
	.align		4
.L_450:
        /*0814*/ 	.byte	0x04, 0x36
        /*0816*/ 	.short	(.L_452 - .L_451)
.L_451:
        /*0818*/ 	.word	0x00000008
.L_452:


//--------------------- .nv.info._ZN3cub18CUB_300001_SM_10006detail10radix_sort30DeviceRadixSortHistogramKernelINS1_5radix10policy_hubIiNS0_8NullTypeEyE10Policy1000ELNS0_9SortOrderE1EiyNS1_21identity_decomposer_tEEEvPT2_PKT1_SB_iiT3_ --------------------------
	.section	.nv.info._ZN3cub18CUB_300001_SM_10006detail10radix_sort30DeviceRadixSortHistogramKernelINS1_5radix10policy_hubIiNS0_8NullTypeEyE10Policy1000ELNS0_9SortOrderE1EiyNS1_21identity_decomposer_tEEEvPT2_PKT1_SB_iiT3_,"",@"SHT_CUDA_INFO"
	.sectionflags	@""
	.align	4


	//----- nvinfo : EIATTR_CUDA_API_VERSION
	.align		4
        /*0000*/ 	.byte	0x04, 0x37
        /*0002*/ 	.short	(.L_454 - .L_453)
.L_453:
        /*0004*/ 	.word	0x00000082


	//----- nvinfo : EIATTR_KPARAM_INFO
	.align		4
.L_454:
        /*0008*/ 	.byte	0x04, 0x17
        /*000a*/ 	.short	(.L_456 - .L_455)
.L_455:
        /*000c*/ 	.word	0x00000000
        /*0010*/ 	.short	0x0005
        /*0012*/ 	.short	0x0020
        /*0014*/ 	.byte	0x00, 0xf0, 0x05, 0x00


	//----- nvinfo : EIATTR_KPARAM_INFO
	.align		4
.L_456:
        /*0018*/ 	.byte	0x04, 0x17
        /*001a*/ 	.short	(.L_458 - .L_457)
.L_457:
        /*001c*/ 	.word	0x00000000
        /*0020*/ 	.short	0x0004
        /*0022*/ 	.short	0x001c
        /*0024*/ 	.byte	0x00, 0xf0, 0x11, 0x00


	//----- nvinfo : EIATTR_KPARAM_INFO
	.align		4
.L_458:
        /*0028*/ 	.byte	0x04, 0x17
        /*002a*/ 	.short	(.L_460 - .L_459)
.L_459:
        /*002c*/ 	.word	0x00000000
        /*0030*/ 	.short	0x0003
        /*0032*/ 	.short	0x0018
        /*0034*/ 	.byte	0x00, 0xf0, 0x11, 0x00


	//----- nvinfo : EIATTR_KPARAM_INFO
	.align		4
.L_460:
        /*0038*/ 	.byte	0x04, 0x17
        /*003a*/ 	.short	(.L_462 - .L_461)
.L_461:
        /*003c*/ 	.word	0x00000000
        /*0040*/ 	.short	0x0002
        /*0042*/ 	.short	0x0010
        /*0044*/ 	.byte	0x00, 0xf0, 0x21, 0x00


	//----- nvinfo : EIATTR_KPARAM_INFO
	.align		4
.L_462:
        /*0048*/ 	.byte	0x04, 0x17
        /*004a*/ 	.short	(.L_464 - .L_463)
.L_463:
        /*004c*/ 	.word	0x00000000
        /*0050*/ 	.short	0x0001
        /*0052*/ 	.short	0x0008
        /*0054*/ 	.byte	0x00, 0xf5, 0x21, 0x00


	//----- nvinfo : EIATTR_KPARAM_INFO
	.align		4
.L_464:
        /*0058*/ 	.byte	0x04, 0x17
        /*005a*/ 	.short	(.L_466 - .L_465)
.L_465:
        /*005c*/ 	.word	0x00000000
        /*0060*/ 	.short	0x0000
        /*0062*/ 	.short	0x0000
        /*0064*/ 	.byte	0x00, 0xf5, 0x21, 0x00


	//----- nvinfo : EIATTR_SPARSE_MMA_MASK
	.align		4
.L_466:
        /*0068*/ 	.byte	0x03, 0x50
        /*006a*/ 	.short	0x0000


	//----- nvinfo : EIATTR_MAXREG_COUNT
	.align		4
        /*006c*/ 	.byte	0x03, 0x1b
        /*006e*/ 	.short	0x00ff


	//----- nvinfo : EIATTR_NUM_BARRIERS
	.align		4
        /*0070*/ 	.byte	0x02, 0x4c
        /*0072*/ 	.byte	0x01
	.zero		1


	//----- nvinfo : EIATTR_MERCURY_ISA_VERSION
	.align		4
        /*0074*/ 	.byte	0x03, 0x5f
        /*0076*/ 	.short	0x0101


	//----- nvinfo : EIATTR_VRC_CTA_INIT_COUNT
	.align		4
        /*0078*/ 	.byte	0x02, 0x4a
	.zero		1
	.zero		1


	//----- nvinfo : EIATTR_EXIT_INSTR_OFFSETS
	.align		4
        /*007c*/ 	.byte	0x04, 0x1c
        /*007e*/ 	.short	(.L_468 - .L_467)


	//   ....[0]....
.L_467:
        /*0080*/ 	.word	0x00000040


	//   ....[1]....
        /*0084*/ 	.word	0x00002ee0


	//----- nvinfo : EIATTR_MAX_THREADS
	.align		4
.L_468:
        /*0088*/ 	.byte	0x04, 0x05
        /*008a*/ 	.short	(.L_470 - .L_469)
.L_469:
        /*008c*/ 	.word	0x00000080
        /*0090*/ 	.word	0x00000001
        /*0094*/ 	.word	0x00000001


	//----- nvinfo : EIATTR_CRS_STACK_SIZE
	.align		4
.L_470:
        /*0098*/ 	.byte	0x04, 0x1e
        /*009a*/ 	.short	(.L_472 - .L_471)
.L_471:
        /*009c*/ 	.word	0x00000000


	//----- nvinfo : EIATTR_CBANK_PARAM_SIZE
	.align		4
.L_472:
        /*00a0*/ 	.byte	0x03, 0x19
        /*00a2*/ 	.short	0x0021


	//----- nvinfo : EIATTR_PARAM_CBANK
	.align		4
        /*00a4*/ 	.byte	0x04, 0x0a
        /*00a6*/ 	.short	(.L_474 - .L_473)
	.align		4
.L_473:
        /*00a8*/ 	.word	index@(.nv.constant0._ZN3cub18CUB_300001_SM_10006detail10radix_sort30DeviceRadixSortHistogramKernelINS1_5radix10policy_hubIiNS0_8NullTypeEyE10Policy1000ELNS0_9SortOrderE1EiyNS1_21identity_decomposer_tEEEvPT2_PKT1_SB_iiT3_)
        /*00ac*/ 	.short	0x0380
        /*00ae*/ 	.short	0x0021


	//----- nvinfo : EIATTR_SW_WAR
	.align		4
.L_474:
        /*00b0*/ 	.byte	0x04, 0x36
        /*00b2*/ 	.short	(.L_476 - .L_475)
.L_475:
        /*00b4*/ 	.word	0x00000008
.L_476:


//--------------------- .nv.info._ZN3cub18CUB_300001_SM_10006detail10radix_sort31DeviceRadixSortSingleTileKernelINS1_5radix10policy_hubIiNS0_8NullTypeEyE10Policy1000ELNS0_9SortOrderE1EiS6_yNS1_21identity_decomposer_tEEEvPKT1_PSB_PKT2_PSF_T3_iiT4_ --------------------------
	.section	.nv.info._ZN3cub18CUB_300001_SM_10006detail10radix_sort31DeviceRadixSortSingleTileKernelINS1_5radix10policy_hubIiNS0_8NullTypeEyE10Policy1000ELNS0_9SortOrderE1EiS6_yNS1_21identity_decomposer_tEEEvPKT1_PSB_PKT2_PSF_T3_iiT4_,"",@"SHT_CUDA_INFO"
	.sectionflags	@""
	.align	4


	//----- nvinfo : EIATTR_CUDA_API_VERSION
	.align		4
        /*0000*/ 	.byte	0x04, 0x37
        /*0002*/ 	.short	(.L_478 - .L_477)
.L_477:
        /*0004*/ 	.word	0x00000082


	//----- nvinfo : EIATTR_KPARAM_INFO
	.align		4
.L_478:
        /*0008*/ 	.byte	0x04, 0x17
        /*000a*/ 	.short	(.L_480 - .L_479)
.L_479:
        /*000c*/ 	.word	0x00000000
        /*0010*/ 	.short	0x0007
        /*0012*/ 	.short	0x0030
        /*0014*/ 	.byte	0x00, 0xf0, 0x05, 0x00


	//----- nvinfo : EIATTR_KPARAM_INFO
	.align		4
.L_480:
        /*0018*/ 	.byte	0x04, 0x17
        /*001a*/ 	.short	(.L_482 - .L_481)
.L_481:
        /*001c*/ 	.word	0x00000000
        /*0020*/ 	.short	0x0006
        /*0022*/ 	.short	0x002c
        /*0024*/ 	.byte	0x00, 0xf0, 0x11, 0x00


	//----- nvinfo : EIATTR_KPARAM_INFO
	.align		4
.L_482:
        /*0028*/ 	.byte	0x04, 0x17
        /*002a*/ 	.short	(.L_484 - .L_483)
.L_483:
        /*002c*/ 	.word	0x00000000
        /*0030*/ 	.short	0x0005
        /*0032*/ 	.short	0x0028
        /*0034*/ 	.byte	0x00, 0xf0, 0x11, 0x00


	//----- nvinfo : EIATTR_KPARAM_INFO
	.align		4
.L_484:
        /*0038*/ 	.byte	0x04, 0x17
        /*003a*/ 	.short	(.L_486 - .L_485)
.L_485:
        /*003c*/ 	.word	0x00000000
        /*0040*/ 	.short	0x0004
        /*0042*/ 	.short	0x0020
        /*0044*/ 	.byte	0x00, 0xf0, 0x21, 0x00


	//----- nvinfo : EIATTR_KPARAM_INFO
	.align		4
.L_486:
        /*0048*/ 	.byte	0x04, 0x17
        /*004a*/ 	.short	(.L_488 - .L_487)
.L_487:
        /*004c*/ 	.word	0x00000000
        /*0050*/ 	.short	0x0003
        /*0052*/ 	.short	0x0018
        /*0054*/ 	.byte	0x00, 0xf5, 0x21, 0x00


	//----- nvinfo : EIATTR_KPARAM_INFO
	.align		4
.L_488:
        /*0058*/ 	.byte	0x04, 0x17
        /*005a*/ 	.short	(.L_490 - .L_489)
.L_489:
        /*005c*/ 	.word	0x00000000
        /*0060*/ 	.short	0x0002
        /*0062*/ 	.short	0x0010
        /*0064*/ 	.byte	0x00, 0xf5, 0x21, 0x00


	//----- nvinfo : EIATTR_KPARAM_INFO
	.align		4
.L_490:
        /*0068*/ 	.byte	0x04, 0x17
        /*006a*/ 	.short	(.L_492 - .L_491)
.L_491:
        /*006c*/ 	.word	0x00000000
        /*0070*/ 	.short	0x0001
        /*0072*/ 	.short	0x0008
        /*0074*/ 	.byte	0x00, 0xf5, 0x21, 0x00


	//----- nvinfo : EIATTR_KPARAM_INFO
	.align		4
.L_492:
        /*0078*/ 	.byte	0x04, 0x17
        /*007a*/ 	.short	(.L_494 - .L_493)
.L_493:
        /*007c*/ 	.word	0x00000000
        /*0080*/ 	.short	0x0000
        /*0082*/ 	.short	0x0000
        /*0084*/ 	.byte	0x00, 0xf5, 0x21, 0x00


	//----- nvinfo : EIATTR_SPARSE_MMA_MASK
	.align		4
.L_494:
        /*0088*/ 	.byte	0x03, 0x50
        /*008a*/ 	.short	0x0000


	//----- nvinfo : EIATTR_MAXREG_COUNT
	.align		4
        /*008c*/ 	.byte	0x03, 0x1b
        /*008e*/ 	.short	0x00ff


	//----- nvinfo : EIATTR_NUM_BARRIERS
	.align		4
        /*0090*/ 	.byte	0x02, 0x4c
        /*0092*/ 	.byte	0x01
	.zero		1


	//----- nvinfo : EIATTR_MERCURY_ISA_VERSION
	.align		4
        /*0094*/ 	.byte	0x03, 0x5f
        /*0096*/ 	.short	0x0101


	//----- nvinfo : EIATTR_COOP_GROUP_MASK_REGIDS
	.align		4
        /*0098*/ 	.byte	0x04, 0x29
        /*009a*/ 	.short	(.L_496 - .L_495)


	//   ....[0]....
.L_495:
        /*009c*/ 	.word	0xffffffff


	//   ....[1]....
        /*00a0*/ 	.word	0xffffffff


	//   ....[2]....
        /*00a4*/ 	.word	0xffffffff


	//   ....[3]....
        /*00a8*/ 	.word	0xffffffff


	//   ....[4]....
        /*00ac*/ 	.word	0xffffffff


	//----- nvinfo : EIATTR_COOP_GROUP_INSTR_OFFSETS
	.align		4
.L_496:
        /*00b0*/ 	.byte	0x04, 0x28
        /*00b2*/ 	.short	(.L_498 - .L_497)


	//   ....[0]....
.L_497:
        /*00b4*/ 	.word	0x00001980


	//   ....[1]....
        /*00b8*/ 	.word	0x000019a0


	//   ....[2]....
        /*00bc*/ 	.word	0x000019c0


	//   ....[3]....
        /*00c0*/ 	.word	0x000019e0


	//   ....[4]....
        /*00c4*/ 	.word	0x00001a00


	//----- nvinfo : EIATTR_VRC_CTA_INIT_COUNT
	.align		4
.L_498:
        /*00c8*/ 	.byte	0x02, 0x4a
	.zero		1
	.zero		1


	//----- nvinfo : EIATTR_EXIT_INSTR_OFFSETS
	.align		4
        /*00cc*/ 	.byte	0x04, 0x1c
        /*00ce*/ 	.short	(.L_500 - .L_499)


	//   ....[0]....
.L_499:
        /*00d0*/ 	.word	0x00003070


	//   ....[1]....
        /*00d4*/ 	.word	0x000030b0


	//----- nvinfo : EIATTR_MAX_THREADS
	.align		4
.L_500:
        /*00d8*/ 	.byte	0x04, 0x05
        /*00da*/ 	.short	(.L_502 - .L_501)
.L_501:
        /*00dc*/ 	.word	0x00000100
        /*00e0*/ 	.word	0x00000001
        /*00e4*/ 	.word	0x00000001


	//----- nvinfo : EIATTR_CBANK_PARAM_SIZE
	.align		4
.L_502:
        /*00e8*/ 	.byte	0x03, 0x19
        /*00ea*/ 	.short	0x0031


	//----- nvinfo : EIATTR_PARAM_CBANK
	.align		4
        /*00ec*/ 	.byte	0x04, 0x0a
        /*00ee*/ 	.short	(.L_504 - .L_503)
	.align		4
.L_503:
        /*00f0*/ 	.word	index@(.nv.constant0._ZN3cub18CUB_300001_SM_10006detail10radix_sort31DeviceRadixSortSingleTileKernelINS1_5radix10policy_hubIiNS0_8NullTypeEyE10Policy1000ELNS0_9SortOrderE1EiS6_yNS1_21identity_decomposer_tEEEvPKT1_PSB_PKT2_PSF_T3_iiT4_)
        /*00f4*/ 	.short	0x0380
        /*00f6*/ 	.short	0x0031


	//----- nvinfo : EIATTR_SW_WAR
	.align		4
.L_504:
        /*00f8*/ 	.byte	0x04, 0x36
        /*00fa*/ 	.short	(.L_506 - .L_505)
.L_505:
        /*00fc*/ 	.word	0x00000008
.L_506:


//--------------------- .nv.info._ZN3cub18CUB_300001_SM_10006detail10radix_sort29DeviceRadixSortOnesweepKernelINS1_5radix10policy_hubIiNS0_8NullTypeEyE10Policy1000ELNS0_9SortOrderE0EiS6_yiiNS1_21identity_decomposer_tEEEvPT5_SC_PT3_PKSD_PT1_PKSH_PT2_PKSL_T4_iiT6_ --------------------------
	.section	.nv.info._ZN3cub18CUB_300001_SM_10006detail10radix_sort29DeviceRadixSortOnesweepKernelINS1_5radix10policy_hubIiNS0_8NullTypeEyE10Policy1000ELNS0_9SortOrderE0EiS6_yiiNS1_21identity_decomposer_tEEEvPT5_SC_PT3_PKSD_PT1_PKSH_PT2_PKSL_T4_iiT6_,"",@"SHT_CUDA_INFO"
	.sectionflags	@""
	.align	4


	//----- nvinfo : EIATTR_CUDA_API_VERSION
	.align		4
        /*0000*/ 	.byte	0x04, 0x37
        /*0002*/ 	.short	(.L_508 - .L_507)
.L_507:
        /*0004*/ 	.word	0x00000082


	//----- nvinfo : EIATTR_KPARAM_INFO
	.align		4
.L_508:
        /*0008*/ 	.byte	0x04, 0x17
        /*000a*/ 	.short	(.L_510 - .L_509)
.L_509:
        /*000c*/ 	.word	0x00000000
        /*0010*/ 	.short	0x000b
        /*0012*/ 	.short	0x004c
        /*0014*/ 	.byte	0x00, 0xf0, 0x05, 0x00


	//----- nvinfo : EIATTR_KPARAM_INFO
	.align		4
.L_510:
        /*0018*/ 	.byte	0x04, 0x17
        /*001a*/ 	.short	(.L_512 - .L_511)
.L_511:
        /*001c*/ 	.word	0x00000000
        /*0020*/ 	.short	0x000a
        /*0022*/ 	.short	0x0048
        /*0024*/ 	.byte	0x00, 0xf0, 0x11, 0x00


	//----- nvinfo : EIATTR_KPARAM_INFO
	.align		4
.L_512:
        /*0028*/ 	.byte	0x04, 0x17
        /*002a*/ 	.short	(.L_514 - .L_513)
.L_513:
        /*002c*/ 	.word	0x00000000
        /*0030*/ 	.short	0x0009
        /*0032*/ 	.short	0x0044
        /*0034*/ 	.byte	0x00, 0xf0, 0x11, 0x00


	//----- nvinfo : EIATTR_KPARAM_INFO
	.align		4
.L_514:
        /*0038*/ 	.byte	0x04, 0x17
        /*003a*/ 	.short	(.L_516 - .L_515)
.L_515:
        /*003c*/ 	.word	0x00000000
        /*0040*/ 	.short	0x0008
        /*0042*/ 	.short	0x0040
        /*0044*/ 	.byte	0x00, 0xf0, 0x11, 0x00


	//----- nvinfo : EIATTR_KPARAM_INFO
	.align		4
.L_516:
        /*0048*/ 	.byte	0x04, 0x17
        /*004a*/ 	.short	(.L_518 - .L_517)
.L_517:
        /*004c*/ 	.word	0x00000000
        /*0050*/ 	.short	0x0007
        /*0052*/ 	.short	0x0038
        /*0054*/ 	.byte	0x00, 0xf5, 0x21, 0x00


	//----- nvinfo : EIATTR_KPARAM_INFO
	.align		4
.L_518:
        /*0058*/ 	.byte	0x04, 0x17
        /*005a*/ 	.short	(.L_520 - .L_519)
.L_519:
        /*005c*/ 	.word	0x00000000
        /*0060*/ 	.short	0x0006
        /*0062*/ 	.short	0x0030
        /*0064*/ 	.byte	0x00, 0xf5, 0x21, 0x00


	//----- nvinfo : EIATTR_KPARAM_INFO
	.align		4
.L_520:
        /*0068*/ 	.byte	0x04, 0x17
        /*006a*/ 	.short	(.L_522 - .L_521)
.L_521:
        /*006c*/ 	.word	0x00000000
        /*0070*/ 	.short	0x0005
        /*0072*/ 	.short	0x0028
        /*0074*/ 	.byte	0x00, 0xf5, 0x21, 0x00


	//----- nvinfo : EIATTR_KPARAM_INFO
	.align		4
.L_522:
        /*0078*/ 	.byte	0x04, 0x17
        /*007a*/ 	.short	(.L_524 - .L_523)
.L_523:
        /*007c*/ 	.word	0x00000000
        /*0080*/ 	.short	0x0004
        /*0082*/ 	.short	0x0020
        /*0084*/ 	.byte	0x00, 0xf5, 0x21, 0x00


	//----- nvinfo : EIATTR_KPARAM_INFO
	.align		4
.L_524:
        /*0088*/ 	.byte	0x04, 0x17
        /*008a*/ 	.short	(.L_526 - .L_525)
.L_525:
        /*008c*/ 	.word	0x00000000
        /*0090*/ 	.short	0x0003
        /*0092*/ 	.short	0x0018
        /*0094*/ 	.byte	0x00, 0xf5, 0x21, 0x00


	//----- nvinfo : EIATTR_KPARAM_INFO
	.align		4
.L_526:
        /*0098*/ 	.byte	0x04, 0x17
        /*009a*/ 	.short	(.L_528 - .L_527)
.L_527:
        /*009c*/ 	.word	0x00000000
        /*00a0*/ 	.short	0x0002
        /*00a2*/ 	.short	0x0010
        /*00a4*/ 	.byte	0x00, 0xf5, 0x21, 0x00


	//----- nvinfo : EIATTR_KPARAM_INFO
	.align		4
.L_528:
        /*00a8*/ 	.byte	0x04, 0x17
        /*00aa*/ 	.short	(.L_530 - .L_529)
.L_529:
        /*00ac*/ 	.word	0x00000000
        /*00b0*/ 	.short	0x0001
        /*00b2*/ 	.short	0x0008
        /*00b4*/ 	.byte	0x00, 0xf5, 0x21, 0x00


	//----- nvinfo : EIATTR_KPARAM_INFO
	.align		4
.L_530:
        /*00b8*/ 	.byte	0x04, 0x17
        /*00ba*/ 	.short	(.L_532 - .L_531)
.L_531:
        /*00bc*/ 	.word	0x00000000
        /*00c0*/ 	.short	0x0000
        /*00c2*/ 	.short	0x0000
        /*00c4*/ 	.byte	0x00, 0xf5, 0x21, 0x00


	//----- nvinfo : EIATTR_SPARSE_MMA_MASK
	.align		4
.L_532:
        /*00c8*/ 	.byte	0x03, 0x50
        /*00ca*/ 	.short	0x0000


	//----- nvinfo : EIATTR_MAXREG_COUNT
	.align		4
        /*00cc*/ 	.byte	0x03, 0x1b
        /*00ce*/ 	.short	0x00a8


	//----- nvinfo : EIATTR_NUM_BARRIERS
	.align		4
        /*00d0*/ 	.byte	0x02, 0x4c
        /*00d2*/ 	.byte	0x01
	.zero		1


	//----- nvinfo : EIATTR_MERCURY_ISA_VERSION
	.align		4
        /*00d4*/ 	.byte	0x03, 0x5f
        /*00d6*/ 	.short	0x0101


	//----- nvinfo : EIATTR_COOP_GROUP_MASK_REGIDS
	.align		4
        /*00d8*/ 	.byte	0x04, 0x29
        /*00da*/ 	.short	(.L_534 - .L_533)


	//   ....[0]....
.L_533:
        /*00dc*/ 	.word	0xffffffff


	//   ....[1]....
        /*00e0*/ 	.word	0x05000019


	//   ....[2]....
        /*00e4*/ 	.word	0xffffffff


	//   ....[3]....
        /*00e8*/ 	.word	0xffffffff


	//   ....[4]....
        /*00ec*/ 	.word	0xffffffff


	//   ....[5]....
        /*00f0*/ 	.word	0xffffffff


	//   ....[6]....
        /*00f4*/ 	.word	0xffffffff


	//   ....[7]....
        /*00f8*/ 	.word	0xffffffff


	//   ....[8]....
        /*00fc*/ 	.word	0xffffffff


	//   ....[9]....
        /*0100*/ 	.word	0xffffffff


	//   ....[10]....
        /*0104*/ 	.word	0xffffffff


	//   ....[11]....
        /*0108*/ 	.word	0xffffffff


	//   ....[12]....
        /*010c*/ 	.word	0xffffffff


	//   ....[13]....
        /*0110*/ 	.word	0xffffffff


	//   ....[14]....
        /*0114*/ 	.word	0xffffffff


	//   ....[15]....
        /*0118*/ 	.word	0xffffffff


	//   ....[16]....
        /*011c*/ 	.word	0xffffffff


	//   ....[17]....
        /*0120*/ 	.word	0xffffffff


	//   ....[18]....
        /*0124*/ 	.word	0xffffffff


	//   ....[19]....
        /*0128*/ 	.word	0xffffffff


	//   ....[20]....
        /*012c*/ 	.word	0xffffffff


	//   ....[21]....
        /*0130*/ 	.word	0xffffffff


	//   ....[22]....
        /*0134*/ 	.word	0xffffffff


	//   ....[23]....
        /*0138*/ 	.word	0xffffffff


	//   ....[24]....
        /*013c*/ 	.word	0xffffffff


	//   ....[25]....
        /*0140*/ 	.word	0xffffffff


	//   ....[26]....
        /*0144*/ 	.word	0xffffffff


	//   ....[27]....
        /*0148*/ 	.word	0xffffffff


	//   ....[28]....
        /*014c*/ 	.word	0xffffffff


	//   ....[29]....
        /*0150*/ 	.word	0xffffffff


	//   ....[30]....
        /*0154*/ 	.word	0xffffffff


	//   ....[31]....
        /*0158*/ 	.word	0xffffffff


	//   ....[32]....
        /*015c*/ 	.word	0xffffffff


	//   ....[33]....
        /*0160*/ 	.word	0xffffffff


	//   ....[34]....
        /*0164*/ 	.word	0xffffffff


	//   ....[35]....
        /*0168*/ 	.word	0xffffffff


	//   ....[36]....
        /*016c*/ 	.word	0xffffffff


	//   ....[37]....
        /*0170*/ 	.word	0xffffffff


	//   ....[38]....
        /*0174*/ 	.word	0xffffffff


	//   ....[39]....
        /*0178*/ 	.word	0xffffffff


	//   ....[40]....
        /*017c*/ 	.word	0xffffffff


	//   ....[41]....
        /*0180*/ 	.word	0xffffffff


	//   ....[42]....
        /*0184*/ 	.word	0xffffffff


	//   ....[43]....
        /*0188*/ 	.word	0xffffffff


	//   ....[44]....
        /*018c*/ 	.word	0xffffffff


	//   ....[45]....
        /*0190*/ 	.word	0xffffffff


	//   ....[46]....
        /*0194*/ 	.word	0xffffffff


	//   ....[47]....
        /*0198*/ 	.word	0xffffffff


	//   ....[48]....
        /*019c*/ 	.word	0xffffffff


	//   ....[49]....
        /*01a0*/ 	.word	0xffffffff


	//   ....[50]....
        /*01a4*/ 	.word	0xffffffff


	//   ....[51]....
        /*01a8*/ 	.word	0xffffffff


	//   ....[52]....
        /*01ac*/ 	.word	0xffffffff


	//   ....[53]....
        /*01b0*/ 	.word	0xffffffff


	//   ....[54]....
        /*01b4*/ 	.word	0xffffffff


	//   ....[55]....
        /*01b8*/ 	.word	0xffffffff


	//   ....[56]....
        /*01bc*/ 	.word	0xffffffff


	//   ....[57]....
        /*01c0*/ 	.word	0xffffffff


	//   ....[58]....
        /*01c4*/ 	.word	0xffffffff


	//   ....[59]....
        /*01c8*/ 	.word	0xffffffff


	//   ....[60]....
        /*01cc*/ 	.word	0xffffffff


	//   ....[61]....
        /*01d0*/ 	.word	0xffffffff


	//   ....[62]....
        /*01d4*/ 	.word	0xffffffff


	//   ....[63]....
        /*01d8*/ 	.word	0xffffffff


	//   ....[64]....
        /*01dc*/ 	.word	0xffffffff


	//   ....[65]....
        /*01e0*/ 	.word	0xffffffff


	//   ....[66]....
        /*01e4*/ 	.word	0xffffffff


	//   ....[67]....
        /*01e8*/ 	.word	0xffffffff


	//   ....[68]....
        /*01ec*/ 	.word	0xffffffff


	//   ....[69]....
        /*01f0*/ 	.word	0xffffffff


	//   ....[70]....
        /*01f4*/ 	.word	0xffffffff


	//   ....[71]....
        /*01f8*/ 	.word	0xffffffff


	//   ....[72]....
        /*01fc*/ 	.word	0xffffffff


	//   ....[73]....
        /*0200*/ 	.word	0xffffffff


	//   ....[74]....
        /*0204*/ 	.word	0xffffffff


	//   ....[75]....
        /*0208*/ 	.word	0xffffffff


	//   ....[76]....
        /*020c*/ 	.word	0xffffffff


	//   ....[77]....
        /*0210*/ 	.word	0xffffffff


	//   ....[78]....
        /*0214*/ 	.word	0xffffffff


	//   ....[79]....
        /*0218*/ 	.word	0xffffffff


	//   ....[80]....
        /*021c*/ 	.word	0xffffffff


	//   ....[81]....
        /*0220*/ 	.word	0xffffffff


	//   ....[82]....
        /*0224*/ 	.word	0xffffffff


	//   ....[83]....
        /*0228*/ 	.word	0xffffffff


	//   ....[84]....
        /*022c*/ 	.word	0xffffffff


	//   ....[85]....
        /*0230*/ 	.word	0xffffffff


	//   ....[86]....
        /*0234*/ 	.word	0xffffffff


	//   ....[87]....
        /*0238*/ 	.word	0xffffffff


	//   ....[88]....
        /*023c*/ 	.word	0xffffffff


	//   ....[89]....
        /*0240*/ 	.word	0xffffffff


	//   ....[90]....
        /*0244*/ 	.word	0xffffffff


	//   ....[91]....
        /*0248*/ 	.word	0xffffffff


	//   ....[92]....
        /*024c*/ 	.word	0xffffffff


	//   ....[93]....
        /*0250*/ 	.word	0xffffffff


	//   ....[94]....
        /*0254*/ 	.word	0xffffffff


	//   ....[95]....
        /*0258*/ 	.word	0xffffffff


	//   ....[96]....
        /*025c*/ 	.word	0xffffffff


	//   ....[97]....
        /*0260*/ 	.word	0xffffffff


	//   ....[98]....
        /*0264*/ 	.word	0xffffffff


	//   ....[99]....
        /*0268*/ 	.word	0xffffffff


	//   ....[100]....
        /*026c*/ 	.word	0xffffffff


	//   ....[101]....
        /*0270*/ 	.word	0xffffffff


	//   ....[102]....
        /*0274*/ 	.word	0xffffffff


	//   ....[103]....
        /*0278*/ 	.word	0xffffffff


	//   ....[104]....
        /*027c*/ 	.word	0xffffffff


	//   ....[105]....
        /*0280*/ 	.word	0xffffffff


	//   ....[106]....
        /*0284*/ 	.word	0xffffffff


	//   ....[107]....
        /*0288*/ 	.word	0xffffffff


	//   ....[108]....
        /*028c*/ 	.word	0xffffffff


	//   ....[109]....
        /*0290*/ 	.word	0xffffffff


	//   ....[110]....
        /*0294*/ 	.word	0xffffffff


	//   ....[111]....
        /*0298*/ 	.word	0xffffffff


	//   ....[112]....
        /*029c*/ 	.word	0xffffffff


	//   ....[113]....
        /*02a0*/ 	.word	0xffffffff


	//   ....[114]....
        /*02a4*/ 	.word	0xffffffff


	//   ....[115]....
        /*02a8*/ 	.word	0xffffffff


	//   ....[116]....
        /*02ac*/ 	.word	0xffffffff


	//   ....[117]....
        /*02b0*/ 	.word	0xffffffff


	//   ....[118]....
        /*02b4*/ 	.word	0xffffffff


	//   ....[119]....
        /*02b8*/ 	.word	0xffffffff


	//   ....[120]....
        /*02bc*/ 	.word	0xffffffff


	//   ....[121]....
        /*02c0*/ 	.word	0xffffffff


	//   ....[122]....
        /*02c4*/ 	.word	0xffffffff


	//   ....[123]....
        /*02c8*/ 	.word	0xffffffff


	//   ....[124]....
        /*02cc*/ 	.word	0xffffffff


	//   ....[125]....
        /*02d0*/ 	.word	0xffffffff


	//   ....[126]....
        /*02d4*/ 	.word	0xffffffff


	//   ....[127]....
        /*02d8*/ 	.word	0xffffffff


	//   ....[128]....
        /*02dc*/ 	.word	0xffffffff


	//   ....[129]....
        /*02e0*/ 	.word	0xffffffff


	//   ....[130]....
        /*02e4*/ 	.word	0xffffffff


	//   ....[131]....
        /*02e8*/ 	.word	0xffffffff


	//   ....[132]....
        /*02ec*/ 	.word	0xffffffff


	//   ....[133]....
        /*02f0*/ 	.word	0xffffffff


	//   ....[134]....
        /*02f4*/ 	.word	0xffffffff


	//   ....[135]....
        /*02f8*/ 	.word	0xffffffff


	//   ....[136]....
        /*02fc*/ 	.word	0xffffffff


	//   ....[137]....
        /*0300*/ 	.word	0xffffffff


	//   ....[138]....
        /*0304*/ 	.word	0xffffffff


	//   ....[139]....
        /*0308*/ 	.word	0xffffffff


	//   ....[140]....
        /*030c*/ 	.word	0xffffffff


	//   ....[141]....
        /*0310*/ 	.word	0xffffffff


	//   ....[142]....
        /*0314*/ 	.word	0xffffffff


	//   ....[143]....
        /*0318*/ 	.word	0xffffffff


	//   ....[144]....
        /*031c*/ 	.word	0xffffffff


	//   ....[145]....
        /*0320*/ 	.word	0xffffffff


	//   ....[146]....
        /*0324*/ 	.word	0xffffffff


	//   ....[147]....
        /*0328*/ 	.word	0xffffffff


	//   ....[148]....
        /*032c*/ 	.word	0xffffffff


	//   ....[149]....
        /*0330*/ 	.word	0xffffffff


	//   ....[150]....
        /*0334*/ 	.word	0xffffffff


	//   ....[151]....
        /*0338*/ 	.word	0xffffffff


	//   ....[152]....
        /*033c*/ 	.word	0xffffffff


	//   ....[153]....
        /*0340*/ 	.word	0xffffffff


	//   ....[154]....
        /*0344*/ 	.word	0xffffffff


	//   ....[155]....
        /*0348*/ 	.word	0xffffffff


	//   ....[156]....
        /*034c*/ 	.word	0xffffffff


	//   ....[157]....
        /*0350*/ 	.word	0xffffffff


	//   ....[158]....
        /*0354*/ 	.word	0xffffffff


	//   ....[159]....
        /*0358*/ 	.word	0xffffffff


	//   ....[160]....
        /*035c*/ 	.word	0xffffffff


	//   ....[161]....
        /*0360*/ 	.word	0xffffffff


	//   ....[162]....
        /*0364*/ 	.word	0xffffffff


	//   ....[163]....
        /*0368*/ 	.word	0xffffffff


	//   ....[164]....
        /*036c*/ 	.word	0xffffffff


	//   ....[165]....
        /*0370*/ 	.word	0xffffffff


	//   ....[166]....
        /*0374*/ 	.word	0xffffffff


	//   ....[167]....
        /*0378*/ 	.word	0xffffffff


	//   ....[168]....
        /*037c*/ 	.word	0xffffffff


	//   ....[169]....
        /*0380*/ 	.word	0xffffffff


	//   ....[170]....
        /*0384*/ 	.word	0xffffffff


	//   ....[171]....
        /*0388*/ 	.word	0xffffffff


	//   ....[172]....
        /*038c*/ 	.word	0xffffffff


	//   ....[173]....
        /*0390*/ 	.word	0xffffffff


	//   ....[174]....
        /*0394*/ 	.word	0xffffffff


	//   ....[175]....
        /*0398*/ 	.word	0xffffffff


	//   ....[176]....
        /*039c*/ 	.word	0xffffffff


	//   ....[177]....
        /*03a0*/ 	.word	0xffffffff


	//   ....[178]....
        /*03a4*/ 	.word	0x05000006


	//   ....[179]....
        /*03a8*/ 	.word	0xffffffff


	//   ....[180]....
        /*03ac*/ 	.word	0xffffffff


	//   ....[181]....
        /*03b0*/ 	.word	0xffffffff


	//   ....[182]....
        /*03b4*/ 	.word	0xffffffff


	//   ....[183]....
        /*03b8*/ 	.word	0xffffffff


	//   ....[184]....
        /*03bc*/ 	.word	0xffffffff


	//   ....[185]....
        /*03c0*/ 	.word	0xffffffff


	//   ....[186]....
        /*03c4*/ 	.word	0xffffffff


	//   ....[187]....
        /*03c8*/ 	.word	0xffffffff


	//   ....[188]....
        /*03cc*/ 	.word	0xffffffff


	//   ....[189]....
        /*03d0*/ 	.word	0xffffffff


	//   ....[190]....
        /*03d4*/ 	.word	0xffffffff


	//   ....[191]....
        /*03d8*/ 	.word	0xffffffff


	//   ....[192]....
        /*03dc*/ 	.word	0xffffffff


	//   ....[193]....
        /*03e0*/ 	.word	0xffffffff


	//   ....[194]....
        /*03e4*/ 	.word	0xffffffff


	//   ....[195]....
        /*03e8*/ 	.word	0xffffffff


	//   ....[196]....
        /*03ec*/ 	.word	0xffffffff


	//   ....[197]....
        /*03f0*/ 	.word	0xffffffff


	//   ....[198]....
        /*03f4*/ 	.word	0xffffffff


	//   ....[199]....
        /*03f8*/ 	.word	0xffffffff


	//   ....[200]....
        /*03fc*/ 	.word	0xffffffff


	//   ....[201]....
        /*0400*/ 	.word	0xffffffff


	//   ....[202]....
        /*0404*/ 	.word	0xffffffff


	//   ....[203]....
        /*0408*/ 	.word	0xffffffff


	//   ....[204]....
        /*040c*/ 	.word	0xffffffff


	//   ....[205]....
        /*0410*/ 	.word	0xffffffff


	//   ....[206]....
        /*0414*/ 	.word	0xffffffff


	//   ....[207]....
        /*0418*/ 	.word	0xffffffff


	//   ....[208]....
        /*041c*/ 	.word	0xffffffff


	//   ....[209]....
        /*0420*/ 	.word	0xffffffff


	//   ....[210]....
        /*0424*/ 	.word	0xffffffff


	//   ....[211]....
        /*0428*/ 	.word	0xffffffff


	//   ....[212]....
        /*042c*/ 	.word	0xffffffff


	//   ....[213]....
        /*0430*/ 	.word	0xffffffff


	//   ....[214]....
        /*0434*/ 	.word	0xffffffff


	//   ....[215]....
        /*0438*/ 	.word	0xffffffff


	//   ....[216]....
        /*043c*/ 	.word	0xffffffff


	//   ....[217]....
        /*0440*/ 	.word	0x0500002f


	//   ....[218]....
        /*0444*/ 	.word	0x0500002f


	//   ....[219]....
        /*0448*/ 	.word	0x0500002f


	//   ....[220]....
        /*044c*/ 	.word	0x0500002f


	//   ....[221]....
        /*0450*/ 	.word	0x0500002f


	//----- nvinfo : EIATTR_COOP_GROUP_INSTR_OFFSETS
	.align		4
.L_534:
        /*0454*/ 	.byte	0x04, 0x28
        /*0456*/ 	.short	(.L_536 - .L_535)


	//   ....[0]....
.L_535:
        /*0458*/ 	.word	0x00000ee0


	//   ....[1]....
        /*045c*/ 	.word	0x00001970


	//   ....[2]....
        /*0460*/ 	.word	0x00002370


	//   ....[3]....
        /*0464*/ 	.word	0x00002390


	//   ....[4]....
        /*0468*/ 	.word	0x000023b0


	//   ....[5]....
        /*046c*/ 	.word	0x000023d0


	//   ....[6]....
        /*0470*/ 	.word	0x000023f0


	//   ....[7]....
        /*0474*/ 	.word	0x000028c0


	//   ....[8]....
        /*0478*/ 	.word	0x000028d0


	//   ....[9]....
        /*047c*/ 	.word	0x000028f0


	//   ....[10]....
        /*0480*/ 	.word	0x00002910


	//   ....[11]....
        /*0484*/ 	.word	0x00002960


	//   ....[12]....
        /*0488*/ 	.word	0x00002990


	//   ....[13]....
        /*048c*/ 	.word	0x000029d0


	//   ....[14]....
        /*0490*/ 	.word	0x000029f0


	//   ....[15]....
        /*0494*/ 	.word	0x00002b20


	//   ....[16]....
        /*0498*/ 	.word	0x00002b50


	//   ....[17]....
        /*049c*/ 	.word	0x00002b60


	//   ....[18]....
        /*04a0*/ 	.word	0x00002b80


	//   ....[19]....
        /*04a4*/ 	.word	0x00002bc0


	//   ....[20]....
        /*04a8*/ 	.word	0x00002bf0


	//   ....[21]....
        /*04ac*/ 	.word	0x00002c30


	//   ....[22]....
        /*04b0*/ 	.word	0x00002c50


	//   ....[23]....
        /*04b4*/ 	.word	0x00002c70


	//   ....[24]....
        /*04b8*/ 	.word	0x00002d80


	//   ....[25]....
        /*04bc*/ 	.word	0x00002da0


	//   ....[26]....
        /*04c0*/ 	.word	0x00002db0


	//   ....[27]....
        /*04c4*/ 	.word	0x00002dd0


	//   ....[28]....
        /*04c8*/ 	.word	0x00002e10


	//   ....[29]....
        /*04cc*/ 	.word	0x00002e40


	//   ....[30]....
        /*04d0*/ 	.word	0x00002e80


	//   ....[31]....
        /*04d4*/ 	.word	0x00002ea0


	//   ....[32]....
        /*04d8*/ 	.word	0x00002ec0


	//   ....[33]....
        /*04dc*/ 	.word	0x00002fe0


	//   ....[34]....
        /*04e0*/ 	.word	0x00003000


	//   ....[35]....
        /*04e4*/ 	.word	0x00003010


	//   ....[36]....
        /*04e8*/ 	.word	0x00003030


	//   ....[37]....
        /*04ec*/ 	.word	0x00003070


	//   ....[38]....
        /*04f0*/ 	.word	0x000030a0


	//   ....[39]....
        /*04f4*/ 	.word	0x000030e0


	//   ....[40]....
        /*04f8*/ 	.word	0x00003100


	//   ....[41]....
        /*04fc*/ 	.word	0x00003120


	//   ....[42]....
        /*0500*/ 	.word	0x00003240


	//   ....[43]....
        /*0504*/ 	.word	0x00003270


	//   ....[44]....
        /*0508*/ 	.word	0x00003280


	//   ....[45]....
        /*050c*/ 	.word	0x000032a0


	//   ....[46]....
        /*0510*/ 	.word	0x000032e0


	//   ....[47]....
        /*0514*/ 	.word	0x00003310


	//   ....[48]....
        /*0518*/ 	.word	0x00003350


	//   ....[49]....
        /*051c*/ 	.word	0x00003370


	//   ....[50]....
        /*0520*/ 	.word	0x00003390


	//   ....[51]....
        /*0524*/ 	.word	0x000034a0


	//   ....[52]....
        /*0528*/ 	.word	0x000034c0


	//   ....[53]....
        /*052c*/ 	.word	0x000034d0


	//   ....[54]....
        /*0530*/ 	.word	0x000034f0


	//   ....[55]....
        /*0534*/ 	.word	0x00003530


	//   ....[56]....
        /*0538*/ 	.word	0x00003560


	//   ....[57]....
        /*053c*/ 	.word	0x000035a0


	//   ....[58]....
        /*0540*/ 	.word	0x000035c0


	//   ....[59]....
        /*0544*/ 	.word	0x000035e0


	//   ....[60]....
        /*0548*/ 	.word	0x00003700


	//   ....[61]....
        /*054c*/ 	.word	0x00003720


	//   ....[62]....
        /*0550*/ 	.word	0x00003730


	//   ....[63]....
        /*0554*/ 	.word	0x00003750


	//   ....[64]....
        /*0558*/ 	.word	0x00003790


	//   ....[65]....
        /*055c*/ 	.word	0x000037c0


	//   ....[66]....
        /*0560*/ 	.word	0x00003800


	//   ....[67]....
        /*0564*/ 	.word	0x00003820


	//   ....[68]....
        /*0568*/ 	.word	0x00003840


	//   ....[69]....
        /*056c*/ 	.word	0x00003940


	//   ....[70]....
        /*0570*/ 	.word	0x00003970


	//   ....[71]....
        /*0574*/ 	.word	0x00003980


	//   ....[72]....
        /*0578*/ 	.word	0x000039a0


	//   ....[73]....
        /*057c*/ 	.word	0x000039e0


	//   ....[74]....
        /*0580*/ 	.word	0x00003a10


	//   ....[75]....
        /*0584*/ 	.word	0x00003a50


	//   ....[76]....
        /*0588*/ 	.word	0x00003a70


	//   ....[77]....
        /*058c*/ 	.word	0x00003a90


	//   ....[78]....
        /*0590*/ 	.word	0x00003b80


	//   ....[79]....
        /*0594*/ 	.word	0x00003bb0


	//   ....[80]....
        /*0598*/ 	.word	0x00003bc0


	//   ....[81]....
        /*059c*/ 	.word	0x00003bf0


	//   ....[82]....
        /*05a0*/ 	.word	0x00003c10


	//   ....[83]....
        /*05a4*/ 	.word	0x00003c60


	//   ....[84]....
        /*05a8*/ 	.word	0x00003c80


	//   ....[85]....
        /*05ac*/ 	.word	0x00003cc0


	//   ....[86]....
        /*05b0*/ 	.word	0x00003ce0


	//   ....[87]....
        /*05b4*/ 	.word	0x00003de0


	//   ....[88]....
        /*05b8*/ 	.word	0x00003e30


	//   ....[89]....
        /*05bc*/ 	.word	0x00003e40


	//   ....[90]....
        /*05c0*/ 	.word	0x00003e90


	//   ....[91]....
        /*05c4*/ 	.word	0x00003ec0


	//   ....[92]....
        /*05c8*/ 	.word	0x00003ef0


	//   ....[93]....
        /*05cc*/ 	.word	0x00003f20


	//   ....[94]....
        /*05d0*/ 	.word	0x00003f50


	//   ....[95]....
        /*05d4*/ 	.word	0x00003f80


	//   ....[96]....
        /*05d8*/ 	.word	0x00004040


	//   ....[97]....
        /*05dc*/ 	.word	0x00004060


	//   ....[98]....
        /*05e0*/ 	.word	0x00004070


	//   ....[99]....
        /*05e4*/ 	.word	0x000040c0


	//   ....[100]....
        /*05e8*/ 	.word	0x000040f0


	//   ....[101]....
        /*05ec*/ 	.word	0x00004120


	//   ....[102]....
        /*05f0*/ 	.word	0x00004150


	//   ....[103]....
        /*05f4*/ 	.word	0x00004180


	//   ....[104]....
        /*05f8*/ 	.word	0x000041b0


	//   ....[105]....
        /*05fc*/ 	.word	0x000042d0


	//   ....[106]....
        /*0600*/ 	.word	0x000042e0


	//   ....[107]....
        /*0604*/ 	.word	0x000042f0


	//   ....[108]....
        /*0608*/ 	.word	0x00004350


	//   ....[109]....
        /*060c*/ 	.word	0x00004380


	//   ....[110]....
        /*0610*/ 	.word	0x000043b0


	//   ....[111]....
        /*0614*/ 	.word	0x000043e0


	//   ....[112]....
        /*0618*/ 	.word	0x00004410


	//   ....[113]....
        /*061c*/ 	.word	0x00004440


	//   ....[114]....
        /*0620*/ 	.word	0x00004530


	//   ....[115]....
        /*0624*/ 	.word	0x00004570


	//   ....[116]....
        /*0628*/ 	.word	0x00004580


	//   ....[117]....
        /*062c*/ 	.word	0x000045d0


	//   ....[118]....
        /*0630*/ 	.word	0x00004600


	//   ....[119]....
        /*0634*/ 	.word	0x00004630


	//   ....[120]....
        /*0638*/ 	.word	0x00004660


	//   ....[121]....
        /*063c*/ 	.word	0x00004690


	//   ....[122]....
        /*0640*/ 	.word	0x000046c0


	//   ....[123]....
        /*0644*/ 	.word	0x000047b0


	//   ....[124]....
        /*0648*/ 	.word	0x00004800


	//   ....[125]....
        /*064c*/ 	.word	0x00004810


	//   ....[126]....
        /*0650*/ 	.word	0x00004860


	//   ....[127]....
        /*0654*/ 	.word	0x00004890


	//   ....[128]....
        /*0658*/ 	.word	0x000048a0


	//   ....[129]....
        /*065c*/ 	.word	0x000048e0


	//   ....[130]....
        /*0660*/ 	.word	0x00004910


	//   ....[131]....
        /*0664*/ 	.word	0x00004940


	//   ....[132]....
        /*0668*/ 	.word	0x00004a30


	//   ....[133]....
        /*066c*/ 	.word	0x00004a90


	//   ....[134]....
        /*0670*/ 	.word	0x00004aa0


	//   ....[135]....
        /*0674*/ 	.word	0x00004af0


	//   ....[136]....
        /*0678*/ 	.word	0x00004b20


	//   ....[137]....
        /*067c*/ 	.word	0x00004b30


	//   ....[138]....
        /*0680*/ 	.word	0x00004b70


	//   ....[139]....
        /*0684*/ 	.word	0x00004ba0


	//   ....[140]....
        /*0688*/ 	.word	0x00004bd0


	//   ....[141]....
        /*068c*/ 	.word	0x00004cb0


	//   ....[142]....
        /*0690*/ 	.word	0x00004d10


	//   ....[143]....
        /*0694*/ 	.word	0x00004d20


	//   ....[144]....
        /*0698*/ 	.word	0x00004d70


	//   ....[145]....
        /*069c*/ 	.word	0x00004da0


	//   ....[146]....
        /*06a0*/ 	.word	0x00004db0


	//   ....[147]....
        /*06a4*/ 	.word	0x00004df0


	//   ....[148]....
        /*06a8*/ 	.word	0x00004e20


	//   ....[149]....
        /*06ac*/ 	.word	0x00004e50


	//   ....[150]....
        /*06b0*/ 	.word	0x00004f30


	//   ....[151]....
        /*06b4*/ 	.word	0x00004f90


	//   ....[152]....
        /*06b8*/ 	.word	0x00004fa0


	//   ....[153]....
        /*06bc*/ 	.word	0x00004ff0


	//   ....[154]....
        /*06c0*/ 	.word	0x00005020


	//   ....[155]....
        /*06c4*/ 	.word	0x00005050


	//   ....[156]....
        /*06c8*/ 	.word	0x00005080


	//   ....[157]....
        /*06cc*/ 	.word	0x000050b0


	//   ....[158]....
        /*06d0*/ 	.word	0x000050e0


	//   ....[159]....
        /*06d4*/ 	.word	0x000051b0


	//   ....[160]....
        /*06d8*/ 	.word	0x00005200


	//   ....[161]....
        /*06dc*/ 	.word	0x00005210


	//   ....[162]....
        /*06e0*/ 	.word	0x00005260


	//   ....[163]....
        /*06e4*/ 	.word	0x00005290


	//   ....[164]....
        /*06e8*/ 	.word	0x000052a0


	//   ....[165]....
        /*06ec*/ 	.word	0x000052e0


	//   ....[166]....
        /*06f0*/ 	.word	0x00005310


	//   ....[167]....
        /*06f4*/ 	.word	0x00005340


	//   ....[168]....
        /*06f8*/ 	.word	0x00005420


	//   ....[169]....
        /*06fc*/ 	.word	0x00005440


	//   ....[170]....
        /*0700*/ 	.word	0x00005450


	//   ....[171]....
        /*0704*/ 	.word	0x00005480


	//   ....[172]....
        /*0708*/ 	.word	0x000054a0


	//   ....[173]....
        /*070c*/ 	.word	0x000054f0


	//   ....[174]....
        /*0710*/ 	.word	0x00005520


	//   ....[175]....
        /*0714*/ 	.word	0x00005560


	//   ....[176]....
        /*0718*/ 	.word	0x00005590


	//   ....[177]....
        /*071c*/ 	.word	0x00005650


	//   ....[178]....
        /*0720*/ 	.word	0x00005b80


	//   ....[179]....
        /*0724*/ 	.word	0x00005ee0


	//   ....[180]....
        /*0728*/ 	.word	0x00005fa0


	//   ....[181]....
        /*072c*/ 	.word	0x00006060


	//   ....[182]....
        /*0730*/ 	.word	0x00006120


	//   ....[183]....
        /*0734*/ 	.word	0x000061e0


	//   ....[184]....
        /*0738*/ 	.word	0x000062a0


	//   ....[185]....
        /*073c*/ 	.word	0x00006360


	//   ....[186]....
        /*0740*/ 	.word	0x00006420


	//   ....[187]....
        /*0744*/ 	.word	0x000064e0


	//   ....[188]....
        /*0748*/ 	.word	0x000065a0


	//   ....[189]....
        /*074c*/ 	.word	0x00006660


	//   ....[190]....
        /*0750*/ 	.word	0x00006720


	//   ....[191]....
        /*0754*/ 	.word	0x000067e0


	//   ....[192]....
        /*0758*/ 	.word	0x000068a0


	//   ....[193]....
        /*075c*/ 	.word	0x00006960


	//   ....[194]....
        /*0760*/ 	.word	0x00006a20


	//   ....[195]....
        /*0764*/ 	.word	0x00006ae0


	//   ....[196]....
        /*0768*/ 	.word	0x00006ba0


	//   ....[197]....
        /*076c*/ 	.word	0x00006c60


	//   ....[198]....
        /*0770*/ 	.word	0x00006e80


	//   ....[199]....
        /*0774*/ 	.word	0x00006fb0


	//   ....[200]....
        /*0778*/ 	.word	0x000070e0


	//   ....[201]....
        /*077c*/ 	.word	0x00007210


	//   ....[202]....
        /*0780*/ 	.word	0x00007340


	//   ....[203]....
        /*0784*/ 	.word	0x00007470


	//   ....[204]....
        /*0788*/ 	.word	0x000075a0


	//   ....[205]....
        /*078c*/ 	.word	0x000076d0


	//   ....[206]....
        /*0790*/ 	.word	0x00007800


	//   ....[207]....
        /*0794*/ 	.word	0x00007930


	//   ....[208]....
        /*0798*/ 	.word	0x00007a60


	//   ....[209]....
        /*079c*/ 	.word	0x00007b80


	//   ....[210]....
        /*07a0*/ 	.word	0x00007c90


	//   ....[211]....
        /*07a4*/ 	.word	0x00007da0


	//   ....[212]....
        /*07a8*/ 	.word	0x00007eb0


	//   ....[213]....
        /*07ac*/ 	.word	0x00007fc0


	//   ....[214]....
        /*07b0*/ 	.word	0x000080d0


	//   ....[215]....
        /*07b4*/ 	.word	0x000081e0


	//   ....[216]....
        /*07b8*/ 	.word	0x000082e0


	//   ....[217]....
        /*07bc*/ 	.word	0x00008350


	//   ....[218]....
        /*07c0*/ 	.word	0x000083c0


	//   ....[219]....
        /*07c4*/ 	.word	0x00008430


	//   ....[220]....
        /*07c8*/ 	.word	0x000084a0


	//   ....[221]....
        /*07cc*/ 	.word	0x00008510


	//----- nvinfo : EIATTR_VRC_CTA_INIT_COUNT
	.align		4
.L_536:
        /*07d0*/ 	.byte	0x02, 0x4a
	.zero		1
	.zero		1


	//----- nvinfo : EIATTR_EXIT_INSTR_OFFSETS
	.align		4
        /*07d4*/ 	.byte	0x04, 0x1c
        /*07d6*/ 	.short	(.L_538 - .L_537)


	//   ....[0]....
.L_537:
        /*07d8*/ 	.word	0x00001d40


	//   ....[1]....
        /*07dc*/ 	.word	0x00002160


	//   ....[2]....
        /*07e0*/ 	.word	0x00002180


	//   ....[3]....
        /*07e4*/ 	.word	0x00006c70


	//   ....[4]....
        /*07e8*/ 	.word	0x000082f0


	//----- nvinfo : EIATTR_MAX_THREADS
	.align		4
.L_538:
        /*07ec*/ 	.byte	0x04, 0x05
        /*07ee*/ 	.short	(.L_540 - .L_539)
.L_539:
        /*07f0*/ 	.word	0x00000180
        /*07f4*/ 	.word	0x00000001
        /*07f8*/ 	.word	0x00000001


	//----- nvinfo : EIATTR_CRS_STACK_SIZE
	.align		4
.L_540:
        /*07fc*/ 	.byte	0x04, 0x1e
        /*07fe*/ 	.short	(.L_542 - .L_541)
.L_541:
        /*0800*/ 	.word	0x00000000


	//----- nvinfo : EIATTR_CBANK_PARAM_SIZE
	.align		4
.L_542:
        /*0804*/ 	.byte	0x03, 0x19
        /*0806*/ 	.short	0x004d


	//----- nvinfo : EIATTR_PARAM_CBANK
	.align		4
        /*0808*/ 	.byte	0x04, 0x0a
        /*080a*/ 	.short	(.L_544 - .L_543)
	.align		4
.L_543:
        /*080c*/ 	.word	index@(.nv.constant0._ZN3cub18CUB_300001_SM_10006detail10radix_sort29DeviceRadixSortOnesweepKernelINS1_5radix10policy_hubIiNS0_8NullTypeEyE10Policy1000ELNS0_9SortOrderE0EiS6_yiiNS1_21identity_decomposer_tEEEvPT5_SC_PT3_PKSD_PT1_PKSH_PT2_PKSL_T4_iiT6_)
        /*0810*/ 	.short	0x0380
        /*0812*/ 	.short	0x004d


	//----- nvinfo : EIATTR_SW_WAR
	.align		4
.L_544:
        /*0814*/ 	.byte	0x04, 0x36
        /*0816*/ 	.short	(.L_546 - .L_545)
.L_545:
        /*0818*/ 	.word	0x00000008
.L_546:


//--------------------- .nv.info._ZN3cub18CUB_300001_SM_10006detail10radix_sort33DeviceRadixSortExclusiveSumKernelINS1_5radix10policy_hubIiNS0_8NullTypeEyE10Policy1000EyEEvPT0_ --------------------------
	.section	.nv.info._ZN3cub18CUB_300001_SM_10006detail10radix_sort33DeviceRadixSortExclusiveSumKernelINS1_5radix10policy_hubIiNS0_8NullTypeEyE10Policy1000EyEEvPT0_,"",@"SHT_CUDA_INFO"
	.sectionflags	@""
	.align	4


	//----- nvinfo : EIATTR_CUDA_API_VERSION
	.align		4
        /*0000*/ 	.byte	0x04, 0x37
        /*0002*/ 	.short	(.L_548 - .L_547)
.L_547:
        /*0004*/ 	.word	0x00000082


	//----- nvinfo : EIATTR_KPARAM_INFO
	.align		4
.L_548:
        /*0008*/ 	.byte	0x04, 0x17
        /*000a*/ 	.short	(.L_550 - .L_549)
.L_549:
        /*000c*/ 	.word	0x00000000
        /*0010*/ 	.short	0x0000
        /*0012*/ 	.short	0x0000
        /*0014*/ 	.byte	0x00, 0xf5, 0x21, 0x00


	//----- nvinfo : EIATTR_SPARSE_MMA_MASK
	.align		4
.L_550:
        /*0018*/ 	.byte	0x03, 0x50
        /*001a*/ 	.short	0x0000


	//----- nvinfo : EIATTR_MAXREG_COUNT
	.align		4
        /*001c*/ 	.byte	0x03, 0x1b
        /*001e*/ 	.short	0x00ff


	//----- nvinfo : EIATTR_NUM_BARRIERS
	.align		4
        /*0020*/ 	.byte	0x02, 0x4c
        /*0022*/ 	.byte	0x01
	.zero		1


	//----- nvinfo : EIATTR_MERCURY_ISA_VERSION
	.align		4
        /*0024*/ 	.byte	0x03, 0x5f
        /*0026*/ 	.short	0x0101


	//----- nvinfo : EIATTR_COOP_GROUP_MASK_REGIDS
	.align		4
        /*0028*/ 	.byte	0x04, 0x29
        /*002a*/ 	.short	(.L_552 - .L_551)


	//   ....[0]....
.L_551:
        /*002c*/ 	.word	0xffffffff


	//   ....[1]....
        /*0030*/ 	.word	0xffffffff


	//   ....[2]....
        /*0034*/ 	.word	0xffffffff


	//   ....[3]....
        /*0038*/ 	.word	0xffffffff


	//   ....[4]....
        /*003c*/ 	.word	0xffffffff


	//   ....[5]....
        /*0040*/ 	.word	0xffffffff


	//   ....[6]....
        /*0044*/ 	.word	0xffffffff


	//   ....[7]....
        /*0048*/ 	.word	0xffffffff


	//   ....[8]....
        /*004c*/ 	.word	0xffffffff


	//   ....[9]....
        /*0050*/ 	.word	0xffffffff


	//   ....[10]....
        /*0054*/ 	.word	0x05000015


	//   ....[11]....
        /*0058*/ 	.word	0x05000015


	//   ....[12]....
        /*005c*/ 	.word	0x05000015


	//   ....[13]....
        /*0060*/ 	.word	0x05000015


	//   ....[14]....
        /*0064*/ 	.word	0x05000015


	//   ....[15]....
        /*0068*/ 	.word	0x05000015


	//   ....[16]....
        /*006c*/ 	.word	0x05000015


	//   ....[17]....
        /*0070*/ 	.word	0x05000015


	//   ....[18]....
        /*0074*/ 	.word	0x05000015


	//   ....[19]....
        /*0078*/ 	.word	0x05000015


	//----- nvinfo : EIATTR_COOP_GROUP_INSTR_OFFSETS
	.align		4
.L_552:
        /*007c*/ 	.byte	0x04, 0x28
        /*007e*/ 	.short	(.L_554 - .L_553)


	//   ....[0]....
.L_553:
        /*0080*/ 	.word	0x00000250


	//   ....[1]....
        /*0084*/ 	.word	0x00000260


	//   ....[2]....
        /*0088*/ 	.word	0x000002a0


	//   ....[3]....
        /*008c*/ 	.word	0x000002c0


	//   ....[4]....
        /*0090*/ 	.word	0x00000310


	//   ....[5]....
        /*0094*/ 	.word	0x00000320


	//   ....[6]....
        /*0098*/ 	.word	0x00000360


	//   ....[7]....
        /*009c*/ 	.word	0x00000380


	//   ....[8]....
        /*00a0*/ 	.word	0x000003d0


	//   ....[9]....
        /*00a4*/ 	.word	0x000003e0


	//   ....[10]....
        /*00a8*/ 	.word	0x00000660


	//   ....[11]....
        /*00ac*/ 	.word	0x000006b0


	//   ....[12]....
        /*00b0*/ 	.word	0x00000740


	//   ....[13]....
        /*00b4*/ 	.word	0x00000790


	//   ....[14]....
        /*00b8*/ 	.word	0x00000820


	//   ....[15]....
        /*00bc*/ 	.word	0x00000870


	//   ....[16]....
        /*00c0*/ 	.word	0x00000900


	//   ....[17]....
        /*00c4*/ 	.word	0x00000950


	//   ....[18]....
        /*00c8*/ 	.word	0x000009e0


	//   ....[19]....
        /*00cc*/ 	.word	0x00000a30


	//----- nvinfo : EIATTR_VRC_CTA_INIT_COUNT
	.align		4
.L_554:
        /*00d0*/ 	.byte	0x02, 0x4a
	.zero		1
	.zero		1


	//----- nvinfo : EIATTR_EXIT_INSTR_OFFSETS
	.align		4
        /*00d4*/ 	.byte	0x04, 0x1c
        /*00d6*/ 	.short	(.L_556 - .L_555)


	//   ....[0]....
.L_555:
        /*00d8*/ 	.word	0x000005d0


	//   ....[1]....
        /*00dc*/ 	.word	0x00000600


	//----- nvinfo : EIATTR_CRS_STACK_SIZE
	.align		4
.L_556:
        /*00e0*/ 	.byte	0x04, 0x1e
        /*00e2*/ 	.short	(.L_558 - .L_557)
.L_557:
        /*00e4*/ 	.word	0x00000000


	//----- nvinfo : EIATTR_CBANK_PARAM_SIZE
	.align		4
.L_558:
        /*00e8*/ 	.byte	0x03, 0x19
        /*00ea*/ 	.short	0x0008


	//----- nvinfo : EIATTR_PARAM_CBANK
	.align		4
        /*00ec*/ 	.byte	0x04, 0x0a
        /*00ee*/ 	.short	(.L_560 - .L_559)
	.align		4
.L_559:
        /*00f0*/ 	.word	index@(.nv.constant0._ZN3cub18CUB_300001_SM_10006detail10radix_sort33DeviceRadixSortExclusiveSumKernelINS1_5radix10policy_hubIiNS0_8NullTypeEyE10Policy1000EyEEvPT0_)
        /*00f4*/ 	.short	0x0380
        /*00f6*/ 	.short	0x0008


	//----- nvinfo : EIATTR_SW_WAR
	.align		4
.L_560:
        /*00f8*/ 	.byte	0x04, 0x36
        /*00fa*/ 	.short	(.L_562 - .L_561)
.L_561:
        /*00fc*/ 	.word	0x00000008
.L_562:


//--------------------- .nv.info._ZN3cub18CUB_300001_SM_10006detail10radix_sort30DeviceRadixSortHistogramKernelINS1_5radix10policy_hubIiNS0_8NullTypeEyE10Policy1000ELNS0_9SortOrderE0EiyNS1_21identity_decomposer_tEEEvPT2_PKT1_SB_iiT3_ --------------------------
	.section	.nv.info._ZN3cub18CUB_300001_SM_10006detail10radix_sort30DeviceRadixSortHistogramKernelINS1_5radix10policy_hubIiNS0_8NullTypeEyE10Policy1000ELNS0_9SortOrderE0EiyNS1_21identity_decomposer_tEEEvPT2_PKT1_SB_iiT3_,"",@"SHT_CUDA_INFO"
	.sectionflags	@""
	.align	4


	//----- nvinfo : EIATTR_CUDA_API_VERSION
	.align		4
        /*0000*/ 	.byte	0x04, 0x37
        /*0002*/ 	.short	(.L_564 - .L_563)
.L_563:
        /*0004*/ 	.word	0x00000082


	//----- nvinfo : EIATTR_KPARAM_INFO
	.align		4
.L_564:
        /*0008*/ 	.byte	0x04, 0x17
        /*000a*/ 	.short	(.L_566 - .L_565)
.L_565:
        /*000c*/ 	.word	0x00000000
        /*0010*/ 	.short	0x0005
        /*0012*/ 	.short	0x0020
        /*0014*/ 	.byte	0x00, 0xf0, 0x05, 0x00


	//----- nvinfo : EIATTR_KPARAM_INFO
	.align		4
.L_566:
        /*0018*/ 	.byte	0x04, 0x17
        /*001a*/ 	.short	(.L_568 - .L_567)
.L_567:
        /*001c*/ 	.word	0x00000000
        /*0020*/ 	.short	0x0004
        /*0022*/ 	.short	0x001c
        /*0024*/ 	.byte	0x00, 0xf0, 0x11, 0x00


	//----- nvinfo : EIATTR_KPARAM_INFO
	.align		4
.L_568:
        /*0028*/ 	.byte	0x04, 0x17
        /*002a*/ 	.short	(.L_570 - .L_569)
.L_569:
        /*002c*/ 	.word	0x00000000
        /*0030*/ 	.short	0x0003
        /*0032*/ 	.short	0x0018
        /*0034*/ 	.byte	0x00, 0xf0, 0x11, 0x00


	//----- nvinfo : EIATTR_KPARAM_INFO
	.align		4
.L_570:
        /*0038*/ 	.byte	0x04, 0x17
        /*003a*/ 	.short	(.L_572 - .L_571)
.L_571:
        /*003c*/ 	.word	0x00000000
        /*0040*/ 	.short	0x0002
        /*0042*/ 	.short	0x0010
        /*0044*/ 	.byte	0x00, 0xf0, 0x21, 0x00


	//----- nvinfo : EIATTR_KPARAM_INFO
	.align		4
.L_572:
        /*0048*/ 	.byte	0x04, 0x17
        /*004a*/ 	.short	(.L_574 - .L_573)
.L_573:
        /*004c*/ 	.word	0x00000000
        /*0050*/ 	.short	0x0001
        /*0052*/ 	.short	0x0008
        /*0054*/ 	.byte	0x00, 0xf5, 0x21, 0x00


	//----- nvinfo : EIATTR_KPARAM_INFO
	.align		4
.L_574:
        /*0058*/ 	.byte	0x04, 0x17
        /*005a*/ 	.short	(.L_576 - .L_575)
.L_575:
        /*005c*/ 	.word	0x00000000
        /*0060*/ 	.short	0x0000
        /*0062*/ 	.short	0x0000
        /*0064*/ 	.byte	0x00, 0xf5, 0x21, 0x00


	//----- nvinfo : EIATTR_SPARSE_MMA_MASK
	.align		4
.L_576:
        /*0068*/ 	.byte	0x03, 0x50
        /*006a*/ 	.short	0x0000


	//----- nvinfo : EIATTR_MAXREG_COUNT
	.align		4
        /*006c*/ 	.byte	0x03, 0x1b
        /*006e*/ 	.short	0x00ff


	//----- nvinfo : EIATTR_NUM_BARRIERS
	.align		4
        /*0070*/ 	.byte	0x02, 0x4c
        /*0072*/ 	.byte	0x01
	.zero		1


	//----- nvinfo : EIATTR_MERCURY_ISA_VERSION
	.align		4
        /*0074*/ 	.byte	0x03, 0x5f
        /*0076*/ 	.short	0x0101


	//----- nvinfo : EIATTR_VRC_CTA_INIT_COUNT
	.align		4
        /*0078*/ 	.byte	0x02, 0x4a
	.zero		1
	.zero		1


	//----- nvinfo : EIATTR_EXIT_INSTR_OFFSETS
	.align		4
        /*007c*/ 	.byte	0x04, 0x1c
        /*007e*/ 	.short	(.L_578 - .L_577)


	//   ....[0]....
.L_577:
        /*0080*/ 	.word	0x00000040


	//   ....[1]....
        /*0084*/ 	.word	0x00002ee0


	//----- nvinfo : EIATTR_MAX_THREADS
	.align		4
.L_578:
        /*0088*/ 	.byte	0x04, 0x05
        /*008a*/ 	.short	(.L_580 - .L_579)
.L_579:
        /*008c*/ 	.word	0x00000080
        /*0090*/ 	.word	0x00000001
        /*0094*/ 	.word	0x00000001


	//----- nvinfo : EIATTR_CRS_STACK_SIZE
	.align		4
.L_580:
        /*0098*/ 	.byte	0x04, 0x1e
        /*009a*/ 	.short	(.L_582 - .L_581)
.L_581:
        /*009c*/ 	.word	0x00000000


	//----- nvinfo : EIATTR_CBANK_PARAM_SIZE
	.align		4
.L_582:
        /*00a0*/ 	.byte	0x03, 0x19
        /*00a2*/ 	.short	0x0021


	//----- nvinfo : EIATTR_PARAM_CBANK
	.align		4
        /*00a4*/ 	.byte	0x04, 0x0a
        /*00a6*/ 	.short	(.L_584 - .L_583)
	.align		4
.L_583:
        /*00a8*/ 	.word	index@(.nv.constant0._ZN3cub18CUB_300001_SM_10006detail10radix_sort30DeviceRadixSortHistogramKernelINS1_5radix10policy_hubIiNS0_8NullTypeEyE10Policy1000ELNS0_9SortOrderE0EiyNS1_21identity_decomposer_tEEEvPT2_PKT1_SB_iiT3_)
        /*00ac*/ 	.short	0x0380
        /*00ae*/ 	.short	0x0021


	//----- nvinfo : EIATTR_SW_WAR
	.align		4
.L_584:
        /*00b0*/ 	.byte	0x04, 0x36
        /*00b2*/ 	.short	(.L_586 - .L_585)
.L_585:
        /*00b4*/ 	.word	0x00000008
.L_586:


//--------------------- .nv.info._ZN3cub18CUB_300001_SM_10006detail10radix_sort31DeviceRadixSortSingleTileKernelINS1_5radix10policy_hubIiNS0_8NullTypeEyE10Policy1000ELNS0_9SortOrderE0EiS6_yNS1_21identity_decomposer_tEEEvPKT1_PSB_PKT2_PSF_T3_iiT4_ --------------------------
	.section	.nv.info._ZN3cub18CUB_300001_SM_10006detail10radix_sort31DeviceRadixSortSingleTileKernelINS1_5radix10policy_hubIiNS0_8NullTypeEyE10Policy1000ELNS0_9SortOrderE0EiS6_yNS1_21identity_decomposer_tEEEvPKT1_PSB_PKT2_PSF_T3_iiT4_,"",@"SHT_CUDA_INFO"
	.sectionflags	@""
	.align	4


	//----- nvinfo : EIATTR_CUDA_API_VERSION
	.align		4
        /*0000*/ 	.byte	0x04, 0x37
        /*0002*/ 	.short	(.L_588 - .L_587)
.L_587:
        /*0004*/ 	.word	0x00000082


	//----- nvinfo : EIATTR_KPARAM_INFO
	.align		4
.L_588:
        /*0008*/ 	.byte	0x04, 0x17
        /*000a*/ 	.short	(.L_590 - .L_589)
.L_589:
        /*000c*/ 	.word	0x00000000
        /*0010*/ 	.short	0x0007
        /*0012*/ 	.short	0x0030
        /*0014*/ 	.byte	0x00, 0xf0, 0x05, 0x00


	//----- nvinfo : EIATTR_KPARAM_INFO
	.align		4
.L_590:
        /*0018*/ 	.byte	0x04, 0x17
        /*001a*/ 	.short	(.L_592 - .L_591)
.L_591:
        /*001c*/ 	.word	0x00000000
        /*0020*/ 	.short	0x0006
        /*0022*/ 	.short	0x002c
        /*0024*/ 	.byte	0x00, 0xf0, 0x11, 0x00


	//----- nvinfo : EIATTR_KPARAM_INFO
	.align		4
.L_592:
        /*0028*/ 	.byte	0x04, 0x17
        /*002a*/ 	.short	(.L_594 - .L_593)
.L_593:
        /*002c*/ 	.word	0x00000000
        /*0030*/ 	.short	0x0005
        /*0032*/ 	.short	0x0028
        /*0034*/ 	.byte	0x00, 0xf0, 0x11, 0x00


	//----- nvinfo : EIATTR_KPARAM_INFO
	.align		4
.L_594:
        /*0038*/ 	.byte	0x04, 0x17
        /*003a*/ 	.short	(.L_596 - .L_595)
.L_595:
        /*003c*/ 	.word	0x00000000
        /*0040*/ 	.short	0x0004
        /*0042*/ 	.short	0x0020
        /*0044*/ 	.byte	0x00, 0xf0, 0x21, 0x00


	//----- nvinfo : EIATTR_KPARAM_INFO
	.align		4
.L_596:
        /*0048*/ 	.byte	0x04, 0x17
        /*004a*/ 	.short	(.L_598 - .L_597)
.L_597:
        /*004c*/ 	.word	0x00000000
        /*0050*/ 	.short	0x0003
        /*0052*/ 	.short	0x0018
        /*0054*/ 	.byte	0x00, 0xf5, 0x21, 0x00


	//----- nvinfo : EIATTR_KPARAM_INFO
	.align		4
.L_598:
        /*0058*/ 	.byte	0x04, 0x17
        /*005a*/ 	.short	(.L_600 - .L_599)
.L_599:
        /*005c*/ 	.word	0x00000000
        /*0060*/ 	.short	0x0002
        /*0062*/ 	.short	0x0010
        /*0064*/ 	.byte	0x00, 0xf5, 0x21, 0x00


	//----- nvinfo : EIATTR_KPARAM_INFO
	.align		4
.L_600:
        /*0068*/ 	.byte	0x04, 0x17
        /*006a*/ 	.short	(.L_602 - .L_601)
.L_601:
        /*006c*/ 	.word	0x00000000
        /*0070*/ 	.short	0x0001
        /*0072*/ 	.short	0x0008
        /*0074*/ 	.byte	0x00, 0xf5, 0x21, 0x00


	//----- nvinfo : EIATTR_KPARAM_INFO
	.align		4
.L_602:
        /*0078*/ 	.byte	0x04, 0x17
        /*007a*/ 	.short	(.L_604 - .L_603)
.L_603:
        /*007c*/ 	.word	0x00000000
        /*0080*/ 	.short	0x0000
        /*0082*/ 	.short	0x0000
        /*0084*/ 	.byte	0x00, 0xf5, 0x21, 0x00


	//----- nvinfo : EIATTR_SPARSE_MMA_MASK
	.align		4
.L_604:
        /*0088*/ 	.byte	0x03, 0x50
        /*008a*/ 	.short	0x0000


	//----- nvinfo : EIATTR_MAXREG_COUNT
	.align		4
        /*008c*/ 	.byte	0x03, 0x1b
        /*008e*/ 	.short	0x00ff


	//----- nvinfo : EIATTR_NUM_BARRIERS
	.align		4
        /*0090*/ 	.byte	0x02, 0x4c
        /*0092*/ 	.byte	0x01
	.zero		1


	//----- nvinfo : EIATTR_MERCURY_ISA_VERSION
	.align		4
        /*0094*/ 	.byte	0x03, 0x5f
        /*0096*/ 	.short	0x0101


	//----- nvinfo : EIATTR_COOP_GROUP_MASK_REGIDS
	.align		4
        /*0098*/ 	.byte	0x04, 0x29
        /*009a*/ 	.short	(.L_606 - .L_605)


	//   ....[0]....
.L_605:
        /*009c*/ 	.word	0xffffffff


	//   ....[1]....
        /*00a0*/ 	.word	0xffffffff


	//   ....[2]....
        /*00a4*/ 	.word	0xffffffff


	//   ....[3]....
        /*00a8*/ 	.word	0xffffffff


	//   ....[4]....
        /*00ac*/ 	.word	0xffffffff


	//----- nvinfo : EIATTR_COOP_GROUP_INSTR_OFFSETS
	.align		4
.L_606:
        /*00b0*/ 	.byte	0x04, 0x28
        /*00b2*/ 	.short	(.L_608 - .L_607)


	//   ....[0]....
.L_607:
        /*00b4*/ 	.word	0x000019f0


	//   ....[1]....
        /*00b8*/ 	.word	0x00001a10


	//   ....[2]....
        /*00bc*/ 	.word	0x00001a30


	//   ....[3]....
        /*00c0*/ 	.word	0x00001a50


	//   ....[4]....
        /*00c4*/ 	.word	0x00001a70


	//----- nvinfo : EIATTR_VRC_CTA_INIT_COUNT
	.align		4
.L_608:
        /*00c8*/ 	.byte	0x02, 0x4a
	.zero		1
	.zero		1


	//----- nvinfo : EIATTR_EXIT_INSTR_OFFSETS
	.align		4
        /*00cc*/ 	.byte	0x04, 0x1c
        /*00ce*/ 	.short	(.L_610 - .L_609)


	//   ....[0]....
.L_609:
        /*00d0*/ 	.word	0x000030e0


	//   ....[1]....
        /*00d4*/ 	.word	0x00003120


	//----- nvinfo : EIATTR_MAX_THREADS
	.align		4
.L_610:
        /*00d8*/ 	.byte	0x04, 0x05
        /*00da*/ 	.short	(.L_612 - .L_611)
.L_611:
        /*00dc*/ 	.word	0x00000100
        /*00e0*/ 	.word	0x00000001
        /*00e4*/ 	.word	0x00000001


	//----- nvinfo : EIATTR_CBANK_PARAM_SIZE
	.align		4
.L_612:
        /*00e8*/ 	.byte	0x03, 0x19
        /*00ea*/ 	.short	0x0031


	//----- nvinfo : EIATTR_PARAM_CBANK
	.align		4
        /*00ec*/ 	.byte	0x04, 0x0a
        /*00ee*/ 	.short	(.L_614 - .L_613)
	.align		4
.L_613:
        /*00f0*/ 	.word	index@(.nv.constant0._ZN3cub18CUB_300001_SM_10006detail10radix_sort31DeviceRadixSortSingleTileKernelINS1_5radix10policy_hubIiNS0_8NullTypeEyE10Policy1000ELNS0_9SortOrderE0EiS6_yNS1_21identity_decomposer_tEEEvPKT1_PSB_PKT2_PSF_T3_iiT4_)
        /*00f4*/ 	.short	0x0380
        /*00f6*/ 	.short	0x0031


	//----- nvinfo : EIATTR_SW_WAR
	.align		4
.L_614:
        /*00f8*/ 	.byte	0x04, 0x36
        /*00fa*/ 	.short	(.L_616 - .L_615)
.L_615:
        /*00fc*/ 	.word	0x00000008
.L_616:


//--------------------- .nv.info._ZN3cub18CUB_300001_SM_10006detail10radix_sort29DeviceRadixSortOnesweepKernelINS1_5radix10policy_hubIiiyE10Policy1000ELNS0_9SortOrderE0EiiyiiNS1_21identity_decomposer_tEEEvPT5_SB_PT3_PKSC_PT1_PKSG_PT2_PKSK_T4_iiT6_ --------------------------
	.section	.nv.info._ZN3cub18CUB_300001_SM_10006detail10radix_sort29DeviceRadixSortOnesweepKernelINS1_5radix10policy_hubIiiyE10Policy1000ELNS0_9SortOrderE0EiiyiiNS1_21identity_decomposer_tEEEvPT5_SB_PT3_PKSC_PT1_PKSG_PT2_PKSK_T4_iiT6_,"",@"SHT_CUDA_INFO"
	.sectionflags	@""
	.align	4


	//----- nvinfo : EIATTR_CUDA_API_VERSION
	.align		4
        /*0000*/ 	.byte	0x04, 0x37
        /*0002*/ 	.short	(.L_618 - .L_617)
.L_617:
        /*0004*/ 	.word	0x00000082


	//----- nvinfo : EIATTR_KPARAM_INFO
	.align		4
.L_618:
        /*0008*/ 	.byte	0x04, 0x17
        /*000a*/ 	.short	(.L_620 - .L_619)
.L_619:
        /*000c*/ 	.word	0x00000000
        /*0010*/ 	.short	0x000b
        /*0012*/ 	.short	0x004c
        /*0014*/ 	.byte	0x00, 0xf0, 0x05, 0x00


	//----- nvinfo : EIATTR_KPARAM_INFO
	.align		4
.L_620:
        /*0018*/ 	.byte	0x04, 0x17
        /*001a*/ 	.short	(.L_622 - .L_621)
.L_621:
        /*001c*/ 	.word	0x00000000
        /*0020*/ 	.short	0x000a
        /*0022*/ 	.short	0x0048
        /*0024*/ 	.byte	0x00, 0xf0, 0x11, 0x00


	//----- nvinfo : EIATTR_KPARAM_INFO
	.align		4
.L_622:
        /*0028*/ 	.byte	0x04, 0x17
        /*002a*/ 	.short	(.L_624 - .L_623)
.L_623:
        /*002c*/ 	.word	0x00000000
        /*0030*/ 	.short	0x0009
        /*0032*/ 	.short	0x0044
        /*0034*/ 	.byte	0x00, 0xf0, 0x11, 0x00


	//----- nvinfo : EIATTR_KPARAM_INFO
	.align		4
.L_624:
        /*0038*/ 	.byte	0x04, 0x17
        /*003a*/ 	.short	(.L_626 - .L_625)
.L_625:
        /*003c*/ 	.word	0x00000000
        /*0040*/ 	.short	0x0008
        /*0042*/ 	.short	0x0040
        /*0044*/ 	.byte	0x00, 0xf0, 0x11, 0x00


	//----- nvinfo : EIATTR_KPARAM_INFO
	.align		4
.L_626:
        /*0048*/ 	.byte	0x04, 0x17
        /*004a*/ 	.short	(.L_628 - .L_627)
.L_627:
        /*004c*/ 	.word	0x00000000
        /*0050*/ 	.short	0x0007
        /*0052*/ 	.short	0x0038
        /*0054*/ 	.byte	0x00, 0xf5, 0x21, 0x00


	//----- nvinfo : EIATTR_KPARAM_INFO
	.align		4
.L_628:
        /*0058*/ 	.byte	0x04, 0x17
        /*005a*/ 	.short	(.L_630 - .L_629)
.L_629:
        /*005c*/ 	.word	0x00000000
        /*0060*/ 	.short	0x0006
        /*0062*/ 	.short	0x0030
        /*0064*/ 	.byte	0x00, 0xf5, 0x21, 0x00


	//----- nvinfo : EIATTR_KPARAM_INFO
	.align		4
.L_630:
        /*0068*/ 	.byte	0x04, 0x17
        /*006a*/ 	.short	(.L_632 - .L_631)
.L_631:
        /*006c*/ 	.word	0x00000000
        /*0070*/ 	.short	0x0005
        /*0072*/ 	.short	0x0028
        /*0074*/ 	.byte	0x00, 0xf5, 0x21, 0x00


	//----- nvinfo : EIATTR_KPARAM_INFO
	.align		4
.L_632:
        /*0078*/ 	.byte	0x04, 0x17
        /*007a*/ 	.short	(.L_634 - .L_633)
.L_633:
        /*007c*/ 	.word	0x00000000
        /*0080*/ 	.short	0x0004
        /*0082*/ 	.short	0x0020
        /*0084*/ 	.byte	0x00, 0xf5, 0x21, 0x00


	//----- nvinfo : EIATTR_KPARAM_INFO
	.align		4
.L_634:
        /*0088*/ 	.byte	0x04, 0x17
        /*008a*/ 	.short	(.L_636 - .L_635)
.L_635:
        /*008c*/ 	.word	0x00000000
        /*0090*/ 	.short	0x0003
        /*0092*/ 	.short	0x0018
        /*0094*/ 	.byte	0x00, 0xf5, 0x21, 0x00


	//----- nvinfo : EIATTR_KPARAM_INFO
	.align		4
.L_636:
        /*0098*/ 	.byte	0x04, 0x17
        /*009a*/ 	.short	(.L_638 - .L_637)
.L_637:
        /*009c*/ 	.word	0x00000000
        /*00a0*/ 	.short	0x0002
        /*00a2*/ 	.short	0x0010
        /*00a4*/ 	.byte	0x00, 0xf5, 0x21, 0x00


	//----- nvinfo : EIATTR_KPARAM_INFO
	.align		4
.L_638:
        /*00a8*/ 	.byte	0x04, 0x17
        /*00aa*/ 	.short	(.L_640 - .L_639)
.L_639:
        /*00ac*/ 	.word	0x00000000
        /*00b0*/ 	.short	0x0001
        /*00b2*/ 	.short	0x0008
        /*00b4*/ 	.byte	0x00, 0xf5, 0x21, 0x00


	//----- nvinfo : EIATTR_KPARAM_INFO
	.align		4
.L_640:
        /*00b8*/ 	.byte	0x04, 0x17
        /*00ba*/ 	.short	(.L_642 - .L_641)
.L_641:
        /*00bc*/ 	.word	0x00000000
        /*00c0*/ 	.short	0x0000
        /*00c2*/ 	.short	0x0000
        /*00c4*/ 	.byte	0x00, 0xf5, 0x21, 0x00


	//----- nvinfo : EIATTR_SPARSE_MMA_MASK
	.align		4
.L_642:
        /*00c8*/ 	.byte	0x03, 0x50
        /*00ca*/ 	.short	0x0000


	//----- nvinfo : EIATTR_MAXREG_COUNT
	.align		4
        /*00cc*/ 	.byte	0x03, 0x1b
        /*00ce*/ 	.short	0x00a8


	//----- nvinfo : EIATTR_NUM_BARRIERS
	.align		4
        /*00d0*/ 	.byte	0x02, 0x4c
        /*00d2*/ 	.byte	0x01
	.zero		1


	//----- nvinfo : EIATTR_MERCURY_ISA_VERSION
	.align		4
        /*00d4*/ 	.byte	0x03, 0x5f
        /*00d6*/ 	.short	0x0101


	//----- nvinfo : EIATTR_COOP_GROUP_MASK_REGIDS
	.align		4
        /*00d8*/ 	.byte	0x04, 0x29
        /*00da*/ 	.short	(.L_644 - .L_643)


	//   ....[0]....
.L_643:
        /*00dc*/ 	.word	0xffffffff


	//   ....[1]....
        /*00e0*/ 	.word	0x05000006


	//   ....[2]....
        /*00e4*/ 	.word	0xffffffff


	//   ....[3]....
        /*00e8*/ 	.word	0xffffffff


	//   ....[4]....
        /*00ec*/ 	.word	0xffffffff


	//   ....[5]....
        /*00f0*/ 	.word	0xffffffff


	//   ....[6]....
        /*00f4*/ 	.word	0xffffffff


	//   ....[7]....
        /*00f8*/ 	.word	0xffffffff


	//   ....[8]....
        /*00fc*/ 	.word	0xffffffff


	//   ....[9]....
        /*0100*/ 	.word	0xffffffff


	//   ....[10]....
        /*0104*/ 	.word	0xffffffff


	//   ....[11]....
        /*0108*/ 	.word	0xffffffff


	//   ....[12]....
        /*010c*/ 	.word	0xffffffff


	//   ....[13]....
        /*0110*/ 	.word	0xffffffff


	//   ....[14]....
        /*0114*/ 	.word	0xffffffff


	//   ....[15]....
        /*0118*/ 	.word	0xffffffff


	//   ....[16]....
        /*011c*/ 	.word	0xffffffff


	//   ....[17]....
        /*0120*/ 	.word	0xffffffff


	//   ....[18]....
        /*0124*/ 	.word	0xffffffff


	//   ....[19]....
        /*0128*/ 	.word	0xffffffff


	//   ....[20]....
        /*012c*/ 	.word	0xffffffff


	//   ....[21]....
        /*0130*/ 	.word	0xffffffff


	//   ....[22]....
        /*0134*/ 	.word	0xffffffff


	//   ....[23]....
        /*0138*/ 	.word	0xffffffff


	//   ....[24]....
        /*013c*/ 	.word	0xffffffff


	//   ....[25]....
        /*0140*/ 	.word	0xffffffff


	//   ....[26]....
        /*0144*/ 	.word	0xffffffff


	//   ....[27]....
        /*0148*/ 	.word	0xffffffff


	//   ....[28]....
        /*014c*/ 	.word	0xffffffff


	//   ....[29]....
        /*0150*/ 	.word	0xffffffff


	//   ....[30]....
        /*0154*/ 	.word	0xffffffff


	//   ....[31]....
        /*0158*/ 	.word	0xffffffff


	//   ....[32]....
        /*015c*/ 	.word	0xffffffff


	//   ....[33]....
        /*0160*/ 	.word	0xffffffff


	//   ....[34]....
        /*0164*/ 	.word	0xffffffff


	//   ....[35]....
        /*0168*/ 	.word	0xffffffff


	//   ....[36]....
        /*016c*/ 	.word	0xffffffff


	//   ....[37]....
        /*0170*/ 	.word	0xffffffff


	//   ....[38]....
        /*0174*/ 	.word	0xffffffff


	//   ....[39]....
        /*0178*/ 	.word	0xffffffff


	//   ....[40]....
        /*017c*/ 	.word	0xffffffff


	//   ....[41]....
        /*0180*/ 	.word	0xffffffff


	//   ....[42]....
        /*0184*/ 	.word	0xffffffff


	//   ....[43]....
        /*0188*/ 	.word	0xffffffff


	//   ....[44]....
        /*018c*/ 	.word	0xffffffff


	//   ....[45]....
        /*0190*/ 	.word	0xffffffff


	//   ....[46]....
        /*0194*/ 	.word	0xffffffff


	//   ....[47]....
        /*0198*/ 	.word	0xffffffff


	//   ....[48]....
        /*019c*/ 	.word	0xffffffff


	//   ....[49]....
        /*01a0*/ 	.word	0xffffffff


	//   ....[50]....
        /*01a4*/ 	.word	0xffffffff


	//   ....[51]....
        /*01a8*/ 	.word	0xffffffff


	//   ....[52]....
        /*01ac*/ 	.word	0xffffffff


	//   ....[53]....
        /*01b0*/ 	.word	0xffffffff


	//   ....[54]....
        /*01b4*/ 	.word	0xffffffff


	//   ....[55]....
        /*01b8*/ 	.word	0xffffffff


	//   ....[56]....
        /*01bc*/ 	.word	0xffffffff


	//   ....[57]....
        /*01c0*/ 	.word	0xffffffff


	//   ....[58]....
        /*01c4*/ 	.word	0xffffffff


	//   ....[59]....
        /*01c8*/ 	.word	0xffffffff


	//   ....[60]....
        /*01cc*/ 	.word	0xffffffff


	//   ....[61]....
        /*01d0*/ 	.word	0xffffffff


	//   ....[62]....
        /*01d4*/ 	.word	0xffffffff


	//   ....[63]....
        /*01d8*/ 	.word	0xffffffff


	//   ....[64]....
        /*01dc*/ 	.word	0xffffffff


	//   ....[65]....
        /*01e0*/ 	.word	0xffffffff


	//   ....[66]....
        /*01e4*/ 	.word	0xffffffff


	//   ....[67]....
        /*01e8*/ 	.word	0xffffffff


	//   ....[68]....
        /*01ec*/ 	.word	0xffffffff


	//   ....[69]....
        /*01f0*/ 	.word	0xffffffff


	//   ....[70]....
        /*01f4*/ 	.word	0xffffffff


	//   ....[71]....
        /*01f8*/ 	.word	0xffffffff


	//   ....[72]....
        /*01fc*/ 	.word	0xffffffff


	//   ....[73]....
        /*0200*/ 	.word	0xffffffff


	//   ....[74]....
        /*0204*/ 	.word	0xffffffff


	//   ....[75]....
        /*0208*/ 	.word	0xffffffff


	//   ....[76]....
        /*020c*/ 	.word	0xffffffff


	//   ....[77]....
        /*0210*/ 	.word	0xffffffff


	//   ....[78]....
        /*0214*/ 	.word	0xffffffff


	//   ....[79]....
        /*0218*/ 	.word	0xffffffff


	//   ....[80]....
        /*021c*/ 	.word	0xffffffff


	//   ....[81]....
        /*0220*/ 	.word	0xffffffff


	//   ....[82]....
        /*0224*/ 	.word	0xffffffff


	//   ....[83]....
        /*0228*/ 	.word	0xffffffff


	//   ....[84]....
        /*022c*/ 	.word	0xffffffff


	//   ....[85]....
        /*0230*/ 	.word	0xffffffff


	//   ....[86]....
        /*0234*/ 	.word	0xffffffff


	//   ....[87]....
        /*0238*/ 	.word	0xffffffff


	//   ....[88]....
        /*023c*/ 	.word	0xffffffff


	//   ....[89]....
        /*0240*/ 	.word	0xffffffff


	//   ....[90]....
        /*0244*/ 	.word	0xffffffff


	//   ....[91]....
        /*0248*/ 	.word	0xffffffff


	//   ....[92]....
        /*024c*/ 	.word	0xffffffff


	//   ....[93]....
        /*0250*/ 	.word	0xffffffff


	//   ....[94]....
        /*0254*/ 	.word	0xffffffff


	//   ....[95]....
        /*0258*/ 	.word	0xffffffff


	//   ....[96]....
        /*025c*/ 	.word	0xffffffff


	//   ....[97]....
        /*0260*/ 	.word	0xffffffff


	//   ....[98]....
        /*0264*/ 	.word	0xffffffff


	//   ....[99]....
        /*0268*/ 	.word	0xffffffff


	//   ....[100]....
        /*026c*/ 	.word	0xffffffff


	//   ....[101]....
        /*0270*/ 	.word	0xffffffff


	//   ....[102]....
        /*0274*/ 	.word	0xffffffff


	//   ....[103]....
        /*0278*/ 	.word	0xffffffff


	//   ....[104]....
        /*027c*/ 	.word	0xffffffff


	//   ....[105]....
        /*0280*/ 	.word	0xffffffff


	//   ....[106]....
        /*0284*/ 	.word	0xffffffff


	//   ....[107]....
        /*0288*/ 	.word	0xffffffff


	//   ....[108]....
        /*028c*/ 	.word	0xffffffff


	//   ....[109]....
        /*0290*/ 	.word	0xffffffff


	//   ....[110]....
        /*0294*/ 	.word	0xffffffff


	//   ....[111]....
        /*0298*/ 	.word	0xffffffff


	//   ....[112]....
        /*029c*/ 	.word	0xffffffff


	//   ....[113]....
        /*02a0*/ 	.word	0xffffffff


	//   ....[114]....
        /*02a4*/ 	.word	0xffffffff


	//   ....[115]....
        /*02a8*/ 	.word	0xffffffff


	//   ....[116]....
        /*02ac*/ 	.word	0xffffffff


	//   ....[117]....
        /*02b0*/ 	.word	0xffffffff


	//   ....[118]....
        /*02b4*/ 	.word	0xffffffff


	//   ....[119]....
        /*02b8*/ 	.word	0xffffffff


	//   ....[120]....
        /*02bc*/ 	.word	0xffffffff


	//   ....[121]....
        /*02c0*/ 	.word	0xffffffff


	//   ....[122]....
        /*02c4*/ 	.word	0xffffffff


	//   ....[123]....
        /*02c8*/ 	.word	0xffffffff


	//   ....[124]....
        /*02cc*/ 	.word	0xffffffff


	//   ....[125]....
        /*02d0*/ 	.word	0xffffffff


	//   ....[126]....
        /*02d4*/ 	.word	0xffffffff


	//   ....[127]....
        /*02d8*/ 	.word	0xffffffff


	//   ....[128]....
        /*02dc*/ 	.word	0xffffffff


	//   ....[129]....
        /*02e0*/ 	.word	0xffffffff


	//   ....[130]....
        /*02e4*/ 	.word	0xffffffff


	//   ....[131]....
        /*02e8*/ 	.word	0xffffffff


	//   ....[132]....
        /*02ec*/ 	.word	0xffffffff


	//   ....[133]....
        /*02f0*/ 	.word	0xffffffff


	//   ....[134]....
        /*02f4*/ 	.word	0xffffffff


	//   ....[135]....
        /*02f8*/ 	.word	0xffffffff


	//   ....[136]....
        /*02fc*/ 	.word	0xffffffff


	//   ....[137]....
        /*0300*/ 	.word	0xffffffff


	//   ....[138]....
        /*0304*/ 	.word	0xffffffff


	//   ....[139]....
        /*0308*/ 	.word	0xffffffff


	//   ....[140]....
        /*030c*/ 	.word	0xffffffff


	//   ....[141]....
        /*0310*/ 	.word	0xffffffff


	//   ....[142]....
        /*0314*/ 	.word	0xffffffff


	//   ....[143]....
        /*0318*/ 	.word	0xffffffff


	//   ....[144]....
        /*031c*/ 	.word	0xffffffff


	//   ....[145]....
        /*0320*/ 	.word	0xffffffff


	//   ....[146]....
        /*0324*/ 	.word	0xffffffff


	//   ....[147]....
        /*0328*/ 	.word	0xffffffff


	//   ....[148]....
        /*032c*/ 	.word	0xffffffff


	//   ....[149]....
        /*0330*/ 	.word	0xffffffff


	//   ....[150]....
        /*0334*/ 	.word	0xffffffff


	//   ....[151]....
        /*0338*/ 	.word	0xffffffff


	//   ....[152]....
        /*033c*/ 	.word	0xffffffff


	//   ....[153]....
        /*0340*/ 	.word	0xffffffff


	//   ....[154]....
        /*0344*/ 	.word	0xffffffff


	//   ....[155]....
        /*0348*/ 	.word	0xffffffff


	//   ....[156]....
        /*034c*/ 	.word	0xffffffff


	//   ....[157]....
        /*0350*/ 	.word	0xffffffff


	//   ....[158]....
        /*0354*/ 	.word	0xffffffff


	//   ....[159]....
        /*0358*/ 	.word	0xffffffff


	//   ....[160]....
        /*035c*/ 	.word	0x05000006


	//   ....[161]....
        /*0360*/ 	.word	0xffffffff


	//   ....[162]....
        /*0364*/ 	.word	0xffffffff


	//   ....[163]....
        /*0368*/ 	.word	0xffffffff


	//   ....[164]....
        /*036c*/ 	.word	0xffffffff


	//   ....[165]....
        /*0370*/ 	.word	0xffffffff


	//   ....[166]....
        /*0374*/ 	.word	0xffffffff


	//   ....[167]....
        /*0378*/ 	.word	0xffffffff


	//   ....[168]....
        /*037c*/ 	.word	0xffffffff


	//   ....[169]....
        /*0380*/ 	.word	0xffffffff


	//   ....[170]....
        /*0384*/ 	.word	0xffffffff


	//   ....[171]....
        /*0388*/ 	.word	0xffffffff


	//   ....[172]....
        /*038c*/ 	.word	0xffffffff


	//   ....[173]....
        /*0390*/ 	.word	0xffffffff


	//   ....[174]....
        /*0394*/ 	.word	0xffffffff


	//   ....[175]....
        /*0398*/ 	.word	0xffffffff


	//   ....[176]....
        /*039c*/ 	.word	0xffffffff


	//   ....[177]....
        /*03a0*/ 	.word	0xffffffff


	//   ....[178]....
        /*03a4*/ 	.word	0xffffffff


	//   ....[179]....
        /*03a8*/ 	.word	0xffffffff


	//   ....[180]....
        /*03ac*/ 	.word	0xffffffff


	//   ....[181]....
        /*03b0*/ 	.word	0xffffffff


	//   ....[182]....
        /*03b4*/ 	.word	0xffffffff


	//   ....[183]....
        /*03b8*/ 	.word	0xffffffff


	//   ....[184]....
        /*03bc*/ 	.word	0xffffffff


	//   ....[185]....
        /*03c0*/ 	.word	0xffffffff


	//   ....[186]....
        /*03c4*/ 	.word	0xffffffff


	//   ....[187]....
        /*03c8*/ 	.word	0xffffffff


	//   ....[188]....
        /*03cc*/ 	.word	0xffffffff


	//   ....[189]....
        /*03d0*/ 	.word	0xffffffff


	//   ....[190]....
        /*03d4*/ 	.word	0xffffffff


	//   ....[191]....
        /*03d8*/ 	.word	0xffffffff


	//   ....[192]....
        /*03dc*/ 	.word	0xffffffff


	//   ....[193]....
        /*03e0*/ 	.word	0xffffffff


	//   ....[194]....
        /*03e4*/ 	.word	0xffffffff


	//   ....[195]....
        /*03e8*/ 	.word	0xffffffff


	//   ....[196]....
        /*03ec*/ 	.word	0xffffffff


	//   ....[197]....
        /*03f0*/ 	.word	0xffffffff


	//   ....[198]....
        /*03f4*/ 	.word	0xffffffff


	//   ....[199]....
        /*03f8*/ 	.word	0xffffffff


	//   ....[200]....
        /*03fc*/ 	.word	0xffffffff


	//   ....[201]....
        /*0400*/ 	.word	0xffffffff


	//   ....[202]....
        /*0404*/ 	.word	0xffffffff


	//   ....[203]....
        /*0408*/ 	.word	0xffffffff


	//   ....[204]....
        /*040c*/ 	.word	0xffffffff


	//   ....[205]....
        /*0410*/ 	.word	0xffffffff


	//   ....[206]....
        /*0414*/ 	.word	0xffffffff


	//   ....[207]....
        /*0418*/ 	.word	0xffffffff


	//   ....[208]....
        /*041c*/ 	.word	0xffffffff


	//   ....[209]....
        /*0420*/ 	.word	0xffffffff


	//   ....[210]....
        /*0424*/ 	.word	0xffffffff


	//   ....[211]....
        /*0428*/ 	.word	0xffffffff


	//   ....[212]....
        /*042c*/ 	.word	0xffffffff


	//   ....[213]....
        /*0430*/ 	.word	0xffffffff


	//   ....[214]....
        /*0434*/ 	.word	0xffffffff


	//   ....[215]....
        /*0438*/ 	.word	0xffffffff


	//   ....[216]....
        /*043c*/ 	.word	0xffffffff


	//   ....[217]....
        /*0440*/ 	.word	0xffffffff


	//   ....[218]....
        /*0444*/ 	.word	0xffffffff


	//   ....[219]....
        /*0448*/ 	.word	0xffffffff


	//   ....[220]....
        /*044c*/ 	.word	0xffffffff


	//   ....[221]....
        /*0450*/ 	.word	0xffffffff


	//   ....[222]....
        /*0454*/ 	.word	0xffffffff


	//   ....[223]....
        /*0458*/ 	.word	0xffffffff


	//   ....[224]....
        /*045c*/ 	.word	0xffffffff


	//   ....[225]....
        /*0460*/ 	.word	0xffffffff


	//   ....[226]....
        /*0464*/ 	.word	0xffffffff


	//   ....[227]....
        /*0468*/ 	.word	0xffffffff


	//   ....[228]....
        /*046c*/ 	.word	0xffffffff


	//   ....[229]....
        /*0470*/ 	.word	0x0500002f


	//   ....[230]....
        /*0474*/ 	.word	0x0500002f


	//   ....[231]....
        /*0478*/ 	.word	0x0500002f


	//   ....[232]....
        /*047c*/ 	.word	0x0500002f


	//   ....[233]....
        /*0480*/ 	.word	0x0500002f


	//----- nvinfo : EIATTR_COOP_GROUP_INSTR_OFFSETS
	.align		4
.L_644:
        /*0484*/ 	.byte	0x04, 0x28
        /*0486*/ 	.short	(.L_646 - .L_645)


	//   ....[0]....
.L_645:
        /*0488*/ 	.word	0x00000e40


	//   ....[1]....
        /*048c*/ 	.word	0x00001890


	//   ....[2]....
        /*0490*/ 	.word	0x00002ad0


	//   ....[3]....
        /*0494*/ 	.word	0x00002af0


	//   ....[4]....
        /*0498*/ 	.word	0x00002b10


	//   ....[5]....
        /*049c*/ 	.word	0x00002b30


	//   ....[6]....
        /*04a0*/ 	.word	0x00002b50


	//   ....[7]....
        /*04a4*/ 	.word	0x00003000


	//   ....[8]....
        /*04a8*/ 	.word	0x00003010


	//   ....[9]....
        /*04ac*/ 	.word	0x00003030


	//   ....[10]....
        /*04b0*/ 	.word	0x00003050


	//   ....[11]....
        /*04b4*/ 	.word	0x000030a0


	//   ....[12]....
        /*04b8*/ 	.word	0x000030d0


	//   ....[13]....
        /*04bc*/ 	.word	0x00003120


	//   ....[14]....
        /*04c0*/ 	.word	0x00003160


	//   ....[15]....
        /*04c4*/ 	.word	0x00003250


	//   ....[16]....
        /*04c8*/ 	.word	0x00003280


	//   ....[17]....
        /*04cc*/ 	.word	0x00003290


	//   ....[18]....
        /*04d0*/ 	.word	0x000032b0


	//   ....[19]....
        /*04d4*/ 	.word	0x000032f0


	//   ....[20]....
        /*04d8*/ 	.word	0x00003320


	//   ....[21]....
        /*04dc*/ 	.word	0x00003360


	//   ....[22]....
        /*04e0*/ 	.word	0x00003380


	//   ....[23]....
        /*04e4*/ 	.word	0x000033a0


	//   ....[24]....
        /*04e8*/ 	.word	0x00003490


	//   ....[25]....
        /*04ec*/ 	.word	0x000034c0


	//   ....[26]....
        /*04f0*/ 	.word	0x000034d0


	//   ....[27]....
        /*04f4*/ 	.word	0x000034f0


	//   ....[28]....
        /*04f8*/ 	.word	0x00003530


	//   ....[29]....
        /*04fc*/ 	.word	0x00003560


	//   ....[30]....
        /*0500*/ 	.word	0x000035a0


	//   ....[31]....
        /*0504*/ 	.word	0x000035c0


	//   ....[32]....
        /*0508*/ 	.word	0x000035e0


	//   ....[33]....
        /*050c*/ 	.word	0x000036d0


	//   ....[34]....
        /*0510*/ 	.word	0x00003700


	//   ....[35]....
        /*0514*/ 	.word	0x00003710


	//   ....[36]....
        /*0518*/ 	.word	0x00003730


	//   ....[37]....
        /*051c*/ 	.word	0x00003770


	//   ....[38]....
        /*0520*/ 	.word	0x000037a0


	//   ....[39]....
        /*0524*/ 	.word	0x000037e0


	//   ....[40]....
        /*0528*/ 	.word	0x00003800


	//   ....[41]....
        /*052c*/ 	.word	0x00003820


	//   ....[42]....
        /*0530*/ 	.word	0x00003930


	//   ....[43]....
        /*0534*/ 	.word	0x00003960


	//   ....[44]....
        /*0538*/ 	.word	0x00003970


	//   ....[45]....
        /*053c*/ 	.word	0x00003990


	//   ....[46]....
        /*0540*/ 	.word	0x000039d0


	//   ....[47]....
        /*0544*/ 	.word	0x00003a00


	//   ....[48]....
        /*0548*/ 	.word	0x00003a40


	//   ....[49]....
        /*054c*/ 	.word	0x00003a60


	//   ....[50]....
        /*0550*/ 	.word	0x00003a80


	//   ....[51]....
        /*0554*/ 	.word	0x00003b90


	//   ....[52]....
        /*0558*/ 	.word	0x00003bc0


	//   ....[53]....
        /*055c*/ 	.word	0x00003bd0


	//   ....[54]....
        /*0560*/ 	.word	0x00003bf0


	//   ....[55]....
        /*0564*/ 	.word	0x00003c30


	//   ....[56]....
        /*0568*/ 	.word	0x00003c60


	//   ....[57]....
        /*056c*/ 	.word	0x00003ca0


	//   ....[58]....
        /*0570*/ 	.word	0x00003cc0


	//   ....[59]....
        /*0574*/ 	.word	0x00003ce0


	//   ....[60]....
        /*0578*/ 	.word	0x00003df0


	//   ....[61]....
        /*057c*/ 	.word	0x00003e20


	//   ....[62]....
        /*0580*/ 	.word	0x00003e30


	//   ....[63]....
        /*0584*/ 	.word	0x00003e50


	//   ....[64]....
        /*0588*/ 	.word	0x00003e90


	//   ....[65]....
        /*058c*/ 	.word	0x00003ec0


	//   ....[66]....
        /*0590*/ 	.word	0x00003f00


	//   ....[67]....
        /*0594*/ 	.word	0x00003f20


	//   ....[68]....
        /*0598*/ 	.word	0x00003f40


	//   ....[69]....
        /*059c*/ 	.word	0x00004050


	//   ....[70]....
        /*05a0*/ 	.word	0x00004080


	//   ....[71]....
        /*05a4*/ 	.word	0x00004090


	//   ....[72]....
        /*05a8*/ 	.word	0x000040b0


	//   ....[73]....
        /*05ac*/ 	.word	0x000040f0


	//   ....[74]....
        /*05b0*/ 	.word	0x00004120


	//   ....[75]....
        /*05b4*/ 	.word	0x00004160


	//   ....[76]....
        /*05b8*/ 	.word	0x00004180


	//   ....[77]....
        /*05bc*/ 	.word	0x000041a0


	//   ....[78]....
        /*05c0*/ 	.word	0x000042b0


	//   ....[79]....
        /*05c4*/ 	.word	0x00004300


	//   ....[80]....
        /*05c8*/ 	.word	0x00004310


	//   ....[81]....
        /*05cc*/ 	.word	0x00004330


	//   ....[82]....
        /*05d0*/ 	.word	0x00004370


	//   ....[83]....
        /*05d4*/ 	.word	0x000043a0


	//   ....[84]....
        /*05d8*/ 	.word	0x000043e0


	//   ....[85]....
        /*05dc*/ 	.word	0x00004400


	//   ....[86]....
        /*05e0*/ 	.word	0x00004420


	//   ....[87]....
        /*05e4*/ 	.word	0x00004510


	//   ....[88]....
        /*05e8*/ 	.word	0x00004560


	//   ....[89]....
        /*05ec*/ 	.word	0x00004570


	//   ....[90]....
        /*05f0*/ 	.word	0x000045a0


	//   ....[91]....
        /*05f4*/ 	.word	0x000045c0


	//   ....[92]....
        /*05f8*/ 	.word	0x00004610


	//   ....[93]....
        /*05fc*/ 	.word	0x00004630


	//   ....[94]....
        /*0600*/ 	.word	0x00004670


	//   ....[95]....
        /*0604*/ 	.word	0x00004690


	//   ....[96]....
        /*0608*/ 	.word	0x00004770


	//   ....[97]....
        /*060c*/ 	.word	0x000047c0


	//   ....[98]....
        /*0610*/ 	.word	0x000047d0


	//   ....[99]....
        /*0614*/ 	.word	0x00004820


	//   ....[100]....
        /*0618*/ 	.word	0x00004850


	//   ....[101]....
        /*061c*/ 	.word	0x00004880


	//   ....[102]....
        /*0620*/ 	.word	0x000048b0


	//   ....[103]....
        /*0624*/ 	.word	0x000048e0


	//   ....[104]....
        /*0628*/ 	.word	0x00004910


	//   ....[105]....
        /*062c*/ 	.word	0x000049d0


	//   ....[106]....
        /*0630*/ 	.word	0x00004a20


	//   ....[107]....
        /*0634*/ 	.word	0x00004a30


	//   ....[108]....
        /*0638*/ 	.word	0x00004a80


	//   ....[109]....
        /*063c*/ 	.word	0x00004ab0


	//   ....[110]....
        /*0640*/ 	.word	0x00004ae0


	//   ....[111]....
        /*0644*/ 	.word	0x00004b10


	//   ....[112]....
        /*0648*/ 	.word	0x00004b40


	//   ....[113]....
        /*064c*/ 	.word	0x00004b70


	//   ....[114]....
        /*0650*/ 	.word	0x00004c60


	//   ....[115]....
        /*0654*/ 	.word	0x00004c80


	//   ....[116]....
        /*0658*/ 	.word	0x00004c90


	//   ....[117]....
        /*065c*/ 	.word	0x00004ce0


	//   ....[118]....
        /*0660*/ 	.word	0x00004d10


	//   ....[119]....
        /*0664*/ 	.word	0x00004d40


	//   ....[120]....
        /*0668*/ 	.word	0x00004d70


	//   ....[121]....
        /*066c*/ 	.word	0x00004da0


	//   ....[122]....
        /*0670*/ 	.word	0x00004dd0


	//   ....[123]....
        /*0674*/ 	.word	0x00004ec0


	//   ....[124]....
        /*0678*/ 	.word	0x00004f00


	//   ....[125]....
        /*067c*/ 	.word	0x00004f10


	//   ....[126]....
        /*0680*/ 	.word	0x00004f60


	//   ....[127]....
        /*0684*/ 	.word	0x00004f90


	//   ....[128]....
        /*0688*/ 	.word	0x00004fc0


	//   ....[129]....
        /*068c*/ 	.word	0x00004ff0


	//   ....[130]....
        /*0690*/ 	.word	0x00005020


	//   ....[131]....
        /*0694*/ 	.word	0x00005050


	//   ....[132]....
        /*0698*/ 	.word	0x00005140


	//   ....[133]....
        /*069c*/ 	.word	0x00005170


	//   ....[134]....
        /*06a0*/ 	.word	0x00005180


	//   ....[135]....
        /*06a4*/ 	.word	0x000051d0


	//   ....[136]....
        /*06a8*/ 	.word	0x00005200


	//   ....[137]....
        /*06ac*/ 	.word	0x00005230


	//   ....[138]....
        /*06b0*/ 	.word	0x00005260


	//   ....[139]....
        /*06b4*/ 	.word	0x00005290


	//   ....[140]....
        /*06b8*/ 	.word	0x000052c0


	//   ....[141]....
        /*06bc*/ 	.word	0x000053e0


	//   ....[142]....
        /*06c0*/ 	.word	0x000053f0


	//   ....[143]....
        /*06c4*/ 	.word	0x00005440


	//   ....[144]....
        /*06c8*/ 	.word	0x00005470


	//   ....[145]....
        /*06cc*/ 	.word	0x000054a0


	//   ....[146]....
        /*06d0*/ 	.word	0x000054d0


	//   ....[147]....
        /*06d4*/ 	.word	0x00005500


	//   ....[148]....
        /*06d8*/ 	.word	0x00005530


	//   ....[149]....
        /*06dc*/ 	.word	0x00005560


	//   ....[150]....
        /*06e0*/ 	.word	0x00005600


	//   ....[151]....
        /*06e4*/ 	.word	0x00005620


	//   ....[152]....
        /*06e8*/ 	.word	0x00005630


	//   ....[153]....
        /*06ec*/ 	.word	0x00005680


	//   ....[154]....
        /*06f0*/ 	.word	0x000056b0


	//   ....[155]....
        /*06f4*/ 	.word	0x000056e0


	//   ....[156]....
        /*06f8*/ 	.word	0x00005710


	//   ....[157]....
        /*06fc*/ 	.word	0x00005740


	//   ....[158]....
        /*0700*/ 	.word	0x00005770


	//   ....[159]....
        /*0704*/ 	.word	0x000058a0


	//   ....[160]....
        /*0708*/ 	.word	0x00005d40


	//   ....[161]....
        /*070c*/ 	.word	0x00006070


	//   ....[162]....
        /*0710*/ 	.word	0x00006130


	//   ....[163]....
        /*0714*/ 	.word	0x000061f0


	//   ....[164]....
        /*0718*/ 	.word	0x000062b0


	//   ....[165]....
        /*071c*/ 	.word	0x00006370


	//   ....[166]....
        /*0720*/ 	.word	0x00006430


	//   ....[167]....
        /*0724*/ 	.word	0x000064f0


	//   ....[168]....
        /*0728*/ 	.word	0x000065b0


	//   ....[169]....
        /*072c*/ 	.word	0x00006670


	//   ....[170]....
        /*0730*/ 	.word	0x00006730


	//   ....[171]....
        /*0734*/ 	.word	0x000067f0


	//   ....[172]....
        /*0738*/ 	.word	0x000068b0


	//   ....[173]....
        /*073c*/ 	.word	0x00006970


	//   ....[174]....
        /*0740*/ 	.word	0x00006a30


	//   ....[175]....
        /*0744*/ 	.word	0x00006af0


	//   ....[176]....
        /*0748*/ 	.word	0x00006bb0


	//   ....[177]....
        /*074c*/ 	.word	0x00006c70


	//   ....[178]....
        /*0750*/ 	.word	0x00006e60


	//   ....[179]....
        /*0754*/ 	.word	0x00006f90


	//   ....[180]....
        /*0758*/ 	.word	0x000070c0


	//   ....[181]....
        /*075c*/ 	.word	0x000071f0


	//   ....[182]....
        /*0760*/ 	.word	0x00007320


	//   ....[183]....
        /*0764*/ 	.word	0x00007450


	//   ....[184]....
        /*0768*/ 	.word	0x00007580


	//   ....[185]....
        /*076c*/ 	.word	0x000076b0


	//   ....[186]....
        /*0770*/ 	.word	0x000077e0


	//   ....[187]....
        /*0774*/ 	.word	0x00007910


	//   ....[188]....
        /*0778*/ 	.word	0x00007a40


	//   ....[189]....
        /*077c*/ 	.word	0x00007b60


	//   ....[190]....
        /*0780*/ 	.word	0x00007c70


	//   ....[191]....
        /*0784*/ 	.word	0x00007d80


	//   ....[192]....
        /*0788*/ 	.word	0x00007e90


	//   ....[193]....
        /*078c*/ 	.word	0x00007fa0


	//   ....[194]....
        /*0790*/ 	.word	0x000080b0


	//   ....[195]....
        /*0794*/ 	.word	0x00008eb0


	//   ....[196]....
        /*0798*/ 	.word	0x00008f40


	//   ....[197]....
        /*079c*/ 	.word	0x00008fc0


	//   ....[198]....
        /*07a0*/ 	.word	0x00009050


	//   ....[199]....
        /*07a4*/ 	.word	0x000090d0


	//   ....[200]....
        /*07a8*/ 	.word	0x00009160


	//   ....[201]....
        /*07ac*/ 	.word	0x000091e0


	//   ....[202]....
        /*07b0*/ 	.word	0x00009270


	//   ....[203]....
        /*07b4*/ 	.word	0x000092f0


	//   ....[204]....
        /*07b8*/ 	.word	0x00009380


	//   ....[205]....
        /*07bc*/ 	.word	0x00009400


	//   ....[206]....
        /*07c0*/ 	.word	0x00009490


	//   ....[207]....
        /*07c4*/ 	.word	0x00009510


	//   ....[208]....
        /*07c8*/ 	.word	0x000095a0


	//   ....[209]....
        /*07cc*/ 	.word	0x00009620


	//   ....[210]....
        /*07d0*/ 	.word	0x000096b0


	//   ....[211]....
        /*07d4*/ 	.word	0x00009730


	//   ....[212]....
        /*07d8*/ 	.word	0x00009890


	//   ....[213]....
        /*07dc*/ 	.word	0x00009960


	//   ....[214]....
        /*07e0*/ 	.word	0x00009a10


	//   ....[215]....
        /*07e4*/ 	.word	0x00009ad0


	//   ....[216]....
        /*07e8*/ 	.word	0x00009b80


	//   ....[217]....
        /*07ec*/ 	.word	0x00009c40


	//   ....[218]....
        /*07f0*/ 	.word	0x00009cf0


	//   ....[219]....
        /*07f4*/ 	.word	0x00009db0


	//   ....[220]....
        /*07f8*/ 	.word	0x00009e60


	//   ....[221]....
        /*07fc*/ 	.word	0x00009f20


	//   ....[222]....
        /*0800*/ 	.word	0x00009fd0


	//   ....[223]....
        /*0804*/ 	.word	0x0000a090


	//   ....[224]....
        /*0808*/ 	.word	0x0000a140


	//   ....[225]....
        /*080c*/ 	.word	0x0000a200


	//   ....[226]....
        /*0810*/ 	.word	0x0000a2a0


	//   ....[227]....
        /*0814*/ 	.word	0x0000a360


	//   ....[228]....
        /*0818*/ 	.word	0x0000a400


	//   ....[229]....
        /*081c*/ 	.word	0x0000a470


	//   ....[230]....
        /*0820*/ 	.word	0x0000a4e0


	//   ....[231]....
        /*0824*/ 	.word	0x0000a550


	//   ....[232]....
        /*0828*/ 	.word	0x0000a5c0


	//   ....[233]....
        /*082c*/ 	.word	0x0000a630


	//----- nvinfo : EIATTR_VRC_CTA_INIT_COUNT
	.align		4
.L_646:
        /*0830*/ 	.byte	0x02, 0x4a
	.zero		1
	.zero		1


	//----- nvinfo : EIATTR_EXIT_INSTR_OFFSETS
	.align		4
        /*0834*/ 	.byte	0x04, 0x1c
        /*0836*/ 	.short	(.L_648 - .L_647)


	//   ....[0]....
.L_647:
        /*0838*/ 	.word	0x00002570


	//   ....[1]....
        /*083c*/ 	.word	0x000028d0


	//   ....[2]....
        /*0840*/ 	.word	0x000028f0


	//   ....[3]....
        /*0844*/ 	.word	0x00009740


	//   ....[4]....
        /*0848*/ 	.word	0x0000a410


	//----- nvinfo : EIATTR_MAX_THREADS
	.align		4
.L_648:
        /*084c*/ 	.byte	0x04, 0x05
        /*084e*/ 	.short	(.L_650 - .L_649)
.L_649:
        /*0850*/ 	.word	0x00000180
        /*0854*/ 	.word	0x00000001
        /*0858*/ 	.word	0x00000001


	//----- nvinfo : EIATTR_CRS_STACK_SIZE
	.align		4
.L_650:
        /*085c*/ 	.byte	0x04, 0x1e
        /*085e*/ 	.short	(.L_652 - .L_651)
.L_651:
        /*0860*/ 	.word	0x00000000


	//----- nvinfo : EIATTR_CBANK_PARAM_SIZE
	.align		4
.L_652:
        /*0864*/ 	.byte	0x03, 0x19
        /*0866*/ 	.short	0x004d


	//----- nvinfo : EIATTR_PARAM_CBANK
	.align		4
        /*0868*/ 	.byte	0x04, 0x0a
        /*086a*/ 	.short	(.L_654 - .L_653)
	.align		4
.L_653:
        /*086c*/ 	.word	index@(.nv.constant0._ZN3cub18CUB_300001_SM_10006detail10radix_sort29DeviceRadixSortOnesweepKernelINS1_5radix10policy_hubIiiyE10Policy1000ELNS0_9SortOrderE0EiiyiiNS1_21identity_decomposer_tEEEvPT5_SB_PT3_PKSC_PT1_PKSG_PT2_PKSK_T4_iiT6_)
        /*0870*/ 	.short	0x0380
        /*0872*/ 	.short	0x004d


	//----- nvinfo : EIATTR_SW_WAR
	.align		4
.L_654:
        /*0874*/ 	.byte	0x04, 0x36
        /*0876*/ 	.short	(.L_656 - .L_655)
.L_655:
        /*0878*/ 	.word	0x00000008
.L_656:


//--------------------- .nv.info._ZN3cub18CUB_300001_SM_10006detail10radix_sort33DeviceRadixSortExclusiveSumKernelINS1_5radix10policy_hubIiiyE10Policy1000EyEEvPT0_ --------------------------
	.section	.nv.info._ZN3cub18CUB_300001_SM_10006detail10radix_sort33DeviceRadixSortExclusiveSumKernelINS1_5radix10policy_hubIiiyE10Policy1000EyEEvPT0_,"",@"SHT_CUDA_INFO"
	.sectionflags	@""
	.align	4


	//----- nvinfo : EIATTR_CUDA_API_VERSION
	.align		4
        /*0000*/ 	.byte	0x04, 0x37
        /*0002*/ 	.short	(.L_658 - .L_657)
.L_657:
        /*0004*/ 	.word	0x00000082


	//----- nvinfo : EIATTR_KPARAM_INFO
	.align		4
.L_658:
        /*0008*/ 	.byte	0x04, 0x17
        /*000a*/ 	.short	(.L_660 - .L_659)
.L_659:
        /*000c*/ 	.word	0x00000000
        /*0010*/ 	.short	0x0000
        /*0012*/ 	.short	0x0000
        /*0014*/ 	.byte	0x00, 0xf5, 0x21, 0x00


	//----- nvinfo : EIATTR_SPARSE_MMA_MASK
	.align		4
.L_660:
        /*0018*/ 	.byte	0x03, 0x50
        /*001a*/ 	.short	0x0000


	//----- nvinfo : EIATTR_MAXREG_COUNT
	.align		4
        /*001c*/ 	.byte	0x03, 0x1b
        /*001e*/ 	.short	0x00ff


	//----- nvinfo : EIATTR_NUM_BARRIERS
	.align		4
        /*0020*/ 	.byte	0x02, 0x4c
        /*0022*/ 	.byte	0x01
	.zero		1


	//----- nvinfo : EIATTR_MERCURY_ISA_VERSION
	.align		4
        /*0024*/ 	.byte	0x03, 0x5f
        /*0026*/ 	.short	0x0101


	//----- nvinfo : EIATTR_COOP_GROUP_MASK_REGIDS
	.align		4
        /*0028*/ 	.byte	0x04, 0x29
        /*002a*/ 	.short	(.L_662 - .L_661)


	//   ....[0]....
.L_661:
        /*002c*/ 	.word	0xffffffff


	//   ....[1]....
        /*0030*/ 	.word	0xffffffff


	//   ....[2]....
        /*0034*/ 	.word	0xffffffff


	//   ....[3]....
        /*0038*/ 	.word	0xffffffff


	//   ....[4]....
        /*003c*/ 	.word	0xffffffff


	//   ....[5]....
        /*0040*/ 	.word	0xffffffff


	//   ....[6]....
        /*0044*/ 	.word	0xffffffff


	//   ....[7]....
        /*0048*/ 	.word	0xffffffff


	//   ....[8]....
        /*004c*/ 	.word	0xffffffff


	//   ....[9]....
        /*0050*/ 	.word	0xffffffff


	//   ....[10]....
        /*0054*/ 	.word	0x05000015


	//   ....[11]....
        /*0058*/ 	.word	0x05000015


	//   ....[12]....
        /*005c*/ 	.word	0x05000015


	//   ....[13]....
        /*0060*/ 	.word	0x05000015


	//   ....[14]....
        /*0064*/ 	.word	0x05000015


	//   ....[15]....
        /*0068*/ 	.word	0x05000015


	//   ....[16]....
        /*006c*/ 	.word	0x05000015


	//   ....[17]....
        /*0070*/ 	.word	0x05000015


	//   ....[18]....
        /*0074*/ 	.word	0x05000015


	//   ....[19]....
        /*0078*/ 	.word	0x05000015


	//----- nvinfo : EIATTR_COOP_GROUP_INSTR_OFFSETS
	.align		4
.L_662:
        /*007c*/ 	.byte	0x04, 0x28
        /*007e*/ 	.short	(.L_664 - .L_663)


	//   ....[0]....
.L_663:
        /*0080*/ 	.word	0x00000250


	//   ....[1]....
        /*0084*/ 	.word	0x00000260


	//   ....[2]....
        /*0088*/ 	.word	0x000002a0


	//   ....[3]....
        /*008c*/ 	.word	0x000002c0


	//   ....[4]....
        /*0090*/ 	.word	0x00000310


	//   ....[5]....
        /*0094*/ 	.word	0x00000320


	//   ....[6]....
        /*0098*/ 	.word	0x00000360


	//   ....[7]....
        /*009c*/ 	.word	0x00000380


	//   ....[8]....
        /*00a0*/ 	.word	0x000003d0


	//   ....[9]....
        /*00a4*/ 	.word	0x000003e0


	//   ....[10]....
        /*00a8*/ 	.word	0x00000660


	//   ....[11]....
        /*00ac*/ 	.word	0x000006b0


	//   ....[12]....
        /*00b0*/ 	.word	0x00000740


	//   ....[13]....
        /*00b4*/ 	.word	0x00000790


	//   ....[14]....
        /*00b8*/ 	.word	0x00000820


	//   ....[15]....
        /*00bc*/ 	.word	0x00000870


	//   ....[16]....
        /*00c0*/ 	.word	0x00000900


	//   ....[17]....
        /*00c4*/ 	.word	0x00000950


	//   ....[18]....
        /*00c8*/ 	.word	0x000009e0


	//   ....[19]....
        /*00cc*/ 	.word	0x00000a30


	//----- nvinfo : EIATTR_VRC_CTA_INIT_COUNT
	.align		4
.L_664:
        /*00d0*/ 	.byte	0x02, 0x4a
	.zero		1
	.zero		1


	//----- nvinfo : EIATTR_EXIT_INSTR_OFFSETS
	.align		4
        /*00d4*/ 	.byte	0x04, 0x1c
        /*00d6*/ 	.short	(.L_666 - .L_665)


	//   ....[0]....
.L_665:
        /*00d8*/ 	.word	0x000005d0


	//   ....[1]....
        /*00dc*/ 	.word	0x00000600


	//----- nvinfo : EIATTR_CRS_STACK_SIZE
	.align		4
.L_666:
        /*00e0*/ 	.byte	0x04, 0x1e
        /*00e2*/ 	.short	(.L_668 - .L_667)
.L_667:
        /*00e4*/ 	.word	0x00000000


	//----- nvinfo : EIATTR_CBANK_PARAM_SIZE
	.align		4
.L_668:
        /*00e8*/ 	.byte	0x03, 0x19
        /*00ea*/ 	.short	0x0008


	//----- nvinfo : EIATTR_PARAM_CBANK
	.align		4
        /*00ec*/ 	.byte	0x04, 0x0a
        /*00ee*/ 	.short	(.L_670 - .L_669)
	.align		4
.L_669:
        /*00f0*/ 	.word	index@(.nv.constant0._ZN3cub18CUB_300001_SM_10006detail10radix_sort33DeviceRadixSortExclusiveSumKernelINS1_5radix10policy_hubIiiyE10Policy1000EyEEvPT0_)
        /*00f4*/ 	.short	0x0380
        /*00f6*/ 	.short	0x0008


	//----- nvinfo : EIATTR_SW_WAR
	.align		4
.L_670:
        /*00f8*/ 	.byte	0x04, 0x36
        /*00fa*/ 	.short	(.L_672 - .L_671)
.L_671:
        /*00fc*/ 	.word	0x00000008
.L_672:


//--------------------- .nv.info._ZN3cub18CUB_300001_SM_10006detail10radix_sort30DeviceRadixSortHistogramKernelINS1_5radix10policy_hubIiiyE10Policy1000ELNS0_9SortOrderE0EiyNS1_21identity_decomposer_tEEEvPT2_PKT1_SA_iiT3_ --------------------------
	.section	.nv.info._ZN3cub18CUB_300001_SM_10006detail10radix_sort30DeviceRadixSortHistogramKernelINS1_5radix10policy_hubIiiyE10Policy1000ELNS0_9SortOrderE0EiyNS1_21identity_decomposer_tEEEvPT2_PKT1_SA_iiT3_,"",@"SHT_CUDA_INFO"
	.sectionflags	@""
	.align	4


	//----- nvinfo : EIATTR_CUDA_API_VERSION
	.align		4
        /*0000*/ 	.byte	0x04, 0x37
        /*0002*/ 	.short	(.L_674 - .L_673)
.L_673:
        /*0004*/ 	.word	0x00000082


	//----- nvinfo : EIATTR_KPARAM_INFO
	.align		4
.L_674:
        /*0008*/ 	.byte	0x04, 0x17
        /*000a*/ 	.short	(.L_676 - .L_675)
.L_675:
        /*000c*/ 	.word	0x00000000
        /*0010*/ 	.short	0x0005
        /*0012*/ 	.short	0x0020
        /*0014*/ 	.byte	0x00, 0xf0, 0x05, 0x00


	//----- nvinfo : EIATTR_KPARAM_INFO
	.align		4
.L_676:
        /*0018*/ 	.byte	0x04, 0x17
        /*001a*/ 	.short	(.L_678 - .L_677)
.L_677:
        /*001c*/ 	.word	0x00000000
        /*0020*/ 	.short	0x0004
        /*0022*/ 	.short	0x001c
        /*0024*/ 	.byte	0x00, 0xf0, 0x11, 0x00


	//----- nvinfo : EIATTR_KPARAM_INFO
	.align		4
.L_678:
        /*0028*/ 	.byte	0x04, 0x17
        /*002a*/ 	.short	(.L_680 - .L_679)
.L_679:
        /*002c*/ 	.word	0x00000000
        /*0030*/ 	.short	0x0003
        /*0032*/ 	.short	0x0018
        /*0034*/ 	.byte	0x00, 0xf0, 0x11, 0x00


	//----- nvinfo : EIATTR_KPARAM_INFO
	.align		4
.L_680:
        /*0038*/ 	.byte	0x04, 0x17
        /*003a*/ 	.short	(.L_682 - .L_681)
.L_681:
        /*003c*/ 	.word	0x00000000
        /*0040*/ 	.short	0x0002
        /*0042*/ 	.short	0x0010
        /*0044*/ 	.byte	0x00, 0xf0, 0x21, 0x00


	//----- nvinfo : EIATTR_KPARAM_INFO
	.align		4
.L_682:
        /*0048*/ 	.byte	0x04, 0x17
        /*004a*/ 	.short	(.L_684 - .L_683)
.L_683:
        /*004c*/ 	.word	0x00000000
        /*0050*/ 	.short	0x0001
        /*0052*/ 	.short	0x0008
        /*0054*/ 	.byte	0x00, 0xf5, 0x21, 0x00


	//----- nvinfo : EIATTR_KPARAM_INFO
	.align		4
.L_684:
        /*0058*/ 	.byte	0x04, 0x17
        /*005a*/ 	.short	(.L_686 - .L_685)
.L_685:
        /*005c*/ 	.word	0x00000000
        /*0060*/ 	.short	0x0000
        /*0062*/ 	.short	0x0000
        /*0064*/ 	.byte	0x00, 0xf5, 0x21, 0x00


	//----- nvinfo : EIATTR_SPARSE_MMA_MASK
	.align		4
.L_686:
        /*0068*/ 	.byte	0x03, 0x50
        /*006a*/ 	.short	0x0000


	//----- nvinfo : EIATTR_MAXREG_COUNT
	.align		4
        /*006c*/ 	.byte	0x03, 0x1b
        /*006e*/ 	.short	0x00ff


	//----- nvinfo : EIATTR_NUM_BARRIERS
	.align		4
        /*0070*/ 	.byte	0x02, 0x4c
        /*0072*/ 	.byte	0x01
	.zero		1


	//----- nvinfo : EIATTR_MERCURY_ISA_VERSION
	.align		4
        /*0074*/ 	.byte	0x03, 0x5f
        /*0076*/ 	.short	0x0101


	//----- nvinfo : EIATTR_VRC_CTA_INIT_COUNT
	.align		4
        /*0078*/ 	.byte	0x02, 0x4a
	.zero		1
	.zero		1


	//----- nvinfo : EIATTR_EXIT_INSTR_OFFSETS
	.align		4
        /*007c*/ 	.byte	0x04, 0x1c
        /*007e*/ 	.short	(.L_688 - .L_687)


	//   ....[0]....
.L_687:
        /*0080*/ 	.word	0x00000040


	//   ....[1]....
        /*0084*/ 	.word	0x00002ee0


	//----- nvinfo : EIATTR_MAX_THREADS
	.align		4
.L_688:
        /*0088*/ 	.byte	0x04, 0x05
        /*008a*/ 	.short	(.L_690 - .L_689)
.L_689:
        /*008c*/ 	.word	0x00000080
        /*0090*/ 	.word	0x00000001
        /*0094*/ 	.word	0x00000001


	//----- nvinfo : EIATTR_CRS_STACK_SIZE
	.align		4
.L_690:
        /*0098*/ 	.byte	0x04, 0x1e
        /*009a*/ 	.short	(.L_692 - .L_691)
.L_691:
        /*009c*/ 	.word	0x00000000


	//----- nvinfo : EIATTR_CBANK_PARAM_SIZE
	.align		4
.L_692:
        /*00a0*/ 	.byte	0x03, 0x19
        /*00a2*/ 	.short	0x0021


	//----- nvinfo : EIATTR_PARAM_CBANK
	.align		4
        /*00a4*/ 	.byte	0x04, 0x0a
        /*00a6*/ 	.short	(.L_694 - .L_693)
	.align		4
.L_693:
        /*00a8*/ 	.word	index@(.nv.constant0._ZN3cub18CUB_300001_SM_10006detail10radix_sort30DeviceRadixSortHistogramKernelINS1_5radix10policy_hubIiiyE10Policy1000ELNS0_9SortOrderE0EiyNS1_21identity_decomposer_tEEEvPT2_PKT1_SA_iiT3_)
        /*00ac*/ 	.short	0x0380
        /*00ae*/ 	.short	0x0021


	//----- nvinfo : EIATTR_SW_WAR
	.align		4
.L_694:
        /*00b0*/ 	.byte	0x04, 0x36
        /*00b2*/ 	.short	(.L_696 - .L_695)
.L_695:
        /*00b4*/ 	.word	0x00000008
.L_696:


//--------------------- .nv.info._ZN3cub18CUB_300001_SM_10006detail10radix_sort31DeviceRadixSortSingleTileKernelINS1_5radix10policy_hubIiiyE10Policy1000ELNS0_9SortOrderE0EiiyNS1_21identity_decomposer_tEEEvPKT1_PSA_PKT2_PSE_T3_iiT4_ --------------------------
	.section	.nv.info._ZN3cub18CUB_300001_SM_10006detail10radix_sort31DeviceRadixSortSingleTileKernelINS1_5radix10policy_hubIiiyE10Policy1000ELNS0_9SortOrderE0EiiyNS1_21identity_decomposer_tEEEvPKT1_PSA_PKT2_PSE_T3_iiT4_,"",@"SHT_CUDA_INFO"
	.sectionflags	@""
	.align	4


	//----- nvinfo : EIATTR_CUDA_API_VERSION
	.align		4
        /*0000*/ 	.byte	0x04, 0x37
        /*0002*/ 	.short	(.L_698 - .L_697)
.L_697:
        /*0004*/ 	.word	0x00000082


	//----- nvinfo : EIATTR_KPARAM_INFO
	.align		4
.L_698:
        /*0008*/ 	.byte	0x04, 0x17
        /*000a*/ 	.short	(.L_700 - .L_699)
.L_699:
        /*000c*/ 	.word	0x00000000
        /*0010*/ 	.short	0x0007
        /*0012*/ 	.short	0x0030
        /*0014*/ 	.byte	0x00, 0xf0, 0x05, 0x00


	//----- nvinfo : EIATTR_KPARAM_INFO
	.align		4
.L_700:
        /*0018*/ 	.byte	0x04, 0x17
        /*001a*/ 	.short	(.L_702 - .L_701)
.L_701:
        /*001c*/ 	.word	0x00000000
        /*0020*/ 	.short	0x0006
        /*0022*/ 	.short	0x002c
        /*0024*/ 	.byte	0x00, 0xf0, 0x11, 0x00


	//----- nvinfo : EIATTR_KPARAM_INFO
	.align		4
.L_702:
        /*0028*/ 	.byte	0x04, 0x17
        /*002a*/ 	.short	(.L_704 - .L_703)
.L_703:
        /*002c*/ 	.word	0x00000000
        /*0030*/ 	.short	0x0005
        /*0032*/ 	.short	0x0028
        /*0034*/ 	.byte	0x00, 0xf0, 0x11, 0x00


	//----- nvinfo : EIATTR_KPARAM_INFO
	.align		4
.L_704:
        /*0038*/ 	.byte	0x04, 0x17
        /*003a*/ 	.short	(.L_706 - .L_705)
.L_705:
        /*003c*/ 	.word	0x00000000
        /*0040*/ 	.short	0x0004
        /*0042*/ 	.short	0x0020
        /*0044*/ 	.byte	0x00, 0xf0, 0x21, 0x00


	//----- nvinfo : EIATTR_KPARAM_INFO
	.align		4
.L_706:
        /*0048*/ 	.byte	0x04, 0x17
        /*004a*/ 	.short	(.L_708 - .L_707)
.L_707:
        /*004c*/ 	.word	0x00000000
        /*0050*/ 	.short	0x0003
        /*0052*/ 	.short	0x0018
        /*0054*/ 	.byte	0x00, 0xf5, 0x21, 0x00


	//----- nvinfo : EIATTR_KPARAM_INFO
	.align		4
.L_708:
        /*0058*/ 	.byte	0x04, 0x17
        /*005a*/ 	.short	(.L_710 - .L_709)
.L_709:
        /*005c*/ 	.word	0x00000000
        /*0060*/ 	.short	0x0002
        /*0062*/ 	.short	0x0010
        /*0064*/ 	.byte	0x00, 0xf5, 0x21, 0x00


	//----- nvinfo : EIATTR_KPARAM_INFO
	.align		4
.L_710:
        /*0068*/ 	.byte	0x04, 0x17
        /*006a*/ 	.short	(.L_712 - .L_711)
.L_711:
        /*006c*/ 	.word	0x00000000
        /*0070*/ 	.short	0x0001
        /*0072*/ 	.short	0x0008
        /*0074*/ 	.byte	0x00, 0xf5, 0x21, 0x00


	//----- nvinfo : EIATTR_KPARAM_INFO
	.align		4
.L_712:
        /*0078*/ 	.byte	0x04, 0x17
        /*007a*/ 	.short	(.L_714 - .L_713)
.L_713:
        /*007c*/ 	.word	0x00000000
        /*0080*/ 	.short	0x0000
        /*0082*/ 	.short	0x0000
        /*0084*/ 	.byte	0x00, 0xf5, 0x21, 0x00


	//----- nvinfo : EIATTR_SPARSE_MMA_MASK
	.align		4
.L_714:
        /*0088*/ 	.byte	0x03, 0x50
        /*008a*/ 	.short	0x0000


	//----- nvinfo : EIATTR_MAXREG_COUNT
	.align		4
        /*008c*/ 	.byte	0x03, 0x1b
        /*008e*/ 	.short	0x00ff


	//----- nvinfo : EIATTR_NUM_BARRIERS
	.align		4
        /*0090*/ 	.byte	0x02, 0x4c
        /*0092*/ 	.byte	0x01
	.zero		1


	//----- nvinfo : EIATTR_MERCURY_ISA_VERSION
	.align		4
        /*0094*/ 	.byte	0x03, 0x5f
        /*0096*/ 	.short	0x0101


	//----- nvinfo : EIATTR_COOP_GROUP_MASK_REGIDS
	.align		4
        /*0098*/ 	.byte	0x04, 0x29
        /*009a*/ 	.short	(.L_716 - .L_715)


	//   ....[0]....
.L_715:
        /*009c*/ 	.word	0xffffffff


	//   ....[1]....
        /*00a0*/ 	.word	0xffffffff


	//   ....[2]....
        /*00a4*/ 	.word	0xffffffff


	//   ....[3]....
        /*00a8*/ 	.word	0xffffffff


	//   ....[4]....
        /*00ac*/ 	.word	0xffffffff


	//----- nvinfo : EIATTR_COOP_GROUP_INSTR_OFFSETS
	.align		4
.L_716:
        /*00b0*/ 	.byte	0x04, 0x28
        /*00b2*/ 	.short	(.L_718 - .L_717)


	//   ....[0]....
.L_717:
        /*00b4*/ 	.word	0x00001e20


	//   ....[1]....
        /*00b8*/ 	.word	0x00001e40


	//   ....[2]....
        /*00bc*/ 	.word	0x00001e60


	//   ....[3]....
        /*00c0*/ 	.word	0x00001e80


	//   ....[4]....
        /*00c4*/ 	.word	0x00001ea0


	//----- nvinfo : EIATTR_VRC_CTA_INIT_COUNT
	.align		4
.L_718:
        /*00c8*/ 	.byte	0x02, 0x4a
	.zero		1
	.zero		1


	//----- nvinfo : EIATTR_EXIT_INSTR_OFFSETS
	.align		4
        /*00cc*/ 	.byte	0x04, 0x1c
        /*00ce*/ 	.short	(.L_720 - .L_719)


	//   ....[0]....
.L_719:
        /*00d0*/ 	.word	0x00003bf0


	//   ....[1]....
        /*00d4*/ 	.word	0x00003c40


	//----- nvinfo : EIATTR_MAX_THREADS
	.align		4
.L_720:
        /*00d8*/ 	.byte	0x04, 0x05
        /*00da*/ 	.short	(.L_722 - .L_721)
.L_721:
        /*00dc*/ 	.word	0x00000100
        /*00e0*/ 	.word	0x00000001
        /*00e4*/ 	.word	0x00000001


	//----- nvinfo : EIATTR_CBANK_PARAM_SIZE
	.align		4
.L_722:
        /*00e8*/ 	.byte	0x03, 0x19
        /*00ea*/ 	.short	0x0031


	//----- nvinfo : EIATTR_PARAM_CBANK
	.align		4
        /*00ec*/ 	.byte	0x04, 0x0a
        /*00ee*/ 	.short	(.L_724 - .L_723)
	.align		4
.L_723:
        /*00f0*/ 	.word	index@(.nv.constant0._ZN3cub18CUB_300001_SM_10006detail10radix_sort31DeviceRadixSortSingleTileKernelINS1_5radix10policy_hubIiiyE10Policy1000ELNS0_9SortOrderE0EiiyNS1_21identity_decomposer_tEEEvPKT1_PSA_PKT2_PSE_T3_iiT4_)
        /*00f4*/ 	.short	0x0380
        /*00f6*/ 	.short	0x0031


	//----- nvinfo : EIATTR_SW_WAR
	.align		4
.L_724:
        /*00f8*/ 	.byte	0x04, 0x36
        /*00fa*/ 	.short	(.L_726 - .L_725)
.L_725:
        /*00fc*/ 	.word	0x00000008
.L_726:


//--------------------- .nv.info._ZN3cub18CUB_300001_SM_10006detail10radix_sort29DeviceRadixSortOnesweepKernelINS1_5radix10policy_hubIjNS0_8NullTypeEyE10Policy1000ELNS0_9SortOrderE0EjS6_yiiNS1_21identity_decomposer_tEEEvPT5_SC_PT3_PKSD_PT1_PKSH_PT2_PKSL_T4_iiT6_ --------------------------
	.section	.nv.info._ZN3cub18CUB_300001_SM_10006detail10radix_sort29DeviceRadixSortOnesweepKernelINS1_5radix10policy_hubIjNS0_8NullTypeEyE10Policy1000ELNS0_9SortOrderE0EjS6_yiiNS1_21identity_decomposer_tEEEvPT5_SC_PT3_PKSD_PT1_PKSH_PT2_PKSL_T4_iiT6_,"",@"SHT_CUDA_INFO"
	.sectionflags	@""
	.align	4


	//----- nvinfo : EIATTR_CUDA_API_VERSION
	.align		4
        /*0000*/ 	.byte	0x04, 0x37
        /*0002*/ 	.short	(.L_728 - .L_727)
.L_727:
        /*0004*/ 	.word	0x00000082


	//----- nvinfo : EIATTR_KPARAM_INFO
	.align		4
.L_728:
        /*0008*/ 	.byte	0x04, 0x17
        /*000a*/ 	.short	(.L_730 - .L_729)
.L_729:
        /*000c*/ 	.word	0x00000000
        /*0010*/ 	.short	0x000b
        /*0012*/ 	.short	0x004c
        /*0014*/ 	.byte	0x00, 0xf0, 0x05, 0x00


	//----- nvinfo : EIATTR_KPARAM_INFO
	.align		4
.L_730:
        /*0018*/ 	.byte	0x04, 0x17
        /*001a*/ 	.short	(.L_732 - .L_731)
.L_731:
        /*001c*/ 	.word	0x00000000
        /*0020*/ 	.short	0x000a
        /*0022*/ 	.short	0x0048
        /*0024*/ 	.byte	0x00, 0xf0, 0x11, 0x00


	//----- nvinfo : EIATTR_KPARAM_INFO
	.align		4
.L_732:
        /*0028*/ 	.byte	0x04, 0x17
        /*002a*/ 	.short	(.L_734 - .L_733)
.L_733:
        /*002c*/ 	.word	0x00000000
        /*0030*/ 	.short	0x0009
        /*0032*/ 	.short	0x0044
        /*0034*/ 	.byte	0x00, 0xf0, 0x11, 0x00


	//----- nvinfo : EIATTR_KPARAM_INFO
	.align		4
.L_734:
        /*0038*/ 	.byte	0x04, 0x17
        /*003a*/ 	.short	(.L_736 - .L_735)
.L_735:
        /*003c*/ 	.word	0x00000000
        /*0040*/ 	.short	0x0008
        /*0042*/ 	.short	0x0040
        /*0044*/ 	.byte	0x00, 0xf0, 0x11, 0x00


	//----- nvinfo : EIATTR_KPARAM_INFO
	.align		4
.L_736:
        /*0048*/ 	.byte	0x04, 0x17
        /*004a*/ 	.short	(.L_738 - .L_737)
.L_737:
        /*004c*/ 	.word	0x00000000
        /*0050*/ 	.short	0x0007
        /*0052*/ 	.short	0x0038
        /*0054*/ 	.byte	0x00, 0xf5, 0x21, 0x00


	//----- nvinfo : EIATTR_KPARAM_INFO
	.align		4
.L_738:
        /*0058*/ 	.byte	0x04, 0x17
        /*005a*/ 	.short	(.L_740 - .L_739)
.L_739:
        /*005c*/ 	.word	0x00000000
        /*0060*/ 	.short	0x0006
        /*0062*/ 	.short	0x0030
        /*0064*/ 	.byte	0x00, 0xf5, 0x21, 0x00


	//----- nvinfo : EIATTR_KPARAM_INFO
	.align		4
.L_740:
        /*0068*/ 	.byte	0x04, 0x17
        /*006a*/ 	.short	(.L_742 - .L_741)
.L_741:
        /*006c*/ 	.word	0x00000000
        /*0070*/ 	.short	0x0005
        /*0072*/ 	.short	0x0028
        /*0074*/ 	.byte	0x00, 0xf5, 0x21, 0x00


	//----- nvinfo : EIATTR_KPARAM_INFO
	.align		4
.L_742:
        /*0078*/ 	.byte	0x04, 0x17
        /*007a*/ 	.short	(.L_744 - .L_743)
.L_743:
        /*007c*/ 	.word	0x00000000
        /*0080*/ 	.short	0x0004
        /*0082*/ 	.short	0x0020
        /*0084*/ 	.byte	0x00, 0xf5, 0x21, 0x00


	//----- nvinfo : EIATTR_KPARAM_INFO
	.align		4
.L_744:
        /*0088*/ 	.byte	0x04, 0x17
        /*008a*/ 	.short	(.L_746 - .L_745)
.L_745:
        /*008c*/ 	.word	0x00000000
        /*0090*/ 	.short	0x0003
        /*0092*/ 	.short	0x0018
        /*0094*/ 	.byte	0x00, 0xf5, 0x21, 0x00


	//----- nvinfo : EIATTR_KPARAM_INFO
	.align		4
.L_746:
        /*0098*/ 	.byte	0x04, 0x17
        /*009a*/ 	.short	(.L_748 - .L_747)
.L_747:
        /*009c*/ 	.word	0x00000000
        /*00a0*/ 	.short	0x0002
        /*00a2*/ 	.short	0x0010
        /*00a4*/ 	.byte	0x00, 0xf5, 0x21, 0x00


	//----- nvinfo : EIATTR_KPARAM_INFO
	.align		4
.L_748:
        /*00a8*/ 	.byte	0x04, 0x17
        /*00aa*/ 	.short	(.L_750 - .L_749)
.L_749:
        /*00ac*/ 	.word	0x00000000
        /*00b0*/ 	.short	0x0001
        /*00b2*/ 	.short	0x0008
        /*00b4*/ 	.byte	0x00, 0xf5, 0x21, 0x00


	//----- nvinfo : EIATTR_KPARAM_INFO
	.align		4
.L_750:
        /*00b8*/ 	.byte	0x04, 0x17
        /*00ba*/ 	.short	(.L_752 - .L_751)
.L_751:
        /*00bc*/ 	.word	0x00000000
        /*00c0*/ 	.short	0x0000
        /*00c2*/ 	.short	0x0000
        /*00c4*/ 	.byte	0x00, 0xf5, 0x21, 0x00


	//----- nvinfo : EIATTR_SPARSE_MMA_MASK
	.align		4
.L_752:
        /*00c8*/ 	.byte	0x03, 0x50
        /*00ca*/ 	.short	0x0000


	//----- nvinfo : EIATTR_MAXREG_COUNT
	.align		4
        /*00cc*/ 	.byte	0x03, 0x1b
        /*00ce*/ 	.short	0x00a8


	//----- nvinfo : EIATTR_NUM_BARRIERS
	.align		4
        /*00d0*/ 	.byte	0x02, 0x4c
        /*00d2*/ 	.byte	0x01
	.zero		1


	//----- nvinfo : EIATTR_ANNOTATIONS
	.align		4
        /*00d4*/ 	.byte	0x04, 0x55
        /*00d6*/ 	.short	(.L_754 - .L_753)


	//   ....[0]....
.L_753:
        /*00d8*/ 	.word	0x00000001
        /*00dc*/ 	.byte	0x40, 0x0e, 0x00, 0x00, 0x01, 0x00, 0x00, 0x00, 0x20, 0x10, 0x00, 0x00, 0x01, 0x00, 0x00, 0x00
        /*00ec*/ 	.byte	0xa0, 0x10, 0x00, 0x00, 0x01, 0x00, 0x00, 0x00, 0x00, 0x25, 0x00, 0x00, 0x01, 0x00, 0x00, 0x00
        /*00fc*/ 	.byte	0xc0, 0x39, 0x00, 0x00, 0x01, 0x00, 0x00, 0x00, 0x00, 0x3c, 0x00, 0x00, 0x01, 0x00, 0x00, 0x00
        /*010c*/ 	.byte	0x20, 0x52, 0x00, 0x00


	//----- nvinfo : EIATTR_MERCURY_ISA_VERSION
	.align		4
.L_754:
        /*0110*/ 	.byte	0x03, 0x5f
        /*0112*/ 	.short	0x0101


	//----- nvinfo : EIATTR_COOP_GROUP_MASK_REGIDS
	.align		4
        /*0114*/ 	.byte	0x04, 0x29
        /*0116*/ 	.short	(.L_756 - .L_755)


	//   ....[0]....
.L_755:
        /*0118*/ 	.word	0xffffffff


	//   ....[1]....
        /*011c*/ 	.word	0x05000000


	//   ....[2]....
        /*0120*/ 	.word	0xffffffff


	//   ....[3]....
        /*0124*/ 	.word	0xffffffff


	//   ....[4]....
        /*0128*/ 	.word	0xffffffff


	//   ....[5]....
        /*012c*/ 	.word	0xffffffff


	//   ....[6]....
        /*0130*/ 	.word	0xffffffff


	//   ....[7]....
        /*0134*/ 	.word	0xffffffff


	//   ....[8]....
        /*0138*/ 	.word	0xffffffff


	//   ....[9]....
        /*013c*/ 	.word	0xffffffff


	//   ....[10]....
        /*0140*/ 	.word	0xffffffff


	//   ....[11]....
        /*0144*/ 	.word	0xffffffff


	//   ....[12]....
        /*0148*/ 	.word	0xffffffff


	//   ....[13]....
        /*014c*/ 	.word	0xffffffff


	//   ....[14]....
        /*0150*/ 	.word	0xffffffff


	//   ....[15]....
        /*0154*/ 	.word	0xffffffff


	//   ....[16]....
        /*0158*/ 	.word	0xffffffff


	//   ....[17]....
        /*015c*/ 	.word	0xffffffff


	//   ....[18]....
        /*0160*/ 	.word	0xffffffff


	//   ....[19]....
        /*0164*/ 	.word	0xffffffff


	//   ....[20]....
        /*0168*/ 	.word	0xffffffff


	//   ....[21]....
        /*016c*/ 	.word	0xffffffff


	//   ....[22]....
        /*0170*/ 	.word	0xffffffff


	//   ....[23]....
        /*0174*/ 	.word	0xffffffff


	//   ....[24]....
        /*0178*/ 	.word	0xffffffff


	//   ....[25]....
        /*017c*/ 	.word	0xffffffff


	//   ....[26]....
        /*0180*/ 	.word	0xffffffff


	//   ....[27]....
        /*0184*/ 	.word	0xffffffff


	//   ....[28]....
        /*0188*/ 	.word	0xffffffff


	//   ....[29]....
        /*018c*/ 	.word	0xffffffff


	//   ....[30]....
        /*0190*/ 	.word	0xffffffff


	//   ....[31]....
        /*0194*/ 	.word	0xffffffff


	//   ....[32]....
        /*0198*/ 	.word	0xffffffff


	//   ....[33]....
        /*019c*/ 	.word	0xffffffff


	//   ....[34]....
        /*01a0*/ 	.word	0xffffffff


	//   ....[35]....
        /*01a4*/ 	.word	0xffffffff


	//   ....[36]....
        /*01a8*/ 	.word	0xffffffff


	//   ....[37]....
        /*01ac*/ 	.word	0xffffffff


	//   ....[38]....
        /*01b0*/ 	.word	0xffffffff


	//   ....[39]....
        /*01b4*/ 	.word	0xffffffff


	//   ....[40]....
        /*01b8*/ 	.word	0xffffffff


	//   ....[41]....
        /*01bc*/ 	.word	0xffffffff


	//   ....[42]....
        /*01c0*/ 	.word	0xffffffff


	//   ....[43]....
        /*01c4*/ 	.word	0xffffffff


	//   ....[44]....
        /*01c8*/ 	.word	0xffffffff


	//   ....[45]....
        /*01cc*/ 	.word	0xffffffff


	//   ....[46]....
        /*01d0*/ 	.word	0xffffffff


	//   ....[47]....
        /*01d4*/ 	.word	0xffffffff


	//   ....[48]....
        /*01d8*/ 	.word	0xffffffff


	//   ....[49]....
        /*01dc*/ 	.word	0xffffffff


	//   ....[50]....
        /*01e0*/ 	.word	0xffffffff


	//   ....[51]....
        /*01e4*/ 	.word	0xffffffff


	//   ....[52]....
        /*01e8*/ 	.word	0xffffffff


	//   ....[53]....
        /*01ec*/ 	.word	0xffffffff


	//   ....[54]....
        /*01f0*/ 	.word	0xffffffff


	//   ....[55]....
        /*01f4*/ 	.word	0xffffffff


	//   ....[56]....
        /*01f8*/ 	.word	0xffffffff


	//   ....[57]....
        /*01fc*/ 	.word	0xffffffff


	//   ....[58]....
        /*0200*/ 	.word	0xffffffff


	//   ....[59]....
        /*0204*/ 	.word	0xffffffff


	//   ....[60]....
        /*0208*/ 	.word	0xffffffff


	//   ....[61]....
        /*020c*/ 	.word	0xffffffff


	//   ....[62]....
        /*0210*/ 	.word	0xffffffff


	//   ....[63]....
        /*0214*/ 	.word	0xffffffff


	//   ....[64]....
        /*0218*/ 	.word	0xffffffff


	//   ....[65]....
        /*021c*/ 	.word	0xffffffff


	//   ....[66]....
        /*0220*/ 	.word	0xffffffff


	//   ....[67]....
        /*0224*/ 	.word	0xffffffff


	//   ....[68]....
        /*0228*/ 	.word	0xffffffff


	//   ....[69]....
        /*022c*/ 	.word	0xffffffff


	//   ....[70]....
        /*0230*/ 	.word	0xffffffff


	//   ....[71]....
        /*0234*/ 	.word	0xffffffff


	//   ....[72]....
        /*0238*/ 	.word	0xffffffff


	//   ....[73]....
        /*023c*/ 	.word	0xffffffff


	//   ....[74]....
        /*0240*/ 	.word	0xffffffff


	//   ....[75]....
        /*0244*/ 	.word	0xffffffff


	//   ....[76]....
        /*0248*/ 	.word	0xffffffff


	//   ....[77]....
        /*024c*/ 	.word	0xffffffff


	//   ....[78]....
        /*0250*/ 	.word	0xffffffff


	//   ....[79]....
        /*0254*/ 	.word	0xffffffff


	//   ....[80]....
        /*0258*/ 	.word	0xffffffff


	//   ....[81]....
        /*025c*/ 	.word	0xffffffff


	//   ....[82]....
        /*0260*/ 	.word	0xffffffff


	//   ....[83]....
        /*0264*/ 	.word	0xffffffff


	//   ....[84]....
        /*0268*/ 	.word	0xffffffff


	//   ....[85]....
        /*026c*/ 	.word	0xffffffff


	//   ....[86]....
        /*0270*/ 	.word	0xffffffff


	//   ....[87]....
        /*0274*/ 	.word	0xffffffff


	//   ....[88]....
        /*0278*/ 	.word	0xffffffff


	//   ....[89]....
        /*027c*/ 	.word	0xffffffff


	//   ....[90]....
        /*0280*/ 	.word	0xffffffff


	//   ....[91]....
        /*0284*/ 	.word	0xffffffff


	//   ....[92]....
        /*0288*/ 	.word	0xffffffff


	//   ....[93]....
        /*028c*/ 	.word	0xffffffff


	//   ....[94]....
        /*0290*/ 	.word	0xffffffff


	//   ....[95]....
        /*0294*/ 	.word	0xffffffff


	//   ....[96]....
        /*0298*/ 	.word	0xffffffff


	//   ....[97]....
        /*029c*/ 	.word	0xffffffff


	//   ....[98]....
        /*02a0*/ 	.word	0xffffffff


	//   ....[99]....
        /*02a4*/ 	.word	0xffffffff


	//   ....[100]....
        /*02a8*/ 	.word	0xffffffff


	//   ....[101]....
        /*02ac*/ 	.word	0xffffffff


	//   ....[102]....
        /*02b0*/ 	.word	0xffffffff


	//   ....[103]....
        /*02b4*/ 	.word	0xffffffff


	//   ....[104]....
        /*02b8*/ 	.word	0xffffffff


	//   ....[105]....
        /*02bc*/ 	.word	0xffffffff


	//   ....[106]....
        /*02c0*/ 	.word	0xffffffff


	//   ....[107]....
        /*02c4*/ 	.word	0xffffffff


	//   ....[108]....
        /*02c8*/ 	.word	0xffffffff


	//   ....[109]....
        /*02cc*/ 	.word	0xffffffff


	//   ....[110]....
        /*02d0*/ 	.word	0xffffffff


	//   ....[111]....
        /*02d4*/ 	.word	0xffffffff


	//   ....[112]....
        /*02d8*/ 	.word	0xffffffff


	//   ....[113]....
        /*02dc*/ 	.word	0xffffffff


	//   ....[114]....
        /*02e0*/ 	.word	0xffffffff


	//   ....[115]....
        /*02e4*/ 	.word	0xffffffff


	//   ....[116]....
        /*02e8*/ 	.word	0xffffffff


	//   ....[117]....
        /*02ec*/ 	.word	0xffffffff


	//   ....[118]....
        /*02f0*/ 	.word	0xffffffff


	//   ....[119]....
        /*02f4*/ 	.word	0xffffffff


	//   ....[120]....
        /*02f8*/ 	.word	0xffffffff


	//   ....[121]....
        /*02fc*/ 	.word	0xffffffff


	//   ....[122]....
        /*0300*/ 	.word	0xffffffff


	//   ....[123]....
        /*0304*/ 	.word	0xffffffff


	//   ....[124]....
        /*0308*/ 	.word	0xffffffff


	//   ....[125]....
        /*030c*/ 	.word	0xffffffff


	//   ....[126]....
        /*0310*/ 	.word	0xffffffff


	//   ....[127]....
        /*0314*/ 	.word	0xffffffff


	//   ....[128]....
        /*0318*/ 	.word	0xffffffff


	//   ....[129]....
        /*031c*/ 	.word	0xffffffff


	//   ....[130]....
        /*0320*/ 	.word	0xffffffff


	//   ....[131]....
        /*0324*/ 	.word	0xffffffff


	//   ....[132]....
        /*0328*/ 	.word	0xffffffff


	//   ....[133]....
        /*032c*/ 	.word	0xffffffff


	//   ....[134]....
        /*0330*/ 	.word	0xffffffff


	//   ....[135]....
        /*0334*/ 	.word	0xffffffff


	//   ....[136]....
        /*0338*/ 	.word	0xffffffff


	//   ....[137]....
        /*033c*/ 	.word	0xffffffff


	//   ....[138]....
        /*0340*/ 	.word	0xffffffff


	//   ....[139]....
        /*0344*/ 	.word	0xffffffff


	//   ....[140]....
        /*0348*/ 	.word	0xffffffff


	//   ....[141]....
        /*034c*/ 	.word	0xffffffff


	//   ....[142]....
        /*0350*/ 	.word	0xffffffff


	//   ....[143]....
        /*0354*/ 	.word	0xffffffff


	//   ....[144]....
        /*0358*/ 	.word	0xffffffff


	//   ....[145]....
        /*035c*/ 	.word	0xffffffff


	//   ....[146]....
        /*0360*/ 	.word	0xffffffff


	//   ....[147]....
        /*0364*/ 	.word	0xffffffff


	//   ....[148]....
        /*0368*/ 	.word	0xffffffff


	//   ....[149]....
        /*036c*/ 	.word	0xffffffff


	//   ....[150]....
        /*0370*/ 	.word	0xffffffff


	//   ....[151]....
        /*0374*/ 	.word	0xffffffff


	//   ....[152]....
        /*0378*/ 	.word	0xffffffff


	//   ....[153]....
        /*037c*/ 	.word	0xffffffff


	//   ....[154]....
        /*0380*/ 	.word	0xffffffff


	//   ....[155]....
        /*0384*/ 	.word	0xffffffff


	//   ....[156]....
        /*0388*/ 	.word	0xffffffff


	//   ....[157]....
        /*038c*/ 	.word	0xffffffff


	//   ....[158]....
        /*0390*/ 	.word	0xffffffff


	//   ....[159]....
        /*0394*/ 	.word	0xffffffff


	//   ....[160]....
        /*0398*/ 	.word	0xffffffff


	//   ....[161]....
        /*039c*/ 	.word	0xffffffff


	//   ....[162]....
        /*03a0*/ 	.word	0xffffffff


	//   ....[163]....
        /*03a4*/ 	.word	0xffffffff


	//   ....[164]....
        /*03a8*/ 	.word	0xffffffff


	//   ....[165]....
        /*03ac*/ 	.word	0xffffffff


	//   ....[166]....
        /*03b0*/ 	.word	0xffffffff


	//   ....[167]....
        /*03b4*/ 	.word	0xffffffff


	//   ....[168]....
        /*03b8*/ 	.word	0xffffffff


	//   ....[169]....
        /*03bc*/ 	.word	0xffffffff


	//   ....[170]....
        /*03c0*/ 	.word	0xffffffff


	//   ....[171]....
        /*03c4*/ 	.word	0xffffffff


	//   ....[172]....
        /*03c8*/ 	.word	0xffffffff


	//   ....[173]....
        /*03cc*/ 	.word	0xffffffff


	//   ....[174]....
        /*03d0*/ 	.word	0xffffffff


	//   ....[175]....
        /*03d4*/ 	.word	0xffffffff


	//   ....[176]....
        /*03d8*/ 	.word	0xffffffff


	//   ....[177]....
        /*03dc*/ 	.word	0xffffffff


	//   ....[178]....
        /*03e0*/ 	.word	0x05000002


	//   ....[179]....
        /*03e4*/ 	.word	0xffffffff


	//   ....[180]....
        /*03e8*/ 	.word	0xffffffff


	//   ....[181]....
        /*03ec*/ 	.word	0xffffffff


	//   ....[182]....
        /*03f0*/ 	.word	0xffffffff


	//   ....[183]....
        /*03f4*/ 	.word	0xffffffff


	//   ....[184]....
        /*03f8*/ 	.word	0xffffffff


	//   ....[185]....
        /*03fc*/ 	.word	0xffffffff


	//   ....[186]....
        /*0400*/ 	.word	0xffffffff


	//   ....[187]....
        /*0404*/ 	.word	0xffffffff


	//   ....[188]....
        /*0408*/ 	.word	0xffffffff


	//   ....[189]....
        /*040c*/ 	.word	0xffffffff


	//   ....[190]....
        /*0410*/ 	.word	0xffffffff


	//   ....[191]....
        /*0414*/ 	.word	0xffffffff


	//   ....[192]....
        /*0418*/ 	.word	0xffffffff


	//   ....[193]....
        /*041c*/ 	.word	0xffffffff


	//   ....[194]....
        /*0420*/ 	.word	0xffffffff


	//   ....[195]....
        /*0424*/ 	.word	0xffffffff


	//   ....[196]....
        /*0428*/ 	.word	0xffffffff


	//   ....[197]....
        /*042c*/ 	.word	0xffffffff


	//   ....[198]....
        /*0430*/ 	.word	0xffffffff


	//   ....[199]....
        /*0434*/ 	.word	0xffffffff


	//   ....[200]....
        /*0438*/ 	.word	0xffffffff


	//   ....[201]....
        /*043c*/ 	.word	0xffffffff


	//   ....[202]....
        /*0440*/ 	.word	0xffffffff


	//   ....[203]....
        /*0444*/ 	.word	0xffffffff


	//   ....[204]....
        /*0448*/ 	.word	0xffffffff


	//   ....[205]....
        /*044c*/ 	.word	0xffffffff


	//   ....[206]....
        /*0450*/ 	.word	0xffffffff


	//   ....[207]....
        /*0454*/ 	.word	0xffffffff


	//   ....[208]....
        /*0458*/ 	.word	0xffffffff


	//   ....[209]....
        /*045c*/ 	.word	0xffffffff


	//   ....[210]....
        /*0460*/ 	.word	0xffffffff


	//   ....[211]....
        /*0464*/ 	.word	0xffffffff


	//   ....[212]....
        /*0468*/ 	.word	0xffffffff


	//   ....[213]....
        /*046c*/ 	.word	0xffffffff


	//   ....[214]....
        /*0470*/ 	.word	0xffffffff


	//   ....[215]....
        /*0474*/ 	.word	0xffffffff


	//   ....[216]....
        /*0478*/ 	.word	0xffffffff


	//   ....[217]....
        /*047c*/ 	.word	0x0500004c


	//   ....[218]....
        /*0480*/ 	.word	0x0500004c


	//   ....[219]....
        /*0484*/ 	.word	0x0500004c


	//   ....[220]....
        /*0488*/ 	.word	0x0500004c


	//   ....[221]....
        /*048c*/ 	.word	0x0500004c


	//----- nvinfo : EIATTR_COOP_GROUP_INSTR_OFFSETS
	.align		4
.L_756:
        /*0490*/ 	.byte	0x04, 0x28
        /*0492*/ 	.short	(.L_758 - .L_757)


	//   ....[0]....
.L_757:
        /*0494*/ 	.word	0x00000f20


	//   ....[1]....
        /*0498*/ 	.word	0x00001870


	//   ....[2]....
        /*049c*/ 	.word	0x000022e0


	//   ....[3]....
        /*04a0*/ 	.word	0x00002300


	//   ....[4]....
        /*04a4*/ 	.word	0x00002320


	//   ....[5]....
        /*04a8*/ 	.word	0x00002340


	//   ....[6]....
        /*04ac*/ 	.word	0x00002360


	//   ....[7]....
        /*04b0*/ 	.word	0x00002850


	//   ....[8]....
        /*04b4*/ 	.word	0x00002860


	//   ....[9]....
        /*04b8*/ 	.word	0x00002880


	//   ....[10]....
        /*04bc*/ 	.word	0x000028a0


	//   ....[11]....
        /*04c0*/ 	.word	0x000028f0


	//   ....[12]....
        /*04c4*/ 	.word	0x00002920


	//   ....[13]....
        /*04c8*/ 	.word	0x00002960


	//   ....[14]....
        /*04cc*/ 	.word	0x000029a0


	//   ....[15]....
        /*04d0*/ 	.word	0x00002a70


	//   ....[16]....
        /*04d4*/ 	.word	0x00002ad0


	//   ....[17]....
        /*04d8*/ 	.word	0x00002ae0


	//   ....[18]....
        /*04dc*/ 	.word	0x00002b10


	//   ....[19]....
        /*04e0*/ 	.word	0x00002b40


	//   ....[20]....
        /*04e4*/ 	.word	0x00002b80


	//   ....[21]....
        /*04e8*/ 	.word	0x00002ba0


	//   ....[22]....
        /*04ec*/ 	.word	0x00002be0


	//   ....[23]....
        /*04f0*/ 	.word	0x00002c00


	//   ....[24]....
        /*04f4*/ 	.word	0x00002ce0


	//   ....[25]....
        /*04f8*/ 	.word	0x00002cf0


	//   ....[26]....
        /*04fc*/ 	.word	0x00002d20


	//   ....[27]....
        /*0500*/ 	.word	0x00002d50


	//   ....[28]....
        /*0504*/ 	.word	0x00002d90


	//   ....[29]....
        /*0508*/ 	.word	0x00002db0


	//   ....[30]....
        /*050c*/ 	.word	0x00002df0


	//   ....[31]....
        /*0510*/ 	.word	0x00002e10


	//   ....[32]....
        /*0514*/ 	.word	0x00002e70


	//   ....[33]....
        /*0518*/ 	.word	0x00002f00


	//   ....[34]....
        /*051c*/ 	.word	0x00002f20


	//   ....[35]....
        /*0520*/ 	.word	0x00002f30


	//   ....[36]....
        /*0524*/ 	.word	0x00002f60


	//   ....[37]....
        /*0528*/ 	.word	0x00002f90


	//   ....[38]....
        /*052c*/ 	.word	0x00002fd0


	//   ....[39]....
        /*0530*/ 	.word	0x00002ff0


	//   ....[40]....
        /*0534*/ 	.word	0x00003030


	//   ....[41]....
        /*0538*/ 	.word	0x00003050


	//   ....[42]....
        /*053c*/ 	.word	0x00003130


	//   ....[43]....
        /*0540*/ 	.word	0x00003160


	//   ....[44]....
        /*0544*/ 	.word	0x00003170


	//   ....[45]....
        /*0548*/ 	.word	0x000031a0


	//   ....[46]....
        /*054c*/ 	.word	0x000031d0


	//   ....[47]....
        /*0550*/ 	.word	0x00003210


	//   ....[48]....
        /*0554*/ 	.word	0x00003230


	//   ....[49]....
        /*0558*/ 	.word	0x00003270


	//   ....[50]....
        /*055c*/ 	.word	0x00003290


	//   ....[51]....
        /*0560*/ 	.word	0x00003360


	//   ....[52]....
        /*0564*/ 	.word	0x00003380


	//   ....[53]....
        /*0568*/ 	.word	0x00003390


	//   ....[54]....
        /*056c*/ 	.word	0x000033c0


	//   ....[55]....
        /*0570*/ 	.word	0x000033f0


	//   ....[56]....
        /*0574*/ 	.word	0x00003430


	//   ....[57]....
        /*0578*/ 	.word	0x00003450


	//   ....[58]....
        /*057c*/ 	.word	0x00003490


	//   ....[59]....
        /*0580*/ 	.word	0x000034b0


	//   ....[60]....
        /*0584*/ 	.word	0x00003590


	//   ....[61]....
        /*0588*/ 	.word	0x000035b0


	//   ....[62]....
        /*058c*/ 	.word	0x000035c0


	//   ....[63]....
        /*0590*/ 	.word	0x000035f0


	//   ....[64]....
        /*0594*/ 	.word	0x00003620


	//   ....[65]....
        /*0598*/ 	.word	0x00003670


	//   ....[66]....
        /*059c*/ 	.word	0x00003690


	//   ....[67]....
        /*05a0*/ 	.word	0x000036d0


	//   ....[68]....
        /*05a4*/ 	.word	0x000036f0


	//   ....[69]....
        /*05a8*/ 	.word	0x000037c0


	//   ....[70]....
        /*05ac*/ 	.word	0x000037e0


	//   ....[71]....
        /*05b0*/ 	.word	0x000037f0


	//   ....[72]....
        /*05b4*/ 	.word	0x00003820


	//   ....[73]....
        /*05b8*/ 	.word	0x00003850


	//   ....[74]....
        /*05bc*/ 	.word	0x00003890


	//   ....[75]....
        /*05c0*/ 	.word	0x000038b0


	//   ....[76]....
        /*05c4*/ 	.word	0x000038f0


	//   ....[77]....
        /*05c8*/ 	.word	0x00003910


	//   ....[78]....
        /*05cc*/ 	.word	0x00003a20


	//   ....[79]....
        /*05d0*/ 	.word	0x00003a30


	//   ....[80]....
        /*05d4*/ 	.word	0x00003a60


	//   ....[81]....
        /*05d8*/ 	.word	0x00003a90


	//   ....[82]....
        /*05dc*/ 	.word	0x00003ad0


	//   ....[83]....
        /*05e0*/ 	.word	0x00003ae0


	//   ....[84]....
        /*05e4*/ 	.word	0x00003b00


	//   ....[85]....
        /*05e8*/ 	.word	0x00003b40


	//   ....[86]....
        /*05ec*/ 	.word	0x00003b60


	//   ....[87]....
        /*05f0*/ 	.word	0x00003c50


	//   ....[88]....
        /*05f4*/ 	.word	0x00003c60


	//   ....[89]....
        /*05f8*/ 	.word	0x00003c90


	//   ....[90]....
        /*05fc*/ 	.word	0x00003cc0


	//   ....[91]....
        /*0600*/ 	.word	0x00003d00


	//   ....[92]....
        /*0604*/ 	.word	0x00003d10


	//   ....[93]....
        /*0608*/ 	.word	0x00003d30


	//   ....[94]....
        /*060c*/ 	.word	0x00003d70


	//   ....[95]....
        /*0610*/ 	.word	0x00003d90


	//   ....[96]....
        /*0614*/ 	.word	0x00003e90


	//   ....[97]....
        /*0618*/ 	.word	0x00003ea0


	//   ....[98]....
        /*061c*/ 	.word	0x00003ed0


	//   ....[99]....
        /*0620*/ 	.word	0x00003f00


	//   ....[100]....
        /*0624*/ 	.word	0x00003f40


	//   ....[101]....
        /*0628*/ 	.word	0x00003f50


	//   ....[102]....
        /*062c*/ 	.word	0x00003f70


	//   ....[103]....
        /*0630*/ 	.word	0x00003fb0


	//   ....[104]....
        /*0634*/ 	.word	0x00003fd0


	//   ....[105]....
        /*0638*/ 	.word	0x000040b0


	//   ....[106]....
        /*063c*/ 	.word	0x000040c0


	//   ....[107]....
        /*0640*/ 	.word	0x000040f0


	//   ....[108]....
        /*0644*/ 	.word	0x00004120


	//   ....[109]....
        /*0648*/ 	.word	0x00004160


	//   ....[110]....
        /*064c*/ 	.word	0x00004180


	//   ....[111]....
        /*0650*/ 	.word	0x000041c0


	//   ....[112]....
        /*0654*/ 	.word	0x000041e0


	//   ....[113]....
        /*0658*/ 	.word	0x00004240


	//   ....[114]....
        /*065c*/ 	.word	0x000042f0


	//   ....[115]....
        /*0660*/ 	.word	0x00004300


	//   ....[116]....
        /*0664*/ 	.word	0x00004330


	//   ....[117]....
        /*0668*/ 	.word	0x00004360


	//   ....[118]....
        /*066c*/ 	.word	0x000043a0


	//   ....[119]....
        /*0670*/ 	.word	0x000043b0


	//   ....[120]....
        /*0674*/ 	.word	0x000043d0


	//   ....[121]....
        /*0678*/ 	.word	0x00004410


	//   ....[122]....
        /*067c*/ 	.word	0x00004430


	//   ....[123]....
        /*0680*/ 	.word	0x00004510


	//   ....[124]....
        /*0684*/ 	.word	0x00004520


	//   ....[125]....
        /*0688*/ 	.word	0x00004550


	//   ....[126]....
        /*068c*/ 	.word	0x00004580


	//   ....[127]....
        /*0690*/ 	.word	0x000045c0


	//   ....[128]....
        /*0694*/ 	.word	0x000045d0


	//   ....[129]....
        /*0698*/ 	.word	0x000045f0


	//   ....[130]....
        /*069c*/ 	.word	0x00004630


	//   ....[131]....
        /*06a0*/ 	.word	0x00004650


	//   ....[132]....
        /*06a4*/ 	.word	0x00004750


	//   ....[133]....
        /*06a8*/ 	.word	0x00004760


	//   ....[134]....
        /*06ac*/ 	.word	0x00004790


	//   ....[135]....
        /*06b0*/ 	.word	0x000047c0


	//   ....[136]....
        /*06b4*/ 	.word	0x00004800


	//   ....[137]....
        /*06b8*/ 	.word	0x00004810


	//   ....[138]....
        /*06bc*/ 	.word	0x00004830


	//   ....[139]....
        /*06c0*/ 	.word	0x00004870


	//   ....[140]....
        /*06c4*/ 	.word	0x00004890


	//   ....[141]....
        /*06c8*/ 	.word	0x00004970


	//   ....[142]....
        /*06cc*/ 	.word	0x00004980


	//   ....[143]....
        /*06d0*/ 	.word	0x000049b0


	//   ....[144]....
        /*06d4*/ 	.word	0x000049e0


	//   ....[145]....
        /*06d8*/ 	.word	0x00004a20


	//   ....[146]....
        /*06dc*/ 	.word	0x00004a30


	//   ....[147]....
        /*06e0*/ 	.word	0x00004a50


	//   ....[148]....
        /*06e4*/ 	.word	0x00004a90


	//   ....[149]....
        /*06e8*/ 	.word	0x00004ab0


	//   ....[150]....
        /*06ec*/ 	.word	0x00004bb0


	//   ....[151]....
        /*06f0*/ 	.word	0x00004bc0


	//   ....[152]....
        /*06f4*/ 	.word	0x00004bf0


	//   ....[153]....
        /*06f8*/ 	.word	0x00004c20


	//   ....[154]....
        /*06fc*/ 	.word	0x00004c60


	//   ....[155]....
        /*0700*/ 	.word	0x00004c80


	//   ....[156]....
        /*0704*/ 	.word	0x00004cc0


	//   ....[157]....
        /*0708*/ 	.word	0x00004ce0


	//   ....[158]....
        /*070c*/ 	.word	0x00004d30


	//   ....[159]....
        /*0710*/ 	.word	0x00004dc0


	//   ....[160]....
        /*0714*/ 	.word	0x00004de0


	//   ....[161]....
        /*0718*/ 	.word	0x00004df0


	//   ....[162]....
        /*071c*/ 	.word	0x00004e20


	//   ....[163]....
        /*0720*/ 	.word	0x00004e50


	//   ....[164]....
        /*0724*/ 	.word	0x00004e90


	//   ....[165]....
        /*0728*/ 	.word	0x00004eb0


	//   ....[166]....
        /*072c*/ 	.word	0x00004ef0


	//   ....[167]....
        /*0730*/ 	.word	0x00004f10


	//   ....[168]....
        /*0734*/ 	.word	0x00004ff0


	//   ....[169]....
        /*0738*/ 	.word	0x00005030


	//   ....[170]....
        /*073c*/ 	.word	0x00005040


	//   ....[171]....
        /*0740*/ 	.word	0x00005070


	//   ....[172]....
        /*0744*/ 	.word	0x000050a0


	//   ....[173]....
        /*0748*/ 	.word	0x000050e0


	//   ....[174]....
        /*074c*/ 	.word	0x00005100


	//   ....[175]....
        /*0750*/ 	.word	0x00005140


	//   ....[176]....
        /*0754*/ 	.word	0x00005160


	//   ....[177]....
        /*0758*/ 	.word	0x00005260


	//   ....[178]....
        /*075c*/ 	.word	0x00005800


	//   ....[179]....
        /*0760*/ 	.word	0x00005b20


	//   ....[180]....
        /*0764*/ 	.word	0x00005bd0


	//   ....[181]....
        /*0768*/ 	.word	0x00005c80


	//   ....[182]....
        /*076c*/ 	.word	0x00005d30


	//   ....[183]....
        /*0770*/ 	.word	0x00005de0


	//   ....[184]....
        /*0774*/ 	.word	0x00005e90


	//   ....[185]....
        /*0778*/ 	.word	0x00005f40


	//   ....[186]....
        /*077c*/ 	.word	0x00005ff0


	//   ....[187]....
        /*0780*/ 	.word	0x000060a0


	//   ....[188]....
        /*0784*/ 	.word	0x00006150


	//   ....[189]....
        /*0788*/ 	.word	0x00006200


	//   ....[190]....
        /*078c*/ 	.word	0x000062b0


	//   ....[191]....
        /*0790*/ 	.word	0x00006360


	//   ....[192]....
        /*0794*/ 	.word	0x00006410


	//   ....[193]....
        /*0798*/ 	.word	0x000064c0


	//   ....[194]....
        /*079c*/ 	.word	0x00006570


	//   ....[195]....
        /*07a0*/ 	.word	0x00006620


	//   ....[196]....
        /*07a4*/ 	.word	0x000066d0


	//   ....[197]....
        /*07a8*/ 	.word	0x00006780


	//   ....[198]....
        /*07ac*/ 	.word	0x00006980


	//   ....[199]....
        /*07b0*/ 	.word	0x00006aa0


	//   ....[200]....
        /*07b4*/ 	.word	0x00006bc0


	//   ....[201]....
        /*07b8*/ 	.word	0x00006ce0


	//   ....[202]....
        /*07bc*/ 	.word	0x00006e00


	//   ....[203]....
        /*07c0*/ 	.word	0x00006f20


	//   ....[204]....
        /*07c4*/ 	.word	0x00007040


	//   ....[205]....
        /*07c8*/ 	.word	0x00007160


	//   ....[206]....
        /*07cc*/ 	.word	0x00007280


	//   ....[207]....
        /*07d0*/ 	.word	0x000073a0


	//   ....[208]....
        /*07d4*/ 	.word	0x000074c0


	//   ....[209]....
        /*07d8*/ 	.word	0x000075d0


	//   ....[210]....
        /*07dc*/ 	.word	0x000076d0


	//   ....[211]....
        /*07e0*/ 	.word	0x000077d0


	//   ....[212]....
        /*07e4*/ 	.word	0x000078d0


	//   ....[213]....
        /*07e8*/ 	.word	0x000079d0


	//   ....[214]....
        /*07ec*/ 	.word	0x00007ad0


	//   ....[215]....
        /*07f0*/ 	.word	0x00007bd0


	//   ....[216]....
        /*07f4*/ 	.word	0x00007cc0


	//   ....[217]....
        /*07f8*/ 	.word	0x00007d30


	//   ....[218]....
        /*07fc*/ 	.word	0x00007d90


	//   ....[219]....
        /*0800*/ 	.word	0x00007e00


	//   ....[220]....
        /*0804*/ 	.word	0x00007e60


	//   ....[221]....
        /*0808*/ 	.word	0x00007ed0


	//----- nvinfo : EIATTR_VRC_CTA_INIT_COUNT
	.align		4
.L_758:
        /*080c*/ 	.byte	0x02, 0x4a
	.zero		1
	.zero		1


	//----- nvinfo : EIATTR_EXIT_INSTR_OFFSETS
	.align		4
        /*0810*/ 	.byte	0x04, 0x1c
        /*0812*/ 	.short	(.L_760 - .L_759)


	//   ....[0]....
.L_759:
        /*0814*/ 	.word	0x00001cb0


	//   ....[1]....
        /*0818*/ 	.word	0x000020c0


	//   ....[2]....
        /*081c*/ 	.word	0x000020e0


	//   ....[3]....
        /*0820*/ 	.word	0x00006790


	//   ....[4]....
        /*0824*/ 	.word	0x00007cd0


	//----- nvinfo : EIATTR_MAX_THREADS
	.align		4
.L_760:
        /*0828*/ 	.byte	0x04, 0x05
        /*082a*/ 	.short	(.L_762 - .L_761)
.L_761:
        /*082c*/ 	.word	0x00000180
        /*0830*/ 	.word	0x00000001
        /*0834*/ 	.word	0x00000001


	//----- nvinfo : EIATTR_CRS_STACK_SIZE
	.align		4
.L_762:
        /*0838*/ 	.byte	0x04, 0x1e
        /*083a*/ 	.short	(.L_764 - .L_763)
.L_763:
        /*083c*/ 	.word	0x00000000


	//----- nvinfo : EIATTR_CBANK_PARAM_SIZE
	.align		4
.L_764:
        /*0840*/ 	.byte	0x03, 0x19
        /*0842*/ 	.short	0x004d


	//----- nvinfo : EIATTR_PARAM_CBANK
	.align		4
        /*0844*/ 	.byte	0x04, 0x0a
        /*0846*/ 	.short	(.L_766 - .L_765)
	.align		4
.L_765:
        /*0848*/ 	.word	index@(.nv.constant0._ZN3cub18CUB_300001_SM_10006detail10radix_sort29DeviceRadixSortOnesweepKernelINS1_5radix10policy_hubIjNS0_8NullTypeEyE10Policy1000ELNS0_9SortOrderE0EjS6_yiiNS1_21identity_decomposer_tEEEvPT5_SC_PT3_PKSD_PT1_PKSH_PT2_PKSL_T4_iiT6_)
        /*084c*/ 	.short	0x0380
        /*084e*/ 	.short	0x004d


	//----- nvinfo : EIATTR_SW_WAR
	.align		4
.L_766:
        /*0850*/ 	.byte	0x04, 0x36
        /*0852*/ 	.short	(.L_768 - .L_767)
.L_767:
        /*0854*/ 	.word	0x00000008
.L_768:


//--------------------- .nv.info._ZN3cub18CUB_300001_SM_10006detail10radix_sort33DeviceRadixSortExclusiveSumKernelINS1_5radix10policy_hubIjNS0_8NullTypeEyE10Policy1000EyEEvPT0_ --------------------------
	.section	.nv.info._ZN3cub18CUB_300001_SM_10006detail10radix_sort33DeviceRadixSortExclusiveSumKernelINS1_5radix10policy_hubIjNS0_8NullTypeEyE10Policy1000EyEEvPT0_,"",@"SHT_CUDA_INFO"
	.sectionflags	@""
	.align	4


	//----- nvinfo : EIATTR_CUDA_API_VERSION
	.align		4
        /*0000*/ 	.byte	0x04, 0x37
        /*0002*/ 	.short	(.L_770 - .L_769)
.L_769:
        /*0004*/ 	.word	0x00000082


	//----- nvinfo : EIATTR_KPARAM_INFO
	.align		4
.L_770:
        /*0008*/ 	.byte	0x04, 0x17
        /*000a*/ 	.short	(.L_772 - .L_771)
.L_771:
        /*000c*/ 	.word	0x00000000
        /*0010*/ 	.short	0x0000
        /*0012*/ 	.short	0x0000
        /*0014*/ 	.byte	0x00, 0xf5, 0x21, 0x00


	//----- nvinfo : EIATTR_SPARSE_MMA_MASK
	.align		4
.L_772:
        /*0018*/ 	.byte	0x03, 0x50
        /*001a*/ 	.short	0x0000


	//----- nvinfo : EIATTR_MAXREG_COUNT
	.align		4
        /*001c*/ 	.byte	0x03, 0x1b
        /*001e*/ 	.short	0x00ff


	//----- nvinfo : EIATTR_NUM_BARRIERS
	.align		4
        /*0020*/ 	.byte	0x02, 0x4c
        /*0022*/ 	.byte	0x01
	.zero		1


	//----- nvinfo : EIATTR_MERCURY_ISA_VERSION
	.align		4
        /*0024*/ 	.byte	0x03, 0x5f
        /*0026*/ 	.short	0x0101


	//----- nvinfo : EIATTR_COOP_GROUP_MASK_REGIDS
	.align		4
        /*0028*/ 	.byte	0x04, 0x29
        /*002a*/ 	.short	(.L_774 - .L_773)


	//   ....[0]....
.L_773:
        /*002c*/ 	.word	0xffffffff


	//   ....[1]....
        /*0030*/ 	.word	0xffffffff


	//   ....[2]....
        /*0034*/ 	.word	0xffffffff


	//   ....[3]....
        /*0038*/ 	.word	0xffffffff


	//   ....[4]....
        /*003c*/ 	.word	0xffffffff


	//   ....[5]....
        /*0040*/ 	.word	0xffffffff


	//   ....[6]....
        /*0044*/ 	.word	0xffffffff


	//   ....[7]....
        /*0048*/ 	.word	0xffffffff


	//   ....[8]....
        /*004c*/ 	.word	0xffffffff


	//   ....[9]....
        /*0050*/ 	.word	0xffffffff


	//   ....[10]....
        /*0054*/ 	.word	0x05000015


	//   ....[11]....
        /*0058*/ 	.word	0x05000015


	//   ....[12]....
        /*005c*/ 	.word	0x05000015


	//   ....[13]....
        /*0060*/ 	.word	0x05000015


	//   ....[14]....
        /*0064*/ 	.word	0x05000015


	//   ....[15]....
        /*0068*/ 	.word	0x05000015


	//   ....[16]....
        /*006c*/ 	.word	0x05000015


	//   ....[17]....
        /*0070*/ 	.word	0x05000015


	//   ....[18]....
        /*0074*/ 	.word	0x05000015


	//   ....[19]....
        /*0078*/ 	.word	0x05000015


	//----- nvinfo : EIATTR_COOP_GROUP_INSTR_OFFSETS
	.align		4
.L_774:
        /*007c*/ 	.byte	0x04, 0x28
        /*007e*/ 	.short	(.L_776 - .L_775)


	//   ....[0]....
.L_775:
        /*0080*/ 	.word	0x00000250


	//   ....[1]....
        /*0084*/ 	.word	0x00000260


	//   ....[2]....
        /*0088*/ 	.word	0x000002a0


	//   ....[3]....
        /*008c*/ 	.word	0x000002c0


	//   ....[4]....
        /*0090*/ 	.word	0x00000310


	//   ....[5]....
        /*0094*/ 	.word	0x00000320


	//   ....[6]....
        /*0098*/ 	.word	0x00000360


	//   ....[7]....
        /*009c*/ 	.word	0x00000380


	//   ....[8]....
        /*00a0*/ 	.word	0x000003d0


	//   ....[9]....
        /*00a4*/ 	.word	0x000003e0


	//   ....[10]....
        /*00a8*/ 	.word	0x00000660


	//   ....[11]....
        /*00ac*/ 	.word	0x000006b0


	//   ....[12]....
        /*00b0*/ 	.word	0x00000740


	//   ....[13]....
        /*00b4*/ 	.word	0x00000790


	//   ....[14]....
        /*00b8*/ 	.word	0x00000820


	//   ....[15]....
        /*00bc*/ 	.word	0x00000870


	//   ....[16]....
        /*00c0*/ 	.word	0x00000900


	//   ....[17]....
        /*00c4*/ 	.word	0x00000950


	//   ....[18]....
        /*00c8*/ 	.word	0x000009e0


	//   ....[19]....
        /*00cc*/ 	.word	0x00000a30


	//----- nvinfo : EIATTR_VRC_CTA_INIT_COUNT
	.align		4
.L_776:
        /*00d0*/ 	.byte	0x02, 0x4a
	.zero		1
	.zero		1


	//----- nvinfo : EIATTR_EXIT_INSTR_OFFSETS
	.align		4
        /*00d4*/ 	.byte	0x04, 0x1c
        /*00d6*/ 	.short	(.L_778 - .L_777)


	//   ....[0]....
.L_777:
        /*00d8*/ 	.word	0x000005d0


	//   ....[1]....
        /*00dc*/ 	.word	0x00000600


	//----- nvinfo : EIATTR_CRS_STACK_SIZE
	.align		4
.L_778:
        /*00e0*/ 	.byte	0x04, 0x1e
        /*00e2*/ 	.short	(.L_780 - .L_779)
.L_779:
        /*00e4*/ 	.word	0x00000000


	//----- nvinfo : EIATTR_CBANK_PARAM_SIZE
	.align		4
.L_780:
        /*00e8*/ 	.byte	0x03, 0x19
        /*00ea*/ 	.short	0x0008


	//----- nvinfo : EIATTR_PARAM_CBANK
	.align		4
        /*00ec*/ 	.byte	0x04, 0x0a
        /*00ee*/ 	.short	(.L_782 - .L_781)
	.align		4
.L_781:
        /*00f0*/ 	.word	index@(.nv.constant0._ZN3cub18CUB_300001_SM_10006detail10radix_sort33DeviceRadixSortExclusiveSumKernelINS1_5radix10policy_hubIjNS0_8NullTypeEyE10Policy1000EyEEvPT0_)
        /*00f4*/ 	.short	0x0380
        /*00f6*/ 	.short	0x0008


	//----- nvinfo : EIATTR_SW_WAR
	.align		4
.L_782:
        /*00f8*/ 	.byte	0x04, 0x36
        /*00fa*/ 	.short	(.L_784 - .L_783)
.L_783:
        /*00fc*/ 	.word	0x00000008
.L_784:


//--------------------- .nv.info._ZN3cub18CUB_300001_SM_10006detail10radix_sort30DeviceRadixSortHistogramKernelINS1_5radix10policy_hubIjNS0_8NullTypeEyE10Policy1000ELNS0_9SortOrderE0EjyNS1_21identity_decomposer_tEEEvPT2_PKT1_SB_iiT3_ --------------------------
	.section	.nv.info._ZN3cub18CUB_300001_SM_10006detail10radix_sort30DeviceRadixSortHistogramKernelINS1_5radix10policy_hubIjNS0_8NullTypeEyE10Policy1000ELNS0_9SortOrderE0EjyNS1_21identity_decomposer_tEEEvPT2_PKT1_SB_iiT3_,"",@"SHT_CUDA_INFO"
	.sectionflags	@""
	.align	4


	//----- nvinfo : EIATTR_CUDA_API_VERSION
	.align		4
        /*0000*/ 	.byte	0x04, 0x37
        /*0002*/ 	.short	(.L_786 - .L_785)
.L_785:
        /*0004*/ 	.word	0x00000082


	//----- nvinfo : EIATTR_KPARAM_INFO
	.align		4
.L_786:
        /*0008*/ 	.byte	0x04, 0x17
        /*000a*/ 	.short	(.L_788 - .L_787)
.L_787:
        /*000c*/ 	.word	0x00000000
        /*0010*/ 	.short	0x0005
        /*0012*/ 	.short	0x0020
        /*0014*/ 	.byte	0x00, 0xf0, 0x05, 0x00


	//----- nvinfo : EIATTR_KPARAM_INFO
	.align		4
.L_788:
        /*0018*/ 	.byte	0x04, 0x17
        /*001a*/ 	.short	(.L_790 - .L_789)
.L_789:
        /*001c*/ 	.word	0x00000000
        /*0020*/ 	.short	0x0004
        /*0022*/ 	.short	0x001c
        /*0024*/ 	.byte	0x00, 0xf0, 0x11, 0x00


	//----- nvinfo : EIATTR_KPARAM_INFO
	.align		4
.L_790:
        /*0028*/ 	.byte	0x04, 0x17
        /*002a*/ 	.short	(.L_792 - .L_791)
.L_791:
        /*002c*/ 	.word	0x00000000
        /*0030*/ 	.short	0x0003
        /*0032*/ 	.short	0x0018
        /*0034*/ 	.byte	0x00, 0xf0, 0x11, 0x00


	//----- nvinfo : EIATTR_KPARAM_INFO
	.align		4
.L_792:
        /*0038*/ 	.byte	0x04, 0x17
        /*003a*/ 	.short	(.L_794 - .L_793)
.L_793:
        /*003c*/ 	.word	0x00000000
        /*0040*/ 	.short	0x0002
        /*0042*/ 	.short	0x0010
        /*0044*/ 	.byte	0x00, 0xf0, 0x21, 0x00


	//----- nvinfo : EIATTR_KPARAM_INFO
	.align		4
.L_794:
        /*0048*/ 	.byte	0x04, 0x17
        /*004a*/ 	.short	(.L_796 - .L_795)
.L_795:
        /*004c*/ 	.word	0x00000000
        /*0050*/ 	.short	0x0001
        /*0052*/ 	.short	0x0008
        /*0054*/ 	.byte	0x00, 0xf5, 0x21, 0x00


	//----- nvinfo : EIATTR_KPARAM_INFO
	.align		4
.L_796:
        /*0058*/ 	.byte	0x04, 0x17
        /*005a*/ 	.short	(.L_798 - .L_797)
.L_797:
        /*005c*/ 	.word	0x00000000
        /*0060*/ 	.short	0x0000
        /*0062*/ 	.short	0x0000
        /*0064*/ 	.byte	0x00, 0xf5, 0x21, 0x00


	//----- nvinfo : EIATTR_SPARSE_MMA_MASK
	.align		4
.L_798:
        /*0068*/ 	.byte	0x03, 0x50
        /*006a*/ 	.short	0x0000


	//----- nvinfo : EIATTR_MAXREG_COUNT
	.align		4
        /*006c*/ 	.byte	0x03, 0x1b
        /*006e*/ 	.short	0x00ff


	//----- nvinfo : EIATTR_NUM_BARRIERS
	.align		4
        /*0070*/ 	.byte	0x02, 0x4c
        /*0072*/ 	.byte	0x01
	.zero		1


	//----- nvinfo : EIATTR_MERCURY_ISA_VERSION
	.align		4
        /*0074*/ 	.byte	0x03, 0x5f
        /*0076*/ 	.short	0x0101


	//----- nvinfo : EIATTR_VRC_CTA_INIT_COUNT
	.align		4
        /*0078*/ 	.byte	0x02, 0x4a
	.zero		1
	.zero		1


	//----- nvinfo : EIATTR_EXIT_INSTR_OFFSETS
	.align		4
        /*007c*/ 	.byte	0x04, 0x1c
        /*007e*/ 	.short	(.L_800 - .L_799)


	//   ....[0]....
.L_799:
        /*0080*/ 	.word	0x00000040


	//   ....[1]....
        /*0084*/ 	.word	0x00002ec0


	//----- nvinfo : EIATTR_MAX_THREADS
	.align		4
.L_800:
        /*0088*/ 	.byte	0x04, 0x05
        /*008a*/ 	.short	(.L_802 - .L_801)
.L_801:
        /*008c*/ 	.word	0x00000080
        /*0090*/ 	.word	0x00000001
        /*0094*/ 	.word	0x00000001


	//----- nvinfo : EIATTR_CRS_STACK_SIZE
	.align		4
.L_802:
        /*0098*/ 	.byte	0x04, 0x1e
        /*009a*/ 	.short	(.L_804 - .L_803)
.L_803:
        /*009c*/ 	.word	0x00000000


	//----- nvinfo : EIATTR_CBANK_PARAM_SIZE
	.align		4
.L_804:
        /*00a0*/ 	.byte	0x03, 0x19
        /*00a2*/ 	.short	0x0021


	//----- nvinfo : EIATTR_PARAM_CBANK
	.align		4
        /*00a4*/ 	.byte	0x04, 0x0a
        /*00a6*/ 	.short	(.L_806 - .L_805)
	.align		4
.L_805:
        /*00a8*/ 	.word	index@(.nv.constant0._ZN3cub18CUB_300001_SM_10006detail10radix_sort30DeviceRadixSortHistogramKernelINS1_5radix10policy_hubIjNS0_8NullTypeEyE10Policy1000ELNS0_9SortOrderE0EjyNS1_21identity_decomposer_tEEEvPT2_PKT1_SB_iiT3_)
        /*00ac*/ 	.short	0x0380
        /*00ae*/ 	.short	0x0021


	//----- nvinfo : EIATTR_SW_WAR
	.align		4
.L_806:
        /*00b0*/ 	.byte	0x04, 0x36
        /*00b2*/ 	.short	(.L_808 - .L_807)
.L_807:
        /*00b4*/ 	.word	0x00000008
.L_808:


//--------------------- .nv.info._ZN3cub18CUB_300001_SM_10006detail10radix_sort31DeviceRadixSortSingleTileKernelINS1_5radix10policy_hubIjNS0_8NullTypeEyE10Policy1000ELNS0_9SortOrderE0EjS6_yNS1_21identity_decomposer_tEEEvPKT1_PSB_PKT2_PSF_T3_iiT4_ --------------------------
	.section	.nv.info._ZN3cub18CUB_300001_SM_10006detail10radix_sort31DeviceRadixSortSingleTileKernelINS1_5radix10policy_hubIjNS0_8NullTypeEyE10Policy1000ELNS0_9SortOrderE0EjS6_yNS1_21identity_decomposer_tEEEvPKT1_PSB_PKT2_PSF_T3_iiT4_,"",@"SHT_CUDA_INFO"
	.sectionflags	@""
	.align	4


	//----- nvinfo : EIATTR_CUDA_API_VERSION
	.align		4
        /*0000*/ 	.byte	0x04, 0x37
        /*0002*/ 	.short	(.L_810 - .L_809)
.L_809:
        /*0004*/ 	.word	0x00000082


	//----- nvinfo : EIATTR_KPARAM_INFO
	.align		4
.L_810:
        /*0008*/ 	.byte	0x04, 0x17
        /*000a*/ 	.short	(.L_812 - .L_811)
.L_811:
        /*000c*/ 	.word	0x00000000
        /*0010*/ 	.short	0x0007
        /*0012*/ 	.short	0x0030
        /*0014*/ 	.byte	0x00, 0xf0, 0x05, 0x00


	//----- nvinfo : EIATTR_KPARAM_INFO
	.align		4
.L_812:
        /*0018*/ 	.byte	0x04, 0x17
        /*001a*/ 	.short	(.L_814 - .L_813)
.L_813:
        /*001c*/ 	.word	0x00000000
        /*0020*/ 	.short	0x0006
        /*0022*/ 	.short	0x002c
        /*0024*/ 	.byte	0x00, 0xf0, 0x11, 0x00


	//----- nvinfo : EIATTR_KPARAM_INFO
	.align		4
.L_814:
        /*0028*/ 	.byte	0x04, 0x17
        /*002a*/ 	.short	(.L_816 - .L_815)
.L_815:
        /*002c*/ 	.word	0x00000000
        /*0030*/ 	.short	0x0005
        /*0032*/ 	.short	0x0028
        /*0034*/ 	.byte	0x00, 0xf0, 0x11, 0x00


	//----- nvinfo : EIATTR_KPARAM_INFO
	.align		4
.L_816:
        /*0038*/ 	.byte	0x04, 0x17
        /*003a*/ 	.short	(.L_818 - .L_817)
.L_817:
        /*003c*/ 	.word	0x00000000
        /*0040*/ 	.short	0x0004
        /*0042*/ 	.short	0x0020
        /*0044*/ 	.byte	0x00, 0xf0, 0x21, 0x00


	//----- nvinfo : EIATTR_KPARAM_INFO
	.align		4
.L_818:
        /*0048*/ 	.byte	0x04, 0x17
        /*004a*/ 	.short	(.L_820 - .L_819)
.L_819:
        /*004c*/ 	.word	0x00000000
        /*0050*/ 	.short	0x0003
        /*0052*/ 	.short	0x0018
        /*0054*/ 	.byte	0x00, 0xf5, 0x21, 0x00


	//----- nvinfo : EIATTR_KPARAM_INFO
	.align		4
.L_820:
        /*0058*/ 	.byte	0x04, 0x17
        /*005a*/ 	.short	(.L_822 - .L_821)
.L_821:
        /*005c*/ 	.word	0x00000000
        /*0060*/ 	.short	0x0002
        /*0062*/ 	.short	0x0010
        /*0064*/ 	.byte	0x00, 0xf5, 0x21, 0x00


	//----- nvinfo : EIATTR_KPARAM_INFO
	.align		4
.L_822:
        /*0068*/ 	.byte	0x04, 0x17
        /*006a*/ 	.short	(.L_824 - .L_823)
.L_823:
        /*006c*/ 	.word	0x00000000
        /*0070*/ 	.short	0x0001
        /*0072*/ 	.short	0x0008
        /*0074*/ 	.byte	0x00, 0xf5, 0x21, 0x00


	//----- nvinfo : EIATTR_KPARAM_INFO
	.align		4
.L_824:
        /*0078*/ 	.byte	0x04, 0x17
        /*007a*/ 	.short	(.L_826 - .L_825)
.L_825:
        /*007c*/ 	.word	0x00000000
        /*0080*/ 	.short	0x0000
        /*0082*/ 	.short	0x0000
        /*0084*/ 	.byte	0x00, 0xf5, 0x21, 0x00


	//----- nvinfo : EIATTR_SPARSE_MMA_MASK
	.align		4
.L_826:
        /*0088*/ 	.byte	0x03, 0x50
        /*008a*/ 	.short	0x0000


	//----- nvinfo : EIATTR_MAXREG_COUNT
	.align		4
        /*008c*/ 	.byte	0x03, 0x1b
        /*008e*/ 	.short	0x00ff


	//----- nvinfo : EIATTR_NUM_BARRIERS
	.align		4
        /*0090*/ 	.byte	0x02, 0x4c
        /*0092*/ 	.byte	0x01
	.zero		1


	//----- nvinfo : EIATTR_MERCURY_ISA_VERSION
	.align		4
        /*0094*/ 	.byte	0x03, 0x5f
        /*0096*/ 	.short	0x0101


	//----- nvinfo : EIATTR_COOP_GROUP_MASK_REGIDS
	.align		4
        /*0098*/ 	.byte	0x04, 0x29
        /*009a*/ 	.short	(.L_828 - .L_827)


	//   ....[0]....
.L_827:
        /*009c*/ 	.word	0xffffffff


	//   ....[1]....
        /*00a0*/ 	.word	0xffffffff


	//   ....[2]....
        /*00a4*/ 	.word	0xffffffff


	//   ....[3]....
        /*00a8*/ 	.word	0xffffffff


	//   ....[4]....
        /*00ac*/ 	.word	0xffffffff


	//----- nvinfo : EIATTR_COOP_GROUP_INSTR_OFFSETS
	.align		4
.L_828:
        /*00b0*/ 	.byte	0x04, 0x28
        /*00b2*/ 	.short	(.L_830 - .L_829)


	//   ....[0]....
.L_829:
        /*00b4*/ 	.word	0x000018c0


	//   ....[1]....
        /*00b8*/ 	.word	0x000018e0


	//   ....[2]....
        /*00bc*/ 	.word	0x00001900


	//   ....[3]....
        /*00c0*/ 	.word	0x00001920


	//   ....[4]....
        /*00c4*/ 	.word	0x00001940


	//----- nvinfo : EIATTR_VRC_CTA_INIT_COUNT
	.align		4
.L_830:
        /*00c8*/ 	.byte	0x02, 0x4a
	.zero		1
	.zero		1


	//----- nvinfo : EIATTR_EXIT_INSTR_OFFSETS
	.align		4
        /*00cc*/ 	.byte	0x04, 0x1c
        /*00ce*/ 	.short	(.L_832 - .L_831)


	//   ....[0]....
.L_831:
        /*00d0*/ 	.word	0x00002e90


	//   ....[1]....
        /*00d4*/ 	.word	0x00002ec0


	//----- nvinfo : EIATTR_MAX_THREADS
	.align		4
.L_832:
        /*00d8*/ 	.byte	0x04, 0x05
        /*00da*/ 	.short	(.L_834 - .L_833)
.L_833:
        /*00dc*/ 	.word	0x00000100
        /*00e0*/ 	.word	0x00000001
        /*00e4*/ 	.word	0x00000001


	//----- nvinfo : EIATTR_CBANK_PARAM_SIZE
	.align		4
.L_834:
        /*00e8*/ 	.byte	0x03, 0x19
        /*00ea*/ 	.short	0x0031


	//----- nvinfo : EIATTR_PARAM_CBANK
	.align		4
        /*00ec*/ 	.byte	0x04, 0x0a
        /*00ee*/ 	.short	(.L_836 - .L_835)
	.align		4
.L_835:
        /*00f0*/ 	.word	index@(.nv.constant0._ZN3cub18CUB_300001_SM_10006detail10radix_sort31DeviceRadixSortSingleTileKernelINS1_5radix10policy_hubIjNS0_8NullTypeEyE10Policy1000ELNS0_9SortOrderE0EjS6_yNS1_21identity_decomposer_tEEEvPKT1_PSB_PKT2_PSF_T3_iiT4_)
        /*00f4*/ 	.short	0x0380
        /*00f6*/ 	.short	0x0031


	//----- nvinfo : EIATTR_SW_WAR
	.align		4
.L_836:
        /*00f8*/ 	.byte	0x04, 0x36
        /*00fa*/ 	.short	(.L_838 - .L_837)
.L_837:
        /*00fc*/ 	.word	0x00000008
.L_838:


//--------------------- .nv.info._ZN3cub18CUB_300001_SM_10006detail6reduce18DeviceReduceKernelINS2_10policy_hubIN4cuda3std3__45tupleIJblEEEyN6thrust24THRUST_300001_SM_1000_NS8cuda_cub9__find_if7functorIS9_EEE10Policy1000ENSB_12zip_iteratorINS8_IJNSD_26transform_input_iterator_tIbNSI_INS8_IJNSB_6detail15normal_iteratorINSB_10device_ptrIfEEEESO_EEEEENSK_22tuple_binary_predicateINS7_4lessIfEEEEEENSB_17counting_iteratorIlNSB_11use_defaultESX_SX_EEEEEEEySF_S9_NS7_10__identityEEEvT0_PT3_T1_NS0_13GridEvenShareIS15_EET2_T4_ --------------------------
	.section	.nv.info._ZN3cub18CUB_300001_SM_10006detail6reduce18DeviceReduceKernelINS2_10policy_hubIN4cuda3std3__45tupleIJblEEEyN6thrust24THRUST_300001_SM_1000_NS8cuda_cub9__find_if7functorIS9_EEE10Policy1000ENSB_12zip_iteratorINS8_IJNSD_26transform_input_iterator_tIbNSI_INS8_IJNSB_6detail15normal_iteratorINSB_10device_ptrIfEEEESO_EEEEENSK_22tuple_binary_predicateINS7_4lessIfEEEEEENSB_17counting_iteratorIlNSB_11use_defaultESX_SX_EEEEEEEySF_S9_NS7_10__identityEEEvT0_PT3_T1_NS0_13GridEvenShareIS15_EET2_T4_,"",@"SHT_CUDA_INFO"
	.sectionflags	@""
	.align	4


	//----- nvinfo : EIATTR_CUDA_API_VERSION
	.align		4
        /*0000*/ 	.byte	0x04, 0x37
        /*0002*/ 	.short	(.L_840 - .L_839)
.L_839:
        /*0004*/ 	.word	0x00000082


	//----- nvinfo : EIATTR_KPARAM_INFO
	.align		4
.L_840:
        /*0008*/ 	.byte	0x04, 0x17
        /*000a*/ 	.short	(.L_842 - .L_841)
.L_841:
        /*000c*/ 	.word	0x00000000
        /*0010*/ 	.short	0x0005
        /*0012*/ 	.short	0x0079
        /*0014*/ 	.byte	0x00, 0xf0, 0x05, 0x00


	//----- nvinfo : EIATTR_KPARAM_INFO
	.align		4
.L_842:
        /*0018*/ 	.byte	0x04, 0x17
        /*001a*/ 	.short	(.L_844 - .L_843)
.L_843:
        /*001c*/ 	.word	0x00000000
        /*0020*/ 	.short	0x0004
        /*0022*/ 	.short	0x0078
        /*0024*/ 	.byte	0x00, 0xf0, 0x05, 0x00


	//----- nvinfo : EIATTR_KPARAM_INFO
	.align		4
.L_844:
        /*0028*/ 	.byte	0x04, 0x17
        /*002a*/ 	.short	(.L_846 - .L_845)
.L_845:
        /*002c*/ 	.word	0x00000000
        /*0030*/ 	.short	0x0003
        /*0032*/ 	.short	0x0030
        /*0034*/ 	.byte	0x00, 0xf0, 0x21, 0x01


	//----- nvinfo : EIATTR_KPARAM_INFO
	.align		4
.L_846:
        /*0038*/ 	.byte	0x04, 0x17
        /*003a*/ 	.short	(.L_848 - .L_847)
.L_847:
        /*003c*/ 	.word	0x00000000
        /*0040*/ 	.short	0x0002
        /*0042*/ 	.short	0x0028
        /*0044*/ 	.byte	0x00, 0xf0, 0x21, 0x00


	//----- nvinfo : EIATTR_KPARAM_INFO
	.align		4
.L_848:
        /*0048*/ 	.byte	0x04, 0x17
        /*004a*/ 	.short	(.L_850 - .L_849)
.L_849:
        /*004c*/ 	.word	0x00000000
        /*0050*/ 	.short	0x0001
        /*0052*/ 	.short	0x0020
        /*0054*/ 	.byte	0x00, 0xf5, 0x21, 0x00


	//----- nvinfo : EIATTR_KPARAM_INFO
	.align		4
.L_850:
        /*0058*/ 	.byte	0x04, 0x17
        /*005a*/ 	.short	(.L_852 - .L_851)
.L_851:
        /*005c*/ 	.word	0x00000000
        /*0060*/ 	.short	0x0000
        /*0062*/ 	.short	0x0000
        /*0064*/ 	.byte	0x00, 0xf0, 0x81, 0x00


	//----- nvinfo : EIATTR_SPARSE_MMA_MASK
	.align		4
.L_852:
        /*0068*/ 	.byte	0x03, 0x50
        /*006a*/ 	.short	0x0000


	//----- nvinfo : EIATTR_MAXREG_COUNT
	.align		4
        /*006c*/ 	.byte	0x03, 0x1b
        /*006e*/ 	.short	0x00ff


	//----- nvinfo : EIATTR_NUM_BARRIERS
	.align		4
        /*0070*/ 	.byte	0x02, 0x4c
        /*0072*/ 	.byte	0x01
	.zero		1


	//----- nvinfo : EIATTR_MERCURY_ISA_VERSION
	.align		4
        /*0074*/ 	.byte	0x03, 0x5f
        /*0076*/ 	.short	0x0101


	//----- nvinfo : EIATTR_COOP_GROUP_MASK_REGIDS
	.align		4
        /*0078*/ 	.byte	0x04, 0x29
        /*007a*/ 	.short	(.L_854 - .L_853)


	//   ....[0]....
.L_853:
        /*007c*/ 	.word	0xffffffff


	//   ....[1]....
        /*0080*/ 	.word	0xffffffff


	//   ....[2]....
        /*0084*/ 	.word	0xffffffff


	//   ....[3]....
        /*0088*/ 	.word	0xffffffff


	//   ....[4]....
        /*008c*/ 	.word	0xffffffff


	//   ....[5]....
        /*0090*/ 	.word	0xffffffff


	//   ....[6]....
        /*0094*/ 	.word	0xffffffff


	//   ....[7]....
        /*0098*/ 	.word	0xffffffff


	//   ....[8]....
        /*009c*/ 	.word	0xffffffff


	//   ....[9]....
        /*00a0*/ 	.word	0xffffffff


	//   ....[10]....
        /*00a4*/ 	.word	0xffffffff


	//   ....[11]....
        /*00a8*/ 	.word	0xffffffff


	//   ....[12]....
        /*00ac*/ 	.word	0xffffffff


	//   ....[13]....
        /*00b0*/ 	.word	0xffffffff


	//   ....[14]....
        /*00b4*/ 	.word	0xffffffff


	//   ....[15]....
        /*00b8*/ 	.word	0xffffffff


	//   ....[16]....
        /*00bc*/ 	.word	0xffffffff


	//   ....[17]....
        /*00c0*/ 	.word	0xffffffff


	//   ....[18]....
        /*00c4*/ 	.word	0xffffffff


	//   ....[19]....
        /*00c8*/ 	.word	0xffffffff


	//   ....[20]....
        /*00cc*/ 	.word	0xffffffff


	//   ....[21]....
        /*00d0*/ 	.word	0xffffffff


	//   ....[22]....
        /*00d4*/ 	.word	0xffffffff


	//   ....[23]....
        /*00d8*/ 	.word	0xffffffff


	//   ....[24]....
        /*00dc*/ 	.word	0xffffffff


	//   ....[25]....
        /*00e0*/ 	.word	0xffffffff


	//   ....[26]....
        /*00e4*/ 	.word	0xffffffff


	//   ....[27]....
        /*00e8*/ 	.word	0xffffffff


	//   ....[28]....
        /*00ec*/ 	.word	0xffffffff


	//   ....[29]....
        /*00f0*/ 	.word	0xffffffff


	//   ....[30]....
        /*00f4*/ 	.word	0xffffffff


	//   ....[31]....
        /*00f8*/ 	.word	0xffffffff


	//   ....[32]....
        /*00fc*/ 	.word	0xffffffff


	//   ....[33]....
        /*0100*/ 	.word	0xffffffff


	//   ....[34]....
        /*0104*/ 	.word	0xffffffff


	//   ....[35]....
        /*0108*/ 	.word	0xffffffff


	//   ....[36]....
        /*010c*/ 	.word	0xffffffff


	//   ....[37]....
        /*0110*/ 	.word	0xffffffff


	//   ....[38]....
        /*0114*/ 	.word	0xffffffff


	//   ....[39]....
        /*0118*/ 	.word	0xffffffff


	//   ....[40]....
        /*011c*/ 	.word	0xffffffff


	//   ....[41]....
        /*0120*/ 	.word	0xffffffff


	//   ....[42]....
        /*0124*/ 	.word	0xffffffff


	//   ....[43]....
        /*0128*/ 	.word	0xffffffff


	//   ....[44]....
        /*012c*/ 	.word	0xffffffff


	//----- nvinfo : EIATTR_COOP_GROUP_INSTR_OFFSETS
	.align		4
.L_854:
        /*0130*/ 	.byte	0x04, 0x28
        /*0132*/ 	.short	(.L_856 - .L_855)


	//   ....[0]....
.L_855:
        /*0134*/ 	.word	0x00001720


	//   ....[1]....
        /*0138*/ 	.word	0x00001730


	//   ....[2]....
        /*013c*/ 	.word	0x00001740


	//   ....[3]....
        /*0140*/ 	.word	0x00001890


	//   ....[4]....
        /*0144*/ 	.word	0x000018c0


	//   ....[5]....
        /*0148*/ 	.word	0x000018f0


	//   ....[6]....
        /*014c*/ 	.word	0x00001a10


	//   ....[7]....
        /*0150*/ 	.word	0x00001a30


	//   ....[8]....
        /*0154*/ 	.word	0x00001a40


	//   ....[9]....
        /*0158*/ 	.word	0x00001b60


	//   ....[10]....
        /*015c*/ 	.word	0x00001b80


	//   ....[11]....
        /*0160*/ 	.word	0x00001b90


	//   ....[12]....
        /*0164*/ 	.word	0x00001cb0


	//   ....[13]....
        /*0168*/ 	.word	0x00001cd0


	//   ....[14]....
        /*016c*/ 	.word	0x00001ce0


	//   ....[15]....
        /*0170*/ 	.word	0x00002470


	//   ....[16]....
        /*0174*/ 	.word	0x00002500


	//   ....[17]....
        /*0178*/ 	.word	0x00002530


	//   ....[18]....
        /*017c*/ 	.word	0x00002650


	//   ....[19]....
        /*0180*/ 	.word	0x00002680


	//   ....[20]....
        /*0184*/ 	.word	0x00002690


	//   ....[21]....
        /*0188*/ 	.word	0x000027b0


	//   ....[22]....
        /*018c*/ 	.word	0x000027d0


	//   ....[23]....
        /*0190*/ 	.word	0x000027e0


	//   ....[24]....
        /*0194*/ 	.word	0x00002900


	//   ....[25]....
        /*0198*/ 	.word	0x00002920


	//   ....[26]....
        /*019c*/ 	.word	0x00002930


	//   ....[27]....
        /*01a0*/ 	.word	0x00002a50


	//   ....[28]....
        /*01a4*/ 	.word	0x00002a70


	//   ....[29]....
        /*01a8*/ 	.word	0x00002a80


	//   ....[30]....
        /*01ac*/ 	.word	0x00005120


	//   ....[31]....
        /*01b0*/ 	.word	0x00005130


	//   ....[32]....
        /*01b4*/ 	.word	0x00005140


	//   ....[33]....
        /*01b8*/ 	.word	0x00005290


	//   ....[34]....
        /*01bc*/ 	.word	0x000052c0


	//   ....[35]....
        /*01c0*/ 	.word	0x000052f0


	//   ....[36]....
        /*01c4*/ 	.word	0x00005410


	//   ....[37]....
        /*01c8*/ 	.word	0x00005430


	//   ....[38]....
        /*01cc*/ 	.word	0x00005440


	//   ....[39]....
        /*01d0*/ 	.word	0x00005560


	//   ....[40]....
        /*01d4*/ 	.word	0x00005580


	//   ....[41]....
        /*01d8*/ 	.word	0x00005590


	//   ....[42]....
        /*01dc*/ 	.word	0x000056b0


	//   ....[43]....
        /*01e0*/ 	.word	0x000056d0


	//   ....[44]....
        /*01e4*/ 	.word	0x000056e0


	//----- nvinfo : EIATTR_VRC_CTA_INIT_COUNT
	.align		4
.L_856:
        /*01e8*/ 	.byte	0x02, 0x4a
	.zero		1
	.zero		1


	//----- nvinfo : EIATTR_EXIT_INSTR_OFFSETS
	.align		4
        /*01ec*/ 	.byte	0x04, 0x1c
        /*01ee*/ 	.short	(.L_858 - .L_857)


	//   ....[0]....
.L_857:
        /*01f0*/ 	.word	0x00005df0


	//   ....[1]....
        /*01f4*/ 	.word	0x00005e40


	//----- nvinfo : EIATTR_MAX_THREADS
	.align		4
.L_858:
        /*01f8*/ 	.byte	0x04, 0x05
        /*01fa*/ 	.short	(.L_860 - .L_859)
.L_859:
        /*01fc*/ 	.word	0x00000100
        /*0200*/ 	.word	0x00000001
        /*0204*/ 	.word	0x00000001


	//----- nvinfo : EIATTR_CRS_STACK_SIZE
	.align		4
.L_860:
        /*0208*/ 	.byte	0x04, 0x1e
        /*020a*/ 	.short	(.L_862 - .L_861)
.L_861:
        /*020c*/ 	.word	0x00000000


	//----- nvinfo : EIATTR_CBANK_PARAM_SIZE
	.align		4
.L_862:
        /*0210*/ 	.byte	0x03, 0x19
        /*0212*/ 	.short	0x007a


	//----- nvinfo : EIATTR_PARAM_CBANK
	.align		4
        /*0214*/ 	.byte	0x04, 0x0a
        /*0216*/ 	.short	(.L_864 - .L_863)
	.align		4
.L_863:
        /*0218*/ 	.word	index@(.nv.constant0._ZN3cub18CUB_300001_SM_10006detail6reduce18DeviceReduceKernelINS2_10policy_hubIN4cuda3std3__45tupleIJblEEEyN6thrust24THRUST_300001_SM_1000_NS8cuda_cub9__find_if7functorIS9_EEE10Policy1000ENSB_12zip_iteratorINS8_IJNSD_26transform_input_iterator_tIbNSI_INS8_IJNSB_6detail15normal_iteratorINSB_10device_ptrIfEEEESO_EEEEENSK_22tuple_binary_predicateINS7_4lessIfEEEEEENSB_17counting_iteratorIlNSB_11use_defaultESX_SX_EEEEEEEySF_S9_NS7_10__identityEEEvT0_PT3_T1_NS0_13GridEvenShareIS15_EET2_T4_)
        /*021c*/ 	.short	0x0380
        /*021e*/ 	.short	0x007a


	//----- nvinfo : EIATTR_SW_WAR
	.align		4
.L_864:
        /*0220*/ 	.byte	0x04, 0x36
        /*0222*/ 	.short	(.L_866 - .L_865)
.L_865:
        /*0224*/ 	.word	0x00000008
.L_866:


//--------------------- .nv.info._ZN3cub18CUB_300001_SM_10006detail6reduce28DeviceReduceSingleTileKernelINS2_10policy_hubIN4cuda3std3__45tupleIJblEEEyN6thrust24THRUST_300001_SM_1000_NS8cuda_cub9__find_if7functorIS9_EEE10Policy1000ENSB_12zip_iteratorINS8_IJNSD_26transform_input_iterator_tIbNSI_INS8_IJNSB_6detail15normal_iteratorINSB_10device_ptrIfEEEESO_EEEEENSK_22tuple_binary_predicateINS7_4lessIfEEEEEENSB_17counting_iteratorIlNSB_11use_defaultESX_SX_EEEEEEEPS9_ySF_S9_S9_NS7_10__identityEEEvT0_T1_T2_T3_T4_T6_ --------------------------
	.section	.nv.info._ZN3cub18CUB_300001_SM_10006detail6reduce28DeviceReduceSingleTileKernelINS2_10policy_hubIN4cuda3std3__45tupleIJblEEEyN6thrust24THRUST_300001_SM_1000_NS8cuda_cub9__find_if7functorIS9_EEE10Policy1000ENSB_12zip_iteratorINS8_IJNSD_26transform_input_iterator_tIbNSI_INS8_IJNSB_6detail15normal_iteratorINSB_10device_ptrIfEEEESO_EEEEENSK_22tuple_binary_predicateINS7_4lessIfEEEEEENSB_17counting_iteratorIlNSB_11use_defaultESX_SX_EEEEEEEPS9_ySF_S9_S9_NS7_10__identityEEEvT0_T1_T2_T3_T4_T6_,"",@"SHT_CUDA_INFO"
	.sectionflags	@""
	.align	4


	//----- nvinfo : EIATTR_CUDA_API_VERSION
	.align		4
        /*0000*/ 	.byte	0x04, 0x37
        /*0002*/ 	.short	(.L_868 - .L_867)
.L_867:
        /*0004*/ 	.word	0x00000082


	//----- nvinfo : EIATTR_KPARAM_INFO
	.align		4
.L_868:
        /*0008*/ 	.byte	0x04, 0x17
        /*000a*/ 	.short	(.L_870 - .L_869)
.L_869:
        /*000c*/ 	.word	0x00000000
        /*0010*/ 	.short	0x0005
        /*0012*/ 	.short	0x0048
        /*0014*/ 	.byte	0x00, 0xf0, 0x05, 0x00


	//----- nvinfo : EIATTR_KPARAM_INFO
	.align		4
.L_870:
        /*0018*/ 	.byte	0x04, 0x17
        /*001a*/ 	.short	(.L_872 - .L_871)
.L_871:
        /*001c*/ 	.word	0x00000000
        /*0020*/ 	.short	0x0004
        /*0022*/ 	.short	0x0038
        /*0024*/ 	.byte	0x00, 0xf0, 0x41, 0x00


	//----- nvinfo : EIATTR_KPARAM_INFO
	.align		4
.L_872:
        /*0028*/ 	.byte	0x04, 0x17
        /*002a*/ 	.short	(.L_874 - .L_873)
.L_873:
        /*002c*/ 	.word	0x00000000
        /*0030*/ 	.short	0x0003
        /*0032*/ 	.short	0x0030
        /*0034*/ 	.byte	0x00, 0xf0, 0x05, 0x00


	//----- nvinfo : EIATTR_KPARAM_INFO
	.align		4
.L_874:
        /*0038*/ 	.byte	0x04, 0x17
        /*003a*/ 	.short	(.L_876 - .L_875)
.L_875:
        /*003c*/ 	.word	0x00000000
        /*0040*/ 	.short	0x0002
        /*0042*/ 	.short	0x0028
        /*0044*/ 	.byte	0x00, 0xf0, 0x21, 0x00


	//----- nvinfo : EIATTR_KPARAM_INFO
	.align		4
.L_876:
        /*0048*/ 	.byte	0x04, 0x17
        /*004a*/ 	.short	(.L_878 - .L_877)
.L_877:
        /*004c*/ 	.word	0x00000000
        /*0050*/ 	.short	0x0001
        /*0052*/ 	.short	0x0020
        /*0054*/ 	.byte	0x00, 0xf5, 0x21, 0x00


	//----- nvinfo : EIATTR_KPARAM_INFO
	.align		4
.L_878:
        /*0058*/ 	.byte	0x04, 0x17
        /*005a*/ 	.short	(.L_880 - .L_879)
.L_879:
        /*005c*/ 	.word	0x00000000
        /*0060*/ 	.short	0x0000
        /*0062*/ 	.short	0x0000
        /*0064*/ 	.byte	0x00, 0xf0, 0x81, 0x00


	//----- nvinfo : EIATTR_SPARSE_MMA_MASK
	.align		4
.L_880:
        /*0068*/ 	.byte	0x03, 0x50
        /*006a*/ 	.short	0x0000


	//----- nvinfo : EIATTR_MAXREG_COUNT
	.align		4
        /*006c*/ 	.byte	0x03, 0x1b
        /*006e*/ 	.short	0x00ff


	//----- nvinfo : EIATTR_NUM_BARRIERS
	.align		4
        /*0070*/ 	.byte	0x02, 0x4c
        /*0072*/ 	.byte	0x01
	.zero		1


	//----- nvinfo : EIATTR_MERCURY_ISA_VERSION
	.align		4
        /*0074*/ 	.byte	0x03, 0x5f
        /*0076*/ 	.short	0x0101


	//----- nvinfo : EIATTR_COOP_GROUP_MASK_REGIDS
	.align		4
        /*0078*/ 	.byte	0x04, 0x29
        /*007a*/ 	.short	(.L_882 - .L_881)


	//   ....[0]....
.L_881:
        /*007c*/ 	.word	0xffffffff


	//   ....[1]....
        /*0080*/ 	.word	0xffffffff


	//   ....[2]....
        /*0084*/ 	.word	0xffffffff


	//   ....[3]....
        /*0088*/ 	.word	0xffffffff


	//   ....[4]....
        /*008c*/ 	.word	0xffffffff


	//   ....[5]....
        /*0090*/ 	.word	0xffffffff


	//   ....[6]....
        /*0094*/ 	.word	0xffffffff


	//   ....[7]....
        /*0098*/ 	.word	0xffffffff


	//   ....[8]....
        /*009c*/ 	.word	0xffffffff


	//   ....[9]....
        /*00a0*/ 	.word	0xffffffff


	//   ....[10]....
        /*00a4*/ 	.word	0xffffffff


	//   ....[11]....
        /*00a8*/ 	.word	0xffffffff


	//   ....[12]....
        /*00ac*/ 	.word	0xffffffff


	//   ....[13]....
        /*00b0*/ 	.word	0xffffffff


	//   ....[14]....
        /*00b4*/ 	.word	0xffffffff


	//   ....[15]....
        /*00b8*/ 	.word	0xffffffff


	//   ....[16]....
        /*00bc*/ 	.word	0xffffffff


	//   ....[17]....
        /*00c0*/ 	.word	0xffffffff


	//   ....[18]....
        /*00c4*/ 	.word	0xffffffff


	//   ....[19]....
        /*00c8*/ 	.word	0xffffffff


	//   ....[20]....
        /*00cc*/ 	.word	0xffffffff


	//   ....[21]....
        /*00d0*/ 	.word	0xffffffff


	//   ....[22]....
        /*00d4*/ 	.word	0xffffffff


	//   ....[23]....
        /*00d8*/ 	.word	0xffffffff


	//   ....[24]....
        /*00dc*/ 	.word	0xffffffff


	//   ....[25]....
        /*00e0*/ 	.word	0xffffffff


	//   ....[26]....
        /*00e4*/ 	.word	0xffffffff


	//   ....[27]....
        /*00e8*/ 	.word	0xffffffff


	//   ....[28]....
        /*00ec*/ 	.word	0xffffffff


	//   ....[29]....
        /*00f0*/ 	.word	0xffffffff


	//   ....[30]....
        /*00f4*/ 	.word	0xffffffff


	//   ....[31]....
        /*00f8*/ 	.word	0xffffffff


	//   ....[32]....
        /*00fc*/ 	.word	0xffffffff


	//   ....[33]....
        /*0100*/ 	.word	0xffffffff


	//   ....[34]....
        /*0104*/ 	.word	0xffffffff


	//   ....[35]....
        /*0108*/ 	.word	0xffffffff


	//   ....[36]....
        /*010c*/ 	.word	0xffffffff


	//   ....[37]....
        /*0110*/ 	.word	0xffffffff


	//   ....[38]....
        /*0114*/ 	.word	0xffffffff


	//   ....[39]....
        /*0118*/ 	.word	0xffffffff


	//   ....[40]....
        /*011c*/ 	.word	0xffffffff


	//   ....[41]....
        /*0120*/ 	.word	0xffffffff


	//   ....[42]....
        /*0124*/ 	.word	0xffffffff


	//   ....[43]....
        /*0128*/ 	.word	0xffffffff


	//   ....[44]....
        /*012c*/ 	.word	0xffffffff


	//----- nvinfo : EIATTR_COOP_GROUP_INSTR_OFFSETS
	.align		4
.L_882:
        /*0130*/ 	.byte	0x04, 0x28
        /*0132*/ 	.short	(.L_884 - .L_883)


	//   ....[0]....
.L_883:
        /*0134*/ 	.word	0x00001490


	//   ....[1]....
        /*0138*/ 	.word	0x000014a0


	//   ....[2]....
        /*013c*/ 	.word	0x000014b0


	//   ....[3]....
        /*0140*/ 	.word	0x00001600


	//   ....[4]....
        /*0144*/ 	.word	0x00001630


	//   ....[5]....
        /*0148*/ 	.word	0x00001660


	//   ....[6]....
        /*014c*/ 	.word	0x00001780


	//   ....[7]....
        /*0150*/ 	.word	0x000017a0


	//   ....[8]....
        /*0154*/ 	.word	0x000017b0


	//   ....[9]....
        /*0158*/ 	.word	0x000018d0


	//   ....[10]....
        /*015c*/ 	.word	0x000018f0


	//   ....[11]....
        /*0160*/ 	.word	0x00001900


	//   ....[12]....
        /*0164*/ 	.word	0x00001a20


	//   ....[13]....
        /*0168*/ 	.word	0x00001a40


	//   ....[14]....
        /*016c*/ 	.word	0x00001a50


	//   ....[15]....
        /*0170*/ 	.word	0x000021d0


	//   ....[16]....
        /*0174*/ 	.word	0x00002260


	//   ....[17]....
        /*0178*/ 	.word	0x00002290


	//   ....[18]....
        /*017c*/ 	.word	0x000023b0


	//   ....[19]....
        /*0180*/ 	.word	0x000023e0


	//   ....[20]....
        /*0184*/ 	.word	0x000023f0


	//   ....[21]....
        /*0188*/ 	.word	0x00002510


	//   ....[22]....
        /*018c*/ 	.word	0x00002530


	//   ....[23]....
        /*0190*/ 	.word	0x00002540


	//   ....[24]....
        /*0194*/ 	.word	0x00002660


	//   ....[25]....
        /*0198*/ 	.word	0x00002680


	//   ....[26]....
        /*019c*/ 	.word	0x00002690


	//   ....[27]....
        /*01a0*/ 	.word	0x000027b0


	//   ....[28]....
        /*01a4*/ 	.word	0x000027d0


	//   ....[29]....
        /*01a8*/ 	.word	0x000027e0


	//   ....[30]....
        /*01ac*/ 	.word	0x00004d70


	//   ....[31]....
        /*01b0*/ 	.word	0x00004d80


	//   ....[32]....
        /*01b4*/ 	.word	0x00004d90


	//   ....[33]....
        /*01b8*/ 	.word	0x00004ee0


	//   ....[34]....
        /*01bc*/ 	.word	0x00004f10


	//   ....[35]....
        /*01c0*/ 	.word	0x00004f40


	//   ....[36]....
        /*01c4*/ 	.word	0x00005060


	//   ....[37]....
        /*01c8*/ 	.word	0x00005080


	//   ....[38]....
        /*01cc*/ 	.word	0x00005090


	//   ....[39]....
        /*01d0*/ 	.word	0x000051b0


	//   ....[40]....
        /*01d4*/ 	.word	0x000051d0


	//   ....[41]....
        /*01d8*/ 	.word	0x000051e0


	//   ....[42]....
        /*01dc*/ 	.word	0x00005300


	//   ....[43]....
        /*01e0*/ 	.word	0x00005320


	//   ....[44]....
        /*01e4*/ 	.word	0x00005330


	//----- nvinfo : EIATTR_VRC_CTA_INIT_COUNT
	.align		4
.L_884:
        /*01e8*/ 	.byte	0x02, 0x4a
	.zero		1
	.zero		1


	//----- nvinfo : EIATTR_EXIT_INSTR_OFFSETS
	.align		4
        /*01ec*/ 	.byte	0x04, 0x1c
        /*01ee*/ 	.short	(.L_886 - .L_885)


	//   ....[0]....
.L_885:
        /*01f0*/ 	.word	0x00000090


	//   ....[1]....
        /*01f4*/ 	.word	0x000000e0


	//   ....[2]....
        /*01f8*/ 	.word	0x00005a30


	//   ....[3]....
        /*01fc*/ 	.word	0x00005b20


	//----- nvinfo : EIATTR_MAX_THREADS
	.align		4
.L_886:
        /*0200*/ 	.byte	0x04, 0x05
        /*0202*/ 	.short	(.L_888 - .L_887)
.L_887:
        /*0204*/ 	.word	0x00000100
        /*0208*/ 	.word	0x00000001
        /*020c*/ 	.word	0x00000001


	//----- nvinfo : EIATTR_CRS_STACK_SIZE
	.align		4
.L_888:
        /*0210*/ 	.byte	0x04, 0x1e
        /*0212*/ 	.short	(.L_890 - .L_889)
.L_889:
        /*0214*/ 	.word	0x00000000


	//----- nvinfo : EIATTR_CBANK_PARAM_SIZE
	.align		4
.L_890:
        /*0218*/ 	.byte	0x03, 0x19
        /*021a*/ 	.short	0x0049


	//----- nvinfo : EIATTR_PARAM_CBANK
	.align		4
        /*021c*/ 	.byte	0x04, 0x0a
        /*021e*/ 	.short	(.L_892 - .L_891)
	.align		4
.L_891:
        /*0220*/ 	.word	index@(.nv.constant0._ZN3cub18CUB_300001_SM_10006detail6reduce28DeviceReduceSingleTileKernelINS2_10policy_hubIN4cuda3std3__45tupleIJblEEEyN6thrust24THRUST_300001_SM_1000_NS8cuda_cub9__find_if7functorIS9_EEE10Policy1000ENSB_12zip_iteratorINS8_IJNSD_26transform_input_iterator_tIbNSI_INS8_IJNSB_6detail15normal_iteratorINSB_10device_ptrIfEEEESO_EEEEENSK_22tuple_binary_predicateINS7_4lessIfEEEEEENSB_17counting_iteratorIlNSB_11use_defaultESX_SX_EEEEEEEPS9_ySF_S9_S9_NS7_10__identityEEEvT0_T1_T2_T3_T4_T6_)
        /*0224*/ 	.short	0x0380
        /*0226*/ 	.short	0x0049


	//----- nvinfo : EIATTR_SW_WAR
	.align		4
.L_892:
        /*0228*/ 	.byte	0x04, 0x36
        /*022a*/ 	.short	(.L_894 - .L_893)
.L_893:
        /*022c*/ 	.word	0x00000008
.L_894:


//--------------------- .nv.info._ZN3cub18CUB_300001_SM_10006detail6reduce18DeviceReduceKernelINS2_10policy_hubIN4cuda3std3__45tupleIJblEEEjN6thrust24THRUST_300001_SM_1000_NS8cuda_cub9__find_if7functorIS9_EEE10Policy1000ENSB_12zip_iteratorINS8_IJNSD_26transform_input_iterator_tIbNSI_INS8_IJNSB_6detail15normal_iteratorINSB_10device_ptrIfEEEESO_EEEEENSK_22tuple_binary_predicateINS7_4lessIfEEEEEENSB_17counting_iteratorIlNSB_11use_defaultESX_SX_EEEEEEEjSF_S9_NS7_10__identityEEEvT0_PT3_T1_NS0_13GridEvenShareIS15_EET2_T4_ --------------------------
	.section	.nv.info._ZN3cub18CUB_300001_SM_10006detail6reduce18DeviceReduceKernelINS2_10policy_hubIN4cuda3std3__45tupleIJblEEEjN6thrust24THRUST_300001_SM_1000_NS8cuda_cub9__find_if7functorIS9_EEE10Policy1000ENSB_12zip_iteratorINS8_IJNSD_26transform_input_iterator_tIbNSI_INS8_IJNSB_6detail15normal_iteratorINSB_10device_ptrIfEEEESO_EEEEENSK_22tuple_binary_predicateINS7_4lessIfEEEEEENSB_17counting_iteratorIlNSB_11use_defaultESX_SX_EEEEEEEjSF_S9_NS7_10__identityEEEvT0_PT3_T1_NS0_13GridEvenShareIS15_EET2_T4_,"",@"SHT_CUDA_INFO"
	.sectionflags	@""
	.align	4


	//----- nvinfo : EIATTR_CUDA_API_VERSION
	.align		4
        /*0000*/ 	.byte	0x04, 0x37
        /*0002*/ 	.short	(.L_896 - .L_895)
.L_895:
        /*0004*/ 	.word	0x00000082


	//----- nvinfo : EIATTR_KPARAM_INFO
	.align		4
.L_896:
        /*0008*/ 	.byte	0x04, 0x17
        /*000a*/ 	.short	(.L_898 - .L_897)
.L_897:
        /*000c*/ 	.word	0x00000000
        /*0010*/ 	.short	0x0005
        /*0012*/ 	.short	0x0055
        /*0014*/ 	.byte	0x00, 0xf0, 0x05, 0x00


	//----- nvinfo : EIATTR_KPARAM_INFO
	.align		4
.L_898:
        /*0018*/ 	.byte	0x04, 0x17
        /*001a*/ 	.short	(.L_900 - .L_899)
.L_899:
        /*001c*/ 	.word	0x00000000
        /*0020*/ 	.short	0x0004
        /*0022*/ 	.short	0x0054
        /*0024*/ 	.byte	0x00, 0xf0, 0x05, 0x00


	//----- nvinfo : EIATTR_KPARAM_INFO
	.align		4
.L_900:
        /*0028*/ 	.byte	0x04, 0x17
        /*002a*/ 	.short	(.L_902 - .L_901)
.L_901:
        /*002c*/ 	.word	0x00000000
        /*0030*/ 	.short	0x0003
        /*0032*/ 	.short	0x002c
        /*0034*/ 	.byte	0x00, 0xf0, 0xa1, 0x00


	//----- nvinfo : EIATTR_KPARAM_INFO
	.align		4
.L_902:
        /*0038*/ 	.byte	0x04, 0x17
        /*003a*/ 	.short	(.L_904 - .L_903)
.L_903:
        /*003c*/ 	.word	0x00000000
        /*0040*/ 	.short	0x0002
        /*0042*/ 	.short	0x0028
        /*0044*/ 	.byte	0x00, 0xf0, 0x11, 0x00


	//----- nvinfo : EIATTR_KPARAM_INFO
	.align		4
.L_904:
        /*0048*/ 	.byte	0x04, 0x17
        /*004a*/ 	.short	(.L_906 - .L_905)
.L_905:
        /*004c*/ 	.word	0x00000000
        /*0050*/ 	.short	0x0001
        /*0052*/ 	.short	0x0020
        /*0054*/ 	.byte	0x00, 0xf5, 0x21, 0x00


	//----- nvinfo : EIATTR_KPARAM_INFO
	.align		4
.L_906:
        /*0058*/ 	.byte	0x04, 0x17
        /*005a*/ 	.short	(.L_908 - .L_907)
.L_907:
        /*005c*/ 	.word	0x00000000
        /*0060*/ 	.short	0x0000
        /*0062*/ 	.short	0x0000
        /*0064*/ 	.byte	0x00, 0xf0, 0x81, 0x00


	//----- nvinfo : EIATTR_SPARSE_MMA_MASK
	.align		4
.L_908:
        /*0068*/ 	.byte	0x03, 0x50
        /*006a*/ 	.short	0x0000


	//----- nvinfo : EIATTR_MAXREG_COUNT
	.align		4
        /*006c*/ 	.byte	0x03, 0x1b
        /*006e*/ 	.short	0x00ff


	//----- nvinfo : EIATTR_NUM_BARRIERS
	.align		4
        /*0070*/ 	.byte	0x02, 0x4c
        /*0072*/ 	.byte	0x01
	.zero		1


	//----- nvinfo : EIATTR_MERCURY_ISA_VERSION
	.align		4
        /*0074*/ 	.byte	0x03, 0x5f
        /*0076*/ 	.short	0x0101


	//----- nvinfo : EIATTR_COOP_GROUP_MASK_REGIDS
	.align		4
        /*0078*/ 	.byte	0x04, 0x29
        /*007a*/ 	.short	(.L_910 - .L_909)


	//   ....[0]....
.L_909:
        /*007c*/ 	.word	0xffffffff


	//   ....[1]....
        /*0080*/ 	.word	0xffffffff


	//   ....[2]....
        /*0084*/ 	.word	0xffffffff


	//   ....[3]....
        /*0088*/ 	.word	0xffffffff


	//   ....[4]....
        /*008c*/ 	.word	0xffffffff


	//   ....[5]....
        /*0090*/ 	.word	0xffffffff


	//   ....[6]....
        /*0094*/ 	.word	0xffffffff


	//   ....[7]....
        /*0098*/ 	.word	0xffffffff


	//   ....[8]....
        /*009c*/ 	.word	0xffffffff


	//   ....[9]....
        /*00a0*/ 	.word	0xffffffff


	//   ....[10]....
        /*00a4*/ 	.word	0xffffffff


	//   ....[11]....
        /*00a8*/ 	.word	0xffffffff


	//   ....[12]....
        /*00ac*/ 	.word	0xffffffff


	//   ....[13]....
        /*00b0*/ 	.word	0xffffffff


	//   ....[14]....
        /*00b4*/ 	.word	0xffffffff


	//   ....[15]....
        /*00b8*/ 	.word	0xffffffff


	//   ....[16]....
        /*00bc*/ 	.word	0xffffffff


	//   ....[17]....
        /*00c0*/ 	.word	0xffffffff


	//   ....[18]....
        /*00c4*/ 	.word	0xffffffff


	//   ....[19]....
        /*00c8*/ 	.word	0xffffffff


	//   ....[20]....
        /*00cc*/ 	.word	0xffffffff


	//   ....[21]....
        /*00d0*/ 	.word	0xffffffff


	//   ....[22]....
        /*00d4*/ 	.word	0xffffffff


	//   ....[23]....
        /*00d8*/ 	.word	0xffffffff


	//   ....[24]....
        /*00dc*/ 	.word	0xffffffff


	//   ....[25]....
        /*00e0*/ 	.word	0xffffffff


	//   ....[26]....
        /*00e4*/ 	.word	0xffffffff


	//   ....[27]....
        /*00e8*/ 	.word	0xffffffff


	//   ....[28]....
        /*00ec*/ 	.word	0xffffffff


	//   ....[29]....
        /*00f0*/ 	.word	0xffffffff


	//   ....[30]....
        /*00f4*/ 	.word	0xffffffff


	//   ....[31]....
        /*00f8*/ 	.word	0xffffffff


	//   ....[32]....
        /*00fc*/ 	.word	0xffffffff


	//   ....[33]....
        /*0100*/ 	.word	0xffffffff


	//   ....[34]....
        /*0104*/ 	.word	0xffffffff


	//   ....[35]....
        /*0108*/ 	.word	0xffffffff


	//   ....[36]....
        /*010c*/ 	.word	0xffffffff


	//   ....[37]....
        /*0110*/ 	.word	0xffffffff


	//   ....[38]....
        /*0114*/ 	.word	0xffffffff


	//   ....[39]....
        /*0118*/ 	.word	0xffffffff


	//   ....[40]....
        /*011c*/ 	.word	0xffffffff


	//   ....[41]....
        /*0120*/ 	.word	0xffffffff


	//   ....[42]....
        /*0124*/ 	.word	0xffffffff


	//   ....[43]....
        /*0128*/ 	.word	0xffffffff


	//   ....[44]....
        /*012c*/ 	.word	0xffffffff


	//----- nvinfo : EIATTR_COOP_GROUP_INSTR_OFFSETS
	.align		4
.L_910:
        /*0130*/ 	.byte	0x04, 0x28
        /*0132*/ 	.short	(.L_912 - .L_911)


	//   ....[0]....
.L_911:
        /*0134*/ 	.word	0x00001680


	//   ....[1]....
        /*0138*/ 	.word	0x00001690


	//   ....[2]....
        /*013c*/ 	.word	0x000016a0


	//   ....[3]....
        /*0140*/ 	.word	0x000017f0


	//   ....[4]....
        /*0144*/ 	.word	0x00001820


	//   ....[5]....
        /*0148*/ 	.word	0x00001850


	//   ....[6]....
        /*014c*/ 	.word	0x00001970


	//   ....[7]....
        /*0150*/ 	.word	0x00001990


	//   ....[8]....
        /*0154*/ 	.word	0x000019a0


	//   ....[9]....
        /*0158*/ 	.word	0x00001ac0


	//   ....[10]....
        /*015c*/ 	.word	0x00001ae0


	//   ....[11]....
        /*0160*/ 	.word	0x00001af0


	//   ....[12]....
        /*0164*/ 	.word	0x00001c10


	//   ....[13]....
        /*0168*/ 	.word	0x00001c30


	//   ....[14]....
        /*016c*/ 	.word	0x00001c40


	//   ....[15]....
        /*0170*/ 	.word	0x000023d0


	//   ....[16]....
        /*0174*/ 	.word	0x00002460


	//   ....[17]....
        /*0178*/ 	.word	0x00002490


	//   ....[18]....
        /*017c*/ 	.word	0x000025b0


	//   ....[19]....
        /*0180*/ 	.word	0x000025e0


	//   ....[20]....
        /*0184*/ 	.word	0x000025f0


	//   ....[21]....
        /*0188*/ 	.word	0x00002710


	//   ....[22]....
        /*018c*/ 	.word	0x00002730


	//   ....[23]....
        /*0190*/ 	.word	0x00002740


	//   ....[24]....
        /*0194*/ 	.word	0x00002860


	//   ....[25]....
        /*0198*/ 	.word	0x00002880


	//   ....[26]....
        /*019c*/ 	.word	0x00002890


	//   ....[27]....
        /*01a0*/ 	.word	0x000029b0


	//   ....[28]....
        /*01a4*/ 	.word	0x000029d0


	//   ....[29]....
        /*01a8*/ 	.word	0x000029e0


	//   ....[30]....
        /*01ac*/ 	.word	0x00005160


	//   ....[31]....
        /*01b0*/ 	.word	0x00005170


	//   ....[32]....
        /*01b4*/ 	.word	0x00005180


	//   ....[33]....
        /*01b8*/ 	.word	0x000052d0


	//   ....[34]....
        /*01bc*/ 	.word	0x00005300


	//   ....[35]....
        /*01c0*/ 	.word	0x00005330


	//   ....[36]....
        /*01c4*/ 	.word	0x00005450


	//   ....[37]....
        /*01c8*/ 	.word	0x00005470


	//   ....[38]....
        /*01cc*/ 	.word	0x00005480


	//   ....[39]....
        /*01d0*/ 	.word	0x000055a0


	//   ....[40]....
        /*01d4*/ 	.word	0x000055c0


	//   ....[41]....
        /*01d8*/ 	.word	0x000055d0


	//   ....[42]....
        /*01dc*/ 	.word	0x000056f0


	//   ....[43]....
        /*01e0*/ 	.word	0x00005710


	//   ....[44]....
        /*01e4*/ 	.word	0x00005720


	//----- nvinfo : EIATTR_VRC_CTA_INIT_COUNT
	.align		4
.L_912:
        /*01e8*/ 	.byte	0x02, 0x4a
	.zero		1
	.zero		1


	//----- nvinfo : EIATTR_EXIT_INSTR_OFFSETS
	.align		4
        /*01ec*/ 	.byte	0x04, 0x1c
        /*01ee*/ 	.short	(.L_914 - .L_913)


	//   ....[0]....
.L_913:
        /*01f0*/ 	.word	0x00005e30


	//   ....[1]....
        /*01f4*/ 	.word	0x00005e90


	//----- nvinfo : EIATTR_MAX_THREADS
	.align		4
.L_914:
        /*01f8*/ 	.byte	0x04, 0x05
        /*01fa*/ 	.short	(.L_916 - .L_915)
.L_915:
        /*01fc*/ 	.word	0x00000100
        /*0200*/ 	.word	0x00000001
        /*0204*/ 	.word	0x00000001


	//----- nvinfo : EIATTR_CRS_STACK_SIZE
	.align		4
.L_916:
        /*0208*/ 	.byte	0x04, 0x1e
        /*020a*/ 	.short	(.L_918 - .L_917)
.L_917:
        /*020c*/ 	.word	0x00000000


	//----- nvinfo : EIATTR_CBANK_PARAM_SIZE
	.align		4
.L_918:
        /*0210*/ 	.byte	0x03, 0x19
        /*0212*/ 	.short	0x0056


	//----- nvinfo : EIATTR_PARAM_CBANK
	.align		4
        /*0214*/ 	.byte	0x04, 0x0a
        /*0216*/ 	.short	(.L_920 - .L_919)
	.align		4
.L_919:
        /*0218*/ 	.word	index@(.nv.constant0._ZN3cub18CUB_300001_SM_10006detail6reduce18DeviceReduceKernelINS2_10policy_hubIN4cuda3std3__45tupleIJblEEEjN6thrust24THRUST_300001_SM_1000_NS8cuda_cub9__find_if7functorIS9_EEE10Policy1000ENSB_12zip_iteratorINS8_IJNSD_26transform_input_iterator_tIbNSI_INS8_IJNSB_6detail15normal_iteratorINSB_10device_ptrIfEEEESO_EEEEENSK_22tuple_binary_predicateINS7_4lessIfEEEEEENSB_17counting_iteratorIlNSB_11use_defaultESX_SX_EEEEEEEjSF_S9_NS7_10__identityEEEvT0_PT3_T1_NS0_13GridEvenShareIS15_EET2_T4_)
        /*021c*/ 	.short	0x0380
        /*021e*/ 	.short	0x0056


	//----- nvinfo : EIATTR_SW_WAR
	.align		4
.L_920:
        /*0220*/ 	.byte	0x04, 0x36
        /*0222*/ 	.short	(.L_922 - .L_921)
.L_921:
        /*0224*/ 	.word	0x00000008
.L_922:


//--------------------- .nv.info._ZN3cub18CUB_300001_SM_10006detail6reduce28DeviceReduceSingleTileKernelINS2_10policy_hubIN4cuda3std3__45tupleIJblEEEjN6thrust24THRUST_300001_SM_1000_NS8cuda_cub9__find_if7functorIS9_EEE10Policy1000ENSB_12zip_iteratorINS8_IJNSD_26transform_input_iterator_tIbNSI_INS8_IJNSB_6detail15normal_iteratorINSB_10device_ptrIfEEEESO_EEEEENSK_22tuple_binary_predicateINS7_4lessIfEEEEEENSB_17counting_iteratorIlNSB_11use_defaultESX_SX_EEEEEEEPS9_jSF_S9_S9_NS7_10__identityEEEvT0_T1_T2_T3_T4_T6_ --------------------------
	.section	.nv.info._ZN3cub18CUB_300001_SM_10006detail6reduce28DeviceReduceSingleTileKernelINS2_10policy_hubIN4cuda3std3__45tupleIJblEEEjN6thrust24THRUST_300001_SM_1000_NS8cuda_cub9__find_if7functorIS9_EEE10Policy1000ENSB_12zip_iteratorINS8_IJNSD_26transform_input_iterator_tIbNSI_INS8_IJNSB_6detail15normal_iteratorINSB_10device_ptrIfEEEESO_EEEEENSK_22tuple_binary_predicateINS7_4lessIfEEEEEENSB_17counting_iteratorIlNSB_11use_defaultESX_SX_EEEEEEEPS9_jSF_S9_S9_NS7_10__identityEEEvT0_T1_T2_T3_T4_T6_,"",@"SHT_CUDA_INFO"
	.sectionflags	@""
	.align	4


	//----- nvinfo : EIATTR_CUDA_API_VERSION
	.align		4
        /*0000*/ 	.byte	0x04, 0x37
        /*0002*/ 	.short	(.L_924 - .L_923)
.L_923:
        /*0004*/ 	.word	0x00000082


	//----- nvinfo : EIATTR_KPARAM_INFO
	.align		4
.L_924:
        /*0008*/ 	.byte	0x04, 0x17
        /*000a*/ 	.short	(.L_926 - .L_925)
.L_925:
        /*000c*/ 	.word	0x00000000
        /*0010*/ 	.short	0x0005
        /*0012*/ 	.short	0x0040
        /*0014*/ 	.byte	0x00, 0xf0, 0x05, 0x00


	//----- nvinfo : EIATTR_KPARAM_INFO
	.align		4
.L_926:
        /*0018*/ 	.byte	0x04, 0x17
        /*001a*/ 	.short	(.L_928 - .L_927)
.L_927:
        /*001c*/ 	.word	0x00000000
        /*0020*/ 	.short	0x0004
        /*0022*/ 	.short	0x0030
        /*0024*/ 	.byte	0x00, 0xf0, 0x41, 0x00


	//----- nvinfo : EIATTR_KPARAM_INFO
	.align		4
.L_928:
        /*0028*/ 	.byte	0x04, 0x17
        /*002a*/ 	.short	(.L_930 - .L_929)
.L_929:
        /*002c*/ 	.word	0x00000000
        /*0030*/ 	.short	0x0003
        /*0032*/ 	.short	0x002c
        /*0034*/ 	.byte	0x00, 0xf0, 0x05, 0x00


	//----- nvinfo : EIATTR_KPARAM_INFO
	.align		4
.L_930:
        /*0038*/ 	.byte	0x04, 0x17
        /*003a*/ 	.short	(.L_932 - .L_931)
.L_931:
        /*003c*/ 	.word	0x00000000
        /*0040*/ 	.short	0x0002
        /*0042*/ 	.short	0x0028
        /*0044*/ 	.byte	0x00, 0xf0, 0x11, 0x00


	//----- nvinfo : EIATTR_KPARAM_INFO
	.align		4
.L_932:
        /*0048*/ 	.byte	0x04, 0x17
        /*004a*/ 	.short	(.L_934 - .L_933)
.L_933:
        /*004c*/ 	.word	0x00000000
        /*0050*/ 	.short	0x0001
        /*0052*/ 	.short	0x0020
        /*0054*/ 	.byte	0x00, 0xf5, 0x21, 0x00


	//----- nvinfo : EIATTR_KPARAM_INFO
	.align		4
.L_934:
        /*0058*/ 	.byte	0x04, 0x17
        /*005a*/ 	.short	(.L_936 - .L_935)
.L_935:
        /*005c*/ 	.word	0x00000000
        /*0060*/ 	.short	0x0000
        /*0062*/ 	.short	0x0000
        /*0064*/ 	.byte	0x00, 0xf0, 0x81, 0x00


	//----- nvinfo : EIATTR_SPARSE_MMA_MASK
	.align		4
.L_936:
        /*0068*/ 	.byte	0x03, 0x50
        /*006a*/ 	.short	0x0000


	//----- nvinfo : EIATTR_MAXREG_COUNT
	.align		4
        /*006c*/ 	.byte	0x03, 0x1b
        /*006e*/ 	.short	0x00ff


	//----- nvinfo : EIATTR_NUM_BARRIERS
	.align		4
        /*0070*/ 	.byte	0x02, 0x4c
        /*0072*/ 	.byte	0x01
	.zero		1


	//----- nvinfo : EIATTR_MERCURY_ISA_VERSION
	.align		4
        /*0074*/ 	.byte	0x03, 0x5f
        /*0076*/ 	.short	0x0101


	//----- nvinfo : EIATTR_COOP_GROUP_MASK_REGIDS
	.align		4
        /*0078*/ 	.byte	0x04, 0x29
        /*007a*/ 	.short	(.L_938 - .L_937)


	//   ....[0]....
.L_937:
        /*007c*/ 	.word	0xffffffff


	//   ....[1]....
        /*0080*/ 	.word	0xffffffff


	//   ....[2]....
        /*0084*/ 	.word	0xffffffff


	//   ....[3]....
        /*0088*/ 	.word	0xffffffff


	//   ....[4]....
        /*008c*/ 	.word	0xffffffff


	//   ....[5]....
        /*0090*/ 	.word	0xffffffff


	//   ....[6]....
        /*0094*/ 	.word	0xffffffff


	//   ....[7]....
        /*0098*/ 	.word	0xffffffff


	//   ....[8]....
        /*009c*/ 	.word	0xffffffff


	//   ....[9]....
        /*00a0*/ 	.word	0xffffffff


	//   ....[10]....
        /*00a4*/ 	.word	0xffffffff


	//   ....[11]....
        /*00a8*/ 	.word	0xffffffff


	//   ....[12]....
        /*00ac*/ 	.word	0xffffffff


	//   ....[13]....
        /*00b0*/ 	.word	0xffffffff


	//   ....[14]....
        /*00b4*/ 	.word	0xffffffff


	//   ....[15]....
        /*00b8*/ 	.word	0xffffffff


	//   ....[16]....
        /*00bc*/ 	.word	0xffffffff


	//   ....[17]....
        /*00c0*/ 	.word	0xffffffff


	//   ....[18]....
        /*00c4*/ 	.word	0xffffffff


	//   ....[19]....
        /*00c8*/ 	.word	0xffffffff


	//   ....[20]....
        /*00cc*/ 	.word	0xffffffff


	//   ....[21]....
        /*00d0*/ 	.word	0xffffffff


	//   ....[22]....
        /*00d4*/ 	.word	0xffffffff


	//   ....[23]....
        /*00d8*/ 	.word	0xffffffff


	//   ....[24]....
        /*00dc*/ 	.word	0xffffffff


	//   ....[25]....
        /*00e0*/ 	.word	0xffffffff


	//   ....[26]....
        /*00e4*/ 	.word	0xffffffff


	//   ....[27]....
        /*00e8*/ 	.word	0xffffffff


	//   ....[28]....
        /*00ec*/ 	.word	0xffffffff


	//   ....[29]....
        /*00f0*/ 	.word	0xffffffff


	//   ....[30]....
        /*00f4*/ 	.word	0xffffffff


	//   ....[31]....
        /*00f8*/ 	.word	0xffffffff


	//   ....[32]....
        /*00fc*/ 	.word	0xffffffff


	//   ....[33]....
        /*0100*/ 	.word	0xffffffff


	//   ....[34]....
        /*0104*/ 	.word	0xffffffff


	//   ....[35]....
        /*0108*/ 	.word	0xffffffff


	//   ....[36]....
        /*010c*/ 	.word	0xffffffff


	//   ....[37]....
        /*0110*/ 	.word	0xffffffff


	//   ....[38]....
        /*0114*/ 	.word	0xffffffff


	//   ....[39]....
        /*0118*/ 	.word	0xffffffff


	//   ....[40]....
        /*011c*/ 	.word	0xffffffff


	//   ....[41]....
        /*0120*/ 	.word	0xffffffff


	//   ....[42]....
        /*0124*/ 	.word	0xffffffff


	//   ....[43]....
        /*0128*/ 	.word	0xffffffff


	//   ....[44]....
        /*012c*/ 	.word	0xffffffff


	//----- nvinfo : EIATTR_COOP_GROUP_INSTR_OFFSETS
	.align		4
.L_938:
        /*0130*/ 	.byte	0x04, 0x28
        /*0132*/ 	.short	(.L_940 - .L_939)


	//   ....[0]....
.L_939:
        /*0134*/ 	.word	0x00001460


	//   ....[1]....
        /*0138*/ 	.word	0x00001470


	//   ....[2]....
        /*013c*/ 	.word	0x00001480


	//   ....[3]....
        /*0140*/ 	.word	0x000015d0


	//   ....[4]....
        /*0144*/ 	.word	0x00001600


	//   ....[5]....
        /*0148*/ 	.word	0x00001630


	//   ....[6]....
        /*014c*/ 	.word	0x00001750


	//   ....[7]....
        /*0150*/ 	.word	0x00001770


	//   ....[8]....
        /*0154*/ 	.word	0x00001780


	//   ....[9]....
        /*0158*/ 	.word	0x000018a0


	//   ....[10]....
        /*015c*/ 	.word	0x000018c0


	//   ....[11]....
        /*0160*/ 	.word	0x000018d0


	//   ....[12]....
        /*0164*/ 	.word	0x000019f0


	//   ....[13]....
        /*0168*/ 	.word	0x00001a10


	//   ....[14]....
        /*016c*/ 	.word	0x00001a20


	//   ....[15]....
        /*0170*/ 	.word	0x000021b0


	//   ....[16]....
        /*0174*/ 	.word	0x00002240


	//   ....[17]....
        /*0178*/ 	.word	0x00002270


	//   ....[18]....
        /*017c*/ 	.word	0x00002390


	//   ....[19]....
        /*0180*/ 	.word	0x000023c0


	//   ....[20]....
        /*0184*/ 	.word	0x000023d0


	//   ....[21]....
        /*0188*/ 	.word	0x000024f0


	//   ....[22]....
        /*018c*/ 	.word	0x00002510


	//   ....[23]....
        /*0190*/ 	.word	0x00002520


	//   ....[24]....
        /*0194*/ 	.word	0x00002640


	//   ....[25]....
        /*0198*/ 	.word	0x00002660


	//   ....[26]....
        /*019c*/ 	.word	0x00002670


	//   ....[27]....
        /*01a0*/ 	.word	0x00002790


	//   ....[28]....
        /*01a4*/ 	.word	0x000027b0


	//   ....[29]....
        /*01a8*/ 	.word	0x000027c0


	//   ....[30]....
        /*01ac*/ 	.word	0x00004d30


	//   ....[31]....
        /*01b0*/ 	.word	0x00004d40


	//   ....[32]....
        /*01b4*/ 	.word	0x00004d50


	//   ....[33]....
        /*01b8*/ 	.word	0x00004ea0


	//   ....[34]....
        /*01bc*/ 	.word	0x00004ed0


	//   ....[35]....
        /*01c0*/ 	.word	0x00004f00


	//   ....[36]....
        /*01c4*/ 	.word	0x00005020


	//   ....[37]....
        /*01c8*/ 	.word	0x00005040


	//   ....[38]....
        /*01cc*/ 	.word	0x00005050


	//   ....[39]....
        /*01d0*/ 	.word	0x00005170


	//   ....[40]....
        /*01d4*/ 	.word	0x00005190


	//   ....[41]....
        /*01d8*/ 	.word	0x000051a0


	//   ....[42]....
        /*01dc*/ 	.word	0x000052c0


	//   ....[43]....
        /*01e0*/ 	.word	0x000052e0


	//   ....[44]....
        /*01e4*/ 	.word	0x000052f0


	//----- nvinfo : EIATTR_VRC_CTA_INIT_COUNT
	.align		4
.L_940:
        /*01e8*/ 	.byte	0x02, 0x4a
	.zero		1
	.zero		1


	//----- nvinfo : EIATTR_EXIT_INSTR_OFFSETS
	.align		4
        /*01ec*/ 	.byte	0x04, 0x1c
        /*01ee*/ 	.short	(.L_942 - .L_941)


	//   ....[0]....
.L_941:
        /*01f0*/ 	.word	0x00000080


	//   ....[1]....
        /*01f4*/ 	.word	0x000000d0


	//   ....[2]....
        /*01f8*/ 	.word	0x00005a00


	//   ....[3]....
        /*01fc*/ 	.word	0x00005af0


	//----- nvinfo : EIATTR_MAX_THREADS
	.align		4
.L_942:
        /*0200*/ 	.byte	0x04, 0x05
        /*0202*/ 	.short	(.L_944 - .L_943)
.L_943:
        /*0204*/ 	.word	0x00000100
        /*0208*/ 	.word	0x00000001
        /*020c*/ 	.word	0x00000001


	//----- nvinfo : EIATTR_CRS_STACK_SIZE
	.align		4
.L_944:
        /*0210*/ 	.byte	0x04, 0x1e
        /*0212*/ 	.short	(.L_946 - .L_945)
.L_945:
        /*0214*/ 	.word	0x00000000


	//----- nvinfo : EIATTR_CBANK_PARAM_SIZE
	.align		4
.L_946:
        /*0218*/ 	.byte	0x03, 0x19
        /*021a*/ 	.short	0x0041


	//----- nvinfo : EIATTR_PARAM_CBANK
	.align		4
        /*021c*/ 	.byte	0x04, 0x0a
        /*021e*/ 	.short	(.L_948 - .L_947)
	.align		4
.L_947:
        /*0220*/ 	.word	index@(.nv.constant0._ZN3cub18CUB_300001_SM_10006detail6reduce28DeviceReduceSingleTileKernelINS2_10policy_hubIN4cuda3std3__45tupleIJblEEEjN6thrust24THRUST_300001_SM_1000_NS8cuda_cub9__find_if7functorIS9_EEE10Policy1000ENSB_12zip_iteratorINS8_IJNSD_26transform_input_iterator_tIbNSI_INS8_IJNSB_6detail15normal_iteratorINSB_10device_ptrIfEEEESO_EEEEENSK_22tuple_binary_predicateINS7_4lessIfEEEEEENSB_17counting_iteratorIlNSB_11use_defaultESX_SX_EEEEEEEPS9_jSF_S9_S9_NS7_10__identityEEEvT0_T1_T2_T3_T4_T6_)
        /*0224*/ 	.short	0x0380
        /*0226*/ 	.short	0x0041


	//----- nvinfo : EIATTR_SW_WAR
	.align		4
.L_948:
        /*0228*/ 	.byte	0x04, 0x36
        /*022a*/ 	.short	(.L_950 - .L_949)
.L_949:
        /*022c*/ 	.word	0x00000008
.L_950:


//--------------------- .nv.info._ZN3cub18CUB_300001_SM_10006detail6reduce18DeviceReduceKernelINS2_10policy_hubIN4cuda3std3__45tupleIJblEEEyN6thrust24THRUST_300001_SM_1000_NS8cuda_cub9__find_if7functorIS9_EEE10Policy1000ENSB_12zip_iteratorINS8_IJNSD_26transform_input_iterator_tIbNSI_INS8_IJNSB_6detail15normal_iteratorINSB_10device_ptrIiEEEESO_EEEEENSK_22tuple_binary_predicateINS7_7greaterIiEEEEEENSB_17counting_iteratorIlNSB_11use_defaultESX_SX_EEEEEEEySF_S9_NS7_10__identityEEEvT0_PT3_T1_NS0_13GridEvenShareIS15_EET2_T4_ --------------------------
	.section	.nv.info._ZN3cub18CUB_300001_SM_10006detail6reduce18DeviceReduceKernelINS2_10policy_hubIN4cuda3std3__45tupleIJblEEEyN6thrust24THRUST_300001_SM_1000_NS8cuda_cub9__find_if7functorIS9_EEE10Policy1000ENSB_12zip_iteratorINS8_IJNSD_26transform_input_iterator_tIbNSI_INS8_IJNSB_6detail15normal_iteratorINSB_10device_ptrIiEEEESO_EEEEENSK_22tuple_binary_predicateINS7_7greaterIiEEEEEENSB_17counting_iteratorIlNSB_11use_defaultESX_SX_EEEEEEEySF_S9_NS7_10__identityEEEvT0_PT3_T1_NS0_13GridEvenShareIS15_EET2_T4_,"",@"SHT_CUDA_INFO"
	.sectionflags	@""
	.align	4


	//----- nvinfo : EIATTR_CUDA_API_VERSION
	.align		4
        /*0000*/ 	.byte	0x04, 0x37
        /*0002*/ 	.short	(.L_952 - .L_951)
.L_951:
        /*0004*/ 	.word	0x00000082


	//----- nvinfo : EIATTR_KPARAM_INFO
	.align		4
.L_952:
        /*0008*/ 	.byte	0x04, 0x17
        /*000a*/ 	.short	(.L_954 - .L_953)
.L_953:
        /*000c*/ 	.word	0x00000000
        /*0010*/ 	.short	0x0005
        /*0012*/ 	.short	0x0079
        /*0014*/ 	.byte	0x00, 0xf0, 0x05, 0x00


	//----- nvinfo : EIATTR_KPARAM_INFO
	.align		4
.L_954:
        /*0018*/ 	.byte	0x04, 0x17
        /*001a*/ 	.short	(.L_956 - .L_955)
.L_955:
        /*001c*/ 	.word	0x00000000
        /*0020*/ 	.short	0x0004
        /*0022*/ 	.short	0x0078
        /*0024*/ 	.byte	0x00, 0xf0, 0x05, 0x00


	//----- nvinfo : EIATTR_KPARAM_INFO
	.align		4
.L_956:
        /*0028*/ 	.byte	0x04, 0x17
        /*002a*/ 	.short	(.L_958 - .L_957)
.L_957:
        /*002c*/ 	.word	0x00000000
        /*0030*/ 	.short	0x0003
        /*0032*/ 	.short	0x0030
        /*0034*/ 	.byte	0x00, 0xf0, 0x21, 0x01


	//----- nvinfo : EIATTR_KPARAM_INFO
	.align		4
.L_958:
        /*0038*/ 	.byte	0x04, 0x17
        /*003a*/ 	.short	(.L_960 - .L_959)
.L_959:
        /*003c*/ 	.word	0x00000000
        /*0040*/ 	.short	0x0002
        /*0042*/ 	.short	0x0028
        /*0044*/ 	.byte	0x00, 0xf0, 0x21, 0x00


	//----- nvinfo : EIATTR_KPARAM_INFO
	.align		4
.L_960:
        /*0048*/ 	.byte	0x04, 0x17
        /*004a*/ 	.short	(.L_962 - .L_961)
.L_961:
        /*004c*/ 	.word	0x00000000
        /*0050*/ 	.short	0x0001
        /*0052*/ 	.short	0x0020
        /*0054*/ 	.byte	0x00, 0xf5, 0x21, 0x00


	//----- nvinfo : EIATTR_KPARAM_INFO
	.align		4
.L_962:
        /*0058*/ 	.byte	0x04, 0x17
        /*005a*/ 	.short	(.L_964 - .L_963)
.L_963:
        /*005c*/ 	.word	0x00000000
        /*0060*/ 	.short	0x0000
        /*0062*/ 	.short	0x0000
        /*0064*/ 	.byte	0x00, 0xf0, 0x81, 0x00


	//----- nvinfo : EIATTR_SPARSE_MMA_MASK
	.align		4
.L_964:
        /*0068*/ 	.byte	0x03, 0x50
        /*006a*/ 	.short	0x0000


	//----- nvinfo : EIATTR_MAXREG_COUNT
	.align		4
        /*006c*/ 	.byte	0x03, 0x1b
        /*006e*/ 	.short	0x00ff


	//----- nvinfo : EIATTR_NUM_BARRIERS
	.align		4
        /*0070*/ 	.byte	0x02, 0x4c
        /*0072*/ 	.byte	0x01
	.zero		1


	//----- nvinfo : EIATTR_MERCURY_ISA_VERSION
	.align		4
        /*0074*/ 	.byte	0x03, 0x5f
        /*0076*/ 	.short	0x0101


	//----- nvinfo : EIATTR_COOP_GROUP_MASK_REGIDS
	.align		4
        /*0078*/ 	.byte	0x04, 0x29
        /*007a*/ 	.short	(.L_966 - .L_965)


	//   ....[0]....
.L_965:
        /*007c*/ 	.word	0xffffffff


	//   ....[1]....
        /*0080*/ 	.word	0xffffffff


	//   ....[2]....
        /*0084*/ 	.word	0xffffffff


	//   ....[3]....
        /*0088*/ 	.word	0xffffffff


	//   ....[4]....
        /*008c*/ 	.word	0xffffffff


	//   ....[5]....
        /*0090*/ 	.word	0xffffffff


	//   ....[6]....
        /*0094*/ 	.word	0xffffffff


	//   ....[7]....
        /*0098*/ 	.word	0xffffffff


	//   ....[8]....
        /*009c*/ 	.word	0xffffffff


	//   ....[9]....
        /*00a0*/ 	.word	0xffffffff


	//   ....[10]....
        /*00a4*/ 	.word	0xffffffff


	//   ....[11]....
        /*00a8*/ 	.word	0xffffffff


	//   ....[12]....
        /*00ac*/ 	.word	0xffffffff


	//   ....[13]....
        /*00b0*/ 	.word	0xffffffff


	//   ....[14]....
        /*00b4*/ 	.word	0xffffffff


	//   ....[15]....
        /*00b8*/ 	.word	0xffffffff


	//   ....[16]....
        /*00bc*/ 	.word	0xffffffff


	//   ....[17]....
        /*00c0*/ 	.word	0xffffffff


	//   ....[18]....
        /*00c4*/ 	.word	0xffffffff


	//   ....[19]....
        /*00c8*/ 	.word	0xffffffff


	//   ....[20]....
        /*00cc*/ 	.word	0xffffffff


	//   ....[21]....
        /*00d0*/ 	.word	0xffffffff


	//   ....[22]....
        /*00d4*/ 	.word	0xffffffff


	//   ....[23]....
        /*00d8*/ 	.word	0xffffffff


	//   ....[24]....
        /*00dc*/ 	.word	0xffffffff


	//   ....[25]....
        /*00e0*/ 	.word	0xffffffff


	//   ....[26]....
        /*00e4*/ 	.word	0xffffffff


	//   ....[27]....
        /*00e8*/ 	.word	0xffffffff


	//   ....[28]....
        /*00ec*/ 	.word	0xffffffff


	//   ....[29]....
        /*00f0*/ 	.word	0xffffffff


	//   ....[30]....
        /*00f4*/ 	.word	0xffffffff


	//   ....[31]....
        /*00f8*/ 	.word	0xffffffff


	//   ....[32]....
        /*00fc*/ 	.word	0xffffffff


	//   ....[33]....
        /*0100*/ 	.word	0xffffffff


	//   ....[34]....
        /*0104*/ 	.word	0xffffffff


	//   ....[35]....
        /*0108*/ 	.word	0xffffffff


	//   ....[36]....
        /*010c*/ 	.word	0xffffffff


	//   ....[37]....
        /*0110*/ 	.word	0xffffffff


	//   ....[38]....
        /*0114*/ 	.word	0xffffffff


	//   ....[39]....
        /*0118*/ 	.word	0xffffffff


	//   ....[40]....
        /*011c*/ 	.word	0xffffffff


	//   ....[41]....
        /*0120*/ 	.word	0xffffffff


	//   ....[42]....
        /*0124*/ 	.word	0xffffffff


	//   ....[43]....
        /*0128*/ 	.word	0xffffffff


	//   ....[44]....
        /*012c*/ 	.word	0xffffffff


	//----- nvinfo : EIATTR_COOP_GROUP_INSTR_OFFSETS
	.align		4
.L_966:
        /*0130*/ 	.byte	0x04, 0x28
        /*0132*/ 	.short	(.L_968 - .L_967)


	//   ....[0]....
.L_967:
        /*0134*/ 	.word	0x00001720


	//   ....[1]....
        /*0138*/ 	.word	0x00001730


	//   ....[2]....
        /*013c*/ 	.word	0x00001740


	//   ....[3]....
        /*0140*/ 	.word	0x00001890


	//   ....[4]....
        /*0144*/ 	.word	0x000018c0


	//   ....[5]....
        /*0148*/ 	.word	0x000018f0


	//   ....[6]....
        /*014c*/ 	.word	0x00001a10


	//   ....[7]....
        /*0150*/ 	.word	0x00001a30


	//   ....[8]....
        /*0154*/ 	.word	0x00001a40


	//   ....[9]....
        /*0158*/ 	.word	0x00001b60


	//   ....[10]....
        /*015c*/ 	.word	0x00001b80


	//   ....[11]....
        /*0160*/ 	.word	0x00001b90


	//   ....[12]....
        /*0164*/ 	.word	0x00001cb0


	//   ....[13]....
        /*0168*/ 	.word	0x00001cd0


	//   ....[14]....
        /*016c*/ 	.word	0x00001ce0


	//   ....[15]....
        /*0170*/ 	.word	0x00002470


	//   ....[16]....
        /*0174*/ 	.word	0x00002500


	//   ....[17]....
        /*0178*/ 	.word	0x00002530


	//   ....[18]....
        /*017c*/ 	.word	0x00002650


	//   ....[19]....
        /*0180*/ 	.word	0x00002680


	//   ....[20]....
        /*0184*/ 	.word	0x00002690


	//   ....[21]....
        /*0188*/ 	.word	0x000027b0


	//   ....[22]....
        /*018c*/ 	.word	0x000027d0


	//   ....[23]....
        /*0190*/ 	.word	0x000027e0


	//   ....[24]....
        /*0194*/ 	.word	0x00002900


	//   ....[25]....
        /*0198*/ 	.word	0x00002920


	//   ....[26]....
        /*019c*/ 	.word	0x00002930


	//   ....[27]....
        /*01a0*/ 	.word	0x00002a50


	//   ....[28]....
        /*01a4*/ 	.word	0x00002a70


	//   ....[29]....
        /*01a8*/ 	.word	0x00002a80


	//   ....[30]....
        /*01ac*/ 	.word	0x000050d0


	//   ....[31]....
        /*01b0*/ 	.word	0x000050e0


	//   ....[32]....
        /*01b4*/ 	.word	0x000050f0


	//   ....[33]....
        /*01b8*/ 	.word	0x00005230


	//   ....[34]....
        /*01bc*/ 	.word	0x00005260


	//   ....[35]....
        /*01c0*/ 	.word	0x00005290


	//   ....[36]....
        /*01c4*/ 	.word	0x000053c0


	//   ....[37]....
        /*01c8*/ 	.word	0x000053e0


	//   ....[38]....
        /*01cc*/ 	.word	0x000053f0


	//   ....[39]....
        /*01d0*/ 	.word	0x00005510


	//   ....[40]....
        /*01d4*/ 	.word	0x00005530


	//   ....[41]....
        /*01d8*/ 	.word	0x00005540


	//   ....[42]....
        /*01dc*/ 	.word	0x00005660


	//   ....[43]....
        /*01e0*/ 	.word	0x00005680


	//   ....[44]....
        /*01e4*/ 	.word	0x00005690


	//----- nvinfo : EIATTR_VRC_CTA_INIT_COUNT
	.align		4
.L_968:
        /*01e8*/ 	.byte	0x02, 0x4a
	.zero		1
	.zero		1


	//----- nvinfo : EIATTR_EXIT_INSTR_OFFSETS
	.align		4
        /*01ec*/ 	.byte	0x04, 0x1c
        /*01ee*/ 	.short	(.L_970 - .L_969)


	//   ....[0]....
.L_969:
        /*01f0*/ 	.word	0x00005da0


	//   ....[1]....
        /*01f4*/ 	.word	0x00005df0


	//----- nvinfo : EIATTR_MAX_THREADS
	.align		4
.L_970:
        /*01f8*/ 	.byte	0x04, 0x05
        /*01fa*/ 	.short	(.L_972 - .L_971)
.L_971:
        /*01fc*/ 	.word	0x00000100
        /*0200*/ 	.word	0x00000001
        /*0204*/ 	.word	0x00000001


	//----- nvinfo : EIATTR_CRS_STACK_SIZE
	.align		4
.L_972:
        /*0208*/ 	.byte	0x04, 0x1e
        /*020a*/ 	.short	(.L_974 - .L_973)
.L_973:
        /*020c*/ 	.word	0x00000000


	//----- nvinfo : EIATTR_CBANK_PARAM_SIZE
	.align		4
.L_974:
        /*0210*/ 	.byte	0x03, 0x19
        /*0212*/ 	.short	0x007a


	//----- nvinfo : EIATTR_PARAM_CBANK
	.align		4
        /*0214*/ 	.byte	0x04, 0x0a
        /*0216*/ 	.short	(.L_976 - .L_975)
	.align		4
.L_975:
        /*0218*/ 	.word	index@(.nv.constant0._ZN3cub18CUB_300001_SM_10006detail6reduce18DeviceReduceKernelINS2_10policy_hubIN4cuda3std3__45tupleIJblEEEyN6thrust24THRUST_300001_SM_1000_NS8cuda_cub9__find_if7functorIS9_EEE10Policy1000ENSB_12zip_iteratorINS8_IJNSD_26transform_input_iterator_tIbNSI_INS8_IJNSB_6detail15normal_iteratorINSB_10device_ptrIiEEEESO_EEEEENSK_22tuple_binary_predicateINS7_7greaterIiEEEEEENSB_17counting_iteratorIlNSB_11use_defaultESX_SX_EEEEEEEySF_S9_NS7_10__identityEEEvT0_PT3_T1_NS0_13GridEvenShareIS15_EET2_T4_)
        /*021c*/ 	.short	0x0380
        /*021e*/ 	.short	0x007a


	//----- nvinfo : EIATTR_SW_WAR
	.align		4
.L_976:
        /*0220*/ 	.byte	0x04, 0x36
        /*0222*/ 	.short	(.L_978 - .L_977)
.L_977:
        /*0224*/ 	.word	0x00000008
.L_978:


//--------------------- .nv.info._ZN3cub18CUB_300001_SM_10006detail6reduce28DeviceReduceSingleTileKernelINS2_10policy_hubIN4cuda3std3__45tupleIJblEEEyN6thrust24THRUST_300001_SM_1000_NS8cuda_cub9__find_if7functorIS9_EEE10Policy1000ENSB_12zip_iteratorINS8_IJNSD_26transform_input_iterator_tIbNSI_INS8_IJNSB_6detail15normal_iteratorINSB_10device_ptrIiEEEESO_EEEEENSK_22tuple_binary_predicateINS7_7greaterIiEEEEEENSB_17counting_iteratorIlNSB_11use_defaultESX_SX_EEEEEEEPS9_ySF_S9_S9_NS7_10__identityEEEvT0_T1_T2_T3_T4_T6_ --------------------------
	.section	.nv.info._ZN3cub18CUB_300001_SM_10006detail6reduce28DeviceReduceSingleTileKernelINS2_10policy_hubIN4cuda3std3__45tupleIJblEEEyN6thrust24THRUST_300001_SM_1000_NS8cuda_cub9__find_if7functorIS9_EEE10Policy1000ENSB_12zip_iteratorINS8_IJNSD_26transform_input_iterator_tIbNSI_INS8_IJNSB_6detail15normal_iteratorINSB_10device_ptrIiEEEESO_EEEEENSK_22tuple_binary_predicateINS7_7greaterIiEEEEEENSB_17counting_iteratorIlNSB_11use_defaultESX_SX_EEEEEEEPS9_ySF_S9_S9_NS7_10__identityEEEvT0_T1_T2_T3_T4_T6_,"",@"SHT_CUDA_INFO"
	.sectionflags	@""
	.align	4


	//----- nvinfo : EIATTR_CUDA_API_VERSION
	.align		4
        /*0000*/ 	.byte	0x04, 0x37
        /*0002*/ 	.short	(.L_980 - .L_979)
.L_979:
        /*0004*/ 	.word	0x00000082


	//----- nvinfo : EIATTR_KPARAM_INFO
	.align		4
.L_980:
        /*0008*/ 	.byte	0x04, 0x17
        /*000a*/ 	.short	(.L_982 - .L_981)
.L_981:
        /*000c*/ 	.word	0x00000000
        /*0010*/ 	.short	0x0005
        /*0012*/ 	.short	0x0048
        /*0014*/ 	.byte	0x00, 0xf0, 0x05, 0x00


	//----- nvinfo : EIATTR_KPARAM_INFO
	.align		4
.L_982:
        /*0018*/ 	.byte	0x04, 0x17
        /*001a*/ 	.short	(.L_984 - .L_983)
.L_983:
        /*001c*/ 	.word	0x00000000
        /*0020*/ 	.short	0x0004
        /*0022*/ 	.short	0x0038
        /*0024*/ 	.byte	0x00, 0xf0, 0x41, 0x00


	//----- nvinfo : EIATTR_KPARAM_INFO
	.align		4
.L_984:
        /*0028*/ 	.byte	0x04, 0x17
        /*002a*/ 	.short	(.L_986 - .L_985)
.L_985:
        /*002c*/ 	.word	0x00000000
        /*0030*/ 	.short	0x0003
        /*0032*/ 	.short	0x0030
        /*0034*/ 	.byte	0x00, 0xf0, 0x05, 0x00


	//----- nvinfo : EIATTR_KPARAM_INFO
	.align		4
.L_986:
        /*0038*/ 	.byte	0x04, 0x17
        /*003a*/ 	.short	(.L_988 - .L_987)
.L_987:
        /*003c*/ 	.word	0x00000000
        /*0040*/ 	.short	0x0002
        /*0042*/ 	.short	0x0028
        /*0044*/ 	.byte	0x00, 0xf0, 0x21, 0x00


	//----- nvinfo : EIATTR_KPARAM_INFO
	.align		4
.L_988:
        /*0048*/ 	.byte	0x04, 0x17
        /*004a*/ 	.short	(.L_990 - .L_989)
.L_989:
        /*004c*/ 	.word	0x00000000
        /*0050*/ 	.short	0x0001
        /*0052*/ 	.short	0x0020
        /*0054*/ 	.byte	0x00, 0xf5, 0x21, 0x00


	//----- nvinfo : EIATTR_KPARAM_INFO
	.align		4
.L_990:
        /*0058*/ 	.byte	0x04, 0x17
        /*005a*/ 	.short	(.L_992 - .L_991)
.L_991:
        /*005c*/ 	.word	0x00000000
        /*0060*/ 	.short	0x0000
        /*0062*/ 	.short	0x0000
        /*0064*/ 	.byte	0x00, 0xf0, 0x81, 0x00


	//----- nvinfo : EIATTR_SPARSE_MMA_MASK
	.align		4
.L_992:
        /*0068*/ 	.byte	0x03, 0x50
        /*006a*/ 	.short	0x0000


	//----- nvinfo : EIATTR_MAXREG_COUNT
	.align		4
        /*006c*/ 	.byte	0x03, 0x1b
        /*006e*/ 	.short	0x00ff


	//----- nvinfo : EIATTR_NUM_BARRIERS
	.align		4
        /*0070*/ 	.byte	0x02, 0x4c
        /*0072*/ 	.byte	0x01
	.zero		1


	//----- nvinfo : EIATTR_MERCURY_ISA_VERSION
	.align		4
        /*0074*/ 	.byte	0x03, 0x5f
        /*0076*/ 	.short	0x0101


	//----- nvinfo : EIATTR_COOP_GROUP_MASK_REGIDS
	.align		4
        /*0078*/ 	.byte	0x04, 0x29
        /*007a*/ 	.short	(.L_994 - .L_993)


	//   ....[0]....
.L_993:
        /*007c*/ 	.word	0xffffffff


	//   ....[1]....
        /*0080*/ 	.word	0xffffffff


	//   ....[2]....
        /*0084*/ 	.word	0xffffffff


	//   ....[3]....
        /*0088*/ 	.word	0xffffffff


	//   ....[4]....
        /*008c*/ 	.word	0xffffffff


	//   ....[5]....
        /*0090*/ 	.word	0xffffffff


	//   ....[6]....
        /*0094*/ 	.word	0xffffffff


	//   ....[7]....
        /*0098*/ 	.word	0xffffffff


	//   ....[8]....
        /*009c*/ 	.word	0xffffffff


	//   ....[9]....
        /*00a0*/ 	.word	0xffffffff


	//   ....[10]....
        /*00a4*/ 	.word	0xffffffff


	//   ....[11]....
        /*00a8*/ 	.word	0xffffffff


	//   ....[12]....
        /*00ac*/ 	.word	0xffffffff


	//   ....[13]....
        /*00b0*/ 	.word	0xffffffff


	//   ....[14]....
        /*00b4*/ 	.word	0xffffffff


	//   ....[15]....
        /*00b8*/ 	.word	0xffffffff


	//   ....[16]....
        /*00bc*/ 	.word	0xffffffff


	//   ....[17]....
        /*00c0*/ 	.word	0xffffffff


	//   ....[18]....
        /*00c4*/ 	.word	0xffffffff


	//   ....[19]....
        /*00c8*/ 	.word	0xffffffff


	//   ....[20]....
        /*00cc*/ 	.word	0xffffffff


	//   ....[21]....
        /*00d0*/ 	.word	0xffffffff


	//   ....[22]....
        /*00d4*/ 	.word	0xffffffff


	//   ....[23]....
        /*00d8*/ 	.word	0xffffffff


	//   ....[24]....
        /*00dc*/ 	.word	0xffffffff


	//   ....[25]....
        /*00e0*/ 	.word	0xffffffff


	//   ....[26]....
        /*00e4*/ 	.word	0xffffffff


	//   ....[27]....
        /*00e8*/ 	.word	0xffffffff


	//   ....[28]....
        /*00ec*/ 	.word	0xffffffff


	//   ....[29]....
        /*00f0*/ 	.word	0xffffffff


	//   ....[30]....
        /*00f4*/ 	.word	0xffffffff


	//   ....[31]....
        /*00f8*/ 	.word	0xffffffff


	//   ....[32]....
        /*00fc*/ 	.word	0xffffffff


	//   ....[33]....
        /*0100*/ 	.word	0xffffffff


	//   ....[34]....
        /*0104*/ 	.word	0xffffffff


	//   ....[35]....
        /*0108*/ 	.word	0xffffffff


	//   ....[36]....
        /*010c*/ 	.word	0xffffffff


	//   ....[37]....
        /*0110*/ 	.word	0xffffffff


	//   ....[38]....
        /*0114*/ 	.word	0xffffffff


	//   ....[39]....
        /*0118*/ 	.word	0xffffffff


	//   ....[40]....
        /*011c*/ 	.word	0xffffffff


	//   ....[41]....
        /*0120*/ 	.word	0xffffffff


	//   ....[42]....
        /*0124*/ 	.word	0xffffffff


	//   ....[43]....
        /*0128*/ 	.word	0xffffffff


	//   ....[44]....
        /*012c*/ 	.word	0xffffffff


	//----- nvinfo : EIATTR_COOP_GROUP_INSTR_OFFSETS
	.align		4
.L_994:
        /*0130*/ 	.byte	0x04, 0x28
        /*0132*/ 	.short	(.L_996 - .L_995)


	//   ....[0]....
.L_995:
        /*0134*/ 	.word	0x00001490


	//   ....[1]....
        /*0138*/ 	.word	0x000014a0


	//   ....[2]....
        /*013c*/ 	.word	0x000014b0


	//   ....[3]....
        /*0140*/ 	.word	0x00001600


	//   ....[4]....
        /*0144*/ 	.word	0x00001630


	//   ....[5]....
        /*0148*/ 	.word	0x00001660


	//   ....[6]....
        /*014c*/ 	.word	0x00001780


	//   ....[7]....
        /*0150*/ 	.word	0x000017a0


	//   ....[8]....
        /*0154*/ 	.word	0x000017b0


	//   ....[9]....
        /*0158*/ 	.word	0x000018d0


	//   ....[10]....
        /*015c*/ 	.word	0x000018f0


	//   ....[11]....
        /*0160*/ 	.word	0x00001900


	//   ....[12]....
        /*0164*/ 	.word	0x00001a20


	//   ....[13]....
        /*0168*/ 	.word	0x00001a40


	//   ....[14]....
        /*016c*/ 	.word	0x00001a50


	//   ....[15]....
        /*0170*/ 	.word	0x000021d0


	//   ....[16]....
        /*0174*/ 	.word	0x00002260


	//   ....[17]....
        /*0178*/ 	.word	0x00002290


	//   ....[18]....
        /*017c*/ 	.word	0x000023b0


	//   ....[19]....
        /*0180*/ 	.word	0x000023e0


	//   ....[20]....
        /*0184*/ 	.word	0x000023f0


	//   ....[21]....
        /*0188*/ 	.word	0x00002510


	//   ....[22]....
        /*018c*/ 	.word	0x00002530


	//   ....[23]....
        /*0190*/ 	.word	0x00002540


	//   ....[24]....
        /*0194*/ 	.word	0x00002660


	//   ....[25]....
        /*0198*/ 	.word	0x00002680


	//   ....[26]....
        /*019c*/ 	.word	0x00002690


	//   ....[27]....
        /*01a0*/ 	.word	0x000027b0


	//   ....[28]....
        /*01a4*/ 	.word	0x000027d0


	//   ....[29]....
        /*01a8*/ 	.word	0x000027e0


	//   ....[30]....
        /*01ac*/ 	.word	0x00004d20


	//   ....[31]....
        /*01b0*/ 	.word	0x00004d30


	//   ....[32]....
        /*01b4*/ 	.word	0x00004d40


	//   ....[33]....
        /*01b8*/ 	.word	0x00004e90


	//   ....[34]....
        /*01bc*/ 	.word	0x00004ec0


	//   ....[35]....
        /*01c0*/ 	.word	0x00004ef0


	//   ....[36]....
        /*01c4*/ 	.word	0x00005010


	//   ....[37]....
        /*01c8*/ 	.word	0x00005030


	//   ....[38]....
        /*01cc*/ 	.word	0x00005040


	//   ....[39]....
        /*01d0*/ 	.word	0x00005160


	//   ....[40]....
        /*01d4*/ 	.word	0x00005180


	//   ....[41]....
        /*01d8*/ 	.word	0x00005190


	//   ....[42]....
        /*01dc*/ 	.word	0x000052b0


	//   ....[43]....
        /*01e0*/ 	.word	0x000052d0


	//   ....[44]....
        /*01e4*/ 	.word	0x000052e0


	//----- nvinfo : EIATTR_VRC_CTA_INIT_COUNT
	.align		4
.L_996:
        /*01e8*/ 	.byte	0x02, 0x4a
	.zero		1
	.zero		1


	//----- nvinfo : EIATTR_EXIT_INSTR_OFFSETS
	.align		4
        /*01ec*/ 	.byte	0x04, 0x1c
        /*01ee*/ 	.short	(.L_998 - .L_997)


	//   ....[0]....
.L_997:
        /*01f0*/ 	.word	0x00000090


	//   ....[1]....
        /*01f4*/ 	.word	0x000000e0


	//   ....[2]....
        /*01f8*/ 	.word	0x000059e0


	//   ....[3]....
        /*01fc*/ 	.word	0x00005ad0


	//----- nvinfo : EIATTR_MAX_THREADS
	.align		4
.L_998:
        /*0200*/ 	.byte	0x04, 0x05
        /*0202*/ 	.short	(.L_1000 - .L_999)
.L_999:
        /*0204*/ 	.word	0x00000100
        /*0208*/ 	.word	0x00000001
        /*020c*/ 	.word	0x00000001


	//----- nvinfo : EIATTR_CRS_STACK_SIZE
	.align		4
.L_1000:
        /*0210*/ 	.byte	0x04, 0x1e
        /*0212*/ 	.short	(.L_1002 - .L_1001)
.L_1001:
        /*0214*/ 	.word	0x00000000


	//----- nvinfo : EIATTR_CBANK_PARAM_SIZE
	.align		4
.L_1002:
        /*0218*/ 	.byte	0x03, 0x19
        /*021a*/ 	.short	0x0049


	//----- nvinfo : EIATTR_PARAM_CBANK
	.align		4
        /*021c*/ 	.byte	0x04, 0x0a
        /*021e*/ 	.short	(.L_1004 - .L_1003)
	.align		4
.L_1003:
        /*0220*/ 	.word	index@(.nv.constant0._ZN3cub18CUB_300001_SM_10006detail6reduce28DeviceReduceSingleTileKernelINS2_10policy_hubIN4cuda3std3__45tupleIJblEEEyN6thrust24THRUST_300001_SM_1000_NS8cuda_cub9__find_if7functorIS9_EEE10Policy1000ENSB_12zip_iteratorINS8_IJNSD_26transform_input_iterator_tIbNSI_INS8_IJNSB_6detail15normal_iteratorINSB_10device_ptrIiEEEESO_EEEEENSK_22tuple_binary_predicateINS7_7greaterIiEEEEEENSB_17counting_iteratorIlNSB_11use_defaultESX_SX_EEEEEEEPS9_ySF_S9_S9_NS7_10__identityEEEvT0_T1_T2_T3_T4_T6_)
        /*0224*/ 	.short	0x0380
        /*0226*/ 	.short	0x0049


	//----- nvinfo : EIATTR_SW_WAR
	.align		4
.L_1004:
        /*0228*/ 	.byte	0x04, 0x36
        /*022a*/ 	.short	(.L_1006 - .L_1005)
.L_1005:
        /*022c*/ 	.word	0x00000008
.L_1006:


//--------------------- .nv.info._ZN3cub18CUB_300001_SM_10006detail6reduce18DeviceReduceKernelINS2_10policy_hubIN4cuda3std3__45tupleIJblEEEjN6thrust24THRUST_300001_SM_1000_NS8cuda_cub9__find_if7functorIS9_EEE10Policy1000ENSB_12zip_iteratorINS8_IJNSD_26transform_input_iterator_tIbNSI_INS8_IJNSB_6detail15normal_iteratorINSB_10device_ptrIiEEEESO_EEEEENSK_22tuple_binary_predicateINS7_7greaterIiEEEEEENSB_17counting_iteratorIlNSB_11use_defaultESX_SX_EEEEEEEjSF_S9_NS7_10__identityEEEvT0_PT3_T1_NS0_13GridEvenShareIS15_EET2_T4_ --------------------------
	.section	.nv.info._ZN3cub18CUB_300001_SM_10006detail6reduce18DeviceReduceKernelINS2_10policy_hubIN4cuda3std3__45tupleIJblEEEjN6thrust24THRUST_300001_SM_1000_NS8cuda_cub9__find_if7functorIS9_EEE10Policy1000ENSB_12zip_iteratorINS8_IJNSD_26transform_input_iterator_tIbNSI_INS8_IJNSB_6detail15normal_iteratorINSB_10device_ptrIiEEEESO_EEEEENSK_22tuple_binary_predicateINS7_7greaterIiEEEEEENSB_17counting_iteratorIlNSB_11use_defaultESX_SX_EEEEEEEjSF_S9_NS7_10__identityEEEvT0_PT3_T1_NS0_13GridEvenShareIS15_EET2_T4_,"",@"SHT_CUDA_INFO"
	.sectionflags	@""
	.align	4


	//----- nvinfo : EIATTR_CUDA_API_VERSION
	.align		4
        /*0000*/ 	.byte	0x04, 0x37
        /*0002*/ 	.short	(.L_1008 - .L_1007)
.L_1007:
        /*0004*/ 	.word	0x00000082


	//----- nvinfo : EIATTR_KPARAM_INFO
	.align		4
.L_1008:
        /*0008*/ 	.byte	0x04, 0x17
        /*000a*/ 	.short	(.L_1010 - .L_1009)
.L_1009:
        /*000c*/ 	.word	0x00000000
        /*0010*/ 	.short	0x0005
        /*0012*/ 	.short	0x0055
        /*0014*/ 	.byte	0x00, 0xf0, 0x05, 0x00


	//----- nvinfo : EIATTR_KPARAM_INFO
	.align		4
.L_1010:
        /*0018*/ 	.byte	0x04, 0x17
        /*001a*/ 	.short	(.L_1012 - .L_1011)
.L_1011:
        /*001c*/ 	.word	0x00000000
        /*0020*/ 	.short	0x0004
        /*0022*/ 	.short	0x0054
        /*0024*/ 	.byte	0x00, 0xf0, 0x05, 0x00


	//----- nvinfo : EIATTR_KPARAM_INFO
	.align		4
.L_1012:
        /*0028*/ 	.byte	0x04, 0x17
        /*002a*/ 	.short	(.L_1014 - .L_1013)
.L_1013:
        /*002c*/ 	.word	0x00000000
        /*0030*/ 	.short	0x0003
        /*0032*/ 	.short	0x002c
        /*0034*/ 	.byte	0x00, 0xf0, 0xa1, 0x00


	//----- nvinfo : EIATTR_KPARAM_INFO
	.align		4
.L_1014:
        /*0038*/ 	.byte	0x04, 0x17
        /*003a*/ 	.short	(.L_1016 - .L_1015)
.L_1015:
        /*003c*/ 	.word	0x00000000
        /*0040*/ 	.short	0x0002
        /*0042*/ 	.short	0x0028
        /*0044*/ 	.byte	0x00, 0xf0, 0x11, 0x00


	//----- nvinfo : EIATTR_KPARAM_INFO
	.align		4
.L_1016:
        /*0048*/ 	.byte	0x04, 0x17
        /*004a*/ 	.short	(.L_1018 - .L_1017)
.L_1017:
        /*004c*/ 	.word	0x00000000
        /*0050*/ 	.short	0x0001
        /*0052*/ 	.short	0x0020
        /*0054*/ 	.byte	0x00, 0xf5, 0x21, 0x00


	//----- nvinfo : EIATTR_KPARAM_INFO
	.align		4
.L_1018:
        /*0058*/ 	.byte	0x04, 0x17
        /*005a*/ 	.short	(.L_1020 - .L_1019)
.L_1019:
        /*005c*/ 	.word	0x00000000
        /*0060*/ 	.short	0x0000
        /*0062*/ 	.short	0x0000
        /*0064*/ 	.byte	0x00, 0xf0, 0x81, 0x00


	//----- nvinfo : EIATTR_SPARSE_MMA_MASK
	.align		4
.L_1020:
        /*0068*/ 	.byte	0x03, 0x50
        /*006a*/ 	.short	0x0000


	//----- nvinfo : EIATTR_MAXREG_COUNT
	.align		4
        /*006c*/ 	.byte	0x03, 0x1b
        /*006e*/ 	.short	0x00ff


	//----- nvinfo : EIATTR_NUM_BARRIERS
	.align		4
        /*0070*/ 	.byte	0x02, 0x4c
        /*0072*/ 	.byte	0x01
	.zero		1


	//----- nvinfo : EIATTR_MERCURY_ISA_VERSION
	.align		4
        /*0074*/ 	.byte	0x03, 0x5f
        /*0076*/ 	.short	0x0101


	//----- nvinfo : EIATTR_COOP_GROUP_MASK_REGIDS
	.align		4
        /*0078*/ 	.byte	0x04, 0x29
        /*007a*/ 	.short	(.L_1022 - .L_1021)


	//   ....[0]....
.L_1021:
        /*007c*/ 	.word	0xffffffff


	//   ....[1]....
        /*0080*/ 	.word	0xffffffff


	//   ....[2]....
        /*0084*/ 	.word	0xffffffff


	//   ....[3]....
        /*0088*/ 	.word	0xffffffff


	//   ....[4]....
        /*008c*/ 	.word	0xffffffff


	//   ....[5]....
        /*0090*/ 	.word	0xffffffff


	//   ....[6]....
        /*0094*/ 	.word	0xffffffff


	//   ....[7]....
        /*0098*/ 	.word	0xffffffff


	//   ....[8]....
        /*009c*/ 	.word	0xffffffff


	//   ....[9]....
        /*00a0*/ 	.word	0xffffffff


	//   ....[10]....
        /*00a4*/ 	.word	0xffffffff


	//   ....[11]....
        /*00a8*/ 	.word	0xffffffff


	//   ....[12]....
        /*00ac*/ 	.word	0xffffffff


	//   ....[13]....
        /*00b0*/ 	.word	0xffffffff


	//   ....[14]....
        /*00b4*/ 	.word	0xffffffff


	//   ....[15]....
        /*00b8*/ 	.word	0xffffffff


	//   ....[16]....
        /*00bc*/ 	.word	0xffffffff


	//   ....[17]....
        /*00c0*/ 	.word	0xffffffff


	//   ....[18]....
        /*00c4*/ 	.word	0xffffffff


	//   ....[19]....
        /*00c8*/ 	.word	0xffffffff


	//   ....[20]....
        /*00cc*/ 	.word	0xffffffff


	//   ....[21]....
        /*00d0*/ 	.word	0xffffffff


	//   ....[22]....
        /*00d4*/ 	.word	0xffffffff


	//   ....[23]....
        /*00d8*/ 	.word	0xffffffff


	//   ....[24]....
        /*00dc*/ 	.word	0xffffffff


	//   ....[25]....
        /*00e0*/ 	.word	0xffffffff


	//   ....[26]....
        /*00e4*/ 	.word	0xffffffff


	//   ....[27]....
        /*00e8*/ 	.word	0xffffffff


	//   ....[28]....
        /*00ec*/ 	.word	0xffffffff


	//   ....[29]....
        /*00f0*/ 	.word	0xffffffff


	//   ....[30]....
        /*00f4*/ 	.word	0xffffffff


	//   ....[31]....
        /*00f8*/ 	.word	0xffffffff


	//   ....[32]....
        /*00fc*/ 	.word	0xffffffff


	//   ....[33]....
        /*0100*/ 	.word	0xffffffff


	//   ....[34]....
        /*0104*/ 	.word	0xffffffff


	//   ....[35]....
        /*0108*/ 	.word	0xffffffff


	//   ....[36]....
        /*010c*/ 	.word	0xffffffff


	//   ....[37]....
        /*0110*/ 	.word	0xffffffff


	//   ....[38]....
        /*0114*/ 	.word	0xffffffff


	//   ....[39]....
        /*0118*/ 	.word	0xffffffff


	//   ....[40]....
        /*011c*/ 	.word	0xffffffff


	//   ....[41]....
        /*0120*/ 	.word	0xffffffff


	//   ....[42]....
        /*0124*/ 	.word	0xffffffff


	//   ....[43]....
        /*0128*/ 	.word	0xffffffff


	//   ....[44]....
        /*012c*/ 	.word	0xffffffff


	//----- nvinfo : EIATTR_COOP_GROUP_INSTR_OFFSETS
	.align		4
.L_1022:
        /*0130*/ 	.byte	0x04, 0x28
        /*0132*/ 	.short	(.L_1024 - .L_1023)


	//   ....[0]....
.L_1023:
        /*0134*/ 	.word	0x00001680


	//   ....[1]....
        /*0138*/ 	.word	0x00001690


	//   ....[2]....
        /*013c*/ 	.word	0x000016a0


	//   ....[3]....
        /*0140*/ 	.word	0x000017f0


	//   ....[4]....
        /*0144*/ 	.word	0x00001820


	//   ....[5]....
        /*0148*/ 	.word	0x00001850


	//   ....[6]....
        /*014c*/ 	.word	0x00001970


	//   ....[7]....
        /*0150*/ 	.word	0x00001990


	//   ....[8]....
        /*0154*/ 	.word	0x000019a0


	//   ....[9]....
        /*0158*/ 	.word	0x00001ac0


	//   ....[10]....
        /*015c*/ 	.word	0x00001ae0


	//   ....[11]....
        /*0160*/ 	.word	0x00001af0


	//   ....[12]....
        /*0164*/ 	.word	0x00001c10


	//   ....[13]....
        /*0168*/ 	.word	0x00001c30


	//   ....[14]....
        /*016c*/ 	.word	0x00001c40


	//   ....[15]....
        /*0170*/ 	.word	0x000023d0


	//   ....[16]....
        /*0174*/ 	.word	0x00002460


	//   ....[17]....
        /*0178*/ 	.word	0x00002490


	//   ....[18]....
        /*017c*/ 	.word	0x000025b0


	//   ....[19]....
        /*0180*/ 	.word	0x000025e0


	//   ....[20]....
        /*0184*/ 	.word	0x000025f0


	//   ....[21]....
        /*0188*/ 	.word	0x00002710


	//   ....[22]....
        /*018c*/ 	.word	0x00002730


	//   ....[23]....
        /*0190*/ 	.word	0x00002740


	//   ....[24]....
        /*0194*/ 	.word	0x00002860


	//   ....[25]....
        /*0198*/ 	.word	0x00002880


	//   ....[26]....
        /*019c*/ 	.word	0x00002890


	//   ....[27]....
        /*01a0*/ 	.word	0x000029b0


	//   ....[28]....
        /*01a4*/ 	.word	0x000029d0


	//   ....[29]....
        /*01a8*/ 	.word	0x000029e0


	//   ....[30]....
        /*01ac*/ 	.word	0x00005120


	//   ....[31]....
        /*01b0*/ 	.word	0x00005130


	//   ....[32]....
        /*01b4*/ 	.word	0x00005140


	//   ....[33]....
        /*01b8*/ 	.word	0x00005290


	//   ....[34]....
        /*01bc*/ 	.word	0x000052c0


	//   ....[35]....
        /*01c0*/ 	.word	0x000052f0


	//   ....[36]....
        /*01c4*/ 	.word	0x00005410


	//   ....[37]....
        /*01c8*/ 	.word	0x00005430


	//   ....[38]....
        /*01cc*/ 	.word	0x00005440


	//   ....[39]....
        /*01d0*/ 	.word	0x00005560


	//   ....[40]....
        /*01d4*/ 	.word	0x00005580


	//   ....[41]....
        /*01d8*/ 	.word	0x00005590


	//   ....[42]....
        /*01dc*/ 	.word	0x000056b0


	//   ....[43]....
        /*01e0*/ 	.word	0x000056d0


	//   ....[44]....
        /*01e4*/ 	.word	0x000056e0


	//----- nvinfo : EIATTR_VRC_CTA_INIT_COUNT
	.align		4
.L_1024:
        /*01e8*/ 	.byte	0x02, 0x4a
	.zero		1
	.zero		1


	//----- nvinfo : EIATTR_EXIT_INSTR_OFFSETS
	.align		4
        /*01ec*/ 	.byte	0x04, 0x1c
        /*01ee*/ 	.short	(.L_1026 - .L_1025)


	//   ....[0]....
.L_1025:
        /*01f0*/ 	.word	0x00005df0


	//   ....[1]....
        /*01f4*/ 	.word	0x00005e50


	//----- nvinfo : EIATTR_MAX_THREADS
	.align		4
.L_1026:
        /*01f8*/ 	.byte	0x04, 0x05
        /*01fa*/ 	.short	(.L_1028 - .L_1027)
.L_1027:
        /*01fc*/ 	.word	0x00000100
        /*0200*/ 	.word	0x00000001
        /*0204*/ 	.word	0x00000001


	//----- nvinfo : EIATTR_CRS_STACK_SIZE
	.align		4
.L_1028:
        /*0208*/ 	.byte	0x04, 0x1e
        /*020a*/ 	.short	(.L_1030 - .L_1029)
.L_1029:
        /*020c*/ 	.word	0x00000000


	//----- nvinfo : EIATTR_CBANK_PARAM_SIZE
	.align		4
.L_1030:
        /*0210*/ 	.byte	0x03, 0x19
        /*0212*/ 	.short	0x0056


	//----- nvinfo : EIATTR_PARAM_CBANK
	.align		4
        /*0214*/ 	.byte	0x04, 0x0a
        /*0216*/ 	.short	(.L_1032 - .L_1031)
	.align		4
.L_1031:
        /*0218*/ 	.word	index@(.nv.constant0._ZN3cub18CUB_300001_SM_10006detail6reduce18DeviceReduceKernelINS2_10policy_hubIN4cuda3std3__45tupleIJblEEEjN6thrust24THRUST_300001_SM_1000_NS8cuda_cub9__find_if7functorIS9_EEE10Policy1000ENSB_12zip_iteratorINS8_IJNSD_26transform_input_iterator_tIbNSI_INS8_IJNSB_6detail15normal_iteratorINSB_10device_ptrIiEEEESO_EEEEENSK_22tuple_binary_predicateINS7_7greaterIiEEEEEENSB_17counting_iteratorIlNSB_11use_defaultESX_SX_EEEEEEEjSF_S9_NS7_10__identityEEEvT0_PT3_T1_NS0_13GridEvenShareIS15_EET2_T4_)
        /*021c*/ 	.short	0x0380
        /*021e*/ 	.short	0x0056


	//----- nvinfo : EIATTR_SW_WAR
	.align		4
.L_1032:
        /*0220*/ 	.byte	0x04, 0x36
        /*0222*/ 	.short	(.L_1034 - .L_1033)
.L_1033:
        /*0224*/ 	.word	0x00000008
.L_1034:


//--------------------- .nv.info._ZN3cub18CUB_300001_SM_10006detail6reduce28DeviceReduceSingleTileKernelINS2_10policy_hubIN4cuda3std3__45tupleIJblEEEjN6thrust24THRUST_300001_SM_1000_NS8cuda_cub9__find_if7functorIS9_EEE10Policy1000ENSB_12zip_iteratorINS8_IJNSD_26transform_input_iterator_tIbNSI_INS8_IJNSB_6detail15normal_iteratorINSB_10device_ptrIiEEEESO_EEEEENSK_22tuple_binary_predicateINS7_7greaterIiEEEEEENSB_17counting_iteratorIlNSB_11use_defaultESX_SX_EEEEEEEPS9_jSF_S9_S9_NS7_10__identityEEEvT0_T1_T2_T3_T4_T6_ --------------------------
	.section	.nv.info._ZN3cub18CUB_300001_SM_10006detail6reduce28DeviceReduceSingleTileKernelINS2_10policy_hubIN4cuda3std3__45tupleIJblEEEjN6thrust24THRUST_300001_SM_1000_NS8cuda_cub9__find_if7functorIS9_EEE10Policy1000ENSB_12zip_iteratorINS8_IJNSD_26transform_input_iterator_tIbNSI_INS8_IJNSB_6detail15normal_iteratorINSB_10device_ptrIiEEEESO_EEEEENSK_22tuple_binary_predicateINS7_7greaterIiEEEEEENSB_17counting_iteratorIlNSB_11use_defaultESX_SX_EEEEEEEPS9_jSF_S9_S9_NS7_10__identityEEEvT0_T1_T2_T3_T4_T6_,"",@"SHT_CUDA_INFO"
	.sectionflags	@""
	.align	4


	//----- nvinfo : EIATTR_CUDA_API_VERSION
	.align		4
        /*0000*/ 	.byte	0x04, 0x37
        /*0002*/ 	.short	(.L_1036 - .L_1035)
.L_1035:
        /*0004*/ 	.word	0x00000082


	//----- nvinfo : EIATTR_KPARAM_INFO
	.align		4
.L_1036:
        /*0008*/ 	.byte	0x04, 0x17
        /*000a*/ 	.short	(.L_1038 - .L_1037)
.L_1037:
        /*000c*/ 	.word	0x00000000
        /*0010*/ 	.short	0x0005
        /*0012*/ 	.short	0x0040
        /*0014*/ 	.byte	0x00, 0xf0, 0x05, 0x00


	//----- nvinfo : EIATTR_KPARAM_INFO
	.align		4
.L_1038:
        /*0018*/ 	.byte	0x04, 0x17
        /*001a*/ 	.short	(.L_1040 - .L_1039)
.L_1039:
        /*001c*/ 	.word	0x00000000
        /*0020*/ 	.short	0x0004
        /*0022*/ 	.short	0x0030
        /*0024*/ 	.byte	0x00, 0xf0, 0x41, 0x00


	//----- nvinfo : EIATTR_KPARAM_INFO
	.align		4
.L_1040:
        /*0028*/ 	.byte	0x04, 0x17
        /*002a*/ 	.short	(.L_1042 - .L_1041)
.L_1041:
        /*002c*/ 	.word	0x00000000
        /*0030*/ 	.short	0x0003
        /*0032*/ 	.short	0x002c
        /*0034*/ 	.byte	0x00, 0xf0, 0x05, 0x00


	//----- nvinfo : EIATTR_KPARAM_INFO
	.align		4
.L_1042:
        /*0038*/ 	.byte	0x04, 0x17
        /*003a*/ 	.short	(.L_1044 - .L_1043)
.L_1043:
        /*003c*/ 	.word	0x00000000
        /*0040*/ 	.short	0x0002
        /*0042*/ 	.short	0x0028
        /*0044*/ 	.byte	0x00, 0xf0, 0x11, 0x00


	//----- nvinfo : EIATTR_KPARAM_INFO
	.align		4
.L_1044:
        /*0048*/ 	.byte	0x04, 0x17
        /*004a*/ 	.short	(.L_1046 - .L_1045)
.L_1045:
        /*004c*/ 	.word	0x00000000
        /*0050*/ 	.short	0x0001
        /*0052*/ 	.short	0x0020
        /*0054*/ 	.byte	0x00, 0xf5, 0x21, 0x00


	//----- nvinfo : EIATTR_KPARAM_INFO
	.align		4
.L_1046:
        /*0058*/ 	.byte	0x04, 0x17
        /*005a*/ 	.short	(.L_1048 - .L_1047)
.L_1047:
        /*005c*/ 	.word	0x00000000
        /*0060*/ 	.short	0x0000
        /*0062*/ 	.short	0x0000
        /*0064*/ 	.byte	0x00, 0xf0, 0x81, 0x00


	//----- nvinfo : EIATTR_SPARSE_MMA_MASK
	.align		4
.L_1048:
        /*0068*/ 	.byte	0x03, 0x50
        /*006a*/ 	.short	0x0000


	//----- nvinfo : EIATTR_MAXREG_COUNT
	.align		4
        /*006c*/ 	.byte	0x03, 0x1b
        /*006e*/ 	.short	0x00ff


	//----- nvinfo : EIATTR_NUM_BARRIERS
	.align		4
        /*0070*/ 	.byte	0x02, 0x4c
        /*0072*/ 	.byte	0x01
	.zero		1


	//----- nvinfo : EIATTR_MERCURY_ISA_VERSION
	.align		4
        /*0074*/ 	.byte	0x03, 0x5f
        /*0076*/ 	.short	0x0101


	//----- nvinfo : EIATTR_COOP_GROUP_MASK_REGIDS
	.align		4
        /*0078*/ 	.byte	0x04, 0x29
        /*007a*/ 	.short	(.L_1050 - .L_1049)


	//   ....[0]....
.L_1049:
        /*007c*/ 	.word	0xffffffff


	//   ....[1]....
        /*0080*/ 	.word	0xffffffff


	//   ....[2]....
        /*0084*/ 	.word	0xffffffff


	//   ....[3]....
        /*0088*/ 	.word	0xffffffff


	//   ....[4]....
        /*008c*/ 	.word	0xffffffff


	//   ....[5]....
        /*0090*/ 	.word	0xffffffff


	//   ....[6]....
        /*0094*/ 	.word	0xffffffff


	//   ....[7]....
        /*0098*/ 	.word	0xffffffff


	//   ....[8]....
        /*009c*/ 	.word	0xffffffff


	//   ....[9]....
        /*00a0*/ 	.word	0xffffffff


	//   ....[10]....
        /*00a4*/ 	.word	0xffffffff


	//   ....[11]....
        /*00a8*/ 	.word	0xffffffff


	//   ....[12]....
        /*00ac*/ 	.word	0xffffffff


	//   ....[13]....
        /*00b0*/ 	.word	0xffffffff


	//   ....[14]....
        /*00b4*/ 	.word	0xffffffff


	//   ....[15]....
        /*00b8*/ 	.word	0xffffffff


	//   ....[16]....
        /*00bc*/ 	.word	0xffffffff


	//   ....[17]....
        /*00c0*/ 	.word	0xffffffff


	//   ....[18]....
        /*00c4*/ 	.word	0xffffffff


	//   ....[19]....
        /*00c8*/ 	.word	0xffffffff


	//   ....[20]....
        /*00cc*/ 	.word	0xffffffff


	//   ....[21]....
        /*00d0*/ 	.word	0xffffffff


	//   ....[22]....
        /*00d4*/ 	.word	0xffffffff


	//   ....[23]....
        /*00d8*/ 	.word	0xffffffff


	//   ....[24]....
        /*00dc*/ 	.word	0xffffffff


	//   ....[25]....
        /*00e0*/ 	.word	0xffffffff


	//   ....[26]....
        /*00e4*/ 	.word	0xffffffff


	//   ....[27]....
        /*00e8*/ 	.word	0xffffffff


	//   ....[28]....
        /*00ec*/ 	.word	0xffffffff


	//   ....[29]....
        /*00f0*/ 	.word	0xffffffff


	//   ....[30]....
        /*00f4*/ 	.word	0xffffffff


	//   ....[31]....
        /*00f8*/ 	.word	0xffffffff


	//   ....[32]....
        /*00fc*/ 	.word	0xffffffff


	//   ....[33]....
        /*0100*/ 	.word	0xffffffff


	//   ....[34]....
        /*0104*/ 	.word	0xffffffff


	//   ....[35]....
        /*0108*/ 	.word	0xffffffff


	//   ....[36]....
        /*010c*/ 	.word	0xffffffff


	//   ....[37]....
        /*0110*/ 	.word	0xffffffff


	//   ....[38]....
        /*0114*/ 	.word	0xffffffff


	//   ....[39]....
        /*0118*/ 	.word	0xffffffff


	//   ....[40]....
        /*011c*/ 	.word	0xffffffff


	//   ....[41]....
        /*0120*/ 	.word	0xffffffff


	//   ....[42]....
        /*0124*/ 	.word	0xffffffff


	//   ....[43]....
        /*0128*/ 	.word	0xffffffff


	//   ....[44]....
        /*012c*/ 	.word	0xffffffff


	//----- nvinfo : EIATTR_COOP_GROUP_INSTR_OFFSETS
	.align		4
.L_1050:
        /*0130*/ 	.byte	0x04, 0x28
        /*0132*/ 	.short	(.L_1052 - .L_1051)


	//   ....[0]....
.L_1051:
        /*0134*/ 	.word	0x00001460


	//   ....[1]....
        /*0138*/ 	.word	0x00001470


	//   ....[2]....
        /*013c*/ 	.word	0x00001480


	//   ....[3]....
        /*0140*/ 	.word	0x000015d0


	//   ....[4]....
        /*0144*/ 	.word	0x00001600


	//   ....[5]....
        /*0148*/ 	.word	0x00001630


	//   ....[6]....
        /*014c*/ 	.word	0x00001750


	//   ....[7]....
        /*0150*/ 	.word	0x00001770


	//   ....[8]....
        /*0154*/ 	.word	0x00001780


	//   ....[9]....
        /*0158*/ 	.word	0x000018a0


	//   ....[10]....
        /*015c*/ 	.word	0x000018c0


	//   ....[11]....
        /*0160*/ 	.word	0x000018d0


	//   ....[12]....
        /*0164*/ 	.word	0x000019f0


	//   ....[13]....
        /*0168*/ 	.word	0x00001a10


	//   ....[14]....
        /*016c*/ 	.word	0x00001a20


	//   ....[15]....
        /*0170*/ 	.word	0x000021b0


	//   ....[16]....
        /*0174*/ 	.word	0x00002240


	//   ....[17]....
        /*0178*/ 	.word	0x00002270


	//   ....[18]....
        /*017c*/ 	.word	0x00002390


	//   ....[19]....
        /*0180*/ 	.word	0x000023c0


	//   ....[20]....
        /*0184*/ 	.word	0x000023d0


	//   ....[21]....
        /*0188*/ 	.word	0x000024f0


	//   ....[22]....
        /*018c*/ 	.word	0x00002510


	//   ....[23]....
        /*0190*/ 	.word	0x00002520


	//   ....[24]....
        /*0194*/ 	.word	0x00002640


	//   ....[25]....
        /*0198*/ 	.word	0x00002660


	//   ....[26]....
        /*019c*/ 	.word	0x00002670


	//   ....[27]....
        /*01a0*/ 	.word	0x00002790


	//   ....[28]....
        /*01a4*/ 	.word	0x000027b0


	//   ....[29]....
        /*01a8*/ 	.word	0x000027c0


	//   ....[30]....
        /*01ac*/ 	.word	0x00004cc0


	//   ....[31]....
        /*01b0*/ 	.word	0x00004cd0


	//   ....[32]....
        /*01b4*/ 	.word	0x00004ce0


	//   ....[33]....
        /*01b8*/ 	.word	0x00004e30


	//   ....[34]....
        /*01bc*/ 	.word	0x00004e60


	//   ....[35]....
        /*01c0*/ 	.word	0x00004e90


	//   ....[36]....
        /*01c4*/ 	.word	0x00004fb0


	//   ....[37]....
        /*01c8*/ 	.word	0x00004fd0


	//   ....[38]....
        /*01cc*/ 	.word	0x00004fe0


	//   ....[39]....
        /*01d0*/ 	.word	0x00005100


	//   ....[40]....
        /*01d4*/ 	.word	0x00005120


	//   ....[41]....
        /*01d8*/ 	.word	0x00005130


	//   ....[42]....
        /*01dc*/ 	.word	0x00005250


	//   ....[43]....
        /*01e0*/ 	.word	0x00005270


	//   ....[44]....
        /*01e4*/ 	.word	0x00005280


	//----- nvinfo : EIATTR_VRC_CTA_INIT_COUNT
	.align		4
.L_1052:
        /*01e8*/ 	.byte	0x02, 0x4a
	.zero		1
	.zero		1


	//----- nvinfo : EIATTR_EXIT_INSTR_OFFSETS
	.align		4
        /*01ec*/ 	.byte	0x04, 0x1c
        /*01ee*/ 	.short	(.L_1054 - .L_1053)


	//   ....[0]....
.L_1053:
        /*01f0*/ 	.word	0x00000080


	//   ....[1]....
        /*01f4*/ 	.word	0x000000d0


	//   ....[2]....
        /*01f8*/ 	.word	0x00005990


	//   ....[3]....
        /*01fc*/ 	.word	0x00005a80


	//----- nvinfo : EIATTR_MAX_THREADS
	.align		4
.L_1054:
        /*0200*/ 	.byte	0x04, 0x05
        /*0202*/ 	.short	(.L_1056 - .L_1055)
.L_1055:
        /*0204*/ 	.word	0x00000100
        /*0208*/ 	.word	0x00000001
        /*020c*/ 	.word	0x00000001


	//----- nvinfo : EIATTR_CRS_STACK_SIZE
	.align		4
.L_1056:
        /*0210*/ 	.byte	0x04, 0x1e
        /*0212*/ 	.short	(.L_1058 - .L_1057)
.L_1057:
        /*0214*/ 	.word	0x00000000


	//----- nvinfo : EIATTR_CBANK_PARAM_SIZE
	.align		4
.L_1058:
        /*0218*/ 	.byte	0x03, 0x19
        /*021a*/ 	.short	0x0041


	//----- nvinfo : EIATTR_PARAM_CBANK
	.align		4
        /*021c*/ 	.byte	0x04, 0x0a
        /*021e*/ 	.short	(.L_1060 - .L_1059)
	.align		4
.L_1059:
        /*0220*/ 	.word	index@(.nv.constant0._ZN3cub18CUB_300001_SM_10006detail6reduce28DeviceReduceSingleTileKernelINS2_10policy_hubIN4cuda3std3__45tupleIJblEEEjN6thrust24THRUST_300001_SM_1000_NS8cuda_cub9__find_if7functorIS9_EEE10Policy1000ENSB_12zip_iteratorINS8_IJNSD_26transform_input_iterator_tIbNSI_INS8_IJNSB_6detail15normal_iteratorINSB_10device_ptrIiEEEESO_EEEEENSK_22tuple_binary_predicateINS7_7greaterIiEEEEEENSB_17counting_iteratorIlNSB_11use_defaultESX_SX_EEEEEEEPS9_jSF_S9_S9_NS7_10__identityEEEvT0_T1_T2_T3_T4_T6_)
        /*0224*/ 	.short	0x0380
        /*0226*/ 	.short	0x0041


	//----- nvinfo : EIATTR_SW_WAR
	.align		4
.L_1060:
        /*0228*/ 	.byte	0x04, 0x36
        /*022a*/ 	.short	(.L_1062 - .L_1061)
.L_1061:
        /*022c*/ 	.word	0x00000008
.L_1062:


//--------------------- .nv.info._ZN3cub18CUB_300001_SM_10006detail6reduce18DeviceReduceKernelINS2_10policy_hubIN4cuda3std3__45tupleIJblEEEyN6thrust24THRUST_300001_SM_1000_NS8cuda_cub9__find_if7functorIS9_EEE10Policy1000ENSB_12zip_iteratorINS8_IJNSD_26transform_input_iterator_tIbNSI_INS8_IJNSB_6detail15normal_iteratorINSB_10device_ptrIiEEEESO_EEEEENSK_22tuple_binary_predicateINS7_4lessIiEEEEEENSB_17counting_iteratorIlNSB_11use_defaultESX_SX_EEEEEEEySF_S9_NS7_10__identityEEEvT0_PT3_T1_NS0_13GridEvenShareIS15_EET2_T4_ --------------------------
	.section	.nv.info._ZN3cub18CUB_300001_SM_10006detail6reduce18DeviceReduceKernelINS2_10policy_hubIN4cuda3std3__45tupleIJblEEEyN6thrust24THRUST_300001_SM_1000_NS8cuda_cub9__find_if7functorIS9_EEE10Policy1000ENSB_12zip_iteratorINS8_IJNSD_26transform_input_iterator_tIbNSI_INS8_IJNSB_6detail15normal_iteratorINSB_10device_ptrIiEEEESO_EEEEENSK_22tuple_binary_predicateINS7_4lessIiEEEEEENSB_17counting_iteratorIlNSB_11use_defaultESX_SX_EEEEEEEySF_S9_NS7_10__identityEEEvT0_PT3_T1_NS0_13GridEvenShareIS15_EET2_T4_,"",@"SHT_CUDA_INFO"
	.sectionflags	@""
	.align	4


	//----- nvinfo : EIATTR_CUDA_API_VERSION
	.align		4
        /*0000*/ 	.byte	0x04, 0x37
        /*0002*/ 	.short	(.L_1064 - .L_1063)
.L_1063:
        /*0004*/ 	.word	0x00000082


	//----- nvinfo : EIATTR_KPARAM_INFO
	.align		4
.L_1064:
        /*0008*/ 	.byte	0x04, 0x17
        /*000a*/ 	.short	(.L_1066 - .L_1065)
.L_1065:
        /*000c*/ 	.word	0x00000000
        /*0010*/ 	.short	0x0005
        /*0012*/ 	.short	0x0079
        /*0014*/ 	.byte	0x00, 0xf0, 0x05, 0x00


	//----- nvinfo : EIATTR_KPARAM_INFO
	.align		4
.L_1066:
        /*0018*/ 	.byte	0x04, 0x17
        /*001a*/ 	.short	(.L_1068 - .L_1067)
.L_1067:
        /*001c*/ 	.word	0x00000000
        /*0020*/ 	.short	0x0004
        /*0022*/ 	.short	0x0078
        /*0024*/ 	.byte	0x00, 0xf0, 0x05, 0x00


	//----- nvinfo : EIATTR_KPARAM_INFO
	.align		4
.L_1068:
        /*0028*/ 	.byte	0x04, 0x17
        /*002a*/ 	.short	(.L_1070 - .L_1069)
.L_1069:
        /*002c*/ 	.word	0x00000000
        /*0030*/ 	.short	0x0003
        /*0032*/ 	.short	0x0030
        /*0034*/ 	.byte	0x00, 0xf0, 0x21, 0x01


	//----- nvinfo : EIATTR_KPARAM_INFO
	.align		4
.L_1070:
        /*0038*/ 	.byte	0x04, 0x17
        /*003a*/ 	.short	(.L_1072 - .L_1071)
.L_1071:
        /*003c*/ 	.word	0x00000000
        /*0040*/ 	.short	0x0002
        /*0042*/ 	.short	0x0028
        /*0044*/ 	.byte	0x00, 0xf0, 0x21, 0x00


	//----- nvinfo : EIATTR_KPARAM_INFO
	.align		4
.L_1072:
        /*0048*/ 	.byte	0x04, 0x17
        /*004a*/ 	.short	(.L_1074 - .L_1073)
.L_1073:
        /*004c*/ 	.word	0x00000000
        /*0050*/ 	.short	0x0001
        /*0052*/ 	.short	0x0020
        /*0054*/ 	.byte	0x00, 0xf5, 0x21, 0x00


	//----- nvinfo : EIATTR_KPARAM_INFO
	.align		4
.L_1074:
        /*0058*/ 	.byte	0x04, 0x17
        /*005a*/ 	.short	(.L_1076 - .L_1075)
.L_1075:
        /*005c*/ 	.word	0x00000000
        /*0060*/ 	.short	0x0000
        /*0062*/ 	.short	0x0000
        /*0064*/ 	.byte	0x00, 0xf0, 0x81, 0x00


	//----- nvinfo : EIATTR_SPARSE_MMA_MASK
	.align		4
.L_1076:
        /*0068*/ 	.byte	0x03, 0x50
        /*006a*/ 	.short	0x0000


	//----- nvinfo : EIATTR_MAXREG_COUNT
	.align		4
        /*006c*/ 	.byte	0x03, 0x1b
        /*006e*/ 	.short	0x00ff


	//----- nvinfo : EIATTR_NUM_BARRIERS
	.align		4
        /*0070*/ 	.byte	0x02, 0x4c
        /*0072*/ 	.byte	0x01
	.zero		1


	//----- nvinfo : EIATTR_MERCURY_ISA_VERSION
	.align		4
        /*0074*/ 	.byte	0x03, 0x5f
        /*0076*/ 	.short	0x0101


	//----- nvinfo : EIATTR_COOP_GROUP_MASK_REGIDS
	.align		4
        /*0078*/ 	.byte	0x04, 0x29
        /*007a*/ 	.short	(.L_1078 - .L_1077)


	//   ....[0]....
.L_1077:
        /*007c*/ 	.word	0xffffffff


	//   ....[1]....
        /*0080*/ 	.word	0xffffffff


	//   ....[2]....
        /*0084*/ 	.word	0xffffffff


	//   ....[3]....
        /*0088*/ 	.word	0xffffffff


	//   ....[4]....
        /*008c*/ 	.word	0xffffffff


	//   ....[5]....
        /*0090*/ 	.word	0xffffffff


	//   ....[6]....
        /*0094*/ 	.word	0xffffffff


	//   ....[7]....
        /*0098*/ 	.word	0xffffffff


	//   ....[8]....
        /*009c*/ 	.word	0xffffffff


	//   ....[9]....
        /*00a0*/ 	.word	0xffffffff


	//   ....[10]....
        /*00a4*/ 	.word	0xffffffff


	//   ....[11]....
        /*00a8*/ 	.word	0xffffffff


	//   ....[12]....
        /*00ac*/ 	.word	0xffffffff


	//   ....[13]....
        /*00b0*/ 	.word	0xffffffff


	//   ....[14]....
        /*00b4*/ 	.word	0xffffffff


	//   ....[15]....
        /*00b8*/ 	.word	0xffffffff


	//   ....[16]....
        /*00bc*/ 	.word	0xffffffff


	//   ....[17]....
        /*00c0*/ 	.word	0xffffffff


	//   ....[18]....
        /*00c4*/ 	.word	0xffffffff


	//   ....[19]....
        /*00c8*/ 	.word	0xffffffff


	//   ....[20]....
        /*00cc*/ 	.word	0xffffffff


	//   ....[21]....
        /*00d0*/ 	.word	0xffffffff


	//   ....[22]....
        /*00d4*/ 	.word	0xffffffff


	//   ....[23]....
        /*00d8*/ 	.word	0xffffffff


	//   ....[24]....
        /*00dc*/ 	.word	0xffffffff


	//   ....[25]....
        /*00e0*/ 	.word	0xffffffff


	//   ....[26]....
        /*00e4*/ 	.word	0xffffffff


	//   ....[27]....
        /*00e8*/ 	.word	0xffffffff


	//   ....[28]....
        /*00ec*/ 	.word	0xffffffff


	//   ....[29]....
        /*00f0*/ 	.word	0xffffffff


	//   ....[30]....
        /*00f4*/ 	.word	0xffffffff


	//   ....[31]....
        /*00f8*/ 	.word	0xffffffff


	//   ....[32]....
        /*00fc*/ 	.word	0xffffffff


	//   ....[33]....
        /*0100*/ 	.word	0xffffffff


	//   ....[34]....
        /*0104*/ 	.word	0xffffffff


	//   ....[35]....
        /*0108*/ 	.word	0xffffffff


	//   ....[36]....
        /*010c*/ 	.word	0xffffffff


	//   ....[37]....
        /*0110*/ 	.word	0xffffffff


	//   ....[38]....
        /*0114*/ 	.word	0xffffffff


	//   ....[39]....
        /*0118*/ 	.word	0xffffffff


	//   ....[40]....
        /*011c*/ 	.word	0xffffffff


	//   ....[41]....
        /*0120*/ 	.word	0xffffffff


	//   ....[42]....
        /*0124*/ 	.word	0xffffffff


	//   ....[43]....
        /*0128*/ 	.word	0xffffffff


	//   ....[44]....
        /*012c*/ 	.word	0xffffffff


	//----- nvinfo : EIATTR_COOP_GROUP_INSTR_OFFSETS
	.align		4
.L_1078:
        /*0130*/ 	.byte	0x04, 0x28
        /*0132*/ 	.short	(.L_1080 - .L_1079)


	//   ....[0]....
.L_1079:
        /*0134*/ 	.word	0x00001720


	//   ....[1]....
        /*0138*/ 	.word	0x00001730


	//   ....[2]....
        /*013c*/ 	.word	0x00001740


	//   ....[3]....
        /*0140*/ 	.word	0x00001890


	//   ....[4]....
        /*0144*/ 	.word	0x000018c0


	//   ....[5]....
        /*0148*/ 	.word	0x000018f0


	//   ....[6]....
        /*014c*/ 	.word	0x00001a10


	//   ....[7]....
        /*0150*/ 	.word	0x00001a30


	//   ....[8]....
        /*0154*/ 	.word	0x00001a40


	//   ....[9]....
        /*0158*/ 	.word	0x00001b60


	//   ....[10]....
        /*015c*/ 	.word	0x00001b80


	//   ....[11]....
        /*0160*/ 	.word	0x00001b90


	//   ....[12]....
        /*0164*/ 	.word	0x00001cb0


	//   ....[13]....
        /*0168*/ 	.word	0x00001cd0


	//   ....[14]....
        /*016c*/ 	.word	0x00001ce0


	//   ....[15]....
        /*0170*/ 	.word	0x00002470


	//   ....[16]....
        /*0174*/ 	.word	0x00002500


	//   ....[17]....
        /*0178*/ 	.word	0x00002530


	//   ....[18]....
        /*017c*/ 	.word	0x00002650


	//   ....[19]....
        /*0180*/ 	.word	0x00002680


	//   ....[20]....
        /*0184*/ 	.word	0x00002690


	//   ....[21]....
        /*0188*/ 	.word	0x000027b0


	//   ....[22]....
        /*018c*/ 	.word	0x000027d0


	//   ....[23]....
        /*0190*/ 	.word	0x000027e0


	//   ....[24]....
        /*0194*/ 	.word	0x00002900


	//   ....[25]....
        /*0198*/ 	.word	0x00002920


	//   ....[26]....
        /*019c*/ 	.word	0x00002930


	//   ....[27]....
        /*01a0*/ 	.word	0x00002a50


	//   ....[28]....
        /*01a4*/ 	.word	0x00002a70


	//   ....[29]....
        /*01a8*/ 	.word	0x00002a80


	//   ....[30]....
        /*01ac*/ 	.word	0x000050d0


	//   ....[31]....
        /*01b0*/ 	.word	0x000050e0


	//   ....[32]....
        /*01b4*/ 	.word	0x000050f0


	//   ....[33]....
        /*01b8*/ 	.word	0x00005230


	//   ....[34]....
        /*01bc*/ 	.word	0x00005260


	//   ....[35]....
        /*01c0*/ 	.word	0x00005290


	//   ....[36]....
        /*01c4*/ 	.word	0x000053c0


	//   ....[37]....
        /*01c8*/ 	.word	0x000053e0


	//   ....[38]....
        /*01cc*/ 	.word	0x000053f0


	//   ....[39]....
        /*01d0*/ 	.word	0x00005510


	//   ....[40]....
        /*01d4*/ 	.word	0x00005530


	//   ....[41]....
        /*01d8*/ 	.word	0x00005540


	//   ....[42]....
        /*01dc*/ 	.word	0x00005660


	//   ....[43]....
        /*01e0*/ 	.word	0x00005680


	//   ....[44]....
        /*01e4*/ 	.word	0x00005690


	//----- nvinfo : EIATTR_VRC_CTA_INIT_COUNT
	.align		4
.L_1080:
        /*01e8*/ 	.byte	0x02, 0x4a
	.zero		1
	.zero		1


	//----- nvinfo : EIATTR_EXIT_INSTR_OFFSETS
	.align		4
        /*01ec*/ 	.byte	0x04, 0x1c
        /*01ee*/ 	.short	(.L_1082 - .L_1081)


	//   ....[0]....
.L_1081:
        /*01f0*/ 	.word	0x00005da0


	//   ....[1]....
        /*01f4*/ 	.word	0x00005df0


	//----- nvinfo : EIATTR_MAX_THREADS
	.align		4
.L_1082:
        /*01f8*/ 	.byte	0x04, 0x05
        /*01fa*/ 	.short	(.L_1084 - .L_1083)
.L_1083:
        /*01fc*/ 	.word	0x00000100
        /*0200*/ 	.word	0x00000001
        /*0204*/ 	.word	0x00000001


	//----- nvinfo : EIATTR_CRS_STACK_SIZE
	.align		4
.L_1084:
        /*0208*/ 	.byte	0x04, 0x1e
        /*020a*/ 	.short	(.L_1086 - .L_1085)
.L_1085:
        /*020c*/ 	.word	0x00000000


	//----- nvinfo : EIATTR_CBANK_PARAM_SIZE
	.align		4
.L_1086:
        /*0210*/ 	.byte	0x03, 0x19
        /*0212*/ 	.short	0x007a


	//----- nvinfo : EIATTR_PARAM_CBANK
	.align		4
        /*0214*/ 	.byte	0x04, 0x0a
        /*0216*/ 	.short	(.L_1088 - .L_1087)
	.align		4
.L_1087:
        /*0218*/ 	.word	index@(.nv.constant0._ZN3cub18CUB_300001_SM_10006detail6reduce18DeviceReduceKernelINS2_10policy_hubIN4cuda3std3__45tupleIJblEEEyN6thrust24THRUST_300001_SM_1000_NS8cuda_cub9__find_if7functorIS9_EEE10Policy1000ENSB_12zip_iteratorINS8_IJNSD_26transform_input_iterator_tIbNSI_INS8_IJNSB_6detail15normal_iteratorINSB_10device_ptrIiEEEESO_EEEEENSK_22tuple_binary_predicateINS7_4lessIiEEEEEENSB_17counting_iteratorIlNSB_11use_defaultESX_SX_EEEEEEEySF_S9_NS7_10__identityEEEvT0_PT3_T1_NS0_13GridEvenShareIS15_EET2_T4_)
        /*021c*/ 	.short	0x0380
        /*021e*/ 	.short	0x007a


	//----- nvinfo : EIATTR_SW_WAR
	.align		4
.L_1088:
        /*0220*/ 	.byte	0x04, 0x36
        /*0222*/ 	.short	(.L_1090 - .L_1089)
.L_1089:
        /*0224*/ 	.word	0x00000008
.L_1090:


//--------------------- .nv.info._ZN3cub18CUB_300001_SM_10006detail6reduce28DeviceReduceSingleTileKernelINS2_10policy_hubIN4cuda3std3__45tupleIJblEEEyN6thrust24THRUST_300001_SM_1000_NS8cuda_cub9__find_if7functorIS9_EEE10Policy1000ENSB_12zip_iteratorINS8_IJNSD_26transform_input_iterator_tIbNSI_INS8_IJNSB_6detail15normal_iteratorINSB_10device_ptrIiEEEESO_EEEEENSK_22tuple_binary_predicateINS7_4lessIiEEEEEENSB_17counting_iteratorIlNSB_11use_defaultESX_SX_EEEEEEEPS9_ySF_S9_S9_NS7_10__identityEEEvT0_T1_T2_T3_T4_T6_ --------------------------
	.section	.nv.info._ZN3cub18CUB_300001_SM_10006detail6reduce28DeviceReduceSingleTileKernelINS2_10policy_hubIN4cuda3std3__45tupleIJblEEEyN6thrust24THRUST_300001_SM_1000_NS8cuda_cub9__find_if7functorIS9_EEE10Policy1000ENSB_12zip_iteratorINS8_IJNSD_26transform_input_iterator_tIbNSI_INS8_IJNSB_6detail15normal_iteratorINSB_10device_ptrIiEEEESO_EEEEENSK_22tuple_binary_predicateINS7_4lessIiEEEEEENSB_17counting_iteratorIlNSB_11use_defaultESX_SX_EEEEEEEPS9_ySF_S9_S9_NS7_10__identityEEEvT0_T1_T2_T3_T4_T6_,"",@"SHT_CUDA_INFO"
	.sectionflags	@""
	.align	4


	//----- nvinfo : EIATTR_CUDA_API_VERSION
	.align		4
        /*0000*/ 	.byte	0x04, 0x37
        /*0002*/ 	.short	(.L_1092 - .L_1091)
.L_1091:
        /*0004*/ 	.word	0x00000082


	//----- nvinfo : EIATTR_KPARAM_INFO
	.align		4
.L_1092:
        /*0008*/ 	.byte	0x04, 0x17
        /*000a*/ 	.short	(.L_1094 - .L_1093)
.L_1093:
        /*000c*/ 	.word	0x00000000
        /*0010*/ 	.short	0x0005
        /*0012*/ 	.short	0x0048
        /*0014*/ 	.byte	0x00, 0xf0, 0x05, 0x00


	//----- nvinfo : EIATTR_KPARAM_INFO
	.align		4
.L_1094:
        /*0018*/ 	.byte	0x04, 0x17
        /*001a*/ 	.short	(.L_1096 - .L_1095)
.L_1095:
        /*001c*/ 	.word	0x00000000
        /*0020*/ 	.short	0x0004
        /*0022*/ 	.short	0x0038
        /*0024*/ 	.byte	0x00, 0xf0, 0x41, 0x00


	//----- nvinfo : EIATTR_KPARAM_INFO
	.align		4
.L_1096:
        /*0028*/ 	.byte	0x04, 0x17
        /*002a*/ 	.short	(.L_1098 - .L_1097)
.L_1097:
        /*002c*/ 	.word	0x00000000
        /*0030*/ 	.short	0x0003
        /*0032*/ 	.short	0x0030
        /*0034*/ 	.byte	0x00, 0xf0, 0x05, 0x00


	//----- nvinfo : EIATTR_KPARAM_INFO
	.align		4
.L_1098:
        /*0038*/ 	.byte	0x04, 0x17
        /*003a*/ 	.short	(.L_1100 - .L_1099)
.L_1099:
        /*003c*/ 	.word	0x00000000
        /*0040*/ 	.short	0x0002
        /*0042*/ 	.short	0x0028
        /*0044*/ 	.byte	0x00, 0xf0, 0x21, 0x00


	//----- nvinfo : EIATTR_KPARAM_INFO
	.align		4
.L_1100:
        /*0048*/ 	.byte	0x04, 0x17
        /*004a*/ 	.short	(.L_1102 - .L_1101)
.L_1101:
        /*004c*/ 	.word	0x00000000
        /*0050*/ 	.short	0x0001
        /*0052*/ 	.short	0x0020
        /*0054*/ 	.byte	0x00, 0xf5, 0x21, 0x00


	//----- nvinfo : EIATTR_KPARAM_INFO
	.align		4
.L_1102:
        /*0058*/ 	.byte	0x04, 0x17
        /*005a*/ 	.short	(.L_1104 - .L_1103)
.L_1103:
        /*005c*/ 	.word	0x00000000
        /*0060*/ 	.short	0x0000
        /*0062*/ 	.short	0x0000
        /*0064*/ 	.byte	0x00, 0xf0, 0x81, 0x00


	//----- nvinfo : EIATTR_SPARSE_MMA_MASK
	.align		4
.L_1104:
        /*0068*/ 	.byte	0x03, 0x50
        /*006a*/ 	.short	0x0000


	//----- nvinfo : EIATTR_MAXREG_COUNT
	.align		4
        /*006c*/ 	.byte	0x03, 0x1b
        /*006e*/ 	.short	0x00ff


	//----- nvinfo : EIATTR_NUM_BARRIERS
	.align		4
        /*0070*/ 	.byte	0x02, 0x4c
        /*0072*/ 	.byte	0x01
	.zero		1


	//----- nvinfo : EIATTR_MERCURY_ISA_VERSION
	.align		4
        /*0074*/ 	.byte	0x03, 0x5f
        /*0076*/ 	.short	0x0101


	//----- nvinfo : EIATTR_COOP_GROUP_MASK_REGIDS
	.align		4
        /*0078*/ 	.byte	0x04, 0x29
        /*007a*/ 	.short	(.L_1106 - .L_1105)


	//   ....[0]....
.L_1105:
        /*007c*/ 	.word	0xffffffff


	//   ....[1]....
        /*0080*/ 	.word	0xffffffff


	//   ....[2]....
        /*0084*/ 	.word	0xffffffff


	//   ....[3]....
        /*0088*/ 	.word	0xffffffff


	//   ....[4]....
        /*008c*/ 	.word	0xffffffff


	//   ....[5]....
        /*0090*/ 	.word	0xffffffff


	//   ....[6]....
        /*0094*/ 	.word	0xffffffff


	//   ....[7]....
        /*0098*/ 	.word	0xffffffff


	//   ....[8]....
        /*009c*/ 	.word	0xffffffff


	//   ....[9]....
        /*00a0*/ 	.word	0xffffffff


	//   ....[10]....
        /*00a4*/ 	.word	0xffffffff


	//   ....[11]....
        /*00a8*/ 	.word	0xffffffff


	//   ....[12]....
        /*00ac*/ 	.word	0xffffffff


	//   ....[13]....
        /*00b0*/ 	.word	0xffffffff


	//   ....[14]....
        /*00b4*/ 	.word	0xffffffff


	//   ....[15]....
        /*00b8*/ 	.word	0xffffffff


	//   ....[16]....
        /*00bc*/ 	.word	0xffffffff


	//   ....[17]....
        /*00c0*/ 	.word	0xffffffff


	//   ....[18]....
        /*00c4*/ 	.word	0xffffffff


	//   ....[19]....
        /*00c8*/ 	.word	0xffffffff


	//   ....[20]....
        /*00cc*/ 	.word	0xffffffff


	//   ....[21]....
        /*00d0*/ 	.word	0xffffffff


	//   ....[22]....
        /*00d4*/ 	.word	0xffffffff


	//   ....[23]....
        /*00d8*/ 	.word	0xffffffff


	//   ....[24]....
        /*00dc*/ 	.word	0xffffffff


	//   ....[25]....
        /*00e0*/ 	.word	0xffffffff


	//   ....[26]....
        /*00e4*/ 	.word	0xffffffff


	//   ....[27]....
        /*00e8*/ 	.word	0xffffffff


	//   ....[28]....
        /*00ec*/ 	.word	0xffffffff


	//   ....[29]....
        /*00f0*/ 	.word	0xffffffff


	//   ....[30]....
        /*00f4*/ 	.word	0xffffffff


	//   ....[31]....
        /*00f8*/ 	.word	0xffffffff


	//   ....[32]....
        /*00fc*/ 	.word	0xffffffff


	//   ....[33]....
        /*0100*/ 	.word	0xffffffff


	//   ....[34]....
        /*0104*/ 	.word	0xffffffff


	//   ....[35]....
        /*0108*/ 	.word	0xffffffff


	//   ....[36]....
        /*010c*/ 	.word	0xffffffff


	//   ....[37]....
        /*0110*/ 	.word	0xffffffff


	//   ....[38]....
        /*0114*/ 	.word	0xffffffff


	//   ....[39]....
        /*0118*/ 	.word	0xffffffff


	//   ....[40]....
        /*011c*/ 	.word	0xffffffff


	//   ....[41]....
        /*0120*/ 	.word	0xffffffff


	//   ....[42]....
        /*0124*/ 	.word	0xffffffff


	//   ....[43]....
        /*0128*/ 	.word	0xffffffff


	//   ....[44]....
        /*012c*/ 	.word	0xffffffff


	//----- nvinfo : EIATTR_COOP_GROUP_INSTR_OFFSETS
	.align		4
.L_1106:
        /*0130*/ 	.byte	0x04, 0x28
        /*0132*/ 	.short	(.L_1108 - .L_1107)


	//   ....[0]....
.L_1107:
        /*0134*/ 	.word	0x00001490


	//   ....[1]....
        /*0138*/ 	.word	0x000014a0


	//   ....[2]....
        /*013c*/ 	.word	0x000014b0


	//   ....[3]....
        /*0140*/ 	.word	0x00001600


	//   ....[4]....
        /*0144*/ 	.word	0x00001630


	//   ....[5]....
        /*0148*/ 	.word	0x00001660


	//   ....[6]....
        /*014c*/ 	.word	0x00001780


	//   ....[7]....
        /*0150*/ 	.word	0x000017a0


	//   ....[8]....
        /*0154*/ 	.word	0x000017b0


	//   ....[9]....
        /*0158*/ 	.word	0x000018d0


	//   ....[10]....
        /*015c*/ 	.word	0x000018f0


	//   ....[11]....
        /*0160*/ 	.word	0x00001900


	//   ....[12]....
        /*0164*/ 	.word	0x00001a20


	//   ....[13]....
        /*0168*/ 	.word	0x00001a40


	//   ....[14]....
        /*016c*/ 	.word	0x00001a50


	//   ....[15]....
        /*0170*/ 	.word	0x000021d0


	//   ....[16]....
        /*0174*/ 	.word	0x00002260


	//   ....[17]....
        /*0178*/ 	.word	0x00002290


	//   ....[18]....
        /*017c*/ 	.word	0x000023b0


	//   ....[19]....
        /*0180*/ 	.word	0x000023e0


	//   ....[20]....
        /*0184*/ 	.word	0x000023f0


	//   ....[21]....
        /*0188*/ 	.word	0x00002510


	//   ....[22]....
        /*018c*/ 	.word	0x00002530


	//   ....[23]....
        /*0190*/ 	.word	0x00002540


	//   ....[24]....
        /*0194*/ 	.word	0x00002660


	//   ....[25]....
        /*0198*/ 	.word	0x00002680


	//   ....[26]....
        /*019c*/ 	.word	0x00002690


	//   ....[27]....
        /*01a0*/ 	.word	0x000027b0


	//   ....[28]....
        /*01a4*/ 	.word	0x000027d0


	//   ....[29]....
        /*01a8*/ 	.word	0x000027e0


	//   ....[30]....
        /*01ac*/ 	.word	0x00004d20


	//   ....[31]....
        /*01b0*/ 	.word	0x00004d30


	//   ....[32]....
        /*01b4*/ 	.word	0x00004d40


	//   ....[33]....
        /*01b8*/ 	.word	0x00004e90


	//   ....[34]....
        /*01bc*/ 	.word	0x00004ec0


	//   ....[35]....
        /*01c0*/ 	.word	0x00004ef0


	//   ....[36]....
        /*01c4*/ 	.word	0x00005010


	//   ....[37]....
        /*01c8*/ 	.word	0x00005030


	//   ....[38]....
        /*01cc*/ 	.word	0x00005040


	//   ....[39]....
        /*01d0*/ 	.word	0x00005160


	//   ....[40]....
        /*01d4*/ 	.word	0x00005180


	//   ....[41]....
        /*01d8*/ 	.word	0x00005190


	//   ....[42]....
        /*01dc*/ 	.word	0x000052b0


	//   ....[43]....
        /*01e0*/ 	.word	0x000052d0


	//   ....[44]....
        /*01e4*/ 	.word	0x000052e0


	//----- nvinfo : EIATTR_VRC_CTA_INIT_COUNT
	.align		4
.L_1108:
        /*01e8*/ 	.byte	0x02, 0x4a
	.zero		1
	.zero		1


	//----- nvinfo : EIATTR_EXIT_INSTR_OFFSETS
	.align		4
        /*01ec*/ 	.byte	0x04, 0x1c
        /*01ee*/ 	.short	(.L_1110 - .L_1109)


	//   ....[0]....
.L_1109:
        /*01f0*/ 	.word	0x00000090


	//   ....[1]....
        /*01f4*/ 	.word	0x000000e0


	//   ....[2]....
        /*01f8*/ 	.word	0x000059e0


	//   ....[3]....
        /*01fc*/ 	.word	0x00005ad0


	//----- nvinfo : EIATTR_MAX_THREADS
	.align		4
.L_1110:
        /*0200*/ 	.byte	0x04, 0x05
        /*0202*/ 	.short	(.L_1112 - .L_1111)
.L_1111:
        /*0204*/ 	.word	0x00000100
        /*0208*/ 	.word	0x00000001
        /*020c*/ 	.word	0x00000001


	//----- nvinfo : EIATTR_CRS_STACK_SIZE
	.align		4
.L_1112:
        /*0210*/ 	.byte	0x04, 0x1e
        /*0212*/ 	.short	(.L_1114 - .L_1113)
.L_1113:
        /*0214*/ 	.word	0x00000000


	//----- nvinfo : EIATTR_CBANK_PARAM_SIZE
	.align		4
.L_1114:
        /*0218*/ 	.byte	0x03, 0x19
        /*021a*/ 	.short	0x0049


	//----- nvinfo : EIATTR_PARAM_CBANK
	.align		4
        /*021c*/ 	.byte	0x04, 0x0a
        /*021e*/ 	.short	(.L_1116 - .L_1115)
	.align		4
.L_1115:
        /*0220*/ 	.word	index@(.nv.constant0._ZN3cub18CUB_300001_SM_10006detail6reduce28DeviceReduceSingleTileKernelINS2_10policy_hubIN4cuda3std3__45tupleIJblEEEyN6thrust24THRUST_300001_SM_1000_NS8cuda_cub9__find_if7functorIS9_EEE10Policy1000ENSB_12zip_iteratorINS8_IJNSD_26transform_input_iterator_tIbNSI_INS8_IJNSB_6detail15normal_iteratorINSB_10device_ptrIiEEEESO_EEEEENSK_22tuple_binary_predicateINS7_4lessIiEEEEEENSB_17counting_iteratorIlNSB_11use_defaultESX_SX_EEEEEEEPS9_ySF_S9_S9_NS7_10__identityEEEvT0_T1_T2_T3_T4_T6_)
        /*0224*/ 	.short	0x0380
        /*0226*/ 	.short	0x0049


	//----- nvinfo : EIATTR_SW_WAR
	.align		4
.L_1116:
        /*0228*/ 	.byte	0x04, 0x36
        /*022a*/ 	.short	(.L_1118 - .L_1117)
.L_1117:
        /*022c*/ 	.word	0x00000008
.L_1118:


//--------------------- .nv.info._ZN3cub18CUB_300001_SM_10006detail6reduce18DeviceReduceKernelINS2_10policy_hubIN4cuda3std3__45tupleIJblEEEjN6thrust24THRUST_300001_SM_1000_NS8cuda_cub9__find_if7functorIS9_EEE10Policy1000ENSB_12zip_iteratorINS8_IJNSD_26transform_input_iterator_tIbNSI_INS8_IJNSB_6detail15normal_iteratorINSB_10device_ptrIiEEEESO_EEEEENSK_22tuple_binary_predicateINS7_4lessIiEEEEEENSB_17counting_iteratorIlNSB_11use_defaultESX_SX_EEEEEEEjSF_S9_NS7_10__identityEEEvT0_PT3_T1_NS0_13GridEvenShareIS15_EET2_T4_ --------------------------
	.section	.nv.info._ZN3cub18CUB_300001_SM_10006detail6reduce18DeviceReduceKernelINS2_10policy_hubIN4cuda3std3__45tupleIJblEEEjN6thrust24THRUST_300001_SM_1000_NS8cuda_cub9__find_if7functorIS9_EEE10Policy1000ENSB_12zip_iteratorINS8_IJNSD_26transform_input_iterator_tIbNSI_INS8_IJNSB_6detail15normal_iteratorINSB_10device_ptrIiEEEESO_EEEEENSK_22tuple_binary_predicateINS7_4lessIiEEEEEENSB_17counting_iteratorIlNSB_11use_defaultESX_SX_EEEEEEEjSF_S9_NS7_10__identityEEEvT0_PT3_T1_NS0_13GridEvenShareIS15_EET2_T4_,"",@"SHT_CUDA_INFO"
	.sectionflags	@""
	.align	4


	//----- nvinfo : EIATTR_CUDA_API_VERSION
	.align		4
        /*0000*/ 	.byte	0x04, 0x37
        /*0002*/ 	.short	(.L_1120 - .L_1119)
.L_1119:
        /*0004*/ 	.word	0x00000082


	//----- nvinfo : EIATTR_KPARAM_INFO
	.align		4
.L_1120:
        /*0008*/ 	.byte	0x04, 0x17
        /*000a*/ 	.short	(.L_1122 - .L_1121)
.L_1121:
        /*000c*/ 	.word	0x00000000
        /*0010*/ 	.short	0x0005
        /*0012*/ 	.short	0x0055
        /*0014*/ 	.byte	0x00, 0xf0, 0x05, 0x00


	//----- nvinfo : EIATTR_KPARAM_INFO
	.align		4
.L_1122:
        /*0018*/ 	.byte	0x04, 0x17
        /*001a*/ 	.short	(.L_1124 - .L_1123)
.L_1123:
        /*001c*/ 	.word	0x00000000
        /*0020*/ 	.short	0x0004
        /*0022*/ 	.short	0x0054
        /*0024*/ 	.byte	0x00, 0xf0, 0x05, 0x00


	//----- nvinfo : EIATTR_KPARAM_INFO
	.align		4
.L_1124:
        /*0028*/ 	.byte	0x04, 0x17
        /*002a*/ 	.short	(.L_1126 - .L_1125)
.L_1125:
        /*002c*/ 	.word	0x00000000
        /*0030*/ 	.short	0x0003
        /*0032*/ 	.short	0x002c
        /*0034*/ 	.byte	0x00, 0xf0, 0xa1, 0x00


	//----- nvinfo : EIATTR_KPARAM_INFO
	.align		4
.L_1126:
        /*0038*/ 	.byte	0x04, 0x17
        /*003a*/ 	.short	(.L_1128 - .L_1127)
.L_1127:
        /*003c*/ 	.word	0x00000000
        /*0040*/ 	.short	0x0002
        /*0042*/ 	.short	0x0028
        /*0044*/ 	.byte	0x00, 0xf0, 0x11, 0x00


	//----- nvinfo : EIATTR_KPARAM_INFO
	.align		4
.L_1128:
        /*0048*/ 	.byte	0x04, 0x17
        /*004a*/ 	.short	(.L_1130 - .L_1129)
.L_1129:
        /*004c*/ 	.word	0x00000000
        /*0050*/ 	.short	0x0001
        /*0052*/ 	.short	0x0020
        /*0054*/ 	.byte	0x00, 0xf5, 0x21, 0x00


	//----- nvinfo : EIATTR_KPARAM_INFO
	.align		4
.L_1130:
        /*0058*/ 	.byte	0x04, 0x17
        /*005a*/ 	.short	(.L_1132 - .L_1131)
.L_1131:
        /*005c*/ 	.word	0x00000000
        /*0060*/ 	.short	0x0000
        /*0062*/ 	.short	0x0000
        /*0064*/ 	.byte	0x00, 0xf0, 0x81, 0x00


	//----- nvinfo : EIATTR_SPARSE_MMA_MASK
	.align		4
.L_1132:
        /*0068*/ 	.byte	0x03, 0x50
        /*006a*/ 	.short	0x0000


	//----- nvinfo : EIATTR_MAXREG_COUNT
	.align		4
        /*006c*/ 	.byte	0x03, 0x1b
        /*006e*/ 	.short	0x00ff


	//----- nvinfo : EIATTR_NUM_BARRIERS
	.align		4
        /*0070*/ 	.byte	0x02, 0x4c
        /*0072*/ 	.byte	0x01
	.zero		1


	//----- nvinfo : EIATTR_MERCURY_ISA_VERSION
	.align		4
        /*0074*/ 	.byte	0x03, 0x5f
        /*0076*/ 	.short	0x0101


	//----- nvinfo : EIATTR_COOP_GROUP_MASK_REGIDS
	.align		4
        /*0078*/ 	.byte	0x04, 0x29
        /*007a*/ 	.short	(.L_1134 - .L_1133)


	//   ....[0]....
.L_1133:
        /*007c*/ 	.word	0xffffffff


	//   ....[1]....
        /*0080*/ 	.word	0xffffffff


	//   ....[2]....
        /*0084*/ 	.word	0xffffffff


	//   ....[3]....
        /*0088*/ 	.word	0xffffffff


	//   ....[4]....
        /*008c*/ 	.word	0xffffffff


	//   ....[5]....
        /*0090*/ 	.word	0xffffffff


	//   ....[6]....
        /*0094*/ 	.word	0xffffffff


	//   ....[7]....
        /*0098*/ 	.word	0xffffffff


	//   ....[8]....
        /*009c*/ 	.word	0xffffffff


	//   ....[9]....
        /*00a0*/ 	.word	0xffffffff


	//   ....[10]....
        /*00a4*/ 	.word	0xffffffff


	//   ....[11]....
        /*00a8*/ 	.word	0xffffffff


	//   ....[12]....
        /*00ac*/ 	.word	0xffffffff


	//   ....[13]....
        /*00b0*/ 	.word	0xffffffff


	//   ....[14]....
        /*00b4*/ 	.word	0xffffffff


	//   ....[15]....
        /*00b8*/ 	.word	0xffffffff


	//   ....[16]....
        /*00bc*/ 	.word	0xffffffff


	//   ....[17]....
        /*00c0*/ 	.word	0xffffffff


	//   ....[18]....
        /*00c4*/ 	.word	0xffffffff


	//   ....[19]....
        /*00c8*/ 	.word	0xffffffff


	//   ....[20]....
        /*00cc*/ 	.word	0xffffffff


	//   ....[21]....
        /*00d0*/ 	.word	0xffffffff


	//   ....[22]....
        /*00d4*/ 	.word	0xffffffff


	//   ....[23]....
        /*00d8*/ 	.word	0xffffffff


	//   ....[24]....
        /*00dc*/ 	.word	0xffffffff


	//   ....[25]....
        /*00e0*/ 	.word	0xffffffff


	//   ....[26]....
        /*00e4*/ 	.word	0xffffffff


	//   ....[27]....
        /*00e8*/ 	.word	0xffffffff


	//   ....[28]....
        /*00ec*/ 	.word	0xffffffff


	//   ....[29]....
        /*00f0*/ 	.word	0xffffffff


	//   ....[30]....
        /*00f4*/ 	.word	0xffffffff


	//   ....[31]....
        /*00f8*/ 	.word	0xffffffff


	//   ....[32]....
        /*00fc*/ 	.word	0xffffffff


	//   ....[33]....
        /*0100*/ 	.word	0xffffffff


	//   ....[34]....
        /*0104*/ 	.word	0xffffffff


	//   ....[35]....
        /*0108*/ 	.word	0xffffffff


	//   ....[36]....
        /*010c*/ 	.word	0xffffffff


	//   ....[37]....
        /*0110*/ 	.word	0xffffffff


	//   ....[38]....
        /*0114*/ 	.word	0xffffffff


	//   ....[39]....
        /*0118*/ 	.word	0xffffffff


	//   ....[40]....
        /*011c*/ 	.word	0xffffffff


	//   ....[41]....
        /*0120*/ 	.word	0xffffffff


	//   ....[42]....
        /*0124*/ 	.word	0xffffffff


	//   ....[43]....
        /*0128*/ 	.word	0xffffffff


	//   ....[44]....
        /*012c*/ 	.word	0xffffffff


	//----- nvinfo : EIATTR_COOP_GROUP_INSTR_OFFSETS
	.align		4
.L_1134:
        /*0130*/ 	.byte	0x04, 0x28
        /*0132*/ 	.short	(.L_1136 - .L_1135)


	//   ....[0]....
.L_1135:
        /*0134*/ 	.word	0x00001680


	//   ....[1]....
        /*0138*/ 	.word	0x00001690


	//   ....[2]....
        /*013c*/ 	.word	0x000016a0


	//   ....[3]....
        /*0140*/ 	.word	0x000017f0


	//   ....[4]....
        /*0144*/ 	.word	0x00001820


	//   ....[5]....
        /*0148*/ 	.word	0x00001850


	//   ....[6]....
        /*014c*/ 	.word	0x00001970


	//   ....[7]....
        /*0150*/ 	.word	0x00001990


	//   ....[8]....
        /*0154*/ 	.word	0x000019a0


	//   ....[9]....
        /*0158*/ 	.word	0x00001ac0


	//   ....[10]....
        /*015c*/ 	.word	0x00001ae0


	//   ....[11]....
        /*0160*/ 	.word	0x00001af0


	//   ....[12]....
        /*0164*/ 	.word	0x00001c10


	//   ....[13]....
        /*0168*/ 	.word	0x00001c30


	//   ....[14]....
        /*016c*/ 	.word	0x00001c40


	//   ....[15]....
        /*0170*/ 	.word	0x000023d0


	//   ....[16]....
        /*0174*/ 	.word	0x00002460


	//   ....[17]....
        /*0178*/ 	.word	0x00002490


	//   ....[18]....
        /*017c*/ 	.word	0x000025b0


	//   ....[19]....
        /*0180*/ 	.word	0x000025e0


	//   ....[20]....
        /*0184*/ 	.word	0x000025f0


	//   ....[21]....
        /*0188*/ 	.word	0x00002710


	//   ....[22]....
        /*018c*/ 	.word	0x00002730


	//   ....[23]....
        /*0190*/ 	.word	0x00002740


	//   ....[24]....
        /*0194*/ 	.word	0x00002860


	//   ....[25]....
        /*0198*/ 	.word	0x00002880


	//   ....[26]....
        /*019c*/ 	.word	0x00002890


	//   ....[27]....
        /*01a0*/ 	.word	0x000029b0


	//   ....[28]....
        /*01a4*/ 	.word	0x000029d0


	//   ....[29]....
        /*01a8*/ 	.word	0x000029e0


	//   ....[30]....
        /*01ac*/ 	.word	0x00005120


	//   ....[31]....
        /*01b0*/ 	.word	0x00005130


	//   ....[32]....
        /*01b4*/ 	.word	0x00005140


	//   ....[33]....
        /*01b8*/ 	.word	0x00005290


	//   ....[34]....
        /*01bc*/ 	.word	0x000052c0


	//   ....[35]....
        /*01c0*/ 	.word	0x000052f0


	//   ....[36]....
        /*01c4*/ 	.word	0x00005410


	//   ....[37]....
        /*01c8*/ 	.word	0x00005430


	//   ....[38]....
        /*01cc*/ 	.word	0x00005440


	//   ....[39]....
        /*01d0*/ 	.word	0x00005560


	//   ....[40]....
        /*01d4*/ 	.word	0x00005580


	//   ....[41]....
        /*01d8*/ 	.word	0x00005590


	//   ....[42]....
        /*01dc*/ 	.word	0x000056b0


	//   ....[43]....
        /*01e0*/ 	.word	0x000056d0


	//   ....[44]....
        /*01e4*/ 	.word	0x000056e0


	//----- nvinfo : EIATTR_VRC_CTA_INIT_COUNT
	.align		4
.L_1136:
        /*01e8*/ 	.byte	0x02, 0x4a
	.zero		1
	.zero		1


	//----- nvinfo : EIATTR_EXIT_INSTR_OFFSETS
	.align		4
        /*01ec*/ 	.byte	0x04, 0x1c
        /*01ee*/ 	.short	(.L_1138 - .L_1137)


	//   ....[0]....
.L_1137:
        /*01f0*/ 	.word	0x00005df0


	//   ....[1]....
        /*01f4*/ 	.word	0x00005e50


	//----- nvinfo : EIATTR_MAX_THREADS
	.align		4
.L_1138:
        /*01f8*/ 	.byte	0x04, 0x05
        /*01fa*/ 	.short	(.L_1140 - .L_1139)
.L_1139:
        /*01fc*/ 	.word	0x00000100
        /*0200*/ 	.word	0x00000001
        /*0204*/ 	.word	0x00000001


	//----- nvinfo : EIATTR_CRS_STACK_SIZE
	.align		4
.L_1140:
        /*0208*/ 	.byte	0x04, 0x1e
        /*020a*/ 	.short	(.L_1142 - .L_1141)
.L_1141:
        /*020c*/ 	.word	0x00000000


	//----- nvinfo : EIATTR_CBANK_PARAM_SIZE
	.align		4
.L_1142:
        /*0210*/ 	.byte	0x03, 0x19
        /*0212*/ 	.short	0x0056


	//----- nvinfo : EIATTR_PARAM_CBANK
	.align		4
        /*0214*/ 	.byte	0x04, 0x0a
        /*0216*/ 	.short	(.L_1144 - .L_1143)
	.align		4
.L_1143:
        /*0218*/ 	.word	index@(.nv.constant0._ZN3cub18CUB_300001_SM_10006detail6reduce18DeviceReduceKernelINS2_10policy_hubIN4cuda3std3__45tupleIJblEEEjN6thrust24THRUST_300001_SM_1000_NS8cuda_cub9__find_if7functorIS9_EEE10Policy1000ENSB_12zip_iteratorINS8_IJNSD_26transform_input_iterator_tIbNSI_INS8_IJNSB_6detail15normal_iteratorINSB_10device_ptrIiEEEESO_EEEEENSK_22tuple_binary_predicateINS7_4lessIiEEEEEENSB_17counting_iteratorIlNSB_11use_defaultESX_SX_EEEEEEEjSF_S9_NS7_10__identityEEEvT0_PT3_T1_NS0_13GridEvenShareIS15_EET2_T4_)
        /*021c*/ 	.short	0x0380
        /*021e*/ 	.short	0x0056


	//----- nvinfo : EIATTR_SW_WAR
	.align		4
.L_1144:
        /*0220*/ 	.byte	0x04, 0x36
        /*0222*/ 	.short	(.L_1146 - .L_1145)
.L_1145:
        /*0224*/ 	.word	0x00000008
.L_1146:


//--------------------- .nv.info._ZN3cub18CUB_300001_SM_10006detail6reduce28DeviceReduceSingleTileKernelINS2_10policy_hubIN4cuda3std3__45tupleIJblEEEjN6thrust24THRUST_300001_SM_1000_NS8cuda_cub9__find_if7functorIS9_EEE10Policy1000ENSB_12zip_iteratorINS8_IJNSD_26transform_input_iterator_tIbNSI_INS8_IJNSB_6detail15normal_iteratorINSB_10device_ptrIiEEEESO_EEEEENSK_22tuple_binary_predicateINS7_4lessIiEEEEEENSB_17counting_iteratorIlNSB_11use_defaultESX_SX_EEEEEEEPS9_jSF_S9_S9_NS7_10__identityEEEvT0_T1_T2_T3_T4_T6_ --------------------------
	.section	.nv.info._ZN3cub18CUB_300001_SM_10006detail6reduce28DeviceReduceSingleTileKernelINS2_10policy_hubIN4cuda3std3__45tupleIJblEEEjN6thrust24THRUST_300001_SM_1000_NS8cuda_cub9__find_if7functorIS9_EEE10Policy1000ENSB_12zip_iteratorINS8_IJNSD_26transform_input_iterator_tIbNSI_INS8_IJNSB_6detail15normal_iteratorINSB_10device_ptrIiEEEESO_EEEEENSK_22tuple_binary_predicateINS7_4lessIiEEEEEENSB_17counting_iteratorIlNSB_11use_defaultESX_SX_EEEEEEEPS9_jSF_S9_S9_NS7_10__identityEEEvT0_T1_T2_T3_T4_T6_,"",@"SHT_CUDA_INFO"
	.sectionflags	@""
	.align	4


	//----- nvinfo : EIATTR_CUDA_API_VERSION
	.align		4
        /*0000*/ 	.byte	0x04, 0x37
        /*0002*/ 	.short	(.L_1148 - .L_1147)
.L_1147:
        /*0004*/ 	.word	0x00000082


	//----- nvinfo : EIATTR_KPARAM_INFO
	.align		4
.L_1148:
        /*0008*/ 	.byte	0x04, 0x17
        /*000a*/ 	.short	(.L_1150 - .L_1149)
.L_1149:
        /*000c*/ 	.word	0x00000000
        /*0010*/ 	.short	0x0005
        /*0012*/ 	.short	0x0040
        /*0014*/ 	.byte	0x00, 0xf0, 0x05, 0x00


	//----- nvinfo : EIATTR_KPARAM_INFO
	.align		4
.L_1150:
        /*0018*/ 	.byte	0x04, 0x17
        /*001a*/ 	.short	(.L_1152 - .L_1151)
.L_1151:
        /*001c*/ 	.word	0x00000000
        /*0020*/ 	.short	0x0004
        /*0022*/ 	.short	0x0030
        /*0024*/ 	.byte	0x00, 0xf0, 0x41, 0x00


	//----- nvinfo : EIATTR_KPARAM_INFO
	.align		4
.L_1152:
        /*0028*/ 	.byte	0x04, 0x17
        /*002a*/ 	.short	(.L_1154 - .L_1153)
.L_1153:
        /*002c*/ 	.word	0x00000000
        /*0030*/ 	.short	0x0003
        /*0032*/ 	.short	0x002c
        /*0034*/ 	.byte	0x00, 0xf0, 0x05, 0x00


	//----- nvinfo : EIATTR_KPARAM_INFO
	.align		4
.L_1154:
        /*0038*/ 	.byte	0x04, 0x17
        /*003a*/ 	.short	(.L_1156 - .L_1155)
.L_1155:
        /*003c*/ 	.word	0x00000000
        /*0040*/ 	.short	0x0002
        /*0042*/ 	.short	0x0028
        /*0044*/ 	.byte	0x00, 0xf0, 0x11, 0x00


	//----- nvinfo : EIATTR_KPARAM_INFO
	.align		4
.L_1156:
        /*0048*/ 	.byte	0x04, 0x17
        /*004a*/ 	.short	(.L_1158 - .L_1157)
.L_1157:
        /*004c*/ 	.word	0x00000000
        /*0050*/ 	.short	0x0001
        /*0052*/ 	.short	0x0020
        /*0054*/ 	.byte	0x00, 0xf5, 0x21, 0x00


	//----- nvinfo : EIATTR_KPARAM_INFO
	.align		4
.L_1158:
        /*0058*/ 	.byte	0x04, 0x17
        /*005a*/ 	.short	(.L_1160 - .L_1159)
.L_1159:
        /*005c*/ 	.word	0x00000000
        /*0060*/ 	.short	0x0000
        /*0062*/ 	.short	0x0000
        /*0064*/ 	.byte	0x00, 0xf0, 0x81, 0x00


	//----- nvinfo : EIATTR_SPARSE_MMA_MASK
	.align		4
.L_1160:
        /*0068*/ 	.byte	0x03, 0x50
        /*006a*/ 	.short	0x0000


	//----- nvinfo : EIATTR_MAXREG_COUNT
	.align		4
        /*006c*/ 	.byte	0x03, 0x1b
        /*006e*/ 	.short	0x00ff


	//----- nvinfo : EIATTR_NUM_BARRIERS
	.align		4
        /*0070*/ 	.byte	0x02, 0x4c
        /*0072*/ 	.byte	0x01
	.zero		1


	//----- nvinfo : EIATTR_MERCURY_ISA_VERSION
	.align		4
        /*0074*/ 	.byte	0x03, 0x5f
        /*0076*/ 	.short	0x0101


	//----- nvinfo : EIATTR_COOP_GROUP_MASK_REGIDS
	.align		4
        /*0078*/ 	.byte	0x04, 0x29
        /*007a*/ 	.short	(.L_1162 - .L_1161)


	//   ....[0]....
.L_1161:
        /*007c*/ 	.word	0xffffffff


	//   ....[1]....
        /*0080*/ 	.word	0xffffffff


	//   ....[2]....
        /*0084*/ 	.word	0xffffffff


	//   ....[3]....
        /*0088*/ 	.word	0xffffffff


	//   ....[4]....
        /*008c*/ 	.word	0xffffffff


	//   ....[5]....
        /*0090*/ 	.word	0xffffffff


	//   ....[6]....
        /*0094*/ 	.word	0xffffffff


	//   ....[7]....
        /*0098*/ 	.word	0xffffffff


	//   ....[8]....
        /*009c*/ 	.word	0xffffffff


	//   ....[9]....
        /*00a0*/ 	.word	0xffffffff


	//   ....[10]....
        /*00a4*/ 	.word	0xffffffff


	//   ....[11]....
        /*00a8*/ 	.word	0xffffffff


	//   ....[12]....
        /*00ac*/ 	.word	0xffffffff


	//   ....[13]....
        /*00b0*/ 	.word	0xffffffff


	//   ....[14]....
        /*00b4*/ 	.word	0xffffffff


	//   ....[15]....
        /*00b8*/ 	.word	0xffffffff


	//   ....[16]....
        /*00bc*/ 	.word	0xffffffff


	//   ....[17]....
        /*00c0*/ 	.word	0xffffffff


	//   ....[18]....
        /*00c4*/ 	.word	0xffffffff


	//   ....[19]....
        /*00c8*/ 	.word	0xffffffff


	//   ....[20]....
        /*00cc*/ 	.word	0xffffffff


	//   ....[21]....
        /*00d0*/ 	.word	0xffffffff


	//   ....[22]....
        /*00d4*/ 	.word	0xffffffff


	//   ....[23]....
        /*00d8*/ 	.word	0xffffffff


	//   ....[24]....
        /*00dc*/ 	.word	0xffffffff


	//   ....[25]....
        /*00e0*/ 	.word	0xffffffff


	//   ....[26]....
        /*00e4*/ 	.word	0xffffffff


	//   ....[27]....
        /*00e8*/ 	.word	0xffffffff


	//   ....[28]....
        /*00ec*/ 	.word	0xffffffff


	//   ....[29]....
        /*00f0*/ 	.word	0xffffffff


	//   ....[30]....
        /*00f4*/ 	.word	0xffffffff


	//   ....[31]....
        /*00f8*/ 	.word	0xffffffff


	//   ....[32]....
        /*00fc*/ 	.word	0xffffffff


	//   ....[33]....
        /*0100*/ 	.word	0xffffffff


	//   ....[34]....
        /*0104*/ 	.word	0xffffffff


	//   ....[35]....
        /*0108*/ 	.word	0xffffffff


	//   ....[36]....
        /*010c*/ 	.word	0xffffffff


	//   ....[37]....
        /*0110*/ 	.word	0xffffffff


	//   ....[38]....
        /*0114*/ 	.word	0xffffffff


	//   ....[39]....
        /*0118*/ 	.word	0xffffffff


	//   ....[40]....
        /*011c*/ 	.word	0xffffffff


	//   ....[41]....
        /*0120*/ 	.word	0xffffffff


	//   ....[42]....
        /*0124*/ 	.word	0xffffffff


	//   ....[43]....
        /*0128*/ 	.word	0xffffffff


	//   ....[44]....
        /*012c*/ 	.word	0xffffffff


	//----- nvinfo : EIATTR_COOP_GROUP_INSTR_OFFSETS
	.align		4
.L_1162:
        /*0130*/ 	.byte	0x04, 0x28
        /*0132*/ 	.short	(.L_1164 - .L_1163)


	//   ....[0]....
.L_1163:
        /*0134*/ 	.word	0x00001460


	//   ....[1]....
        /*0138*/ 	.word	0x00001470


	//   ....[2]....
        /*013c*/ 	.word	0x00001480


	//   ....[3]....
        /*0140*/ 	.word	0x000015d0


	//   ....[4]....
        /*0144*/ 	.word	0x00001600


	//   ....[5]....
        /*0148*/ 	.word	0x00001630


	//   ....[6]....
        /*014c*/ 	.word	0x00001750


	//   ....[7]....
        /*0150*/ 	.word	0x00001770


	//   ....[8]....
        /*0154*/ 	.word	0x00001780


	//   ....[9]....
        /*0158*/ 	.word	0x000018a0


	//   ....[10]....
        /*015c*/ 	.word	0x000018c0


	//   ....[11]....
        /*0160*/ 	.word	0x000018d0


	//   ....[12]....
        /*0164*/ 	.word	0x000019f0


	//   ....[13]....
        /*0168*/ 	.word	0x00001a10


	//   ....[14]....
        /*016c*/ 	.word	0x00001a20


	//   ....[15]....
        /*0170*/ 	.word	0x000021b0


	//   ....[16]....
        /*0174*/ 	.word	0x00002240


	//   ....[17]....
        /*0178*/ 	.word	0x00002270


	//   ....[18]....
        /*017c*/ 	.word	0x00002390


	//   ....[19]....
        /*0180*/ 	.word	0x000023c0


	//   ....[20]....
        /*0184*/ 	.word	0x000023d0


	//   ....[21]....
        /*0188*/ 	.word	0x000024f0


	//   ....[22]....
        /*018c*/ 	.word	0x00002510


	//   ....[23]....
        /*0190*/ 	.word	0x00002520


	//   ....[24]....
        /*0194*/ 	.word	0x00002640


	//   ....[25]....
        /*0198*/ 	.word	0x00002660


	//   ....[26]....
        /*019c*/ 	.word	0x00002670


	//   ....[27]....
        /*01a0*/ 	.word	0x00002790


	//   ....[28]....
        /*01a4*/ 	.word	0x000027b0


	//   ....[29]....
        /*01a8*/ 	.word	0x000027c0


	//   ....[30]....
        /*01ac*/ 	.word	0x00004cc0


	//   ....[31]....
        /*01b0*/ 	.word	0x00004cd0


	//   ....[32]....
        /*01b4*/ 	.word	0x00004ce0


	//   ....[33]....
        /*01b8*/ 	.word	0x00004e30


	//   ....[34]....
        /*01bc*/ 	.word	0x00004e60


	//   ....[35]....
        /*01c0*/ 	.word	0x00004e90


	//   ....[36]....
        /*01c4*/ 	.word	0x00004fb0


	//   ....[37]....
        /*01c8*/ 	.word	0x00004fd0


	//   ....[38]....
        /*01cc*/ 	.word	0x00004fe0


	//   ....[39]....
        /*01d0*/ 	.word	0x00005100


	//   ....[40]....
        /*01d4*/ 	.word	0x00005120


	//   ....[41]....
        /*01d8*/ 	.word	0x00005130


	//   ....[42]....
        /*01dc*/ 	.word	0x00005250


	//   ....[43]....
        /*01e0*/ 	.word	0x00005270


	//   ....[44]....
        /*01e4*/ 	.word	0x00005280


	//----- nvinfo : EIATTR_VRC_CTA_INIT_COUNT
	.align		4
.L_1164:
        /*01e8*/ 	.byte	0x02, 0x4a
	.zero		1
	.zero		1


	//----- nvinfo : EIATTR_EXIT_INSTR_OFFSETS
	.align		4
        /*01ec*/ 	.byte	0x04, 0x1c
        /*01ee*/ 	.short	(.L_1166 - .L_1165)


	//   ....[0]....
.L_1165:
        /*01f0*/ 	.word	0x00000080


	//   ....[1]....
        /*01f4*/ 	.word	0x000000d0


	//   ....[2]....
        /*01f8*/ 	.word	0x00005990


	//   ....[3]....
        /*01fc*/ 	.word	0x00005a80


	//----- nvinfo : EIATTR_MAX_THREADS
	.align		4
.L_1166:
        /*0200*/ 	.byte	0x04, 0x05
        /*0202*/ 	.short	(.L_1168 - .L_1167)
.L_1167:
        /*0204*/ 	.word	0x00000100
        /*0208*/ 	.word	0x00000001
        /*020c*/ 	.word	0x00000001


	//----- nvinfo : EIATTR_CRS_STACK_SIZE
	.align		4
.L_1168:
        /*0210*/ 	.byte	0x04, 0x1e
        /*0212*/ 	.short	(.L_1170 - .L_1169)
.L_1169:
        /*0214*/ 	.word	0x00000000


	//----- nvinfo : EIATTR_CBANK_PARAM_SIZE
	.align		4
.L_1170:
        /*0218*/ 	.byte	0x03, 0x19
        /*021a*/ 	.short	0x0041


	//----- nvinfo : EIATTR_PARAM_CBANK
	.align		4
        /*021c*/ 	.byte	0x04, 0x0a
        /*021e*/ 	.short	(.L_1172 - .L_1171)
	.align		4
.L_1171:
        /*0220*/ 	.word	index@(.nv.constant0._ZN3cub18CUB_300001_SM_10006detail6reduce28DeviceReduceSingleTileKernelINS2_10policy_hubIN4cuda3std3__45tupleIJblEEEjN6thrust24THRUST_300001_SM_1000_NS8cuda_cub9__find_if7functorIS9_EEE10Policy1000ENSB_12zip_iteratorINS8_IJNSD_26transform_input_iterator_tIbNSI_INS8_IJNSB_6detail15normal_iteratorINSB_10device_ptrIiEEEESO_EEEEENSK_22tuple_binary_predicateINS7_4lessIiEEEEEENSB_17counting_iteratorIlNSB_11use_defaultESX_SX_EEEEEEEPS9_jSF_S9_S9_NS7_10__identityEEEvT0_T1_T2_T3_T4_T6_)
        /*0224*/ 	.short	0x0380
        /*0226*/ 	.short	0x0041


	//----- nvinfo : EIATTR_SW_WAR
	.align		4
.L_1172:
        /*0228*/ 	.byte	0x04, 0x36
        /*022a*/ 	.short	(.L_1174 - .L_1173)
.L_1173:
        /*022c*/ 	.word	0x00000008
.L_1174:


//--------------------- .nv.info._ZN3cub18CUB_300001_SM_10006detail6reduce28DeviceReduceSingleTileKernelINS2_10policy_hubIN4cuda3std3__45tupleIJblEEEyN6thrust24THRUST_300001_SM_1000_NS8cuda_cub9__find_if7functorIS9_EEE10Policy1000EPS9_SI_iSF_S9_S9_NS7_10__identityEEEvT0_T1_T2_T3_T4_T6_ --------------------------
	.section	.nv.info._ZN3cub18CUB_300001_SM_10006detail6reduce28DeviceReduceSingleTileKernelINS2_10policy_hubIN4cuda3std3__45tupleIJblEEEyN6thrust24THRUST_300001_SM_1000_NS8cuda_cub9__find_if7functorIS9_EEE10Policy1000EPS9_SI_iSF_S9_S9_NS7_10__identityEEEvT0_T1_T2_T3_T4_T6_,"",@"SHT_CUDA_INFO"
	.sectionflags	@""
	.align	4


	//----- nvinfo : EIATTR_CUDA_API_VERSION
	.align		4
        /*0000*/ 	.byte	0x04, 0x37
        /*0002*/ 	.short	(.L_1176 - .L_1175)
.L_1175:
        /*0004*/ 	.word	0x00000082


	//----- nvinfo : EIATTR_KPARAM_INFO
	.align		4
.L_1176:
        /*0008*/ 	.byte	0x04, 0x17
        /*000a*/ 	.short	(.L_1178 - .L_1177)
.L_1177:
        /*000c*/ 	.word	0x00000000
        /*0010*/ 	.short	0x0005
        /*0012*/ 	.short	0x0028
        /*0014*/ 	.byte	0x00, 0xf0, 0x05, 0x00


	//----- nvinfo : EIATTR_KPARAM_INFO
	.align		4
.L_1178:
        /*0018*/ 	.byte	0x04, 0x17
        /*001a*/ 	.short	(.L_1180 - .L_1179)
.L_1179:
        /*001c*/ 	.word	0x00000000
        /*0020*/ 	.short	0x0004
        /*0022*/ 	.short	0x0018
        /*0024*/ 	.byte	0x00, 0xf0, 0x41, 0x00


	//----- nvinfo : EIATTR_KPARAM_INFO
	.align		4
.L_1180:
        /*0028*/ 	.byte	0x04, 0x17
        /*002a*/ 	.short	(.L_1182 - .L_1181)
.L_1181:
        /*002c*/ 	.word	0x00000000
        /*0030*/ 	.short	0x0003
        /*0032*/ 	.short	0x0014
        /*0034*/ 	.byte	0x00, 0xf0, 0x05, 0x00


	//----- nvinfo : EIATTR_KPARAM_INFO
	.align		4
.L_1182:
        /*0038*/ 	.byte	0x04, 0x17
        /*003a*/ 	.short	(.L_1184 - .L_1183)
.L_1183:
        /*003c*/ 	.word	0x00000000
        /*0040*/ 	.short	0x0002
        /*0042*/ 	.short	0x0010
        /*0044*/ 	.byte	0x00, 0xf0, 0x11, 0x00


	//----- nvinfo : EIATTR_KPARAM_INFO
	.align		4
.L_1184:
        /*0048*/ 	.byte	0x04, 0x17
        /*004a*/ 	.short	(.L_1186 - .L_1185)
.L_1185:
        /*004c*/ 	.word	0x00000000
        /*0050*/ 	.short	0x0001
        /*0052*/ 	.short	0x0008
        /*0054*/ 	.byte	0x00, 0xf5, 0x21, 0x00


	//----- nvinfo : EIATTR_KPARAM_INFO
	.align		4
.L_1186:
        /*0058*/ 	.byte	0x04, 0x17
        /*005a*/ 	.short	(.L_1188 - .L_1187)
.L_1187:
        /*005c*/ 	.word	0x00000000
        /*0060*/ 	.short	0x0000
        /*0062*/ 	.short	0x0000
        /*0064*/ 	.byte	0x00, 0xf5, 0x21, 0x00


	//----- nvinfo : EIATTR_SPARSE_MMA_MASK
	.align		4
.L_1188:
        /*0068*/ 	.byte	0x03, 0x50
        /*006a*/ 	.short	0x0000


	//----- nvinfo : EIATTR_MAXREG_COUNT
	.align		4
        /*006c*/ 	.byte	0x03, 0x1b
        /*006e*/ 	.short	0x00ff


	//----- nvinfo : EIATTR_NUM_BARRIERS
	.align		4
        /*0070*/ 	.byte	0x02, 0x4c
        /*0072*/ 	.byte	0x01
	.zero		1


	//----- nvinfo : EIATTR_MERCURY_ISA_VERSION
	.align		4
        /*0074*/ 	.byte	0x03, 0x5f
        /*0076*/ 	.short	0x0101


	//----- nvinfo : EIATTR_COOP_GROUP_MASK_REGIDS
	.align		4
        /*0078*/ 	.byte	0x04, 0x29
        /*007a*/ 	.short	(.L_1190 - .L_1189)


	//   ....[0]....
.L_1189:
        /*007c*/ 	.word	0xffffffff


	//   ....[1]....
        /*0080*/ 	.word	0xffffffff


	//   ....[2]....
        /*0084*/ 	.word	0xffffffff


	//   ....[3]....
        /*0088*/ 	.word	0xffffffff


	//   ....[4]....
        /*008c*/ 	.word	0xffffffff


	//   ....[5]....
        /*0090*/ 	.word	0xffffffff


	//   ....[6]....
        /*0094*/ 	.word	0xffffffff


	//   ....[7]....
        /*0098*/ 	.word	0xffffffff


	//   ....[8]....
        /*009c*/ 	.word	0xffffffff


	//   ....[9]....
        /*00a0*/ 	.word	0xffffffff


	//   ....[10]....
        /*00a4*/ 	.word	0xffffffff


	//   ....[11]....
        /*00a8*/ 	.word	0xffffffff


	//   ....[12]....
        /*00ac*/ 	.word	0xffffffff


	//   ....[13]....
        /*00b0*/ 	.word	0xffffffff


	//   ....[14]....
        /*00b4*/ 	.word	0xffffffff


	//   ....[15]....
        /*00b8*/ 	.word	0xffffffff


	//   ....[16]....
        /*00bc*/ 	.word	0xffffffff


	//   ....[17]....
        /*00c0*/ 	.word	0xffffffff


	//   ....[18]....
        /*00c4*/ 	.word	0xffffffff


	//   ....[19]....
        /*00c8*/ 	.word	0xffffffff


	//   ....[20]....
        /*00cc*/ 	.word	0xffffffff


	//   ....[21]....
        /*00d0*/ 	.word	0xffffffff


	//   ....[22]....
        /*00d4*/ 	.word	0xffffffff


	//   ....[23]....
        /*00d8*/ 	.word	0xffffffff


	//   ....[24]....
        /*00dc*/ 	.word	0xffffffff


	//   ....[25]....
        /*00e0*/ 	.word	0xffffffff


	//   ....[26]....
        /*00e4*/ 	.word	0xffffffff


	//   ....[27]....
        /*00e8*/ 	.word	0xffffffff


	//   ....[28]....
        /*00ec*/ 	.word	0xffffffff


	//   ....[29]....
        /*00f0*/ 	.word	0xffffffff


	//   ....[30]....
        /*00f4*/ 	.word	0xffffffff


	//   ....[31]....
        /*00f8*/ 	.word	0xffffffff


	//   ....[32]....
        /*00fc*/ 	.word	0xffffffff


	//   ....[33]....
        /*0100*/ 	.word	0xffffffff


	//   ....[34]....
        /*0104*/ 	.word	0xffffffff


	//   ....[35]....
        /*0108*/ 	.word	0xffffffff


	//   ....[36]....
        /*010c*/ 	.word	0xffffffff


	//   ....[37]....
        /*0110*/ 	.word	0xffffffff


	//   ....[38]....
        /*0114*/ 	.word	0xffffffff


	//   ....[39]....
        /*0118*/ 	.word	0xffffffff


	//   ....[40]....
        /*011c*/ 	.word	0xffffffff


	//   ....[41]....
        /*0120*/ 	.word	0xffffffff


	//   ....[42]....
        /*0124*/ 	.word	0xffffffff


	//   ....[43]....
        /*0128*/ 	.word	0xffffffff


	//   ....[44]....
        /*012c*/ 	.word	0xffffffff


	//----- nvinfo : EIATTR_COOP_GROUP_INSTR_OFFSETS
	.align		4
.L_1190:
        /*0130*/ 	.byte	0x04, 0x28
        /*0132*/ 	.short	(.L_1192 - .L_1191)


	//   ....[0]....
.L_1191:
        /*0134*/ 	.word	0x000007d0


	//   ....[1]....
        /*0138*/ 	.word	0x000007e0


	//   ....[2]....
        /*013c*/ 	.word	0x000007f0


	//   ....[3]....
        /*0140*/ 	.word	0x00000940


	//   ....[4]....
        /*0144*/ 	.word	0x00000970


	//   ....[5]....
        /*0148*/ 	.word	0x000009a0


	//   ....[6]....
        /*014c*/ 	.word	0x00000ac0


	//   ....[7]....
        /*0150*/ 	.word	0x00000ae0


	//   ....[8]....
        /*0154*/ 	.word	0x00000af0


	//   ....[9]....
        /*0158*/ 	.word	0x00000c10


	//   ....[10]....
        /*015c*/ 	.word	0x00000c30


	//   ....[11]....
        /*0160*/ 	.word	0x00000c40


	//   ....[12]....
        /*0164*/ 	.word	0x00000d60


	//   ....[13]....
        /*0168*/ 	.word	0x00000d80


	//   ....[14]....
        /*016c*/ 	.word	0x00000d90


	//   ....[15]....
        /*0170*/ 	.word	0x00001520


	//   ....[16]....
        /*0174*/ 	.word	0x000015b0


	//   ....[17]....
        /*0178*/ 	.word	0x000015e0


	//   ....[18]....
        /*017c*/ 	.word	0x00001700


	//   ....[19]....
        /*0180*/ 	.word	0x00001730


	//   ....[20]....
        /*0184*/ 	.word	0x00001740


	//   ....[21]....
        /*0188*/ 	.word	0x00001860


	//   ....[22]....
        /*018c*/ 	.word	0x00001880


	//   ....[23]....
        /*0190*/ 	.word	0x00001890


	//   ....[24]....
        /*0194*/ 	.word	0x000019b0


	//   ....[25]....
        /*0198*/ 	.word	0x000019d0


	//   ....[26]....
        /*019c*/ 	.word	0x000019e0


	//   ....[27]....
        /*01a0*/ 	.word	0x00001b00


	//   ....[28]....
        /*01a4*/ 	.word	0x00001b20


	//   ....[29]....
        /*01a8*/ 	.word	0x00001b30


	//   ....[30]....
        /*01ac*/ 	.word	0x000031b0


	//   ....[31]....
        /*01b0*/ 	.word	0x000031c0


	//   ....[32]....
        /*01b4*/ 	.word	0x000031d0


	//   ....[33]....
        /*01b8*/ 	.word	0x00003320


	//   ....[34]....
        /*01bc*/ 	.word	0x00003350


	//   ....[35]....
        /*01c0*/ 	.word	0x00003380


	//   ....[36]....
        /*01c4*/ 	.word	0x000034a0


	//   ....[37]....
        /*01c8*/ 	.word	0x000034c0


	//   ....[38]....
        /*01cc*/ 	.word	0x000034d0


	//   ....[39]....
        /*01d0*/ 	.word	0x000035f0


	//   ....[40]....
        /*01d4*/ 	.word	0x00003610


	//   ....[41]....
        /*01d8*/ 	.word	0x00003620


	//   ....[42]....
        /*01dc*/ 	.word	0x00003740


	//   ....[43]....
        /*01e0*/ 	.word	0x00003760


	//   ....[44]....
        /*01e4*/ 	.word	0x00003770


	//----- nvinfo : EIATTR_VRC_CTA_INIT_COUNT
	.align		4
.L_1192:
        /*01e8*/ 	.byte	0x02, 0x4a
	.zero		1
	.zero		1


	//----- nvinfo : EIATTR_EXIT_INSTR_OFFSETS
	.align		4
        /*01ec*/ 	.byte	0x04, 0x1c
        /*01ee*/ 	.short	(.L_1194 - .L_1193)


	//   ....[0]....
.L_1193:
        /*01f0*/ 	.word	0x00000080


	//   ....[1]....
        /*01f4*/ 	.word	0x000000d0


	//   ....[2]....
        /*01f8*/ 	.word	0x00003e80


	//   ....[3]....
        /*01fc*/ 	.word	0x00003f70


	//----- nvinfo : EIATTR_MAX_THREADS
	.align		4
.L_1194:
        /*0200*/ 	.byte	0x04, 0x05
        /*0202*/ 	.short	(.L_1196 - .L_1195)
.L_1195:
        /*0204*/ 	.word	0x00000100
        /*0208*/ 	.word	0x00000001
        /*020c*/ 	.word	0x00000001


	//----- nvinfo : EIATTR_CRS_STACK_SIZE
	.align		4
.L_1196:
        /*0210*/ 	.byte	0x04, 0x1e
        /*0212*/ 	.short	(.L_1198 - .L_1197)
.L_1197:
        /*0214*/ 	.word	0x00000000


	//----- nvinfo : EIATTR_CBANK_PARAM_SIZE
	.align		4
.L_1198:
        /*0218*/ 	.byte	0x03, 0x19
        /*021a*/ 	.short	0x0029


	//----- nvinfo : EIATTR_PARAM_CBANK
	.align		4
        /*021c*/ 	.byte	0x04, 0x0a
        /*021e*/ 	.short	(.L_1200 - .L_1199)
	.align		4
.L_1199:
        /*0220*/ 	.word	index@(.nv.constant0._ZN3cub18CUB_300001_SM_10006detail6reduce28DeviceReduceSingleTileKernelINS2_10policy_hubIN4cuda3std3__45tupleIJblEEEyN6thrust24THRUST_300001_SM_1000_NS8cuda_cub9__find_if7functorIS9_EEE10Policy1000EPS9_SI_iSF_S9_S9_NS7_10__identityEEEvT0_T1_T2_T3_T4_T6_)
        /*0224*/ 	.short	0x0380
        /*0226*/ 	.short	0x0029


	//----- nvinfo : EIATTR_SW_WAR
	.align		4
.L_1200:
        /*0228*/ 	.byte	0x04, 0x36
        /*022a*/ 	.short	(.L_1202 - .L_1201)
.L_1201:
        /*022c*/ 	.word	0x00000008
.L_1202:


//--------------------- .nv.info._ZN3cub18CUB_300001_SM_10006detail6reduce18DeviceReduceKernelINS2_10policy_hubIN4cuda3std3__45tupleIJblEEEyN6thrust24THRUST_300001_SM_1000_NS8cuda_cub9__find_if7functorIS9_EEE10Policy1000ENSB_12zip_iteratorINS8_IJNSD_26transform_input_iterator_tIbNSI_INS8_IJNSB_6detail15normal_iteratorINSB_10device_ptrIjEEEESO_EEEEENSK_22tuple_binary_predicateINS7_4lessIjEEEEEENSB_17counting_iteratorIlNSB_11use_defaultESX_SX_EEEEEEEySF_S9_NS7_10__identityEEEvT0_PT3_T1_NS0_13GridEvenShareIS15_EET2_T4_ --------------------------
	.section	.nv.info._ZN3cub18CUB_300001_SM_10006detail6reduce18DeviceReduceKernelINS2_10policy_hubIN4cuda3std3__45tupleIJblEEEyN6thrust24THRUST_300001_SM_1000_NS8cuda_cub9__find_if7functorIS9_EEE10Policy1000ENSB_12zip_iteratorINS8_IJNSD_26transform_input_iterator_tIbNSI_INS8_IJNSB_6detail15normal_iteratorINSB_10device_ptrIjEEEESO_EEEEENSK_22tuple_binary_predicateINS7_4lessIjEEEEEENSB_17counting_iteratorIlNSB_11use_defaultESX_SX_EEEEEEEySF_S9_NS7_10__identityEEEvT0_PT3_T1_NS0_13GridEvenShareIS15_EET2_T4_,"",@"SHT_CUDA_INFO"
	.sectionflags	@""
	.align	4


	//----- nvinfo : EIATTR_CUDA_API_VERSION
	.align		4
        /*0000*/ 	.byte	0x04, 0x37
        /*0002*/ 	.short	(.L_1204 - .L_1203)
.L_1203:
        /*0004*/ 	.word	0x00000082


	//----- nvinfo : EIATTR_KPARAM_INFO
	.align		4
.L_1204:
        /*0008*/ 	.byte	0x04, 0x17
        /*000a*/ 	.short	(.L_1206 - .L_1205)
.L_1205:
        /*000c*/ 	.word	0x00000000
        /*0010*/ 	.short	0x0005
        /*0012*/ 	.short	0x0079
        /*0014*/ 	.byte	0x00, 0xf0, 0x05, 0x00


	//----- nvinfo : EIATTR_KPARAM_INFO
	.align		4
.L_1206:
        /*0018*/ 	.byte	0x04, 0x17
        /*001a*/ 	.short	(.L_1208 - .L_1207)
.L_1207:
        /*001c*/ 	.word	0x00000000
        /*0020*/ 	.short	0x0004
        /*0022*/ 	.short	0x0078
        /*0024*/ 	.byte	0x00, 0xf0, 0x05, 0x00


	//----- nvinfo : EIATTR_KPARAM_INFO
	.align		4
.L_1208:
        /*0028*/ 	.byte	0x04, 0x17
        /*002a*/ 	.short	(.L_1210 - .L_1209)
.L_1209:
        /*002c*/ 	.word	0x00000000
        /*0030*/ 	.short	0x0003
        /*0032*/ 	.short	0x0030
        /*0034*/ 	.byte	0x00, 0xf0, 0x21, 0x01


	//----- nvinfo : EIATTR_KPARAM_INFO
	.align		4
.L_1210:
        /*0038*/ 	.byte	0x04, 0x17
        /*003a*/ 	.short	(.L_1212 - .L_1211)
.L_1211:
        /*003c*/ 	.word	0x00000000
        /*0040*/ 	.short	0x0002
        /*0042*/ 	.short	0x0028
        /*0044*/ 	.byte	0x00, 0xf0, 0x21, 0x00


	//----- nvinfo : EIATTR_KPARAM_INFO
	.align		4
.L_1212:
        /*0048*/ 	.byte	0x04, 0x17
        /*004a*/ 	.short	(.L_1214 - .L_1213)
.L_1213:
        /*004c*/ 	.word	0x00000000
        /*0050*/ 	.short	0x0001
        /*0052*/ 	.short	0x0020
        /*0054*/ 	.byte	0x00, 0xf5, 0x21, 0x00


	//----- nvinfo : EIATTR_KPARAM_INFO
	.align		4
.L_1214:
        /*0058*/ 	.byte	0x04, 0x17
        /*005a*/ 	.short	(.L_1216 - .L_1215)
.L_1215:
        /*005c*/ 	.word	0x00000000
        /*0060*/ 	.short	0x0000
        /*0062*/ 	.short	0x0000
        /*0064*/ 	.byte	0x00, 0xf0, 0x81, 0x00


	//----- nvinfo : EIATTR_SPARSE_MMA_MASK
	.align		4
.L_1216:
        /*0068*/ 	.byte	0x03, 0x50
        /*006a*/ 	.short	0x0000


	//----- nvinfo : EIATTR_MAXREG_COUNT
	.align		4
        /*006c*/ 	.byte	0x03, 0x1b
        /*006e*/ 	.short	0x00ff


	//----- nvinfo : EIATTR_NUM_BARRIERS
	.align		4
        /*0070*/ 	.byte	0x02, 0x4c
        /*0072*/ 	.byte	0x01
	.zero		1


	//----- nvinfo : EIATTR_MERCURY_ISA_VERSION
	.align		4
        /*0074*/ 	.byte	0x03, 0x5f
        /*0076*/ 	.short	0x0101


	//----- nvinfo : EIATTR_COOP_GROUP_MASK_REGIDS
	.align		4
        /*0078*/ 	.byte	0x04, 0x29
        /*007a*/ 	.short	(.L_1218 - .L_1217)


	//   ....[0]....
.L_1217:
        /*007c*/ 	.word	0xffffffff


	//   ....[1]....
        /*0080*/ 	.word	0xffffffff


	//   ....[2]....
        /*0084*/ 	.word	0xffffffff


	//   ....[3]....
        /*0088*/ 	.word	0xffffffff


	//   ....[4]....
        /*008c*/ 	.word	0xffffffff


	//   ....[5]....
        /*0090*/ 	.word	0xffffffff


	//   ....[6]....
        /*0094*/ 	.word	0xffffffff


	//   ....[7]....
        /*0098*/ 	.word	0xffffffff


	//   ....[8]....
        /*009c*/ 	.word	0xffffffff


	//   ....[9]....
        /*00a0*/ 	.word	0xffffffff


	//   ....[10]....
        /*00a4*/ 	.word	0xffffffff


	//   ....[11]....
        /*00a8*/ 	.word	0xffffffff


	//   ....[12]....
        /*00ac*/ 	.word	0xffffffff


	//   ....[13]....
        /*00b0*/ 	.word	0xffffffff


	//   ....[14]....
        /*00b4*/ 	.word	0xffffffff


	//   ....[15]....
        /*00b8*/ 	.word	0xffffffff


	//   ....[16]....
        /*00bc*/ 	.word	0xffffffff


	//   ....[17]....
        /*00c0*/ 	.word	0xffffffff


	//   ....[18]....
        /*00c4*/ 	.word	0xffffffff


	//   ....[19]....
        /*00c8*/ 	.word	0xffffffff


	//   ....[20]....
        /*00cc*/ 	.word	0xffffffff


	//   ....[21]....
        /*00d0*/ 	.word	0xffffffff


	//   ....[22]....
        /*00d4*/ 	.word	0xffffffff


	//   ....[23]....
        /*00d8*/ 	.word	0xffffffff


	//   ....[24]....
        /*00dc*/ 	.word	0xffffffff


	//   ....[25]....
        /*00e0*/ 	.word	0xffffffff


	//   ....[26]....
        /*00e4*/ 	.word	0xffffffff


	//   ....[27]....
        /*00e8*/ 	.word	0xffffffff


	//   ....[28]....
        /*00ec*/ 	.word	0xffffffff


	//   ....[29]....
        /*00f0*/ 	.word	0xffffffff


	//   ....[30]....
        /*00f4*/ 	.word	0xffffffff


	//   ....[31]....
        /*00f8*/ 	.word	0xffffffff


	//   ....[32]....
        /*00fc*/ 	.word	0xffffffff


	//   ....[33]....
        /*0100*/ 	.word	0xffffffff


	//   ....[34]....
        /*0104*/ 	.word	0xffffffff


	//   ....[35]....
        /*0108*/ 	.word	0xffffffff


	//   ....[36]....
        /*010c*/ 	.word	0xffffffff


	//   ....[37]....
        /*0110*/ 	.word	0xffffffff


	//   ....[38]....
        /*0114*/ 	.word	0xffffffff


	//   ....[39]....
        /*0118*/ 	.word	0xffffffff


	//   ....[40]....
        /*011c*/ 	.word	0xffffffff


	//   ....[41]....
        /*0120*/ 	.word	0xffffffff


	//   ....[42]....
        /*0124*/ 	.word	0xffffffff


	//   ....[43]....
        /*0128*/ 	.word	0xffffffff


	//   ....[44]....
        /*012c*/ 	.word	0xffffffff


	//----- nvinfo : EIATTR_COOP_GROUP_INSTR_OFFSETS
	.align		4
.L_1218:
        /*0130*/ 	.byte	0x04, 0x28
        /*0132*/ 	.short	(.L_1220 - .L_1219)


	//   ....[0]....
.L_1219:
        /*0134*/ 	.word	0x00001720


	//   ....[1]....
        /*0138*/ 	.word	0x00001730


	//   ....[2]....
        /*013c*/ 	.word	0x00001740


	//   ....[3]....
        /*0140*/ 	.word	0x00001890


	//   ....[4]....
        /*0144*/ 	.word	0x000018c0


	//   ....[5]....
        /*0148*/ 	.word	0x000018f0


	//   ....[6]....
        /*014c*/ 	.word	0x00001a10


	//   ....[7]....
        /*0150*/ 	.word	0x00001a30


	//   ....[8]....
        /*0154*/ 	.word	0x00001a40


	//   ....[9]....
        /*0158*/ 	.word	0x00001b60


	//   ....[10]....
        /*015c*/ 	.word	0x00001b80


	//   ....[11]....
        /*0160*/ 	.word	0x00001b90


	//   ....[12]....
        /*0164*/ 	.word	0x00001cb0


	//   ....[13]....
        /*0168*/ 	.word	0x00001cd0


	//   ....[14]....
        /*016c*/ 	.word	0x00001ce0


	//   ....[15]....
        /*0170*/ 	.word	0x00002470


	//   ....[16]....
        /*0174*/ 	.word	0x00002500


	//   ....[17]....
        /*0178*/ 	.word	0x00002530


	//   ....[18]....
        /*017c*/ 	.word	0x00002650


	//   ....[19]....
        /*0180*/ 	.word	0x00002680


	//   ....[20]....
        /*0184*/ 	.word	0x00002690


	//   ....[21]....
        /*0188*/ 	.word	0x000027b0


	//   ....[22]....
        /*018c*/ 	.word	0x000027d0


	//   ....[23]....
        /*0190*/ 	.word	0x000027e0


	//   ....[24]....
        /*0194*/ 	.word	0x00002900


	//   ....[25]....
        /*0198*/ 	.word	0x00002920


	//   ....[26]....
        /*019c*/ 	.word	0x00002930


	//   ....[27]....
        /*01a0*/ 	.word	0x00002a50


	//   ....[28]....
        /*01a4*/ 	.word	0x00002a70


	//   ....[29]....
        /*01a8*/ 	.word	0x00002a80


	//   ....[30]....
        /*01ac*/ 	.word	0x000050d0


	//   ....[31]....
        /*01b0*/ 	.word	0x000050e0


	//   ....[32]....
        /*01b4*/ 	.word	0x000050f0


	//   ....[33]....
        /*01b8*/ 	.word	0x00005230


	//   ....[34]....
        /*01bc*/ 	.word	0x00005260


	//   ....[35]....
        /*01c0*/ 	.word	0x00005290


	//   ....[36]....
        /*01c4*/ 	.word	0x000053c0


	//   ....[37]....
        /*01c8*/ 	.word	0x000053e0


	//   ....[38]....
        /*01cc*/ 	.word	0x000053f0


	//   ....[39]....
        /*01d0*/ 	.word	0x00005510


	//   ....[40]....
        /*01d4*/ 	.word	0x00005530


	//   ....[41]....
        /*01d8*/ 	.word	0x00005540


	//   ....[42]....
        /*01dc*/ 	.word	0x00005660


	//   ....[43]....
        /*01e0*/ 	.word	0x00005680


	//   ....[44]....
        /*01e4*/ 	.word	0x00005690


	//----- nvinfo : EIATTR_VRC_CTA_INIT_COUNT
	.align		4
.L_1220:
        /*01e8*/ 	.byte	0x02, 0x4a
	.zero		1
	.zero		1


	//----- nvinfo : EIATTR_EXIT_INSTR_OFFSETS
	.align		4
        /*01ec*/ 	.byte	0x04, 0x1c
        /*01ee*/ 	.short	(.L_1222 - .L_1221)


	//   ....[0]....
.L_1221:
        /*01f0*/ 	.word	0x00005da0


	//   ....[1]....
        /*01f4*/ 	.word	0x00005df0


	//----- nvinfo : EIATTR_MAX_THREADS
	.align		4
.L_1222:
        /*01f8*/ 	.byte	0x04, 0x05
        /*01fa*/ 	.short	(.L_1224 - .L_1223)
.L_1223:
        /*01fc*/ 	.word	0x00000100
        /*0200*/ 	.word	0x00000001
        /*0204*/ 	.word	0x00000001


	//----- nvinfo : EIATTR_CRS_STACK_SIZE
	.align		4
.L_1224:
        /*0208*/ 	.byte	0x04, 0x1e
        /*020a*/ 	.short	(.L_1226 - .L_1225)
.L_1225:
        /*020c*/ 	.word	0x00000000


	//----- nvinfo : EIATTR_CBANK_PARAM_SIZE
	.align		4
.L_1226:
        /*0210*/ 	.byte	0x03, 0x19
        /*0212*/ 	.short	0x007a


	//----- nvinfo : EIATTR_PARAM_CBANK
	.align		4
        /*0214*/ 	.byte	0x04, 0x0a
        /*0216*/ 	.short	(.L_1228 - .L_1227)
	.align		4
.L_1227:
        /*0218*/ 	.word	index@(.nv.constant0._ZN3cub18CUB_300001_SM_10006detail6reduce18DeviceReduceKernelINS2_10policy_hubIN4cuda3std3__45tupleIJblEEEyN6thrust24THRUST_300001_SM_1000_NS8cuda_cub9__find_if7functorIS9_EEE10Policy1000ENSB_12zip_iteratorINS8_IJNSD_26transform_input_iterator_tIbNSI_INS8_IJNSB_6detail15normal_iteratorINSB_10device_ptrIjEEEESO_EEEEENSK_22tuple_binary_predicateINS7_4lessIjEEEEEENSB_17counting_iteratorIlNSB_11use_defaultESX_SX_EEEEEEEySF_S9_NS7_10__identityEEEvT0_PT3_T1_NS0_13GridEvenShareIS15_EET2_T4_)
        /*021c*/ 	.short	0x0380
        /*021e*/ 	.short	0x007a


	//----- nvinfo : EIATTR_SW_WAR
	.align		4
.L_1228:
        /*0220*/ 	.byte	0x04, 0x36
        /*0222*/ 	.short	(.L_1230 - .L_1229)
.L_1229:
        /*0224*/ 	.word	0x00000008
.L_1230:


//--------------------- .nv.info._ZN3cub18CUB_300001_SM_10006detail6reduce28DeviceReduceSingleTileKernelINS2_10policy_hubIN4cuda3std3__45tupleIJblEEEyN6thrust24THRUST_300001_SM_1000_NS8cuda_cub9__find_if7functorIS9_EEE10Policy1000ENSB_12zip_iteratorINS8_IJNSD_26transform_input_iterator_tIbNSI_INS8_IJNSB_6detail15normal_iteratorINSB_10device_ptrIjEEEESO_EEEEENSK_22tuple_binary_predicateINS7_4lessIjEEEEEENSB_17counting_iteratorIlNSB_11use_defaultESX_SX_EEEEEEEPS9_ySF_S9_S9_NS7_10__identityEEEvT0_T1_T2_T3_T4_T6_ --------------------------
	.section	.nv.info._ZN3cub18CUB_300001_SM_10006detail6reduce28DeviceReduceSingleTileKernelINS2_10policy_hubIN4cuda3std3__45tupleIJblEEEyN6thrust24THRUST_300001_SM_1000_NS8cuda_cub9__find_if7functorIS9_EEE10Policy1000ENSB_12zip_iteratorINS8_IJNSD_26transform_input_iterator_tIbNSI_INS8_IJNSB_6detail15normal_iteratorINSB_10device_ptrIjEEEESO_EEEEENSK_22tuple_binary_predicateINS7_4lessIjEEEEEENSB_17counting_iteratorIlNSB_11use_defaultESX_SX_EEEEEEEPS9_ySF_S9_S9_NS7_10__identityEEEvT0_T1_T2_T3_T4_T6_,"",@"SHT_CUDA_INFO"
	.sectionflags	@""
	.align	4


	//----- nvinfo : EIATTR_CUDA_API_VERSION
	.align		4
        /*0000*/ 	.byte	0x04, 0x37
        /*0002*/ 	.short	(.L_1232 - .L_1231)
.L_1231:
        /*0004*/ 	.word	0x00000082


	//----- nvinfo : EIATTR_KPARAM_INFO
	.align		4
.L_1232:
        /*0008*/ 	.byte	0x04, 0x17
        /*000a*/ 	.short	(.L_1234 - .L_1233)
.L_1233:
        /*000c*/ 	.word	0x00000000
        /*0010*/ 	.short	0x0005
        /*0012*/ 	.short	0x0048
        /*0014*/ 	.byte	0x00, 0xf0, 0x05, 0x00


	//----- nvinfo : EIATTR_KPARAM_INFO
	.align		4
.L_1234:
        /*0018*/ 	.byte	0x04, 0x17
        /*001a*/ 	.short	(.L_1236 - .L_1235)
.L_1235:
        /*001c*/ 	.word	0x00000000
        /*0020*/ 	.short	0x0004
        /*0022*/ 	.short	0x0038
        /*0024*/ 	.byte	0x00, 0xf0, 0x41, 0x00


	//----- nvinfo : EIATTR_KPARAM_INFO
	.align		4
.L_1236:
        /*0028*/ 	.byte	0x04, 0x17
        /*002a*/ 	.short	(.L_1238 - .L_1237)
.L_1237:
        /*002c*/ 	.word	0x00000000
        /*0030*/ 	.short	0x0003
        /*0032*/ 	.short	0x0030
        /*0034*/ 	.byte	0x00, 0xf0, 0x05, 0x00


	//----- nvinfo : EIATTR_KPARAM_INFO
	.align		4
.L_1238:
        /*0038*/ 	.byte	0x04, 0x17
        /*003a*/ 	.short	(.L_1240 - .L_1239)
.L_1239:
        /*003c*/ 	.word	0x00000000
        /*0040*/ 	.short	0x0002
        /*0042*/ 	.short	0x0028
        /*0044*/ 	.byte	0x00, 0xf0, 0x21, 0x00


	//----- nvinfo : EIATTR_KPARAM_INFO
	.align		4
.L_1240:
        /*0048*/ 	.byte	0x04, 0x17
        /*004a*/ 	.short	(.L_1242 - .L_1241)
.L_1241:
        /*004c*/ 	.word	0x00000000
        /*0050*/ 	.short	0x0001
        /*0052*/ 	.short	0x0020
        /*0054*/ 	.byte	0x00, 0xf5, 0x21, 0x00


	//----- nvinfo : EIATTR_KPARAM_INFO
	.align		4
.L_1242:
        /*0058*/ 	.byte	0x04, 0x17
        /*005a*/ 	.short	(.L_1244 - .L_1243)
.L_1243:
        /*005c*/ 	.word	0x00000000
        /*0060*/ 	.short	0x0000
        /*0062*/ 	.short	0x0000
        /*0064*/ 	.byte	0x00, 0xf0, 0x81, 0x00


	//----- nvinfo : EIATTR_SPARSE_MMA_MASK
	.align		4
.L_1244:
        /*0068*/ 	.byte	0x03, 0x50
        /*006a*/ 	.short	0x0000


	//----- nvinfo : EIATTR_MAXREG_COUNT
	.align		4
        /*006c*/ 	.byte	0x03, 0x1b
        /*006e*/ 	.short	0x00ff


	//----- nvinfo : EIATTR_NUM_BARRIERS
	.align		4
        /*0070*/ 	.byte	0x02, 0x4c
        /*0072*/ 	.byte	0x01
	.zero		1


	//----- nvinfo : EIATTR_MERCURY_ISA_VERSION
	.align		4
        /*0074*/ 	.byte	0x03, 0x5f
        /*0076*/ 	.short	0x0101


	//----- nvinfo : EIATTR_COOP_GROUP_MASK_REGIDS
	.align		4
        /*0078*/ 	.byte	0x04, 0x29
        /*007a*/ 	.short	(.L_1246 - .L_1245)


	//   ....[0]....
.L_1245:
        /*007c*/ 	.word	0xffffffff


	//   ....[1]....
        /*0080*/ 	.word	0xffffffff


	//   ....[2]....
        /*0084*/ 	.word	0xffffffff


	//   ....[3]....
        /*0088*/ 	.word	0xffffffff


	//   ....[4]....
        /*008c*/ 	.word	0xffffffff


	//   ....[5]....
        /*0090*/ 	.word	0xffffffff


	//   ....[6]....
        /*0094*/ 	.word	0xffffffff


	//   ....[7]....
        /*0098*/ 	.word	0xffffffff


	//   ....[8]....
        /*009c*/ 	.word	0xffffffff


	//   ....[9]....
        /*00a0*/ 	.word	0xffffffff


	//   ....[10]....
        /*00a4*/ 	.word	0xffffffff


	//   ....[11]....
        /*00a8*/ 	.word	0xffffffff


	//   ....[12]....
        /*00ac*/ 	.word	0xffffffff


	//   ....[13]....
        /*00b0*/ 	.word	0xffffffff


	//   ....[14]....
        /*00b4*/ 	.word	0xffffffff


	//   ....[15]....
        /*00b8*/ 	.word	0xffffffff


	//   ....[16]....
        /*00bc*/ 	.word	0xffffffff


	//   ....[17]....
        /*00c0*/ 	.word	0xffffffff


	//   ....[18]....
        /*00c4*/ 	.word	0xffffffff


	//   ....[19]....
        /*00c8*/ 	.word	0xffffffff


	//   ....[20]....
        /*00cc*/ 	.word	0xffffffff


	//   ....[21]....
        /*00d0*/ 	.word	0xffffffff


	//   ....[22]....
        /*00d4*/ 	.word	0xffffffff


	//   ....[23]....
        /*00d8*/ 	.word	0xffffffff


	//   ....[24]....
        /*00dc*/ 	.word	0xffffffff


	//   ....[25]....
        /*00e0*/ 	.word	0xffffffff


	//   ....[26]....
        /*00e4*/ 	.word	0xffffffff


	//   ....[27]....
        /*00e8*/ 	.word	0xffffffff


	//   ....[28]....
        /*00ec*/ 	.word	0xffffffff


	//   ....[29]....
        /*00f0*/ 	.word	0xffffffff


	//   ....[30]....
        /*00f4*/ 	.word	0xffffffff


	//   ....[31]....
        /*00f8*/ 	.word	0xffffffff


	//   ....[32]....
        /*00fc*/ 	.word	0xffffffff


	//   ....[33]....
        /*0100*/ 	.word	0xffffffff


	//   ....[34]....
        /*0104*/ 	.word	0xffffffff


	//   ....[35]....
        /*0108*/ 	.word	0xffffffff


	//   ....[36]....
        /*010c*/ 	.word	0xffffffff


	//   ....[37]....
        /*0110*/ 	.word	0xffffffff


	//   ....[38]....
        /*0114*/ 	.word	0xffffffff


	//   ....[39]....
        /*0118*/ 	.word	0xffffffff


	//   ....[40]....
        /*011c*/ 	.word	0xffffffff


	//   ....[41]....
        /*0120*/ 	.word	0xffffffff


	//   ....[42]....
        /*0124*/ 	.word	0xffffffff


	//   ....[43]....
        /*0128*/ 	.word	0xffffffff


	//   ....[44]....
        /*012c*/ 	.word	0xffffffff


	//----- nvinfo : EIATTR_COOP_GROUP_INSTR_OFFSETS
	.align		4
.L_1246:
        /*0130*/ 	.byte	0x04, 0x28
        /*0132*/ 	.short	(.L_1248 - .L_1247)


	//   ....[0]....
.L_1247:
        /*0134*/ 	.word	0x00001490


	//   ....[1]....
        /*0138*/ 	.word	0x000014a0


	//   ....[2]....
        /*013c*/ 	.word	0x000014b0


	//   ....[3]....
        /*0140*/ 	.word	0x00001600


	//   ....[4]....
        /*0144*/ 	.word	0x00001630


	//   ....[5]....
        /*0148*/ 	.word	0x00001660


	//   ....[6]....
        /*014c*/ 	.word	0x00001780


	//   ....[7]....
        /*0150*/ 	.word	0x000017a0


	//   ....[8]....
        /*0154*/ 	.word	0x000017b0


	//   ....[9]....
        /*0158*/ 	.word	0x000018d0


	//   ....[10]....
        /*015c*/ 	.word	0x000018f0


	//   ....[11]....
        /*0160*/ 	.word	0x00001900


	//   ....[12]....
        /*0164*/ 	.word	0x00001a20


	//   ....[13]....
        /*0168*/ 	.word	0x00001a40


	//   ....[14]....
        /*016c*/ 	.word	0x00001a50


	//   ....[15]....
        /*0170*/ 	.word	0x000021d0


	//   ....[16]....
        /*0174*/ 	.word	0x00002260


	//   ....[17]....
        /*0178*/ 	.word	0x00002290


	//   ....[18]....
        /*017c*/ 	.word	0x000023b0


	//   ....[19]....
        /*0180*/ 	.word	0x000023e0


	//   ....[20]....
        /*0184*/ 	.word	0x000023f0


	//   ....[21]....
        /*0188*/ 	.word	0x00002510


	//   ....[22]....
        /*018c*/ 	.word	0x00002530


	//   ....[23]....
        /*0190*/ 	.word	0x00002540


	//   ....[24]....
        /*0194*/ 	.word	0x00002660


	//   ....[25]....
        /*0198*/ 	.word	0x00002680


	//   ....[26]....
        /*019c*/ 	.word	0x00002690


	//   ....[27]....
        /*01a0*/ 	.word	0x000027b0


	//   ....[28]....
        /*01a4*/ 	.word	0x000027d0


	//   ....[29]....
        /*01a8*/ 	.word	0x000027e0


	//   ....[30]....
        /*01ac*/ 	.word	0x00004d20


	//   ....[31]....
        /*01b0*/ 	.word	0x00004d30


	//   ....[32]....
        /*01b4*/ 	.word	0x00004d40


	//   ....[33]....
        /*01b8*/ 	.word	0x00004e90


	//   ....[34]....
        /*01bc*/ 	.word	0x00004ec0


	//   ....[35]....
        /*01c0*/ 	.word	0x00004ef0


	//   ....[36]....
        /*01c4*/ 	.word	0x00005010


	//   ....[37]....
        /*01c8*/ 	.word	0x00005030


	//   ....[38]....
        /*01cc*/ 	.word	0x00005040


	//   ....[39]....
        /*01d0*/ 	.word	0x00005160


	//   ....[40]....
        /*01d4*/ 	.word	0x00005180


	//   ....[41]....
        /*01d8*/ 	.word	0x00005190


	//   ....[42]....
        /*01dc*/ 	.word	0x000052b0


	//   ....[43]....
        /*01e0*/ 	.word	0x000052d0


	//   ....[44]....
        /*01e4*/ 	.word	0x000052e0


	//----- nvinfo : EIATTR_VRC_CTA_INIT_COUNT
	.align		4
.L_1248:
        /*01e8*/ 	.byte	0x02, 0x4a
	.zero		1
	.zero		1


	//----- nvinfo : EIATTR_EXIT_INSTR_OFFSETS
	.align		4
        /*01ec*/ 	.byte	0x04, 0x1c
        /*01ee*/ 	.short	(.L_1250 - .L_1249)


	//   ....[0]....
.L_1249:
        /*01f0*/ 	.word	0x00000090


	//   ....[1]....
        /*01f4*/ 	.word	0x000000e0


	//   ....[2]....
        /*01f8*/ 	.word	0x000059e0


	//   ....[3]....
        /*01fc*/ 	.word	0x00005ad0


	//----- nvinfo : EIATTR_MAX_THREADS
	.align		4
.L_1250:
        /*0200*/ 	.byte	0x04, 0x05
        /*0202*/ 	.short	(.L_1252 - .L_1251)
.L_1251:
        /*0204*/ 	.word	0x00000100
        /*0208*/ 	.word	0x00000001
        /*020c*/ 	.word	0x00000001


	//----- nvinfo : EIATTR_CRS_STACK_SIZE
	.align		4
.L_1252:
        /*0210*/ 	.byte	0x04, 0x1e
        /*0212*/ 	.short	(.L_1254 - .L_1253)
.L_1253:
        /*0214*/ 	.word	0x00000000


	//----- nvinfo : EIATTR_CBANK_PARAM_SIZE
	.align		4
.L_1254:
        /*0218*/ 	.byte	0x03, 0x19
        /*021a*/ 	.short	0x0049


	//----- nvinfo : EIATTR_PARAM_CBANK
	.align		4
        /*021c*/ 	.byte	0x04, 0x0a
        /*021e*/ 	.short	(.L_1256 - .L_1255)
	.align		4
.L_1255:
        /*0220*/ 	.word	index@(.nv.constant0._ZN3cub18CUB_300001_SM_10006detail6reduce28DeviceReduceSingleTileKernelINS2_10policy_hubIN4cuda3std3__45tupleIJblEEEyN6thrust24THRUST_300001_SM_1000_NS8cuda_cub9__find_if7functorIS9_EEE10Policy1000ENSB_12zip_iteratorINS8_IJNSD_26transform_input_iterator_tIbNSI_INS8_IJNSB_6detail15normal_iteratorINSB_10device_ptrIjEEEESO_EEEEENSK_22tuple_binary_predicateINS7_4lessIjEEEEEENSB_17counting_iteratorIlNSB_11use_defaultESX_SX_EEEEEEEPS9_ySF_S9_S9_NS7_10__identityEEEvT0_T1_T2_T3_T4_T6_)
        /*0224*/ 	.short	0x0380
        /*0226*/ 	.short	0x0049


	//----- nvinfo : EIATTR_SW_WAR
	.align		4
.L_1256:
        /*0228*/ 	.byte	0x04, 0x36
        /*022a*/ 	.short	(.L_1258 - .L_1257)
.L_1257:
        /*022c*/ 	.word	0x00000008
.L_1258:


//--------------------- .nv.info._ZN3cub18CUB_300001_SM_10006detail6reduce28DeviceReduceSingleTileKernelINS2_10policy_hubIN4cuda3std3__45tupleIJblEEEjN6thrust24THRUST_300001_SM_1000_NS8cuda_cub9__find_if7functorIS9_EEE10Policy1000EPS9_SI_iSF_S9_S9_NS7_10__identityEEEvT0_T1_T2_T3_T4_T6_ --------------------------
	.section	.nv.info._ZN3cub18CUB_300001_SM_10006detail6reduce28DeviceReduceSingleTileKernelINS2_10policy_hubIN4cuda3std3__45tupleIJblEEEjN6thrust24THRUST_300001_SM_1000_NS8cuda_cub9__find_if7functorIS9_EEE10Policy1000EPS9_SI_iSF_S9_S9_NS7_10__identityEEEvT0_T1_T2_T3_T4_T6_,"",@"SHT_CUDA_INFO"
	.sectionflags	@""
	.align	4


	//----- nvinfo : EIATTR_CUDA_API_VERSION
	.align		4
        /*0000*/ 	.byte	0x04, 0x37
        /*0002*/ 	.short	(.L_1260 - .L_1259)
.L_1259:
        /*0004*/ 	.word	0x00000082


	//----- nvinfo : EIATTR_KPARAM_INFO
	.align		4
.L_1260:
        /*0008*/ 	.byte	0x04, 0x17
        /*000a*/ 	.short	(.L_1262 - .L_1261)
.L_1261:
        /*000c*/ 	.word	0x00000000
        /*0010*/ 	.short	0x0005
        /*0012*/ 	.short	0x0028
        /*0014*/ 	.byte	0x00, 0xf0, 0x05, 0x00


	//----- nvinfo : EIATTR_KPARAM_INFO
	.align		4
.L_1262:
        /*0018*/ 	.byte	0x04, 0x17
        /*001a*/ 	.short	(.L_1264 - .L_1263)
.L_1263:
        /*001c*/ 	.word	0x00000000
        /*0020*/ 	.short	0x0004
        /*0022*/ 	.short	0x0018
        /*0024*/ 	.byte	0x00, 0xf0, 0x41, 0x00


	//----- nvinfo : EIATTR_KPARAM_INFO
	.align		4
.L_1264:
        /*0028*/ 	.byte	0x04, 0x17
        /*002a*/ 	.short	(.L_1266 - .L_1265)
.L_1265:
        /*002c*/ 	.word	0x00000000
        /*0030*/ 	.short	0x0003
        /*0032*/ 	.short	0x0014
        /*0034*/ 	.byte	0x00, 0xf0, 0x05, 0x00


	//----- nvinfo : EIATTR_KPARAM_INFO
	.align		4
.L_1266:
        /*0038*/ 	.byte	0x04, 0x17
        /*003a*/ 	.short	(.L_1268 - .L_1267)
.L_1267:
        /*003c*/ 	.word	0x00000000
        /*0040*/ 	.short	0x0002
        /*0042*/ 	.short	0x0010
        /*0044*/ 	.byte	0x00, 0xf0, 0x11, 0x00


	//----- nvinfo : EIATTR_KPARAM_INFO
	.align		4
.L_1268:
        /*0048*/ 	.byte	0x04, 0x17
        /*004a*/ 	.short	(.L_1270 - .L_1269)
.L_1269:
        /*004c*/ 	.word	0x00000000
        /*0050*/ 	.short	0x0001
        /*0052*/ 	.short	0x0008
        /*0054*/ 	.byte	0x00, 0xf5, 0x21, 0x00


	//----- nvinfo : EIATTR_KPARAM_INFO
	.align		4
.L_1270:
        /*0058*/ 	.byte	0x04, 0x17
        /*005a*/ 	.short	(.L_1272 - .L_1271)
.L_1271:
        /*005c*/ 	.word	0x00000000
        /*0060*/ 	.short	0x0000
        /*0062*/ 	.short	0x0000
        /*0064*/ 	.byte	0x00, 0xf5, 0x21, 0x00


	//----- nvinfo : EIATTR_SPARSE_MMA_MASK
	.align		4
.L_1272:
        /*0068*/ 	.byte	0x03, 0x50
        /*006a*/ 	.short	0x0000


	//----- nvinfo : EIATTR_MAXREG_COUNT
	.align		4
        /*006c*/ 	.byte	0x03, 0x1b
        /*006e*/ 	.short	0x00ff


	//----- nvinfo : EIATTR_NUM_BARRIERS
	.align		4
        /*0070*/ 	.byte	0x02, 0x4c
        /*0072*/ 	.byte	0x01
	.zero		1


	//----- nvinfo : EIATTR_MERCURY_ISA_VERSION
	.align		4
        /*0074*/ 	.byte	0x03, 0x5f
        /*0076*/ 	.short	0x0101


	//----- nvinfo : EIATTR_COOP_GROUP_MASK_REGIDS
	.align		4
        /*0078*/ 	.byte	0x04, 0x29
        /*007a*/ 	.short	(.L_1274 - .L_1273)


	//   ....[0]....
.L_1273:
        /*007c*/ 	.word	0xffffffff


	//   ....[1]....
        /*0080*/ 	.word	0xffffffff


	//   ....[2]....
        /*0084*/ 	.word	0xffffffff


	//   ....[3]....
        /*0088*/ 	.word	0xffffffff


	//   ....[4]....
        /*008c*/ 	.word	0xffffffff


	//   ....[5]....
        /*0090*/ 	.word	0xffffffff


	//   ....[6]....
        /*0094*/ 	.word	0xffffffff


	//   ....[7]....
        /*0098*/ 	.word	0xffffffff


	//   ....[8]....
        /*009c*/ 	.word	0xffffffff


	//   ....[9]....
        /*00a0*/ 	.word	0xffffffff


	//   ....[10]....
        /*00a4*/ 	.word	0xffffffff


	//   ....[11]....
        /*00a8*/ 	.word	0xffffffff


	//   ....[12]....
        /*00ac*/ 	.word	0xffffffff


	//   ....[13]....
        /*00b0*/ 	.word	0xffffffff


	//   ....[14]....
        /*00b4*/ 	.word	0xffffffff


	//   ....[15]....
        /*00b8*/ 	.word	0xffffffff


	//   ....[16]....
        /*00bc*/ 	.word	0xffffffff


	//   ....[17]....
        /*00c0*/ 	.word	0xffffffff


	//   ....[18]....
        /*00c4*/ 	.word	0xffffffff


	//   ....[19]....
        /*00c8*/ 	.word	0xffffffff


	//   ....[20]....
        /*00cc*/ 	.word	0xffffffff


	//   ....[21]....
        /*00d0*/ 	.word	0xffffffff


	//   ....[22]....
        /*00d4*/ 	.word	0xffffffff


	//   ....[23]....
        /*00d8*/ 	.word	0xffffffff


	//   ....[24]....
        /*00dc*/ 	.word	0xffffffff


	//   ....[25]....
        /*00e0*/ 	.word	0xffffffff


	//   ....[26]....
        /*00e4*/ 	.word	0xffffffff


	//   ....[27]....
        /*00e8*/ 	.word	0xffffffff


	//   ....[28]....
        /*00ec*/ 	.word	0xffffffff


	//   ....[29]....
        /*00f0*/ 	.word	0xffffffff


	//   ....[30]....
        /*00f4*/ 	.word	0xffffffff


	//   ....[31]....
        /*00f8*/ 	.word	0xffffffff


	//   ....[32]....
        /*00fc*/ 	.word	0xffffffff


	//   ....[33]....
        /*0100*/ 	.word	0xffffffff


	//   ....[34]....
        /*0104*/ 	.word	0xffffffff


	//   ....[35]....
        /*0108*/ 	.word	0xffffffff


	//   ....[36]....
        /*010c*/ 	.word	0xffffffff


	//   ....[37]....
        /*0110*/ 	.word	0xffffffff


	//   ....[38]....
        /*0114*/ 	.word	0xffffffff


	//   ....[39]....
        /*0118*/ 	.word	0xffffffff


	//   ....[40]....
        /*011c*/ 	.word	0xffffffff


	//   ....[41]....
        /*0120*/ 	.word	0xffffffff


	//   ....[42]....
        /*0124*/ 	.word	0xffffffff


	//   ....[43]....
        /*0128*/ 	.word	0xffffffff


	//   ....[44]....
        /*012c*/ 	.word	0xffffffff


	//----- nvinfo : EIATTR_COOP_GROUP_INSTR_OFFSETS
	.align		4
.L_1274:
        /*0130*/ 	.byte	0x04, 0x28
        /*0132*/ 	.short	(.L_1276 - .L_1275)


	//   ....[0]....
.L_1275:
        /*0134*/ 	.word	0x000007d0


	//   ....[1]....
        /*0138*/ 	.word	0x000007e0


	//   ....[2]....
        /*013c*/ 	.word	0x000007f0


	//   ....[3]....
        /*0140*/ 	.word	0x00000940


	//   ....[4]....
        /*0144*/ 	.word	0x00000970


	//   ....[5]....
        /*0148*/ 	.word	0x000009a0


	//   ....[6]....
        /*014c*/ 	.word	0x00000ac0


	//   ....[7]....
        /*0150*/ 	.word	0x00000ae0


	//   ....[8]....
        /*0154*/ 	.word	0x00000af0


	//   ....[9]....
        /*0158*/ 	.word	0x00000c10


	//   ....[10]....
        /*015c*/ 	.word	0x00000c30


	//   ....[11]....
        /*0160*/ 	.word	0x00000c40


	//   ....[12]....
        /*0164*/ 	.word	0x00000d60


	//   ....[13]....
        /*0168*/ 	.word	0x00000d80


	//   ....[14]....
        /*016c*/ 	.word	0x00000d90


	//   ....[15]....
        /*0170*/ 	.word	0x00001520


	//   ....[16]....
        /*0174*/ 	.word	0x000015b0


	//   ....[17]....
        /*0178*/ 	.word	0x000015e0


	//   ....[18]....
        /*017c*/ 	.word	0x00001700


	//   ....[19]....
        /*0180*/ 	.word	0x00001730


	//   ....[20]....
        /*0184*/ 	.word	0x00001740


	//   ....[21]....
        /*0188*/ 	.word	0x00001860


	//   ....[22]....
        /*018c*/ 	.word	0x00001880


	//   ....[23]....
        /*0190*/ 	.word	0x00001890


	//   ....[24]....
        /*0194*/ 	.word	0x000019b0


	//   ....[25]....
        /*0198*/ 	.word	0x000019d0


	//   ....[26]....
        /*019c*/ 	.word	0x000019e0


	//   ....[27]....
        /*01a0*/ 	.word	0x00001b00


	//   ....[28]....
        /*01a4*/ 	.word	0x00001b20


	//   ....[29]....
        /*01a8*/ 	.word	0x00001b30


	//   ....[30]....
        /*01ac*/ 	.word	0x000031b0


	//   ....[31]....
        /*01b0*/ 	.word	0x000031c0


	//   ....[32]....
        /*01b4*/ 	.word	0x000031d0


	//   ....[33]....
        /*01b8*/ 	.word	0x00003320


	//   ....[34]....
        /*01bc*/ 	.word	0x00003350


	//   ....[35]....
        /*01c0*/ 	.word	0x00003380


	//   ....[36]....
        /*01c4*/ 	.word	0x000034a0


	//   ....[37]....
        /*01c8*/ 	.word	0x000034c0


	//   ....[38]....
        /*01cc*/ 	.word	0x000034d0


	//   ....[39]....
        /*01d0*/ 	.word	0x000035f0


	//   ....[40]....
        /*01d4*/ 	.word	0x00003610


	//   ....[41]....
        /*01d8*/ 	.word	0x00003620


	//   ....[42]....
        /*01dc*/ 	.word	0x00003740


	//   ....[43]....
        /*01e0*/ 	.word	0x00003760


	//   ....[44]....
        /*01e4*/ 	.word	0x00003770


	//----- nvinfo : EIATTR_VRC_CTA_INIT_COUNT
	.align		4
.L_1276:
        /*01e8*/ 	.byte	0x02, 0x4a
	.zero		1
	.zero		1


	//----- nvinfo : EIATTR_EXIT_INSTR_OFFSETS
	.align		4
        /*01ec*/ 	.byte	0x04, 0x1c
        /*01ee*/ 	.short	(.L_1278 - .L_1277)


	//   ....[0]....
.L_1277:
        /*01f0*/ 	.word	0x00000080


	//   ....[1]....
        /*01f4*/ 	.word	0x000000d0


	//   ....[2]....
        /*01f8*/ 	.word	0x00003e80


	//   ....[3]....
        /*01fc*/ 	.word	0x00003f70


	//----- nvinfo : EIATTR_MAX_THREADS
	.align		4
.L_1278:
        /*0200*/ 	.byte	0x04, 0x05
        /*0202*/ 	.short	(.L_1280 - .L_1279)
.L_1279:
        /*0204*/ 	.word	0x00000100
        /*0208*/ 	.word	0x00000001
        /*020c*/ 	.word	0x00000001


	//----- nvinfo : EIATTR_CRS_STACK_SIZE
	.align		4
.L_1280:
        /*0210*/ 	.byte	0x04, 0x1e
        /*0212*/ 	.short	(.L_1282 - .L_1281)
.L_1281:
        /*0214*/ 	.word	0x00000000


	//----- nvinfo : EIATTR_CBANK_PARAM_SIZE
	.align		4
.L_1282:
        /*0218*/ 	.byte	0x03, 0x19
        /*021a*/ 	.short	0x0029


	//----- nvinfo : EIATTR_PARAM_CBANK
	.align		4
        /*021c*/ 	.byte	0x04, 0x0a
        /*021e*/ 	.short	(.L_1284 - .L_1283)
	.align		4
.L_1283:
        /*0220*/ 	.word	index@(.nv.constant0._ZN3cub18CUB_300001_SM_10006detail6reduce28DeviceReduceSingleTileKernelINS2_10policy_hubIN4cuda3std3__45tupleIJblEEEjN6thrust24THRUST_300001_SM_1000_NS8cuda_cub9__find_if7functorIS9_EEE10Policy1000EPS9_SI_iSF_S9_S9_NS7_10__identityEEEvT0_T1_T2_T3_T4_T6_)
        /*0224*/ 	.short	0x0380
        /*0226*/ 	.short	0x0029


	//----- nvinfo : EIATTR_SW_WAR
	.align		4
.L_1284:
        /*0228*/ 	.byte	0x04, 0x36
        /*022a*/ 	.short	(.L_1286 - .L_1285)
.L_1285:
        /*022c*/ 	.word	0x00000008
.L_1286:


//--------------------- .nv.info._ZN3cub18CUB_300001_SM_10006detail6reduce18DeviceReduceKernelINS2_10policy_hubIN4cuda3std3__45tupleIJblEEEjN6thrust24THRUST_300001_SM_1000_NS8cuda_cub9__find_if7functorIS9_EEE10Policy1000ENSB_12zip_iteratorINS8_IJNSD_26transform_input_iterator_tIbNSI_INS8_IJNSB_6detail15normal_iteratorINSB_10device_ptrIjEEEESO_EEEEENSK_22tuple_binary_predicateINS7_4lessIjEEEEEENSB_17counting_iteratorIlNSB_11use_defaultESX_SX_EEEEEEEjSF_S9_NS7_10__identityEEEvT0_PT3_T1_NS0_13GridEvenShareIS15_EET2_T4_ --------------------------
	.section	.nv.info._ZN3cub18CUB_300001_SM_10006detail6reduce18DeviceReduceKernelINS2_10policy_hubIN4cuda3std3__45tupleIJblEEEjN6thrust24THRUST_300001_SM_1000_NS8cuda_cub9__find_if7functorIS9_EEE10Policy1000ENSB_12zip_iteratorINS8_IJNSD_26transform_input_iterator_tIbNSI_INS8_IJNSB_6detail15normal_iteratorINSB_10device_ptrIjEEEESO_EEEEENSK_22tuple_binary_predicateINS7_4lessIjEEEEEENSB_17counting_iteratorIlNSB_11use_defaultESX_SX_EEEEEEEjSF_S9_NS7_10__identityEEEvT0_PT3_T1_NS0_13GridEvenShareIS15_EET2_T4_,"",@"SHT_CUDA_INFO"
	.sectionflags	@""
	.align	4


	//----- nvinfo : EIATTR_CUDA_API_VERSION
	.align		4
        /*0000*/ 	.byte	0x04, 0x37
        /*0002*/ 	.short	(.L_1288 - .L_1287)
.L_1287:
        /*0004*/ 	.word	0x00000082


	//----- nvinfo : EIATTR_KPARAM_INFO
	.align		4
.L_1288:
        /*0008*/ 	.byte	0x04, 0x17
        /*000a*/ 	.short	(.L_1290 - .L_1289)
.L_1289:
        /*000c*/ 	.word	0x00000000
        /*0010*/ 	.short	0x0005
        /*0012*/ 	.short	0x0055
        /*0014*/ 	.byte	0x00, 0xf0, 0x05, 0x00


	//----- nvinfo : EIATTR_KPARAM_INFO
	.align		4
.L_1290:
        /*0018*/ 	.byte	0x04, 0x17
        /*001a*/ 	.short	(.L_1292 - .L_1291)
.L_1291:
        /*001c*/ 	.word	0x00000000
        /*0020*/ 	.short	0x0004
        /*0022*/ 	.short	0x0054
        /*0024*/ 	.byte	0x00, 0xf0, 0x05, 0x00


	//----- nvinfo : EIATTR_KPARAM_INFO
	.align		4
.L_1292:
        /*0028*/ 	.byte	0x04, 0x17
        /*002a*/ 	.short	(.L_1294 - .L_1293)
.L_1293:
        /*002c*/ 	.word	0x00000000
        /*0030*/ 	.short	0x0003
        /*0032*/ 	.short	0x002c
        /*0034*/ 	.byte	0x00, 0xf0, 0xa1, 0x00


	//----- nvinfo : EIATTR_KPARAM_INFO
	.align		4
.L_1294:
        /*0038*/ 	.byte	0x04, 0x17
        /*003a*/ 	.short	(.L_1296 - .L_1295)
.L_1295:
        /*003c*/ 	.word	0x00000000
        /*0040*/ 	.short	0x0002
        /*0042*/ 	.short	0x0028
        /*0044*/ 	.byte	0x00, 0xf0, 0x11, 0x00


	//----- nvinfo : EIATTR_KPARAM_INFO
	.align		4
.L_1296:
        /*0048*/ 	.byte	0x04, 0x17
        /*004a*/ 	.short	(.L_1298 - .L_1297)
.L_1297:
        /*004c*/ 	.word	0x00000000
        /*0050*/ 	.short	0x0001
        /*0052*/ 	.short	0x0020
        /*0054*/ 	.byte	0x00, 0xf5, 0x21, 0x00


	//----- nvinfo : EIATTR_KPARAM_INFO
	.align		4
.L_1298:
        /*0058*/ 	.byte	0x04, 0x17
        /*005a*/ 	.short	(.L_1300 - .L_1299)
.L_1299:
        /*005c*/ 	.word	0x00000000
        /*0060*/ 	.short	0x0000
        /*0062*/ 	.short	0x0000
        /*0064*/ 	.byte	0x00, 0xf0, 0x81, 0x00


	//----- nvinfo : EIATTR_SPARSE_MMA_MASK
	.align		4
.L_1300:
        /*0068*/ 	.byte	0x03, 0x50
        /*006a*/ 	.short	0x0000


	//----- nvinfo : EIATTR_MAXREG_COUNT
	.align		4
        /*006c*/ 	.byte	0x03, 0x1b
        /*006e*/ 	.short	0x00ff


	//----- nvinfo : EIATTR_NUM_BARRIERS
	.align		4
        /*0070*/ 	.byte	0x02, 0x4c
        /*0072*/ 	.byte	0x01
	.zero		1


	//----- nvinfo : EIATTR_MERCURY_ISA_VERSION
	.align		4
        /*0074*/ 	.byte	0x03, 0x5f
        /*0076*/ 	.short	0x0101


	//----- nvinfo : EIATTR_COOP_GROUP_MASK_REGIDS
	.align		4
        /*0078*/ 	.byte	0x04, 0x29
        /*007a*/ 	.short	(.L_1302 - .L_1301)


	//   ....[0]....
.L_1301:
        /*007c*/ 	.word	0xffffffff


	//   ....[1]....
        /*0080*/ 	.word	0xffffffff


	//   ....[2]....
        /*0084*/ 	.word	0xffffffff


	//   ....[3]....
        /*0088*/ 	.word	0xffffffff


	//   ....[4]....
        /*008c*/ 	.word	0xffffffff


	//   ....[5]....
        /*0090*/ 	.word	0xffffffff


	//   ....[6]....
        /*0094*/ 	.word	0xffffffff


	//   ....[7]....
        /*0098*/ 	.word	0xffffffff


	//   ....[8]....
        /*009c*/ 	.word	0xffffffff


	//   ....[9]....
        /*00a0*/ 	.word	0xffffffff


	//   ....[10]....
        /*00a4*/ 	.word	0xffffffff


	//   ....[11]....
        /*00a8*/ 	.word	0xffffffff


	//   ....[12]....
        /*00ac*/ 	.word	0xffffffff


	//   ....[13]....
        /*00b0*/ 	.word	0xffffffff


	//   ....[14]....
        /*00b4*/ 	.word	0xffffffff


	//   ....[15]....
        /*00b8*/ 	.word	0xffffffff


	//   ....[16]....
        /*00bc*/ 	.word	0xffffffff


	//   ....[17]....
        /*00c0*/ 	.word	0xffffffff


	//   ....[18]....
        /*00c4*/ 	.word	0xffffffff


	//   ....[19]....
        /*00c8*/ 	.word	0xffffffff


	//   ....[20]....
        /*00cc*/ 	.word	0xffffffff


	//   ....[21]....
        /*00d0*/ 	.word	0xffffffff


	//   ....[22]....
        /*00d4*/ 	.word	0xffffffff


	//   ....[23]....
        /*00d8*/ 	.word	0xffffffff


	//   ....[24]....
        /*00dc*/ 	.word	0xffffffff


	//   ....[25]....
        /*00e0*/ 	.word	0xffffffff


	//   ....[26]....
        /*00e4*/ 	.word	0xffffffff


	//   ....[27]....
        /*00e8*/ 	.word	0xffffffff


	//   ....[28]....
        /*00ec*/ 	.word	0xffffffff


	//   ....[29]....
        /*00f0*/ 	.word	0xffffffff


	//   ....[30]....
        /*00f4*/ 	.word	0xffffffff


	//   ....[31]....
        /*00f8*/ 	.word	0xffffffff


	//   ....[32]....
        /*00fc*/ 	.word	0xffffffff


	//   ....[33]....
        /*0100*/ 	.word	0xffffffff


	//   ....[34]....
        /*0104*/ 	.word	0xffffffff


	//   ....[35]....
        /*0108*/ 	.word	0xffffffff


	//   ....[36]....
        /*010c*/ 	.word	0xffffffff


	//   ....[37]....
        /*0110*/ 	.word	0xffffffff


	//   ....[38]....
        /*0114*/ 	.word	0xffffffff


	//   ....[39]....
        /*0118*/ 	.word	0xffffffff


	//   ....[40]....
        /*011c*/ 	.word	0xffffffff


	//   ....[41]....
        /*0120*/ 	.word	0xffffffff


	//   ....[42]....
        /*0124*/ 	.word	0xffffffff


	//   ....[43]....
        /*0128*/ 	.word	0xffffffff


	//   ....[44]....
        /*012c*/ 	.word	0xffffffff


	//----- nvinfo : EIATTR_COOP_GROUP_INSTR_OFFSETS
	.align		4
.L_1302:
        /*0130*/ 	.byte	0x04, 0x28
        /*0132*/ 	.short	(.L_1304 - .L_1303)


	//   ....[0]....
.L_1303:
        /*0134*/ 	.word	0x00001680


	//   ....[1]....
        /*0138*/ 	.word	0x00001690


	//   ....[2]....
        /*013c*/ 	.word	0x000016a0


	//   ....[3]....
        /*0140*/ 	.word	0x000017f0


	//   ....[4]....
        /*0144*/ 	.word	0x00001820


	//   ....[5]....
        /*0148*/ 	.word	0x00001850


	//   ....[6]....
        /*014c*/ 	.word	0x00001970


	//   ....[7]....
        /*0150*/ 	.word	0x00001990


	//   ....[8]....
        /*0154*/ 	.word	0x000019a0


	//   ....[9]....
        /*0158*/ 	.word	0x00001ac0


	//   ....[10]....
        /*015c*/ 	.word	0x00001ae0


	//   ....[11]....
        /*0160*/ 	.word	0x00001af0


	//   ....[12]....
        /*0164*/ 	.word	0x00001c10


	//   ....[13]....
        /*0168*/ 	.word	0x00001c30


	//   ....[14]....
        /*016c*/ 	.word	0x00001c40


	//   ....[15]....
        /*0170*/ 	.word	0x000023d0


	//   ....[16]....
        /*0174*/ 	.word	0x00002460


	//   ....[17]....
        /*0178*/ 	.word	0x00002490


	//   ....[18]....
        /*017c*/ 	.word	0x000025b0


	//   ....[19]....
        /*0180*/ 	.word	0x000025e0


	//   ....[20]....
        /*0184*/ 	.word	0x000025f0


	//   ....[21]....
        /*0188*/ 	.word	0x00002710


	//   ....[22]....
        /*018c*/ 	.word	0x00002730


	//   ....[23]....
        /*0190*/ 	.word	0x00002740


	//   ....[24]....
        /*0194*/ 	.word	0x00002860


	//   ....[25]....
        /*0198*/ 	.word	0x00002880


	//   ....[26]....
        /*019c*/ 	.word	0x00002890


	//   ....[27]....
        /*01a0*/ 	.word	0x000029b0


	//   ....[28]....
        /*01a4*/ 	.word	0x000029d0


	//   ....[29]....
        /*01a8*/ 	.word	0x000029e0


	//   ....[30]....
        /*01ac*/ 	.word	0x00005120


	//   ....[31]....
        /*01b0*/ 	.word	0x00005130


	//   ....[32]....
        /*01b4*/ 	.word	0x00005140


	//   ....[33]....
        /*01b8*/ 	.word	0x00005290


	//   ....[34]....
        /*01bc*/ 	.word	0x000052c0


	//   ....[35]....
        /*01c0*/ 	.word	0x000052f0


	//   ....[36]....
        /*01c4*/ 	.word	0x00005410


	//   ....[37]....
        /*01c8*/ 	.word	0x00005430


	//   ....[38]....
        /*01cc*/ 	.word	0x00005440


	//   ....[39]....
        /*01d0*/ 	.word	0x00005560


	//   ....[40]....
        /*01d4*/ 	.word	0x00005580


	//   ....[41]....
        /*01d8*/ 	.word	0x00005590


	//   ....[42]....
        /*01dc*/ 	.word	0x000056b0


	//   ....[43]....
        /*01e0*/ 	.word	0x000056d0


	//   ....[44]....
        /*01e4*/ 	.word	0x000056e0


	//----- nvinfo : EIATTR_VRC_CTA_INIT_COUNT
	.align		4
.L_1304:
        /*01e8*/ 	.byte	0x02, 0x4a
	.zero		1
	.zero		1


	//----- nvinfo : EIATTR_EXIT_INSTR_OFFSETS
	.align		4
        /*01ec*/ 	.byte	0x04, 0x1c
        /*01ee*/ 	.short	(.L_1306 - .L_1305)


	//   ....[0]....
.L_1305:
        /*01f0*/ 	.word	0x00005df0


	//   ....[1]....
        /*01f4*/ 	.word	0x00005e50


	//----- nvinfo : EIATTR_MAX_THREADS
	.align		4
.L_1306:
        /*01f8*/ 	.byte	0x04, 0x05
        /*01fa*/ 	.short	(.L_1308 - .L_1307)
.L_1307:
        /*01fc*/ 	.word	0x00000100
        /*0200*/ 	.word	0x00000001
        /*0204*/ 	.word	0x00000001


	//----- nvinfo : EIATTR_CRS_STACK_SIZE
	.align		4
.L_1308:
        /*0208*/ 	.byte	0x04, 0x1e
        /*020a*/ 	.short	(.L_1310 - .L_1309)
.L_1309:
        /*020c*/ 	.word	0x00000000


	//----- nvinfo : EIATTR_CBANK_PARAM_SIZE
	.align		4
.L_1310:
        /*0210*/ 	.byte	0x03, 0x19
        /*0212*/ 	.short	0x0056


	//----- nvinfo : EIATTR_PARAM_CBANK
	.align		4
        /*0214*/ 	.byte	0x04, 0x0a
        /*0216*/ 	.short	(.L_1312 - .L_1311)
	.align		4
.L_1311:
        /*0218*/ 	.word	index@(.nv.constant0._ZN3cub18CUB_300001_SM_10006detail6reduce18DeviceReduceKernelINS2_10policy_hubIN4cuda3std3__45tupleIJblEEEjN6thrust24THRUST_300001_SM_1000_NS8cuda_cub9__find_if7functorIS9_EEE10Policy1000ENSB_12zip_iteratorINS8_IJNSD_26transform_input_iterator_tIbNSI_INS8_IJNSB_6detail15normal_iteratorINSB_10device_ptrIjEEEESO_EEEEENSK_22tuple_binary_predicateINS7_4lessIjEEEEEENSB_17counting_iteratorIlNSB_11use_defaultESX_SX_EEEEEEEjSF_S9_NS7_10__identityEEEvT0_PT3_T1_NS0_13GridEvenShareIS15_EET2_T4_)
        /*021c*/ 	.short	0x0380
        /*021e*/ 	.short	0x0056


	//----- nvinfo : EIATTR_SW_WAR
	.align		4
.L_1312:
        /*0220*/ 	.byte	0x04, 0x36
        /*0222*/ 	.short	(.L_1314 - .L_1313)
.L_1313:
        /*0224*/ 	.word	0x00000008
.L_1314:


//--------------------- .nv.info._ZN3cub18CUB_300001_SM_10006detail6reduce28DeviceReduceSingleTileKernelINS2_10policy_hubIN4cuda3std3__45tupleIJblEEEjN6thrust24THRUST_300001_SM_1000_NS8cuda_cub9__find_if7functorIS9_EEE10Policy1000ENSB_12zip_iteratorINS8_IJNSD_26transform_input_iterator_tIbNSI_INS8_IJNSB_6detail15normal_iteratorINSB_10device_ptrIjEEEESO_EEEEENSK_22tuple_binary_predicateINS7_4lessIjEEEEEENSB_17counting_iteratorIlNSB_11use_defaultESX_SX_EEEEEEEPS9_jSF_S9_S9_NS7_10__identityEEEvT0_T1_T2_T3_T4_T6_ --------------------------
	.section	.nv.info._ZN3cub18CUB_300001_SM_10006detail6reduce28DeviceReduceSingleTileKernelINS2_10policy_hubIN4cuda3std3__45tupleIJblEEEjN6thrust24THRUST_300001_SM_1000_NS8cuda_cub9__find_if7functorIS9_EEE10Policy1000ENSB_12zip_iteratorINS8_IJNSD_26transform_input_iterator_tIbNSI_INS8_IJNSB_6detail15normal_iteratorINSB_10device_ptrIjEEEESO_EEEEENSK_22tuple_binary_predicateINS7_4lessIjEEEEEENSB_17counting_iteratorIlNSB_11use_defaultESX_SX_EEEEEEEPS9_jSF_S9_S9_NS7_10__identityEEEvT0_T1_T2_T3_T4_T6_,"",@"SHT_CUDA_INFO"
	.sectionflags	@""
	.align	4


	//----- nvinfo : EIATTR_CUDA_API_VERSION
	.align		4
        /*0000*/ 	.byte	0x04, 0x37
        /*0002*/ 	.short	(.L_1316 - .L_1315)
.L_1315:
        /*0004*/ 	.word	0x00000082


	//----- nvinfo : EIATTR_KPARAM_INFO
	.align		4
.L_1316:
        /*0008*/ 	.byte	0x04, 0x17
        /*000a*/ 	.short	(.L_1318 - .L_1317)
.L_1317:
        /*000c*/ 	.word	0x00000000
        /*0010*/ 	.short	0x0005
        /*0012*/ 	.short	0x0040
        /*0014*/ 	.byte	0x00, 0xf0, 0x05, 0x00


	//----- nvinfo : EIATTR_KPARAM_INFO
	.align		4
.L_1318:
        /*0018*/ 	.byte	0x04, 0x17
        /*001a*/ 	.short	(.L_1320 - .L_1319)
.L_1319:
        /*001c*/ 	.word	0x00000000
        /*0020*/ 	.short	0x0004
        /*0022*/ 	.short	0x0030
        /*0024*/ 	.byte	0x00, 0xf0, 0x41, 0x00


	//----- nvinfo : EIATTR_KPARAM_INFO
	.align		4
.L_1320:
        /*0028*/ 	.byte	0x04, 0x17
        /*002a*/ 	.short	(.L_1322 - .L_1321)
.L_1321:
        /*002c*/ 	.word	0x00000000
        /*0030*/ 	.short	0x0003
        /*0032*/ 	.short	0x002c
        /*0034*/ 	.byte	0x00, 0xf0, 0x05, 0x00


	//----- nvinfo : EIATTR_KPARAM_INFO
	.align		4
.L_1322:
        /*0038*/ 	.byte	0x04, 0x17
        /*003a*/ 	.short	(.L_1324 - .L_1323)
.L_1323:
        /*003c*/ 	.word	0x00000000
        /*0040*/ 	.short	0x0002
        /*0042*/ 	.short	0x0028
        /*0044*/ 	.byte	0x00, 0xf0, 0x11, 0x00


	//----- nvinfo : EIATTR_KPARAM_INFO
	.align		4
.L_1324:
        /*0048*/ 	.byte	0x04, 0x17
        /*004a*/ 	.short	(.L_1326 - .L_1325)
.L_1325:
        /*004c*/ 	.word	0x00000000
        /*0050*/ 	.short	0x0001
        /*0052*/ 	.short	0x0020
        /*0054*/ 	.byte	0x00, 0xf5, 0x21, 0x00


	//----- nvinfo : EIATTR_KPARAM_INFO
	.align		4
.L_1326:
        /*0058*/ 	.byte	0x04, 0x17
        /*005a*/ 	.short	(.L_1328 - .L_1327)
.L_1327:
        /*005c*/ 	.word	0x00000000
        /*0060*/ 	.short	0x0000
        /*0062*/ 	.short	0x0000
        /*0064*/ 	.byte	0x00, 0xf0, 0x81, 0x00


	//----- nvinfo : EIATTR_SPARSE_MMA_MASK
	.align		4
.L_1328:
        /*0068*/ 	.byte	0x03, 0x50
        /*006a*/ 	.short	0x0000


	//----- nvinfo : EIATTR_MAXREG_COUNT
	.align		4
        /*006c*/ 	.byte	0x03, 0x1b
        /*006e*/ 	.short	0x00ff


	//----- nvinfo : EIATTR_NUM_BARRIERS
	.align		4
        /*0070*/ 	.byte	0x02, 0x4c
        /*0072*/ 	.byte	0x01
	.zero		1


	//----- nvinfo : EIATTR_MERCURY_ISA_VERSION
	.align		4
        /*0074*/ 	.byte	0x03, 0x5f
        /*0076*/ 	.short	0x0101


	//----- nvinfo : EIATTR_COOP_GROUP_MASK_REGIDS
	.align		4
        /*0078*/ 	.byte	0x04, 0x29
        /*007a*/ 	.short	(.L_1330 - .L_1329)


	//   ....[0]....
.L_1329:
        /*007c*/ 	.word	0xffffffff


	//   ....[1]....
        /*0080*/ 	.word	0xffffffff


	//   ....[2]....
        /*0084*/ 	.word	0xffffffff


	//   ....[3]....
        /*0088*/ 	.word	0xffffffff


	//   ....[4]....
        /*008c*/ 	.word	0xffffffff


	//   ....[5]....
        /*0090*/ 	.word	0xffffffff


	//   ....[6]....
        /*0094*/ 	.word	0xffffffff


	//   ....[7]....
        /*0098*/ 	.word	0xffffffff


	//   ....[8]....
        /*009c*/ 	.word	0xffffffff


	//   ....[9]....
        /*00a0*/ 	.word	0xffffffff


	//   ....[10]....
        /*00a4*/ 	.word	0xffffffff


	//   ....[11]....
        /*00a8*/ 	.word	0xffffffff


	//   ....[12]....
        /*00ac*/ 	.word	0xffffffff


	//   ....[13]....
        /*00b0*/ 	.word	0xffffffff


	//   ....[14]....
        /*00b4*/ 	.word	0xffffffff


	//   ....[15]....
        /*00b8*/ 	.word	0xffffffff


	//   ....[16]....
        /*00bc*/ 	.word	0xffffffff


	//   ....[17]....
        /*00c0*/ 	.word	0xffffffff


	//   ....[18]....
        /*00c4*/ 	.word	0xffffffff


	//   ....[19]....
        /*00c8*/ 	.word	0xffffffff


	//   ....[20]....
        /*00cc*/ 	.word	0xffffffff


	//   ....[21]....
        /*00d0*/ 	.word	0xffffffff


	//   ....[22]....
        /*00d4*/ 	.word	0xffffffff


	//   ....[23]....
        /*00d8*/ 	.word	0xffffffff


	//   ....[24]....
        /*00dc*/ 	.word	0xffffffff


	//   ....[25]....
        /*00e0*/ 	.word	0xffffffff


	//   ....[26]....
        /*00e4*/ 	.word	0xffffffff


	//   ....[27]....
        /*00e8*/ 	.word	0xffffffff


	//   ....[28]....
        /*00ec*/ 	.word	0xffffffff


	//   ....[29]....
        /*00f0*/ 	.word	0xffffffff


	//   ....[30]....
        /*00f4*/ 	.word	0xffffffff


	//   ....[31]....
        /*00f8*/ 	.word	0xffffffff


	//   ....[32]....
        /*00fc*/ 	.word	0xffffffff


	//   ....[33]....
        /*0100*/ 	.word	0xffffffff


	//   ....[34]....
        /*0104*/ 	.word	0xffffffff


	//   ....[35]....
        /*0108*/ 	.word	0xffffffff


	//   ....[36]....
        /*010c*/ 	.word	0xffffffff


	//   ....[37]....
        /*0110*/ 	.word	0xffffffff


	//   ....[38]....
        /*0114*/ 	.word	0xffffffff


	//   ....[39]....
        /*0118*/ 	.word	0xffffffff


	//   ....[40]....
        /*011c*/ 	.word	0xffffffff


	//   ....[41]....
        /*0120*/ 	.word	0xffffffff


	//   ....[42]....
        /*0124*/ 	.word	0xffffffff


	//   ....[43]....
        /*0128*/ 	.word	0xffffffff


	//   ....[44]....
        /*012c*/ 	.word	0xffffffff


	//----- nvinfo : EIATTR_COOP_GROUP_INSTR_OFFSETS
	.align		4
.L_1330:
        /*0130*/ 	.byte	0x04, 0x28
        /*0132*/ 	.short	(.L_1332 - .L_1331)


	//   ....[0]....
.L_1331:
        /*0134*/ 	.word	0x00001460


	//   ....[1]....
        /*0138*/ 	.word	0x00001470


	//   ....[2]....
        /*013c*/ 	.word	0x00001480


	//   ....[3]....
        /*0140*/ 	.word	0x000015d0


	//   ....[4]....
        /*0144*/ 	.word	0x00001600


	//   ....[5]....
        /*0148*/ 	.word	0x00001630


	//   ....[6]....
        /*014c*/ 	.word	0x00001750


	//   ....[7]....
        /*0150*/ 	.word	0x00001770


	//   ....[8]....
        /*0154*/ 	.word	0x00001780


	//   ....[9]....
        /*0158*/ 	.word	0x000018a0


	//   ....[10]....
        /*015c*/ 	.word	0x000018c0


	//   ....[11]....
        /*0160*/ 	.word	0x000018d0


	//   ....[12]....
        /*0164*/ 	.word	0x000019f0


	//   ....[13]....
        /*0168*/ 	.word	0x00001a10


	//   ....[14]....
        /*016c*/ 	.word	0x00001a20


	//   ....[15]....
        /*0170*/ 	.word	0x000021b0


	//   ....[16]....
        /*0174*/ 	.word	0x00002240


	//   ....[17]....
        /*0178*/ 	.word	0x00002270


	//   ....[18]....
        /*017c*/ 	.word	0x00002390


	//   ....[19]....
        /*0180*/ 	.word	0x000023c0


	//   ....[20]....
        /*0184*/ 	.word	0x000023d0


	//   ....[21]....
        /*0188*/ 	.word	0x000024f0


	//   ....[22]....
        /*018c*/ 	.word	0x00002510


	//   ....[23]....
        /*0190*/ 	.word	0x00002520


	//   ....[24]....
        /*0194*/ 	.word	0x00002640


	//   ....[25]....
        /*0198*/ 	.word	0x00002660


	//   ....[26]....
        /*019c*/ 	.word	0x00002670


	//   ....[27]....
        /*01a0*/ 	.word	0x00002790


	//   ....[28]....
        /*01a4*/ 	.word	0x000027b0


	//   ....[29]....
        /*01a8*/ 	.word	0x000027c0


	//   ....[30]....
        /*01ac*/ 	.word	0x00004cc0


	//   ....[31]....
        /*01b0*/ 	.word	0x00004cd0


	//   ....[32]....
        /*01b4*/ 	.word	0x00004ce0


	//   ....[33]....
        /*01b8*/ 	.word	0x00004e30


	//   ....[34]....
        /*01bc*/ 	.word	0x00004e60


	//   ....[35]....
        /*01c0*/ 	.word	0x00004e90


	//   ....[36]....
        /*01c4*/ 	.word	0x00004fb0


	//   ....[37]....
        /*01c8*/ 	.word	0x00004fd0


	//   ....[38]....
        /*01cc*/ 	.word	0x00004fe0


	//   ....[39]....
        /*01d0*/ 	.word	0x00005100


	//   ....[40]....
        /*01d4*/ 	.word	0x00005120


	//   ....[41]....
        /*01d8*/ 	.word	0x00005130


	//   ....[42]....
        /*01dc*/ 	.word	0x00005250


	//   ....[43]....
        /*01e0*/ 	.word	0x00005270


	//   ....[44]....
        /*01e4*/ 	.word	0x00005280


	//----- nvinfo : EIATTR_VRC_CTA_INIT_COUNT
	.align		4
.L_1332:
        /*01e8*/ 	.byte	0x02, 0x4a
	.zero		1
	.zero		1


	//----- nvinfo : EIATTR_EXIT_INSTR_OFFSETS
	.align		4
        /*01ec*/ 	.byte	0x04, 0x1c
        /*01ee*/ 	.short	(.L_1334 - .L_1333)


	//   ....[0]....
.L_1333:
        /*01f0*/ 	.word	0x00000080


	//   ....[1]....
        /*01f4*/ 	.word	0x000000d0


	//   ....[2]....
        /*01f8*/ 	.word	0x00005990


	//   ....[3]....
        /*01fc*/ 	.word	0x00005a80


	//----- nvinfo : EIATTR_MAX_THREADS
	.align		4
.L_1334:
        /*0200*/ 	.byte	0x04, 0x05
        /*0202*/ 	.short	(.L_1336 - .L_1335)
.L_1335:
        /*0204*/ 	.word	0x00000100
        /*0208*/ 	.word	0x00000001
        /*020c*/ 	.word	0x00000001


	//----- nvinfo : EIATTR_CRS_STACK_SIZE
	.align		4
.L_1336:
        /*0210*/ 	.byte	0x04, 0x1e
        /*0212*/ 	.short	(.L_1338 - .L_1337)
.L_1337:
        /*0214*/ 	.word	0x00000000


	//----- nvinfo : EIATTR_CBANK_PARAM_SIZE
	.align		4
.L_1338:
        /*0218*/ 	.byte	0x03, 0x19
        /*021a*/ 	.short	0x0041


	//----- nvinfo : EIATTR_PARAM_CBANK
	.align		4
        /*021c*/ 	.byte	0x04, 0x0a
        /*021e*/ 	.short	(.L_1340 - .L_1339)
	.align		4
.L_1339:
        /*0220*/ 	.word	index@(.nv.constant0._ZN3cub18CUB_300001_SM_10006detail6reduce28DeviceReduceSingleTileKernelINS2_10policy_hubIN4cuda3std3__45tupleIJblEEEjN6thrust24THRUST_300001_SM_1000_NS8cuda_cub9__find_if7functorIS9_EEE10Policy1000ENSB_12zip_iteratorINS8_IJNSD_26transform_input_iterator_tIbNSI_INS8_IJNSB_6detail15normal_iteratorINSB_10device_ptrIjEEEESO_EEEEENSK_22tuple_binary_predicateINS7_4lessIjEEEEEENSB_17counting_iteratorIlNSB_11use_defaultESX_SX_EEEEEEEPS9_jSF_S9_S9_NS7_10__identityEEEvT0_T1_T2_T3_T4_T6_)
        /*0224*/ 	.short	0x0380
        /*0226*/ 	.short	0x0041


	//----- nvinfo : EIATTR_SW_WAR
	.align		4
.L_1340:
        /*0228*/ 	.byte	0x04, 0x36
        /*022a*/ 	.short	(.L_1342 - .L_1341)
.L_1341:
        /*022c*/ 	.word	0x00000008
.L_1342:


//--------------------- .nv.info._ZN3cub18CUB_300001_SM_10006detail9transform16transform_kernelINS2_10policy_hubILb1EN4cuda3std3__45tupleIJN6thrust24THRUST_300001_SM_1000_NS6detail15normal_iteratorINSA_10device_ptrIiEEEEEEEE10policy1000El15RandomTransformSF_JPiEEEvT0_iT1_T2_DpNS2_10kernel_argIT3_EE --------------------------
	.section	.nv.info._ZN3cub18CUB_300001_SM_10006detail9transform16transform_kernelINS2_10policy_hubILb1EN4cuda3std3__45tupleIJN6thrust24THRUST_300001_SM_1000_NS6detail15normal_iteratorINSA_10device_ptrIiEEEEEEEE10policy1000El15RandomTransformSF_JPiEEEvT0_iT1_T2_DpNS2_10kernel_argIT3_EE,"",@"SHT_CUDA_INFO"
	.sectionflags	@""
	.align	4


	//----- nvinfo : EIATTR_CUDA_API_VERSION
	.align		4
        /*0000*/ 	.byte	0x04, 0x37
        /*0002*/ 	.short	(.L_1344 - .L_1343)
.L_1343:
        /*0004*/ 	.word	0x00000082


	//----- nvinfo : EIATTR_KPARAM_INFO
	.align		4
.L_1344:
        /*0008*/ 	.byte	0x04, 0x17
        /*000a*/ 	.short	(.L_1346 - .L_1345)
.L_1345:
        /*000c*/ 	.word	0x00000000
        /*0010*/ 	.short	0x0004
        /*0012*/ 	.short	0x0018
        /*0014*/ 	.byte	0x00, 0xf0, 0x41, 0x00


	//----- nvinfo : EIATTR_KPARAM_INFO
	.align		4
.L_1346:
        /*0018*/ 	.byte	0x04, 0x17
        /*001a*/ 	.short	(.L_1348 - .L_1347)
.L_1347:
        /*001c*/ 	.word	0x00000000
        /*0020*/ 	.short	0x0003
        /*0022*/ 	.short	0x0010
        /*0024*/ 	.byte	0x00, 0xf0, 0x21, 0x00


	//----- nvinfo : EIATTR_KPARAM_INFO
	.align		4
.L_1348:
        /*0028*/ 	.byte	0x04, 0x17
        /*002a*/ 	.short	(.L_1350 - .L_1349)
.L_1349:
        /*002c*/ 	.word	0x00000000
        /*0030*/ 	.short	0x0002
        /*0032*/ 	.short	0x000c
        /*0034*/ 	.byte	0x00, 0xf0, 0x05, 0x00


	//----- nvinfo : EIATTR_KPARAM_INFO
	.align		4
.L_1350:
        /*0038*/ 	.byte	0x04, 0x17
        /*003a*/ 	.short	(.L_1352 - .L_1351)
.L_1351:
        /*003c*/ 	.word	0x00000000
        /*0040*/ 	.short	0x0001
        /*0042*/ 	.short	0x0008
        /*0044*/ 	.byte	0x00, 0xf0, 0x11, 0x00


	//----- nvinfo : EIATTR_KPARAM_INFO
	.align		4
.L_1352:
        /*0048*/ 	.byte	0x04, 0x17
        /*004a*/ 	.short	(.L_1354 - .L_1353)
.L_1353:
        /*004c*/ 	.word	0x00000000
        /*0050*/ 	.short	0x0000
        /*0052*/ 	.short	0x0000
        /*0054*/ 	.byte	0x00, 0xf0, 0x21, 0x00


	//----- nvinfo : EIATTR_SPARSE_MMA_MASK
	.align		4
.L_1354:
        /*0058*/ 	.byte	0x03, 0x50
        /*005a*/ 	.short	0x0000


	//----- nvinfo : EIATTR_MAXREG_COUNT
	.align		4
        /*005c*/ 	.byte	0x03, 0x1b
        /*005e*/ 	.short	0x00ff


	//----- nvinfo : EIATTR_MERCURY_ISA_VERSION
	.align		4
        /*0060*/ 	.byte	0x03, 0x5f
        /*0062*/ 	.short	0x0101


	//----- nvinfo : EIATTR_VRC_CTA_INIT_COUNT
	.align		4
        /*0064*/ 	.byte	0x02, 0x4a
	.zero		1
	.zero		1


	//----- nvinfo : EIATTR_EXIT_INSTR_OFFSETS
	.align		4
        /*0068*/ 	.byte	0x04, 0x1c
        /*006a*/ 	.short	(.L_1356 - .L_1355)


	//   ....[0]....
.L_1355:
        /*006c*/ 	.word	0x000002a0


	//   ....[1]....
        /*0070*/ 	.word	0x00000d10


	//   ....[2]....
        /*0074*/ 	.word	0x00001040


	//   ....[3]....
        /*0078*/ 	.word	0x00001200


	//   ....[4]....
        /*007c*/ 	.word	0x00001230


	//   ....[5]....
        /*0080*/ 	.word	0x000012d0


	//   ....[6]....
        /*0084*/ 	.word	0x000012f0


	//   ....[7]....
        /*0088*/ 	.word	0x000017a0


	//   ....[8]....
        /*008c*/ 	.word	0x000019c0


	//   ....[9]....
        /*0090*/ 	.word	0x00001b20


	//   ....[10]....
        /*0094*/ 	.word	0x00001bd0


	//----- nvinfo : EIATTR_MAX_THREADS
	.align		4
.L_1356:
        /*0098*/ 	.byte	0x04, 0x05
        /*009a*/ 	.short	(.L_1358 - .L_1357)
.L_1357:
        /*009c*/ 	.word	0x00000080
        /*00a0*/ 	.word	0x00000001
        /*00a4*/ 	.word	0x00000001


	//----- nvinfo : EIATTR_CRS_STACK_SIZE
	.align		4
.L_1358:
        /*00a8*/ 	.byte	0x04, 0x1e
        /*00aa*/ 	.short	(.L_1360 - .L_1359)
.L_1359:
        /*00ac*/ 	.word	0x00000000


	//----- nvinfo : EIATTR_CBANK_PARAM_SIZE
	.align		4
.L_1360:
        /*00b0*/ 	.byte	0x03, 0x19
        /*00b2*/ 	.short	0x0028


	//----- nvinfo : EIATTR_PARAM_CBANK
	.align		4
        /*00b4*/ 	.byte	0x04, 0x0a
        /*00b6*/ 	.short	(.L_1362 - .L_1361)
	.align		4
.L_1361:
        /*00b8*/ 	.word	index@(.nv.constant0._ZN3cub18CUB_300001_SM_10006detail9transform16transform_kernelINS2_10policy_hubILb1EN4cuda3std3__45tupleIJN6thrust24THRUST_300001_SM_1000_NS6detail15normal_iteratorINSA_10device_ptrIiEEEEEEEE10policy1000El15RandomTransformSF_JPiEEEvT0_iT1_T2_DpNS2_10kernel_argIT3_EE)
        /*00bc*/ 	.short	0x0380
        /*00be*/ 	.short	0x0028


	//----- nvinfo : EIATTR_SW_WAR
	.align		4
.L_1362:
        /*00c0*/ 	.byte	0x04, 0x36
        /*00c2*/ 	.short	(.L_1364 - .L_1363)
.L_1363:
        /*00c4*/ 	.word	0x00000008
.L_1364:


//--------------------- .nv.info._ZN3cub18CUB_300001_SM_10006detail9transform16transform_kernelINS2_10policy_hubILb1EN4cuda3std3__45tupleIJN6thrust24THRUST_300001_SM_1000_NS6detail15normal_iteratorINSA_10device_ptrIiEEEEEEEE10policy1000Ei15RandomTransformSF_JPiEEEvT0_iT1_T2_DpNS2_10kernel_argIT3_EE --------------------------
	.section	.nv.info._ZN3cub18CUB_300001_SM_10006detail9transform16transform_kernelINS2_10policy_hubILb1EN4cuda3std3__45tupleIJN6thrust24THRUST_300001_SM_1000_NS6detail15normal_iteratorINSA_10device_ptrIiEEEEEEEE10policy1000Ei15RandomTransformSF_JPiEEEvT0_iT1_T2_DpNS2_10kernel_argIT3_EE,"",@"SHT_CUDA_INFO"
	.sectionflags	@""
	.align	4


	//----- nvinfo : EIATTR_CUDA_API_VERSION
	.align		4
        /*0000*/ 	.byte	0x04, 0x37
        /*0002*/ 	.short	(.L_1366 - .L_1365)
.L_1365:
        /*0004*/ 	.word	0x00000082


	//----- nvinfo : EIATTR_KPARAM_INFO
	.align		4
.L_1366:
        /*0008*/ 	.byte	0x04, 0x17
        /*000a*/ 	.short	(.L_1368 - .L_1367)
.L_1367:
        /*000c*/ 	.word	0x00000000
        /*0010*/ 	.short	0x0004
        /*0012*/ 	.short	0x0018
        /*0014*/ 	.byte	0x00, 0xf0, 0x41, 0x00


	//----- nvinfo : EIATTR_KPARAM_INFO
	.align		4
.L_1368:
        /*0018*/ 	.byte	0x04, 0x17
        /*001a*/ 	.short	(.L_1370 - .L_1369)
.L_1369:
        /*001c*/ 	.word	0x00000000
        /*0020*/ 	.short	0x0003
        /*0022*/ 	.short	0x0010
        /*0024*/ 	.byte	0x00, 0xf0, 0x21, 0x00


	//----- nvinfo : EIATTR_KPARAM_INFO
	.align		4
.L_1370:
        /*0028*/ 	.byte	0x04, 0x17
        /*002a*/ 	.short	(.L_1372 - .L_1371)
.L_1371:
        /*002c*/ 	.word	0x00000000
        /*0030*/ 	.short	0x0002
        /*0032*/ 	.short	0x0008
        /*0034*/ 	.byte	0x00, 0xf0, 0x05, 0x00


	//----- nvinfo : EIATTR_KPARAM_INFO
	.align		4
.L_1372:
        /*0038*/ 	.byte	0x04, 0x17
        /*003a*/ 	.short	(.L_1374 - .L_1373)
.L_1373:
        /*003c*/ 	.word	0x00000000
        /*0040*/ 	.short	0x0001
        /*0042*/ 	.short	0x0004
        /*0044*/ 	.byte	0x00, 0xf0, 0x11, 0x00


	//----- nvinfo : EIATTR_KPARAM_INFO
	.align		4
.L_1374:
        /*0048*/ 	.byte	0x04, 0x17
        /*004a*/ 	.short	(.L_1376 - .L_1375)
.L_1375:
        /*004c*/ 	.word	0x00000000
        /*0050*/ 	.short	0x0000
        /*0052*/ 	.short	0x0000
        /*0054*/ 	.byte	0x00, 0xf0, 0x11, 0x00


	//----- nvinfo : EIATTR_SPARSE_MMA_MASK
	.align		4
.L_1376:
        /*0058*/ 	.byte	0x03, 0x50
        /*005a*/ 	.short	0x0000


	//----- nvinfo : EIATTR_MAXREG_COUNT
	.align		4
        /*005c*/ 	.byte	0x03, 0x1b
        /*005e*/ 	.short	0x00ff


	//----- nvinfo : EIATTR_MERCURY_ISA_VERSION
	.align		4
        /*0060*/ 	.byte	0x03, 0x5f
        /*0062*/ 	.short	0x0101


	//----- nvinfo : EIATTR_VRC_CTA_INIT_COUNT
	.align		4
        /*0064*/ 	.byte	0x02, 0x4a
	.zero		1
	.zero		1


	//----- nvinfo : EIATTR_EXIT_INSTR_OFFSETS
	.align		4
        /*0068*/ 	.byte	0x04, 0x1c
        /*006a*/ 	.short	(.L_1378 - .L_1377)


	//   ....[0]....
.L_1377:
        /*006c*/ 	.word	0x00000210


	//   ....[1]....
        /*0070*/ 	.word	0x000006d0


	//   ....[2]....
        /*0074*/ 	.word	0x00000900


	//   ....[3]....
        /*0078*/ 	.word	0x00000a60


	//   ....[4]....
        /*007c*/ 	.word	0x00000b10


	//   ....[5]....
        /*0080*/ 	.word	0x00000b30


	//   ....[6]....
        /*0084*/ 	.word	0x000010d0


	//   ....[7]....
        /*0088*/ 	.word	0x00001400


	//   ....[8]....
        /*008c*/ 	.word	0x000015c0


	//   ....[9]....
        /*0090*/ 	.word	0x000015f0


	//   ....[10]....
        /*0094*/ 	.word	0x00001690


	//----- nvinfo : EIATTR_MAX_THREADS
	.align		4
.L_1378:
        /*0098*/ 	.byte	0x04, 0x05
        /*009a*/ 	.short	(.L_1380 - .L_1379)
.L_1379:
        /*009c*/ 	.word	0x00000080
        /*00a0*/ 	.word	0x00000001
        /*00a4*/ 	.word	0x00000001


	//----- nvinfo : EIATTR_CRS_STACK_SIZE
	.align		4
.L_1380:
        /*00a8*/ 	.byte	0x04, 0x1e
        /*00aa*/ 	.short	(.L_1382 - .L_1381)
.L_1381:
        /*00ac*/ 	.word	0x00000000


	//----- nvinfo : EIATTR_CBANK_PARAM_SIZE
	.align		4
.L_1382:
        /*00b0*/ 	.byte	0x03, 0x19
        /*00b2*/ 	.short	0x0028


	//----- nvinfo : EIATTR_PARAM_CBANK
	.align		4
        /*00b4*/ 	.byte	0x04, 0x0a
        /*00b6*/ 	.short	(.L_1384 - .L_1383)
	.align		4
.L_1383:
        /*00b8*/ 	.word	index@(.nv.constant0._ZN3cub18CUB_300001_SM_10006detail9transform16transform_kernelINS2_10policy_hubILb1EN4cuda3std3__45tupleIJN6thrust24THRUST_300001_SM_1000_NS6detail15normal_iteratorINSA_10device_ptrIiEEEEEEEE10policy1000Ei15RandomTransformSF_JPiEEEvT0_iT1_T2_DpNS2_10kernel_argIT3_EE)
        /*00bc*/ 	.short	0x0380
        /*00be*/ 	.short	0x0028


	//----- nvinfo : EIATTR_SW_WAR
	.align		4
.L_1384:
        /*00c0*/ 	.byte	0x04, 0x36
        /*00c2*/ 	.short	(.L_1386 - .L_1385)
.L_1385:
        /*00c4*/ 	.word	0x00000008
.L_1386:


//--------------------- .nv.info._ZN3cub18CUB_300001_SM_10006detail8for_each13static_kernelINS2_12policy_hub_t12policy_500_tEmN6thrust24THRUST_300001_SM_1000_NS8cuda_cub20__uninitialized_fill7functorINS7_10device_ptrIfEEfEEEEvT0_T1_ --------------------------
	.section	.nv.info._ZN3cub18CUB_300001_SM_10006detail8for_each13static_kernelINS2_12policy_hub_t12policy_500_tEmN6thrust24THRUST_300001_SM_1000_NS8cuda_cub20__uninitialized_fill7functorINS7_10device_ptrIfEEfEEEEvT0_T1_,"",@"SHT_CUDA_INFO"
	.sectionflags	@""
	.align	4


	//----- nvinfo : EIATTR_CUDA_API_VERSION
	.align		4
        /*0000*/ 	.byte	0x04, 0x37
        /*0002*/ 	.short	(.L_1388 - .L_1387)
.L_1387:
        /*0004*/ 	.word	0x00000082


	//----- nvinfo : EIATTR_KPARAM_INFO
	.align		4
.L_1388:
        /*0008*/ 	.byte	0x04, 0x17
        /*000a*/ 	.short	(.L_1390 - .L_1389)
.L_1389:
        /*000c*/ 	.word	0x00000000
        /*0010*/ 	.short	0x0001
        /*0012*/ 	.short	0x0008
        /*0014*/ 	.byte	0x00, 0xf0, 0x41, 0x00


	//----- nvinfo : EIATTR_KPARAM_INFO
	.align		4
.L_1390:
        /*0018*/ 	.byte	0x04, 0x17
        /*001a*/ 	.short	(.L_1392 - .L_1391)
.L_1391:
        /*001c*/ 	.word	0x00000000
        /*0020*/ 	.short	0x0000
        /*0022*/ 	.short	0x0000
        /*0024*/ 	.byte	0x00, 0xf0, 0x21, 0x00


	//----- nvinfo : EIATTR_SPARSE_MMA_MASK
	.align		4
.L_1392:
        /*0028*/ 	.byte	0x03, 0x50
        /*002a*/ 	.short	0x0000


	//----- nvinfo : EIATTR_MAXREG_COUNT
	.align		4
        /*002c*/ 	.byte	0x03, 0x1b
        /*002e*/ 	.short	0x00ff


	//----- nvinfo : EIATTR_MERCURY_ISA_VERSION
	.align		4
        /*0030*/ 	.byte	0x03, 0x5f
        /*0032*/ 	.short	0x0101


	//----- nvinfo : EIATTR_VRC_CTA_INIT_COUNT
	.align		4
        /*0034*/ 	.byte	0x02, 0x4a
	.zero		1
	.zero		1


	//----- nvinfo : EIATTR_EXIT_INSTR_OFFSETS
	.align		4
        /*0038*/ 	.byte	0x04, 0x1c
        /*003a*/ 	.short	(.L_1394 - .L_1393)


	//   ....[0]....
.L_1393:
        /*003c*/ 	.word	0x00000130


	//   ....[1]....
        /*0040*/ 	.word	0x00000230


	//   ....[2]....
        /*0044*/ 	.word	0x00000260


	//----- nvinfo : EIATTR_MAX_THREADS
	.align		4
.L_1394:
        /*0048*/ 	.byte	0x04, 0x05
        /*004a*/ 	.short	(.L_1396 - .L_1395)
.L_1395:
        /*004c*/ 	.word	0x00000100
        /*0050*/ 	.word	0x00000001
        /*0054*/ 	.word	0x00000001


	//----- nvinfo : EIATTR_CBANK_PARAM_SIZE
	.align		4
.L_1396:
        /*0058*/ 	.byte	0x03, 0x19
        /*005a*/ 	.short	0x0018


	//----- nvinfo : EIATTR_PARAM_CBANK
	.align		4
        /*005c*/ 	.byte	0x04, 0x0a
        /*005e*/ 	.short	(.L_1398 - .L_1397)
	.align		4
.L_1397:
        /*0060*/ 	.word	index@(.nv.constant0._ZN3cub18CUB_300001_SM_10006detail8for_each13static_kernelINS2_12policy_hub_t12policy_500_tEmN6thrust24THRUST_300001_SM_1000_NS8cuda_cub20__uninitialized_fill7functorINS7_10device_ptrIfEEfEEEEvT0_T1_)
        /*0064*/ 	.short	0x0380
        /*0066*/ 	.short	0x0018


	//----- nvinfo : EIATTR_SW_WAR
	.align		4
.L_1398:
        /*0068*/ 	.byte	0x04, 0x36
        /*006a*/ 	.short	(.L_1400 - .L_1399)
.L_1399:
        /*006c*/ 	.word	0x00000008
.L_1400:


//--------------------- .nv.info._ZN3cub18CUB_300001_SM_10006detail8for_each13static_kernelINS2_12policy_hub_t12policy_500_tElN6thrust24THRUST_300001_SM_1000_NS8cuda_cub10__tabulate7functorINS7_6detail15normal_iteratorINS7_10device_ptrIiEEEENS7_6system6detail7generic6detail22compute_sequence_valueIivEElEEEEvT0_T1_ --------------------------
	.section	.nv.info._ZN3cub18CUB_300001_SM_10006detail8for_each13static_kernelINS2_12policy_hub_t12policy_500_tElN6thrust24THRUST_300001_SM_1000_NS8cuda_cub10__tabulate7functorINS7_6detail15normal_iteratorINS7_10device_ptrIiEEEENS7_6system6detail7generic6detail22compute_sequence_valueIivEElEEEEvT0_T1_,"",@"SHT_CUDA_INFO"
	.sectionflags	@""
	.align	4


	//----- nvinfo : EIATTR_CUDA_API_VERSION
	.align		4
        /*0000*/ 	.byte	0x04, 0x37
        /*0002*/ 	.short	(.L_1402 - .L_1401)
.L_1401:
        /*0004*/ 	.word	0x00000082


	//----- nvinfo : EIATTR_KPARAM_INFO
	.align		4
.L_1402:
        /*0008*/ 	.byte	0x04, 0x17
        /*000a*/ 	.short	(.L_1404 - .L_1403)
.L_1403:
        /*000c*/ 	.word	0x00000000
        /*0010*/ 	.short	0x0001
        /*0012*/ 	.short	0x0008
        /*0014*/ 	.byte	0x00, 0xf0, 0x41, 0x00


	//----- nvinfo : EIATTR_KPARAM_INFO
	.align		4
.L_1404:
        /*0018*/ 	.byte	0x04, 0x17
        /*001a*/ 	.short	(.L_1406 - .L_1405)
.L_1405:
        /*001c*/ 	.word	0x00000000
        /*0020*/ 	.short	0x0000
        /*0022*/ 	.short	0x0000
        /*0024*/ 	.byte	0x00, 0xf0, 0x21, 0x00


	//----- nvinfo : EIATTR_SPARSE_MMA_MASK
	.align		4
.L_1406:
        /*0028*/ 	.byte	0x03, 0x50
        /*002a*/ 	.short	0x0000


	//----- nvinfo : EIATTR_MAXREG_COUNT
	.align		4
        /*002c*/ 	.byte	0x03, 0x1b
        /*002e*/ 	.short	0x00ff


	//----- nvinfo : EIATTR_MERCURY_ISA_VERSION
	.align		4
        /*0030*/ 	.byte	0x03, 0x5f
        /*0032*/ 	.short	0x0101


	//----- nvinfo : EIATTR_VRC_CTA_INIT_COUNT
	.align		4
        /*0034*/ 	.byte	0x02, 0x4a
	.zero		1
	.zero		1


	//----- nvinfo : EIATTR_EXIT_INSTR_OFFSETS
	.align		4
        /*0038*/ 	.byte	0x04, 0x1c
        /*003a*/ 	.short	(.L_1408 - .L_1407)


	//   ....[0]....
.L_1407:
        /*003c*/ 	.word	0x00000160


	//   ....[1]....
        /*0040*/ 	.word	0x000002b0


	//   ....[2]....
        /*0044*/ 	.word	0x00000340


	//----- nvinfo : EIATTR_MAX_THREADS
	.align		4
.L_1408:
        /*0048*/ 	.byte	0x04, 0x05
        /*004a*/ 	.short	(.L_1410 - .L_1409)
.L_1409:
        /*004c*/ 	.word	0x00000100
        /*0050*/ 	.word	0x00000001
        /*0054*/ 	.word	0x00000001


	//----- nvinfo : EIATTR_CRS_STACK_SIZE
	.align		4
.L_1410:
        /*0058*/ 	.byte	0x04, 0x1e
        /*005a*/ 	.short	(.L_1412 - .L_1411)
.L_1411:
        /*005c*/ 	.word	0x00000000


	//----- nvinfo : EIATTR_CBANK_PARAM_SIZE
	.align		4
.L_1412:
        /*0060*/ 	.byte	0x03, 0x19
        /*0062*/ 	.short	0x0018


	//----- nvinfo : EIATTR_PARAM_CBANK
	.align		4
        /*0064*/ 	.byte	0x04, 0x0a
        /*0066*/ 	.short	(.L_1414 - .L_1413)
	.align		4
.L_1413:
        /*0068*/ 	.word	index@(.nv.constant0._ZN3cub18CUB_300001_SM_10006detail8for_each13static_kernelINS2_12policy_hub_t12policy_500_tElN6thrust24THRUST_300001_SM_1000_NS8cuda_cub10__tabulate7functorINS7_6detail15normal_iteratorINS7_10device_ptrIiEEEENS7_6system6detail7generic6detail22compute_sequence_valueIivEElEEEEvT0_T1_)
        /*006c*/ 	.short	0x0380
        /*006e*/ 	.short	0x0018


	//----- nvinfo : EIATTR_SW_WAR
	.align		4
.L_1414:
        /*0070*/ 	.byte	0x04, 0x36
        /*0072*/ 	.short	(.L_1416 - .L_1415)
.L_1415:
        /*0074*/ 	.word	0x00000008
.L_1416:


//--------------------- .nv.info._ZN3cub18CUB_300001_SM_10006detail8for_each13static_kernelINS2_12policy_hub_t12policy_500_tEmN6thrust24THRUST_300001_SM_1000_NS8cuda_cub20__uninitialized_fill7functorINS7_10device_ptrIiEEiEEEEvT0_T1_ --------------------------
	.section	.nv.info._ZN3cub18CUB_300001_SM_10006detail8for_each13static_kernelINS2_12policy_hub_t12policy_500_tEmN6thrust24THRUST_300001_SM_1000_NS8cuda_cub20__uninitialized_fill7functorINS7_10device_ptrIiEEiEEEEvT0_T1_,"",@"SHT_CUDA_INFO"
	.sectionflags	@""
	.align	4


	//----- nvinfo : EIATTR_CUDA_API_VERSION
	.align		4
        /*0000*/ 	.byte	0x04, 0x37
        /*0002*/ 	.short	(.L_1418 - .L_1417)
.L_1417:
        /*0004*/ 	.word	0x00000082


	//----- nvinfo : EIATTR_KPARAM_INFO
	.align		4
.L_1418:
        /*0008*/ 	.byte	0x04, 0x17
        /*000a*/ 	.short	(.L_1420 - .L_1419)
.L_1419:
        /*000c*/ 	.word	0x00000000
        /*0010*/ 	.short	0x0001
        /*0012*/ 	.short	0x0008
        /*0014*/ 	.byte	0x00, 0xf0, 0x41, 0x00


	//----- nvinfo : EIATTR_KPARAM_INFO
	.align		4
.L_1420:
        /*0018*/ 	.byte	0x04, 0x17
        /*001a*/ 	.short	(.L_1422 - .L_1421)
.L_1421:
        /*001c*/ 	.word	0x00000000
        /*0020*/ 	.short	0x0000
        /*0022*/ 	.short	0x0000
        /*0024*/ 	.byte	0x00, 0xf0, 0x21, 0x00


	//----- nvinfo : EIATTR_SPARSE_MMA_MASK
	.align		4
.L_1422:
        /*0028*/ 	.byte	0x03, 0x50
        /*002a*/ 	.short	0x0000


	//----- nvinfo : EIATTR_MAXREG_COUNT
	.align		4
        /*002c*/ 	.byte	0x03, 0x1b
        /*002e*/ 	.short	0x00ff


	//----- nvinfo : EIATTR_MERCURY_ISA_VERSION
	.align		4
        /*0030*/ 	.byte	0x03, 0x5f
        /*0032*/ 	.short	0x0101


	//----- nvinfo : EIATTR_VRC_CTA_INIT_COUNT
	.align		4
        /*0034*/ 	.byte	0x02, 0x4a
	.zero		1
	.zero		1


	//----- nvinfo : EIATTR_EXIT_INSTR_OFFSETS
	.align		4
        /*0038*/ 	.byte	0x04, 0x1c
        /*003a*/ 	.short	(.L_1424 - .L_1423)


	//   ....[0]....
.L_1423:
        /*003c*/ 	.word	0x00000130


	//   ....[1]....
        /*0040*/ 	.word	0x00000230


	//   ....[2]....
        /*0044*/ 	.word	0x00000260


	//----- nvinfo : EIATTR_MAX_THREADS
	.align		4
.L_1424:
        /*0048*/ 	.byte	0x04, 0x05
        /*004a*/ 	.short	(.L_1426 - .L_1425)
.L_1425:
        /*004c*/ 	.word	0x00000100
        /*0050*/ 	.word	0x00000001
        /*0054*/ 	.word	0x00000001


	//----- nvinfo : EIATTR_CBANK_PARAM_SIZE
	.align		4
.L_1426:
        /*0058*/ 	.byte	0x03, 0x19
        /*005a*/ 	.short	0x0018


	//----- nvinfo : EIATTR_PARAM_CBANK
	.align		4
        /*005c*/ 	.byte	0x04, 0x0a
        /*005e*/ 	.short	(.L_1428 - .L_1427)
	.align		4
.L_1427:
        /*0060*/ 	.word	index@(.nv.constant0._ZN3cub18CUB_300001_SM_10006detail8for_each13static_kernelINS2_12policy_hub_t12policy_500_tEmN6thrust24THRUST_300001_SM_1000_NS8cuda_cub20__uninitialized_fill7functorINS7_10device_ptrIiEEiEEEEvT0_T1_)
        /*0064*/ 	.short	0x0380
        /*0066*/ 	.short	0x0018


	//----- nvinfo : EIATTR_SW_WAR
	.align		4
.L_1428:
        /*0068*/ 	.byte	0x04, 0x36
        /*006a*/ 	.short	(.L_1430 - .L_1429)
.L_1429:
        /*006c*/ 	.word	0x00000008
.L_1430:


//--------------------- .nv.info._ZN3cub18CUB_300001_SM_10006detail11EmptyKernelIvEEvv --------------------------
	.section	.nv.info._ZN3cub18CUB_300001_SM_10006detail11EmptyKernelIvEEvv,"",@"SHT_CUDA_INFO"
	.sectionflags	@""
	.align	4


	//----- nvinfo : EIATTR_CUDA_API_VERSION
	.align		4
        /*0000*/ 	.byte	0x04, 0x37
        /*0002*/ 	.short	(.L_1432 - .L_1431)
.L_1431:
        /*0004*/ 	.word	0x00000082


	//----- nvinfo : EIATTR_SPARSE_MMA_MASK
	.align		4
.L_1432:
        /*0008*/ 	.byte	0x03, 0x50
        /*000a*/ 	.short	0x0000


	//----- nvinfo : EIATTR_MAXREG_COUNT
	.align		4
        /*000c*/ 	.byte	0x03, 0x1b
        /*000e*/ 	.short	0x00ff


	//----- nvinfo : EIATTR_MERCURY_ISA_VERSION
	.align		4
        /*0010*/ 	.byte	0x03, 0x5f
        /*0012*/ 	.short	0x0101


	//----- nvinfo : EIATTR_VRC_CTA_INIT_COUNT
	.align		4
        /*0014*/ 	.byte	0x02, 0x4a
	.zero		1
	.zero		1


	//----- nvinfo : EIATTR_EXIT_INSTR_OFFSETS
	.align		4
        /*0018*/ 	.byte	0x04, 0x1c
        /*001a*/ 	.short	(.L_1434 - .L_1433)


	//   ....[0]....
.L_1433:
        /*001c*/ 	.word	0x00000010


	//----- nvinfo : EIATTR_SW_WAR
	.align		4
.L_1434:
        /*0020*/ 	.byte	0x04, 0x36
        /*0022*/ 	.short	(.L_1436 - .L_1435)
.L_1435:
        /*0024*/ 	.word	0x00000008
.L_1436:


//--------------------- .nv.callgraph             --------------------------
	.section	.nv.callgraph,"",@"SHT_CUDA_CALLGRAPH"
	.align	4
	.sectionentsize	8
	.align		4
        /*0000*/ 	.word	0x00000000
	.align		4
        /*0004*/ 	.word	0xffffffff
	.align		4
        /*0008*/ 	.word	0x00000000
	.align		4
        /*000c*/ 	.word	0xfffffffe
	.align		4
        /*0010*/ 	.word	0x00000000
	.align		4
        /*0014*/ 	.word	0xfffffffd
	.align		4
        /*0018*/ 	.word	0x00000000
	.align		4
        /*001c*/ 	.word	0xfffffffc


//--------------------- .nv.constant4             --------------------------
	.section	.nv.constant4,"a",@progbits
	.align	8
	.align		8
.nv.constant4:
        /*0000*/ 	.dword	_ZN34_INTERNAL_1e79f7ab_4_k_cu_861e6d124cuda3std3__45__cpo5beginE
	.align		8
        /*0008*/ 	.dword	_ZN34_INTERNAL_1e79f7ab_4_k_cu_861e6d124cuda3std3__45__cpo3endE
	.align		8
        /*0010*/ 	.dword	_ZN34_INTERNAL_1e79f7ab_4_k_cu_861e6d124cuda3std3__45__cpo6cbeginE
	.align		8
        /*0018*/ 	.dword	_ZN34_INTERNAL_1e79f7ab_4_k_cu_861e6d124cuda3std3__45__cpo4cendE
	.align		8
        /*0020*/ 	.dword	_ZN34_INTERNAL_1e79f7ab_4_k_cu_861e6d124cuda3std3__45__cpo6rbeginE
	.align		8
        /*0028*/ 	.dword	_ZN34_INTERNAL_1e79f7ab_4_k_cu_861e6d124cuda3std3__45__cpo4rendE
	.align		8
        /*0030*/ 	.dword	_ZN34_INTERNAL_1e79f7ab_4_k_cu_861e6d124cuda3std3__45__cpo7crbeginE
	.align		8
        /*0038*/ 	.dword	_ZN34_INTERNAL_1e79f7ab_4_k_cu_861e6d124cuda3std3__45__cpo5crendE
	.align		8
        /*0040*/ 	.dword	_ZN34_INTERNAL_1e79f7ab_4_k_cu_861e6d124cuda3std3__436_GLOBAL__N__1e79f7ab_4_k_cu_861e6d126ignoreE
	.align		8
        /*0048*/ 	.dword	_ZN34_INTERNAL_1e79f7ab_4_k_cu_861e6d124cuda3std3__419piecewise_constructE
	.align		8
        /*0050*/ 	.dword	_ZN34_INTERNAL_1e79f7ab_4_k_cu_861e6d124cuda3std3__48in_placeE
	.align		8
        /*0058*/ 	.dword	_ZN34_INTERNAL_1e79f7ab_4_k_cu_861e6d124cuda3std3__420unreachable_sentinelE
	.align		8
        /*0060*/ 	.dword	_ZN34_INTERNAL_1e79f7ab_4_k_cu_861e6d124cuda3std3__47nulloptE
	.align		8
        /*0068*/ 	.dword	_ZN34_INTERNAL_1e79f7ab_4_k_cu_861e6d124cuda3std3__48unexpectE
	.align		8
        /*0070*/ 	.dword	_ZN34_INTERNAL_1e79f7ab_4_k_cu_861e6d124cuda3std6ranges3__45__cpo4swapE
	.align		8
        /*0078*/ 	.dword	_ZN34_INTERNAL_1e79f7ab_4_k_cu_861e6d124cuda3std6ranges3__45__cpo9iter_moveE
	.align		8
        /*0080*/ 	.dword	_ZN34_INTERNAL_1e79f7ab_4_k_cu_861e6d124cuda3std6ranges3__45__cpo5beginE
	.align		8
        /*0088*/ 	.dword	_ZN34_INTERNAL_1e79f7ab_4_k_cu_861e6d124cuda3std6ranges3__45__cpo3endE
	.align		8
        /*0090*/ 	.dword	_ZN34_INTERNAL_1e79f7ab_4_k_cu_861e6d124cuda3std6ranges3__45__cpo6cbeginE
	.align		8
        /*0098*/ 	.dword	_ZN34_INTERNAL_1e79f7ab_4_k_cu_861e6d124cuda3std6ranges3__45__cpo4cendE
	.align		8
        /*00a0*/ 	.dword	_ZN34_INTERNAL_1e79f7ab_4_k_cu_861e6d124cuda3std6ranges3__45__cpo7advanceE
	.align		8
        /*00a8*/ 	.dword	_ZN34_INTERNAL_1e79f7ab_4_k_cu_861e6d124cuda3std6ranges3__45__cpo9iter_swapE
	.align		8
        /*00b0*/ 	.dword	_ZN34_INTERNAL_1e79f7ab_4_k_cu_861e6d124cuda3std6ranges3__45__cpo4nextE
	.align		8
        /*00b8*/ 	.dword	_ZN34_INTERNAL_1e79f7ab_4_k_cu_861e6d124cuda3std6ranges3__45__cpo4prevE
	.align		8
        /*00c0*/ 	.dword	_ZN34_INTERNAL_1e79f7ab_4_k_cu_861e6d124cuda3std6ranges3__45__cpo4dataE
	.align		8
        /*00c8*/ 	.dword	_ZN34_INTERNAL_1e79f7ab_4_k_cu_861e6d124cuda3std6ranges3__45__cpo5cdataE
	.align		8
        /*00d0*/ 	.dword	_ZN34_INTERNAL_1e79f7ab_4_k_cu_861e6d124cuda3std6ranges3__45__cpo4sizeE
	.align		8
        /*00d8*/ 	.dword	_ZN34_INTERNAL_1e79f7ab_4_k_cu_861e6d124cuda3std6ranges3__45__cpo5ssizeE
	.align		8
        /*00e0*/ 	.dword	_ZN34_INTERNAL_1e79f7ab_4_k_cu_861e6d124cuda3std6ranges3__45__cpo8distanceE
	.align		8
        /*00e8*/ 	.dword	_ZN34_INTERNAL_1e79f7ab_4_k_cu_861e6d126thrust24THRUST_300001_SM_1000_NS8cuda_cub3parE
	.align		8
        /*00f0*/ 	.dword	_ZN34_INTERNAL_1e79f7ab_4_k_cu_861e6d126thrust24THRUST_300001_SM_1000_NS8cuda_cub10par_nosyncE
	.align		8
        /*00f8*/ 	.dword	_ZN34_INTERNAL_1e79f7ab_4_k_cu_861e6d126thrust24THRUST_300001_SM_1000_NS6system6detail10sequential3seqE
	.align		8
        /*0100*/ 	.dword	_ZN34_INTERNAL_1e79f7ab_4_k_cu_861e6d126thrust24THRUST_300001_SM_1000_NS6system3cpp3parE
	.align		8
        /*0108*/ 	.dword	_ZN34_INTERNAL_1e79f7ab_4_k_cu_861e6d126thrust24THRUST_300001_SM_1000_NS12placeholders2_1E
	.align		8
        /*0110*/ 	.dword	_ZN34_INTERNAL_1e79f7ab_4_k_cu_861e6d126thrust24THRUST_300001_SM_1000_NS12placeholders2_2E
	.align		8
        /*0118*/ 	.dword	_ZN34_INTERNAL_1e79f7ab_4_k_cu_861e6d126thrust24THRUST_300001_SM_1000_NS12placeholders2_3E
	.align		8
        /*0120*/ 	.dword	_ZN34_INTERNAL_1e79f7ab_4_k_cu_861e6d126thrust24THRUST_300001_SM_1000_NS12placeholders2_4E
	.align		8
        /*0128*/ 	.dword	_ZN34_INTERNAL_1e79f7ab_4_k_cu_861e6d126thrust24THRUST_300001_SM_1000_NS12placeholders2_5E
	.align		8
        /*0130*/ 	.dword	_ZN34_INTERNAL_1e79f7ab_4_k_cu_861e6d126thrust24THRUST_300001_SM_1000_NS12placeholders2_6E
	.align		8
        /*0138*/ 	.dword	_ZN34_INTERNAL_1e79f7ab_4_k_cu_861e6d126thrust24THRUST_300001_SM_1000_NS12placeholders2_7E
	.align		8
        /*0140*/ 	.dword	_ZN34_INTERNAL_1e79f7ab_4_k_cu_861e6d126thrust24THRUST_300001_SM_1000_NS12placeholders2_8E
	.align		8
        /*0148*/ 	.dword	_ZN34_INTERNAL_1e79f7ab_4_k_cu_861e6d126thrust24THRUST_300001_SM_1000_NS12placeholders2_9E
	.align		8
        /*0150*/ 	.dword	_ZN34_INTERNAL_1e79f7ab_4_k_cu_861e6d126thrust24THRUST_300001_SM_1000_NS12placeholders3_10E
	.align		8
        /*0158*/ 	.dword	_ZN34_INTERNAL_1e79f7ab_4_k_cu_861e6d126thrust24THRUST_300001_SM_1000_NS3seqE
	.align		8
        /*0160*/ 	.dword	_ZN34_INTERNAL_1e79f7ab_4_k_cu_861e6d126thrust24THRUST_300001_SM_1000_NS6deviceE


//--------------------- .text._ZN3cub18CUB_300001_SM_10006detail10radix_sort29DeviceRadixSortOnesweepKernelINS1_5radix10policy_hubIfNS0_8NullTypeEyE10Policy1000ELNS0_9SortOrderE0EfS6_yiiNS1_21identity_decomposer_tEEEvPT5_SC_PT3_PKSD_PT1_PKSH_PT2_PKSL_T4_iiT6_ --------------------------
	.section	.text._ZN3cub18CUB_300001_SM_10006detail10radix_sort29DeviceRadixSortOnesweepKernelINS1_5radix10policy_hubIfNS0_8NullTypeEyE10Policy1000ELNS0_9SortOrderE0EfS6_yiiNS1_21identity_decomposer_tEEEvPT5_SC_PT3_PKSD_PT1_PKSH_PT2_PKSL_T4_iiT6_,"ax",@progbits
	.align	128
        .global         _ZN3cub18CUB_300001_SM_10006detail10radix_sort29DeviceRadixSortOnesweepKernelINS1_5radix10policy_hubIfNS0_8NullTypeEyE10Policy1000ELNS0_9SortOrderE0EfS6_yiiNS1_21identity_decomposer_tEEEvPT5_SC_PT3_PKSD_PT1_PKSH_PT2_PKSL_T4_iiT6_
        .type           _ZN3cub18CUB_300001_SM_10006detail10radix_sort29DeviceRadixSortOnesweepKernelINS1_5radix10policy_hubIfNS0_8NullTypeEyE10Policy1000ELNS0_9SortOrderE0EfS6_yiiNS1_21identity_decomposer_tEEEvPT5_SC_PT3_PKSD_PT1_PKSH_PT2_PKSL_T4_iiT6_,@function
        .size           _ZN3cub18CUB_300001_SM_10006detail10radix_sort29DeviceRadixSortOnesweepKernelINS1_5radix10policy_hubIfNS0_8NullTypeEyE10Policy1000ELNS0_9SortOrderE0EfS6_yiiNS1_21identity_decomposer_tEEEvPT5_SC_PT3_PKSD_PT1_PKSH_PT2_PKSL_T4_iiT6_,(.L_x_2371 - _ZN3cub18CUB_300001_SM_10006detail10radix_sort29DeviceRadixSortOnesweepKernelINS1_5radix10policy_hubIfNS0_8NullTypeEyE10Policy1000ELNS0_9SortOrderE0EfS6_yiiNS1_21identity_decomposer_tEEEvPT5_SC_PT3_PKSD_PT1_PKSH_PT2_PKSL_T4_iiT6_)
        .other          _ZN3cub18CUB_300001_SM_10006detail10radix_sort29DeviceRadixSortOnesweepKernelINS1_5radix10policy_hubIfNS0_8NullTypeEyE10Policy1000ELNS0_9SortOrderE0EfS6_yiiNS1_21identity_decomposer_tEEEvPT5_SC_PT3_PKSD_PT1_PKSH_PT2_PKSL_T4_iiT6_,@"STO_CUDA_ENTRY STV_DEFAULT"
_ZN3cub18CUB_300001_SM_10006detail10radix_sort29DeviceRadixSortOnesweepKernelINS1_5radix10policy_hubIfNS0_8NullTypeEyE10Policy1000ELNS0_9SortOrderE0EfS6_yiiNS1_21identity_decomposer_tEEEvPT5_SC_PT3_PKSD_PT1_PKSH_PT2_PKSL_T4_iiT6_:
.text._ZN3cub18CUB_300001_SM_10006detail10radix_sort29DeviceRadixSortOnesweepKernelINS1_5radix10policy_hubIfNS0_8NullTypeEyE10Policy1000ELNS0_9SortOrderE0EfS6_yiiNS1_21identity_decomposer_tEEEvPT5_SC_PT3_PKSD_PT1_PKSH_PT2_PKSL_T4_iiT6_:
[----:B------:R-:W-:Y:S01]  /*0000*/  LDC R1, c[0x0][0x37c] ;  /* 0x0000df00ff017b82 */ /* 0x000fe20000000800 */
[----:B------:R-:W0:Y:S01]  /*0010*/  S2R R3, SR_TID.X ;  /* 0x0000000000037919 */ /* 0x000e220000002100 */
[----:B------:R-:W-:Y:S01]  /*0020*/  MOV R29, 0x400 ;  /* 0x00000400001d7802 */ /* 0x000fe20000000f00 */
[----:B------:R-:W1:Y:S01]  /*0030*/  LDCU.64 UR6, c[0x0][0x358] ;  /* 0x00006b00ff0677ac */ /* 0x000e620008000a00 */
[----:B------:R-:W-:Y:S01]  /*0040*/  BSSY.RECONVERGENT B0, `(.L_x_0) ;  /* 0x000000c000007945 */ /* 0x000fe20003800200 */
[----:B------:R-:W2:Y:S01]  /*0050*/  S2R R0, SR_CgaCtaId ;  /* 0x0000000000007919 */ /* 0x000ea20000008800 */
[----:B0-----:R-:W-:Y:S02]  /*0060*/  ISETP.NE.AND P0, PT, R3, RZ, PT ;  /* 0x000000ff0300720c */ /* 0x001fe40003f05270 */
[----:B--2---:R-:W-:-:S11]  /*0070*/  LEA R29, R0, R29, 0x18 ;  /* 0x0000001d001d7211 */ /* 0x004fd600078ec0ff */
[----:B-1----:R-:W-:Y:S05]  /*0080*/  @P0 BRA `(.L_x_1) ;  /* 0x00000000001c0947 */ /* 0x002fea0003800000 */
[----:B------:R-:W0:Y:S01]  /*0090*/  LDC.64 R4, c[0x0][0x388] ;  /* 0x0000e200ff047b82 */ /* 0x000e220000000a00 */
[----:B------:R-:W-:-:S05]  /*00a0*/  IMAD.MOV.U32 R7, RZ, RZ, 0x1 ;  /* 0x00000001ff077424 */ /* 0x000fca00078e00ff */
[----:B0-----:R-:W2:Y:S02]  /*00b0*/  ATOMG.E.ADD.STRONG.GPU PT, R4, desc[UR6][R4.64], R7 ;  /* 0x80000007040479a8 */ /* 0x001ea400081ef106 */
[----:B------:R-:W0:Y:S01]  /*00c0*/  S2UR UR5, SR_CgaCtaId ;  /* 0x00000000000579c3 */ /* 0x000e220000008800 */
[----:B------:R-:W-:Y:S02]  /*00d0*/  UMOV UR4, 0x400 ;  /* 0x0000040000047882 */ /* 0x000fe40000000000 */
[----:B0-----:R-:W-:-:S09]  /*00e0*/  ULEA UR4, UR5, UR4, 0x18 ;  /* 0x0000000405047291 */ /* 0x001fd2000f8ec0ff */
[----:B--2---:R0:W-:Y:S03]  /*00f0*/  STS [UR4+0x6c00], R4 ;  /* 0x006c0004ff007988 */ /* 0x0041e60008000804 */
.L_x_1:
[----:B------:R-:W-:Y:S05]  /*0100*/  BSYNC.RECONVERGENT B0 ;  /* 0x0000000000007941 */ /* 0x000fea0003800200 */
.L_x_0:
[----:B------:R-:W-:Y:S01]  /*0110*/  BAR.SYNC.DEFER_BLOCKING 0x0 ;  /* 0x0000000000007b1d */ /* 0x000fe20000010000 */
[----:B------:R-:W-:-:S05]  /*0120*/  SHF.R.U32.HI R0, RZ, 0x5, R3 ;  /* 0x00000005ff007819 */ /* 0x000fca0000011603 */
[----:B------:R-:W1:Y:S01]  /*0130*/  LDCU UR4, c[0x0][0x3c0] ;  /* 0x00007800ff0477ac */ /* 0x000e620008000800 */
[----:B------:R-:W2:Y:S01]  /*0140*/  S2R R26, SR_LANEID ;  /* 0x00000000001a7919 */ /* 0x000ea20000000000 */
[----:B------:R-:W0:Y:S02]  /*0150*/  LDS R27, [R29+0x6c00] ;  /* 0x006c00001d1b7984 */ /* 0x000e240000000800 */
[----:B0-----:R-:W-:-:S04]  /*0160*/  IMAD R4, R27, 0x1b00, RZ ;  /* 0x00001b001b047824 */ /* 0x001fc800078e02ff */
[----:B------:R-:W-:Y:S01]  /*0170*/  VIADD R28, R4, 0x1b00 ;  /* 0x00001b00041c7836 */ /* 0x000fe20000000000 */
[----:B------:R-:W-:-:S04]  /*0180*/  SHF.R.S32.HI R8, RZ, 0x1f, R4 ;  /* 0x0000001fff087819 */ /* 0x000fc80000011404 */
[----:B-1----:R-:W-:-:S13]  /*0190*/  ISETP.GT.AND P0, PT, R28, UR4, PT ;  /* 0x000000041c007c0c */ /* 0x002fda000bf04270 */
[----:B--2---:R-:W-:Y:S05]  /*01a0*/  @P0 BRA `(.L_x_2) ;  /* 0x00000000006c0947 */ /* 0x004fea0003800000 */
[----:B------:R-:W0:Y:S01]  /*01b0*/  LDCU.64 UR4, c[0x0][0x3a8] ;  /* 0x00007500ff0477ac */ /* 0x000e220008000a00 */
[C---:B------:R-:W-:Y:S02]  /*01c0*/  LOP3.LUT R5, R3.reuse, 0x1f, RZ, 0xc0, !PT ;  /* 0x0000001f03057812 */ /* 0x040fe400078ec0ff */
[----:B------:R-:W-:-:S05]  /*01d0*/  LOP3.LUT R6, R3, 0x3e0, RZ, 0xc0, !PT ;  /* 0x000003e003067812 */ /* 0x000fca00078ec0ff */
[----:B------:R-:W-:-:S05]  /*01e0*/  IMAD R5, R6, 0x12, R5 ;  /* 0x0000001206057824 */ /* 0x000fca00078e0205 */
[----:B------:R-:W-:-:S05]  /*01f0*/  IADD3 R5, P0, PT, R4, R5, RZ ;  /* 0x0000000504057210 */ /* 0x000fca0007f1e0ff */
[----:B------:R-:W-:Y:S01]  /*0200*/  IMAD.X R8, RZ, RZ, R8, P0 ;  /* 0x000000ffff087224 */ /* 0x000fe200000e0608 */
[----:B0-----:R-:W-:-:S04]  /*0210*/  LEA R4, P0, R5, UR4, 0x2 ;  /* 0x0000000405047c11 */ /* 0x001fc8000f8010ff */
[----:B------:R-:W-:-:S05]  /*0220*/  LEA.HI.X R5, R5, UR5, R8, 0x2, P0 ;  /* 0x0000000505057c11 */ /* 0x000fca00080f1408 */
[----:B------:R0:W5:Y:S04]  /*0230*/  LDG.E R25, desc[UR6][R4.64] ;  /* 0x0000000604197981 */ /* 0x000168000c1e1900 */
        /* <DEDUP_REMOVED lines=16> */
[----:B------:R0:W5:Y:S01]  /*0340*/  LDG.E R8, desc[UR6][R4.64+0x880] ;  /* 0x0008800604087981 */ /* 0x000162000c1e1900 */
[----:B------:R-:W-:Y:S05]  /*0350*/  BRA `(.L_x_3) ;  /* 0x0000000400407947 */ /* 0x000fea0003800000 */
.L_x_2:
[----:B------:R-:W0:Y:S01]  /*0360*/  LDCU.64 UR8, c[0x0][0x3a8] ;  /* 0x00007500ff0877ac */ /* 0x000e220008000a00 */
[C---:B------:R-:W-:Y:S01]  /*0370*/  LOP3.LUT R5, R3.reuse, 0x1f, RZ, 0xc0, !PT ;  /* 0x0000001f03057812 */ /* 0x040fe200078ec0ff */
[----:B------:R-:W-:Y:S01]  /*0380*/  IMAD.MOV.U32 R25, RZ, RZ, 0x7fffffff ;  /* 0x7fffffffff197424 */ /* 0x000fe200078e00ff */
[----:B------:R-:W-:Y:S01]  /*0390*/  LOP3.LUT R6, R3, 0x3e0, RZ, 0xc0, !PT ;  /* 0x000003e003067812 */ /* 0x000fe200078ec0ff */
[----:B------:R-:W-:-:S04]  /*03a0*/  IMAD.MOV.U32 R24, RZ, RZ, 0x7fffffff ;  /* 0x7fffffffff187424 */ /* 0x000fc800078e00ff */
[----:B------:R-:W-:Y:S01]  /*03b0*/  IMAD R11, R6, 0x12, R5 ;  /* 0x00000012060b7824 */ /* 0x000fe200078e0205 */
[----:B------:R-:W-:-:S03]  /*03c0*/  IADD3 R6, PT, PT, -R4, UR4, RZ ;  /* 0x0000000404067c10 */ /* 0x000fc6000fffe1ff */
[C---:B------:R-:W-:Y:S01]  /*03d0*/  VIADD R5, R11.reuse, 0x20 ;  /* 0x000000200b057836 */ /* 0x040fe20000000000 */
[----:B------:R-:W-:Y:S01]  /*03e0*/  IADD3 R10, P0, PT, R4, R11, RZ ;  /* 0x0000000b040a7210 */ /* 0x000fe20007f1e0ff */
[C---:B------:R-:W-:Y:S01]  /*03f0*/  VIADD R7, R11.reuse, 0x40 ;  /* 0x000000400b077836 */ /* 0x040fe20000000000 */
[CC--:B------:R-:W-:Y:S01]  /*0400*/  ISETP.GE.AND P4, PT, R11.reuse, R6.reuse, PT ;  /* 0x000000060b00720c */ /* 0x0c0fe20003f86270 */
[----:B------:R-:W-:Y:S01]  /*0410*/  VIADD R9, R11, 0x60 ;  /* 0x000000600b097836 */ /* 0x000fe20000000000 */
[-C--:B------:R-:W-:Y:S01]  /*0420*/  ISETP.GE.AND P3, PT, R5, R6.reuse, PT ;  /* 0x000000060500720c */ /* 0x080fe20003f66270 */
[----:B------:R-:W-:Y:S01]  /*0430*/  VIADD R5, R11, 0x80 ;  /* 0x000000800b057836 */ /* 0x000fe20000000000 */
[-C--:B------:R-:W-:Y:S01]  /*0440*/  ISETP.GE.AND P2, PT, R7, R6.reuse, PT ;  /* 0x000000060700720c */ /* 0x080fe20003f46270 */
[----:B------:R-:W-:Y:S01]  /*0450*/  VIADD R7, R11, 0xa0 ;  /* 0x000000a00b077836 */ /* 0x000fe20000000000 */
[----:B0-----:R-:W-:Y:S01]  /*0460*/  LEA R4, P5, R10, UR8, 0x2 ;  /* 0x000000080a047c11 */ /* 0x001fe2000f8a10ff */
[----:B------:R-:W-:Y:S01]  /*0470*/  IMAD.X R13, RZ, RZ, R8, P0 ;  /* 0x000000ffff0d7224 */ /* 0x000fe200000e0608 */
[----:B------:R-:W-:-:S02]  /*0480*/  ISETP.GE.AND P0, PT, R5, R6, PT ;  /* 0x000000060500720c */ /* 0x000fc40003f06270 */
[-C--:B------:R-:W-:Y:S01]  /*0490*/  ISETP.GE.AND P6, PT, R7, R6.reuse, PT ;  /* 0x000000060700720c */ /* 0x080fe20003fc6270 */
[----:B------:R-:W-:Y:S01]  /*04a0*/  VIADD R7, R11, 0xe0 ;  /* 0x000000e00b077836 */ /* 0x000fe20000000000 */
[----:B------:R-:W-:Y:S01]  /*04b0*/  LEA.HI.X R5, R10, UR9, R13, 0x2, P5 ;  /* 0x000000090a057c11 */ /* 0x000fe2000a8f140d */
[----:B------:R-:W-:Y:S01]  /*04c0*/  IMAD.MOV.U32 R23, RZ, RZ, 0x7fffffff ;  /* 0x7fffffffff177424 */ /* 0x000fe200078e00ff */
[-C--:B------:R-:W-:Y:S01]  /*04d0*/  ISETP.GE.AND P1, PT, R9, R6.reuse, PT ;  /* 0x000000060900720c */ /* 0x080fe20003f26270 */
[----:B------:R-:W-:Y:S02]  /*04e0*/  VIADD R9, R11, 0xc0 ;  /* 0x000000c00b097836 */ /* 0x000fe40000000000 */
[----:B------:R1:W5:Y:S01]  /*04f0*/  @!P4 LDG.E R25, desc[UR6][R4.64] ;  /* 0x000000060419c981 */ /* 0x000362000c1e1900 */
[-C--:B------:R-:W-:Y:S01]  /*0500*/  ISETP.GE.AND P4, PT, R7, R6.reuse, PT ;  /* 0x000000060700720c */ /* 0x080fe20003f86270 */
[----:B------:R-:W-:Y:S01]  /*0510*/  VIADD R7, R11, 0x120 ;  /* 0x000001200b077836 */ /* 0x000fe20000000000 */
[-C--:B------:R-:W-:Y:S01]  /*0520*/  ISETP.GE.AND P5, PT, R9, R6.reuse, PT ;  /* 0x000000060900720c */ /* 0x080fe20003fa6270 */
[----:B------:R-:W-:Y:S01]  /*0530*/  IMAD.MOV.U32 R21, RZ, RZ, 0x7fffffff ;  /* 0x7fffffffff157424 */ /* 0x000fe200078e00ff */
[----:B------:R1:W5:Y:S01]  /*0540*/  @!P2 LDG.E R23, desc[UR6][R4.64+0x100] ;  /* 0x000100060417a981 */ /* 0x000362000c1e1900 */
[----:B------:R-:W-:Y:S01]  /*0550*/  VIADD R9, R11, 0x100 ;  /* 0x000001000b097836 */ /* 0x000fe20000000000 */
[----:B------:R-:W-:Y:S01]  /*0560*/  ISETP.GE.AND P2, PT, R7, R6, PT ;  /* 0x000000060700720c */ /* 0x000fe20003f46270 */
[----:B------:R-:W-:Y:S01]  /*0570*/  VIADD R7, R11, 0x160 ;  /* 0x000001600b077836 */ /* 0x000fe20000000000 */
[----:B------:R1:W5:Y:S01]  /*0580*/  @!P3 LDG.E R24, desc[UR6][R4.64+0x80] ;  /* 0x000080060418b981 */ /* 0x000362000c1e1900 */
[----:B------:R-:W-:-:S03]  /*0590*/  IMAD.MOV.U32 R20, RZ, RZ, 0x7fffffff ;  /* 0x7fffffffff147424 */ /* 0x000fc600078e00ff */
[----:B------:R1:W5:Y:S01]  /*05a0*/  @!P0 LDG.E R21, desc[UR6][R4.64+0x200] ;  /* 0x0002000604158981 */ /* 0x000362000c1e1900 */
[-C--:B------:R-:W-:Y:S01]  /*05b0*/  ISETP.GE.AND P0, PT, R7, R6.reuse, PT ;  /* 0x000000060700720c */ /* 0x080fe20003f06270 */
[----:B------:R-:W-:Y:S01]  /*05c0*/  VIADD R7, R11, 0x180 ;  /* 0x000001800b077836 */ /* 0x000fe20000000000 */
[-C--:B------:R-:W-:Y:S01]  /*05d0*/  ISETP.GE.AND P3, PT, R9, R6.reuse, PT ;  /* 0x000000060900720c */ /* 0x080fe20003f66270 */
[----:B------:R-:W-:Y:S01]  /*05e0*/  IMAD.MOV.U32 R22, RZ, RZ, 0x7fffffff ;  /* 0x7fffffffff167424 */ /* 0x000fe200078e00ff */
[----:B------:R1:W5:Y:S01]  /*05f0*/  @!P6 LDG.E R20, desc[UR6][R4.64+0x280] ;  /* 0x000280060414e981 */ /* 0x000362000c1e1900 */
[----:B------:R-:W-:Y:S01]  /*0600*/  VIADD R9, R11, 0x140 ;  /* 0x000001400b097836 */ /* 0x000fe20000000000 */
[-C--:B------:R-:W-:Y:S01]  /*0610*/  ISETP.GE.AND P6, PT, R7, R6.reuse, PT ;  /* 0x000000060700720c */ /* 0x080fe20003fc6270 */
[----:B------:R-:W-:Y:S02]  /*0620*/  IMAD.MOV.U32 R18, RZ, RZ, 0x7fffffff ;  /* 0x7fffffffff127424 */ /* 0x000fe400078e00ff */
[----:B------:R-:W-:Y:S01]  /*0630*/  VIADD R7, R11, 0x1c0 ;  /* 0x000001c00b077836 */ /* 0x000fe20000000000 */
[----:B------:R1:W5:Y:S01]  /*0640*/  @!P1 LDG.E R22, desc[UR6][R4.64+0x180] ;  /* 0x0001800604169981 */ /* 0x000362000c1e1900 */
[----:B------:R-:W-:Y:S01]  /*0650*/  ISETP.GE.AND P1, PT, R9, R6, PT ;  /* 0x000000060900720c */ /* 0x000fe20003f26270 */
[----:B------:R-:W-:-:S02]  /*0660*/  IMAD.MOV.U32 R19, RZ, RZ, 0x7fffffff ;  /* 0x7fffffffff137424 */ /* 0x000fc400078e00ff */
[----:B------:R1:W5:Y:S01]  /*0670*/  @!P4 LDG.E R18, desc[UR6][R4.64+0x380] ;  /* 0x000380060412c981 */ /* 0x000362000c1e1900 */
[----:B------:R-:W-:Y:S01]  /*0680*/  IMAD.MOV.U32 R17, RZ, RZ, 0x7fffffff ;  /* 0x7fffffffff117424 */ /* 0x000fe200078e00ff */
[-C--:B------:R-:W-:Y:S01]  /*0690*/  ISETP.GE.AND P4, PT, R7, R6.reuse, PT ;  /* 0x000000060700720c */ /* 0x080fe20003f86270 */
[C---:B------:R-:W-:Y:S01]  /*06a0*/  VIADD R9, R11.reuse, 0x1a0 ;  /* 0x000001a00b097836 */ /* 0x040fe20000000000 */
[----:B------:R1:W5:Y:S01]  /*06b0*/  @!P5 LDG.E R19, desc[UR6][R4.64+0x300] ;  /* 0x000300060413d981 */ /* 0x000362000c1e1900 */
[----:B------:R-:W-:Y:S02]  /*06c0*/  VIADD R7, R11, 0x1e0 ;  /* 0x000001e00b077836 */ /* 0x000fe40000000000 */
[----:B------:R-:W-:Y:S01]  /*06d0*/  IMAD.MOV.U32 R16, RZ, RZ, 0x7fffffff ;  /* 0x7fffffffff107424 */ /* 0x000fe200078e00ff */
[----:B------:R1:W5:Y:S01]  /*06e0*/  @!P3 LDG.E R17, desc[UR6][R4.64+0x400] ;  /* 0x000400060411b981 */ /* 0x000362000c1e1900 */
[----:B------:R-:W-:Y:S01]  /*06f0*/  IMAD.MOV.U32 R15, RZ, RZ, 0x7fffffff ;  /* 0x7fffffffff0f7424 */ /* 0x000fe200078e00ff */
[-C--:B------:R-:W-:Y:S01]  /*0700*/  ISETP.GE.AND P5, PT, R9, R6.reuse, PT ;  /* 0x000000060900720c */ /* 0x080fe20003fa6270 */
[----:B------:R-:W-:Y:S01]  /*0710*/  VIADD R9, R11, 0x200 ;  /* 0x000002000b097836 */ /* 0x000fe20000000000 */
[-C--:B------:R-:W-:Y:S01]  /*0720*/  ISETP.GE.AND P3, PT, R7, R6.reuse, PT ;  /* 0x000000060700720c */ /* 0x080fe20003f66270 */
[----:B------:R-:W-:Y:S01]  /*0730*/  VIADD R7, R11, 0x220 ;  /* 0x000002200b077836 */ /* 0x000fe20000000000 */
[----:B------:R1:W5:Y:S02]  /*0740*/  @!P2 LDG.E R16, desc[UR6][R4.64+0x480] ;  /* 0x000480060410a981 */ /* 0x000364000c1e1900 */
[----:B------:R-:W-:-:S02]  /*0750*/  ISETP.GE.AND P2, PT, R9, R6, PT ;  /* 0x000000060900720c */ /* 0x000fc40003f46270 */
[----:B------:R1:W5:Y:S01]  /*0760*/  @!P1 LDG.E R15, desc[UR6][R4.64+0x500] ;  /* 0x00050006040f9981 */ /* 0x000362000c1e1900 */
[----:B------:R-:W-:Y:S01]  /*0770*/  ISETP.GE.AND P1, PT, R7, R6, PT ;  /* 0x000000060700720c */ /* 0x000fe20003f26270 */
[----:B------:R-:W-:Y:S02]  /*0780*/  IMAD.MOV.U32 R14, RZ, RZ, 0x7fffffff ;  /* 0x7fffffffff0e7424 */ /* 0x000fe400078e00ff */
[----:B------:R-:W-:Y:S02]  /*0790*/  IMAD.MOV.U32 R13, RZ, RZ, 0x7fffffff ;  /* 0x7fffffffff0d7424 */ /* 0x000fe400078e00ff */
[----:B------:R-:W-:Y:S02]  /*07a0*/  IMAD.MOV.U32 R12, RZ, RZ, 0x7fffffff ;  /* 0x7fffffffff0c7424 */ /* 0x000fe400078e00ff */
[----:B------:R-:W-:Y:S01]  /*07b0*/  IMAD.MOV.U32 R11, RZ, RZ, 0x7fffffff ;  /* 0x7fffffffff0b7424 */ /* 0x000fe200078e00ff */
[----:B------:R1:W5:Y:S01]  /*07c0*/  @!P0 LDG.E R14, desc[UR6][R4.64+0x580] ;  /* 0x00058006040e8981 */ /* 0x000362000c1e1900 */
[----:B------:R-:W-:-:S02]  /*07d0*/  IMAD.MOV.U32 R10, RZ, RZ, 0x7fffffff ;  /* 0x7fffffffff0a7424 */ /* 0x000fc400078e00ff */
[----:B------:R-:W-:Y:S01]  /*07e0*/  IMAD.MOV.U32 R9, RZ, RZ, 0x7fffffff ;  /* 0x7fffffffff097424 */ /* 0x000fe200078e00ff */
[----:B------:R1:W5:Y:S01]  /*07f0*/  @!P6 LDG.E R13, desc[UR6][R4.64+0x600] ;  /* 0x00060006040de981 */ /* 0x000362000c1e1900 */
[----:B------:R-:W-:-:S03]  /*0800*/  IMAD.MOV.U32 R8, RZ, RZ, 0x7fffffff ;  /* 0x7fffffffff087424 */ /* 0x000fc600078e00ff */
[----:B------:R1:W5:Y:S04]  /*0810*/  @!P5 LDG.E R12, desc[UR6][R4.64+0x680] ;  /* 0x00068006040cd981 */ /* 0x000368000c1e1900 */
[----:B------:R1:W5:Y:S04]  /*0820*/  @!P4 LDG.E R11, desc[UR6][R4.64+0x700] ;  /* 0x00070006040bc981 */ /* 0x000368000c1e1900 */
[----:B------:R1:W5:Y:S04]  /*0830*/  @!P3 LDG.E R10, desc[UR6][R4.64+0x780] ;  /* 0x00078006040ab981 */ /* 0x000368000c1e1900 */
[----:B------:R1:W5:Y:S04]  /*0840*/  @!P2 LDG.E R9, desc[UR6][R4.64+0x800] ;  /* 0x000800060409a981 */ /* 0x000368000c1e1900 */
[----:B------:R1:W5:Y:S02]  /*0850*/  @!P1 LDG.E R8, desc[UR6][R4.64+0x880] ;  /* 0x0008800604089981 */ /* 0x000364000c1e1900 */
.L_x_3:
[----:B------:R-:W-:Y:S01]  /*0860*/  IMAD.MOV.U32 R7, RZ, RZ, -0x1 ;  /* 0xffffffffff077424 */ /* 0x000fe200078e00ff */
[----:B-----5:R-:W-:Y:S01]  /*0870*/  ISETP.GT.AND P0, PT, R25, -0x1, PT ;  /* 0xffffffff1900780c */ /* 0x020fe20003f04270 */
[----:B------:R-:W2:Y:S01]  /*0880*/  LDC R30, c[0x0][0x3c8] ;  /* 0x0000f200ff1e7b82 */ /* 0x000ea20000000800 */
[----:B------:R-:W-:Y:S01]  /*0890*/  ISETP.GT.AND P1, PT, R24, -0x1, PT ;  /* 0xffffffff1800780c */ /* 0x000fe20003f24270 */
[----:B------:R-:W-:Y:S01]  /*08a0*/  BSSY.RECONVERGENT B0, `(.L_x_4) ;  /* 0x0000058000007945 */ /* 0x000fe20003800200 */
[C---:B01----:R-:W-:Y:S01]  /*08b0*/  SEL R4, R7.reuse, 0x80000000, !P0 ;  /* 0x8000000007047807 */ /* 0x043fe20004000000 */
[----:B------:R-:W-:Y:S01]  /*08c0*/  IMAD.SHL.U32 R0, R0, 0x400, RZ ;  /* 0x0000040000007824 */ /* 0x000fe200078e00ff */
[----:B------:R-:W-:Y:S02]  /*08d0*/  SEL R5, R7, 0x80000000, !P1 ;  /* 0x8000000007057807 */ /* 0x000fe40004800000 */
[----:B------:R-:W-:Y:S02]  /*08e0*/  ISETP.GT.AND P0, PT, R22, -0x1, PT ;  /* 0xffffffff1600780c */ /* 0x000fe40003f04270 */
[----:B------:R-:W-:-:S02]  /*08f0*/  ISETP.GT.AND P1, PT, R21, -0x1, PT ;  /* 0xffffffff1500780c */ /* 0x000fc40003f24270 */
[----:B------:R-:W-:Y:S02]  /*0900*/  LOP3.LUT R25, R4, R25, RZ, 0x3c, !PT ;  /* 0x0000001904197212 */ /* 0x000fe400078e3cff */
[----:B------:R-:W-:Y:S02]  /*0910*/  LOP3.LUT R24, R5, R24, RZ, 0x3c, !PT ;  /* 0x0000001805187212 */ /* 0x000fe400078e3cff */
[C---:B------:R-:W-:Y:S02]  /*0920*/  SEL R5, R7.reuse, 0x80000000, !P0 ;  /* 0x8000000007057807 */ /* 0x040fe40004000000 */
[----:B------:R-:W-:Y:S02]  /*0930*/  SEL R4, R7, 0x80000000, !P1 ;  /* 0x8000000007047807 */ /* 0x000fe40004800000 */
[----:B------:R-:W-:Y:S02]  /*0940*/  ISETP.GT.AND P0, PT, R19, -0x1, PT ;  /* 0xffffffff1300780c */ /* 0x000fe40003f04270 */
[----:B------:R-:W-:-:S02]  /*0950*/  ISETP.GT.AND P2, PT, R23, -0x1, PT ;  /* 0xffffffff1700780c */ /* 0x000fc40003f44270 */
[----:B------:R-:W-:Y:S02]  /*0960*/  LOP3.LUT R21, R4, R21, RZ, 0x3c, !PT ;  /* 0x0000001504157212 */ /* 0x000fe400078e3cff */
[C---:B------:R-:W-:Y:S02]  /*0970*/  SEL R4, R7.reuse, 0x80000000, !P0 ;  /* 0x8000000007047807 */ /* 0x040fe40004000000 */
[----:B------:R-:W-:Y:S02]  /*0980*/  SEL R6, R7, 0x80000000, !P2 ;  /* 0x8000000007067807 */ /* 0x000fe40005000000 */
[----:B------:R-:W-:Y:S02]  /*0990*/  ISETP.GT.AND P0, PT, R18, -0x1, PT ;  /* 0xffffffff1200780c */ /* 0x000fe40003f04270 */
[----:B------:R-:W-:Y:S02]  /*09a0*/  ISETP.GT.AND P1, PT, R17, -0x1, PT ;  /* 0xffffffff1100780c */ /* 0x000fe40003f24270 */
[----:B------:R-:W-:-:S02]  /*09b0*/  ISETP.GT.AND P2, PT, R20, -0x1, PT ;  /* 0xffffffff1400780c */ /* 0x000fc40003f44270 */
[----:B------:R-:W-:Y:S02]  /*09c0*/  VIMNMX R33, PT, PT, R26, 0xe0, !PT ;  /* 0x000000e01a217848 */ /* 0x000fe40007fe0100 */
[----:B------:R-:W-:Y:S02]  /*09d0*/  LOP3.LUT R22, R5, R22, RZ, 0x3c, !PT ;  /* 0x0000001605167212 */ /* 0x000fe400078e3cff */
[----:B------:R-:W-:Y:S02]  /*09e0*/  LOP3.LUT R19, R4, R19, RZ, 0x3c, !PT ;  /* 0x0000001304137212 */ /* 0x000fe400078e3cff */
[C---:B------:R-:W-:Y:S02]  /*09f0*/  SEL R5, R7.reuse, 0x80000000, !P0 ;  /* 0x8000000007057807 */ /* 0x040fe40004000000 */
[C---:B------:R-:W-:Y:S02]  /*0a00*/  SEL R4, R7.reuse, 0x80000000, !P1 ;  /* 0x8000000007047807 */ /* 0x040fe40004800000 */
[----:B------:R-:W-:-:S02]  /*0a10*/  SEL R31, R7, 0x80000000, !P2 ;  /* 0x80000000071f7807 */ /* 0x000fc40005000000 */
[----:B------:R-:W-:Y:S02]  /*0a20*/  ISETP.GT.AND P0, PT, R15, -0x1, PT ;  /* 0xffffffff0f00780c */ /* 0x000fe40003f04270 */
[----:B------:R-:W-:Y:S02]  /*0a30*/  IADD3 R33, PT, PT, R33, 0x1f, -R26 ;  /* 0x0000001f21217810 */ /* 0x000fe40007ffe81a */
[----:B------:R-:W-:Y:S02]  /*0a40*/  ISETP.GT.AND P2, PT, R16, -0x1, PT ;  /* 0xffffffff1000780c */ /* 0x000fe40003f44270 */
[----:B------:R-:W-:Y:S02]  /*0a50*/  LOP3.LUT R17, R4, R17, RZ, 0x3c, !PT ;  /* 0x0000001104117212 */ /* 0x000fe400078e3cff */
[----:B------:R-:W-:Y:S02]  /*0a60*/  LOP3.LUT R20, R31, R20, RZ, 0x3c, !PT ;  /* 0x000000141f147212 */ /* 0x000fe400078e3cff */
[----:B------:R-:W-:-:S02]  /*0a70*/  SEL R4, R7, 0x80000000, !P0 ;  /* 0x8000000007047807 */ /* 0x000fc40004000000 */
[----:B------:R-:W-:Y:S02]  /*0a80*/  ISETP.GE.U32.AND P4, PT, R33, 0x1e0, PT ;  /* 0x000001e02100780c */ /* 0x000fe40003f86070 */
[----:B------:R-:W-:Y:S02]  /*0a90*/  SEL R31, R7, 0x80000000, !P2 ;  /* 0x80000000071f7807 */ /* 0x000fe40005000000 */
[----:B------:R-:W-:Y:S02]  /*0aa0*/  ISETP.GT.AND P0, PT, R14, -0x1, PT ;  /* 0xffffffff0e00780c */ /* 0x000fe40003f04270 */
[----:B------:R-:W-:Y:S02]  /*0ab0*/  ISETP.GT.AND P1, PT, R13, -0x1, PT ;  /* 0xffffffff0d00780c */ /* 0x000fe40003f24270 */
[----:B------:R-:W-:Y:S02]  /*0ac0*/  ISETP.GT.AND P2, PT, R12, -0x1, PT ;  /* 0xffffffff0c00780c */ /* 0x000fe40003f44270 */
[----:B------:R-:W-:-:S02]  /*0ad0*/  LOP3.LUT R18, R5, R18, RZ, 0x3c, !PT ;  /* 0x0000001205127212 */ /* 0x000fc400078e3cff */
[----:B------:R-:W-:Y:S02]  /*0ae0*/  LOP3.LUT R15, R4, R15, RZ, 0x3c, !PT ;  /* 0x0000000f040f7212 */ /* 0x000fe400078e3cff */
[----:B------:R-:W-:Y:S02]  /*0af0*/  LOP3.LUT R16, R31, R16, RZ, 0x3c, !PT ;  /* 0x000000101f107212 */ /* 0x000fe400078e3cff */
[C---:B------:R-:W-:Y:S02]  /*0b00*/  SEL R5, R7.reuse, 0x80000000, !P0 ;  /* 0x8000000007057807 */ /* 0x040fe40004000000 */
[C---:B------:R-:W-:Y:S02]  /*0b10*/  SEL R4, R7.reuse, 0x80000000, !P1 ;  /* 0x8000000007047807 */ /* 0x040fe40004800000 */
[----:B------:R-:W-:Y:S02]  /*0b20*/  SEL R31, R7, 0x80000000, !P2 ;  /* 0x80000000071f7807 */ /* 0x000fe40005000000 */
[----:B------:R-:W-:-:S02]  /*0b30*/  ISETP.GT.AND P1, PT, R10, -0x1, PT ;  /* 0xffffffff0a00780c */ /* 0x000fc40003f24270 */
[----:B------:R-:W-:Y:S02]  /*0b40*/  ISETP.GT.AND P0, PT, R11, -0x1, PT ;  /* 0xffffffff0b00780c */ /* 0x000fe40003f04270 */
[----:B------:R-:W-:Y:S02]  /*0b50*/  LEA.HI R33, R33, 0x1, RZ, 0x1b ;  /* 0x0000000121217811 */ /* 0x000fe400078fd8ff */
[----:B------:R-:W-:Y:S02]  /*0b60*/  ISETP.GT.AND P2, PT, R9, -0x1, PT ;  /* 0xffffffff0900780c */ /* 0x000fe40003f44270 */
[----:B------:R-:W-:Y:S02]  /*0b70*/  ISETP.GT.AND P3, PT, R8, -0x1, PT ;  /* 0xffffffff0800780c */ /* 0x000fe40003f64270 */
[----:B------:R-:W-:Y:S02]  /*0b80*/  LOP3.LUT R14, R5, R14, RZ, 0x3c, !PT ;  /* 0x0000000e050e7212 */ /* 0x000fe400078e3cff */
[----:B------:R-:W-:-:S02]  /*0b90*/  LOP3.LUT R23, R6, R23, RZ, 0x3c, !PT ;  /* 0x0000001706177212 */ /* 0x000fc400078e3cff */
[----:B------:R-:W-:Y:S02]  /*0ba0*/  LOP3.LUT R13, R4, R13, RZ, 0x3c, !PT ;  /* 0x0000000d040d7212 */ /* 0x000fe400078e3cff */
[----:B------:R-:W-:Y:S02]  /*0bb0*/  LOP3.LUT R12, R31, R12, RZ, 0x3c, !PT ;  /* 0x0000000c1f0c7212 */ /* 0x000fe400078e3cff */
[----:B------:R-:W-:Y:S02]  /*0bc0*/  SEL R5, R7, 0x80000000, !P1 ;  /* 0x8000000007057807 */ /* 0x000fe40004800000 */
[----:B------:R-:W-:Y:S02]  /*0bd0*/  LOP3.LUT R32, R33, 0xf, RZ, 0xc0, !PT ;  /* 0x0000000f21207812 */ /* 0x000fe400078ec0ff */
[C---:B------:R-:W-:Y:S02]  /*0be0*/  SEL R4, R7.reuse, 0x80000000, !P0 ;  /* 0x8000000007047807 */ /* 0x040fe40004000000 */
[----:B------:R-:W-:-:S02]  /*0bf0*/  SEL R6, R7, 0x80000000, !P2 ;  /* 0x8000000007067807 */ /* 0x000fc40005000000 */
[----:B------:R-:W-:Y:S02]  /*0c00*/  SEL R31, R7, 0x80000000, !P3 ;  /* 0x80000000071f7807 */ /* 0x000fe40005800000 */
[----:B------:R-:W-:Y:S01]  /*0c10*/  LOP3.LUT R10, R5, R10, RZ, 0x3c, !PT ;  /* 0x0000000a050a7212 */ /* 0x000fe200078e3cff */
[----:B------:R-:W-:Y:S01]  /*0c20*/  IMAD.MOV.U32 R5, RZ, RZ, R26 ;  /* 0x000000ffff057224 */ /* 0x000fe200078e001a */
[----:B------:R-:W-:Y:S02]  /*0c30*/  ISETP.NE.AND P1, PT, R32, RZ, PT ;  /* 0x000000ff2000720c */ /* 0x000fe40003f25270 */
[----:B------:R-:W-:Y:S02]  /*0c40*/  LOP3.LUT R11, R4, R11, RZ, 0x3c, !PT ;  /* 0x0000000b040b7212 */ /* 0x000fe400078e3cff */
[----:B------:R-:W-:Y:S02]  /*0c50*/  LOP3.LUT R9, R6, R9, RZ, 0x3c, !PT ;  /* 0x0000000906097212 */ /* 0x000fe400078e3cff */
[----:B------:R-:W-:Y:S01]  /*0c60*/  LOP3.LUT R8, R31, R8, RZ, 0x3c, !PT ;  /* 0x000000081f087212 */ /* 0x000fe200078e3cff */
[----:B--2---:R-:W-:Y:S06]  /*0c70*/  @!P4 BRA `(.L_x_5) ;  /* 0x000000000068c947 */ /* 0x004fec0003800000 */
[----:B------:R-:W-:Y:S01]  /*0c80*/  IMAD R6, R26, 0x4, R0 ;  /* 0x000000041a067824 */ /* 0x000fe200078e0200 */
[----:B------:R-:W-:Y:S01]  /*0c90*/  LOP3.LUT R4, R33, 0xffffff0, RZ, 0xc0, !PT ;  /* 0x0ffffff021047812 */ /* 0x000fe200078ec0ff */
[----:B------:R-:W-:-:S03]  /*0ca0*/  IMAD.MOV.U32 R5, RZ, RZ, R26 ;  /* 0x000000ffff057224 */ /* 0x000fc600078e001a */
[----:B------:R-:W-:Y:S01]  /*0cb0*/  IADD3 R6, PT, PT, R6, 0x400, R29 ;  /* 0x0000040006067810 */ /* 0x000fe20007ffe01d */
[----:B------:R-:W-:-:S07]  /*0cc0*/  IMAD.MOV R4, RZ, RZ, -R4 ;  /* 0x000000ffff047224 */ /* 0x000fce00078e0a04 */
.L_x_6:
[----:B------:R-:W-:Y:S01]  /*0cd0*/  VIADD R4, R4, 0x10 ;  /* 0x0000001004047836 */ /* 0x000fe20000000000 */
[----:B------:R-:W-:Y:S01]  /*0ce0*/  STS [R6+-0x400], RZ ;  /* 0xfffc00ff06007388 */ /* 0x000fe20000000800 */
[----:B------:R-:W-:-:S03]  /*0cf0*/  VIADD R5, R5, 0x200 ;  /* 0x0000020005057836 */ /* 0x000fc60000000000 */
[----:B------:R-:W-:Y:S01]  /*0d00*/  ISETP.NE.AND P0, PT, R4, RZ, PT ;  /* 0x000000ff0400720c */ /* 0x000fe20003f05270 */
[----:B------:R-:W-:Y:S04]  /*0d10*/  STS [R6+-0x380], RZ ;  /* 0xfffc80ff06007388 */ /* 0x000fe80000000800 */
[----:B------:R-:W-:Y:S04]  /*0d20*/  STS [R6+-0x300], RZ ;  /* 0xfffd00ff06007388 */ /* 0x000fe80000000800 */
[----:B------:R-:W-:Y:S04]  /*0d30*/  STS [R6+-0x280], RZ ;  /* 0xfffd80ff06007388 */ /* 0x000fe80000000800 */
[----:B------:R-:W-:Y:S04]  /*0d40*/  STS [R6+-0x200], RZ ;  /* 0xfffe00ff06007388 */ /* 0x000fe80000000800 */
[----:B------:R-:W-:Y:S04]  /*0d50*/  STS [R6+-0x180], RZ ;  /* 0xfffe80ff06007388 */ /* 0x000fe80000000800 */
[----:B------:R-:W-:Y:S04]  /*0d60*/  STS [R6+-0x100], RZ ;  /* 0xffff00ff06007388 */ /* 0x000fe80000000800 */
[----:B------:R-:W-:Y:S04]  /*0d70*/  STS [R6+-0x80], RZ ;  /* 0xffff80ff06007388 */ /* 0x000fe80000000800 */
[----:B------:R-:W-:Y:S04]  /*0d80*/  STS [R6], RZ ;  /* 0x000000ff06007388 */ /* 0x000fe80000000800 */
[----:B------:R-:W-:Y:S04]  /*0d90*/  STS [R6+0x80], RZ ;  /* 0x000080ff06007388 */ /* 0x000fe80000000800 */
[----:B------:R-:W-:Y:S04]  /*0da0*/  STS [R6+0x100], RZ ;  /* 0x000100ff06007388 */ /* 0x000fe80000000800 */
[----:B------:R-:W-:Y:S04]  /*0db0*/  STS [R6+0x180], RZ ;  /* 0x000180ff06007388 */ /* 0x000fe80000000800 */
[----:B------:R-:W-:Y:S04]  /*0dc0*/  STS [R6+0x200], RZ ;  /* 0x000200ff06007388 */ /* 0x000fe80000000800 */
[----:B------:R-:W-:Y:S04]  /*0dd0*/  STS [R6+0x280], RZ ;  /* 0x000280ff06007388 */ /* 0x000fe80000000800 */
[----:B------:R-:W-:Y:S04]  /*0de0*/  STS [R6+0x300], RZ ;  /* 0x000300ff06007388 */ /* 0x000fe80000000800 */
[----:B------:R0:W-:Y:S02]  /*0df0*/  STS [R6+0x380], RZ ;  /* 0x000380ff06007388 */ /* 0x0001e40000000800 */
[----:B0-----:R-:W-:Y:S01]  /*0e00*/  VIADD R6, R6, 0x800 ;  /* 0x0000080006067836 */ /* 0x001fe20000000000 */
[----:B------:R-:W-:Y:S06]  /*0e10*/  @P0 BRA `(.L_x_6) ;  /* 0xfffffffc00ac0947 */ /* 0x000fec000383ffff */
.L_x_5:
[----:B------:R-:W-:Y:S05]  /*0e20*/  BSYNC.RECONVERGENT B0 ;  /* 0x0000000000007941 */ /* 0x000fea0003800200 */
.L_x_4:
[----:B------:R-:W-:Y:S01]  /*0e30*/  BSSY.RECONVERGENT B0, `(.L_x_7) ;  /* 0x0000027000007945 */ /* 0x000fe20003800200 */
[----:B------:R-:W-:Y:S01]  /*0e40*/  SHF.L.U32 R7, R7, R30, RZ ;  /* 0x0000001e07077219 */ /* 0x000fe200000006ff */
[----:B------:R-:W-:Y:S02]  /*0e50*/  IMAD.IADD R6, R29, 0x1, R0 ;  /* 0x000000011d067824 */ /* 0x000fe400078e0200 */
[----:B------:R-:W-:Y:S05]  /*0e60*/  @!P1 BRA `(.L_x_8) ;  /* 0x00000000008c9947 */ /* 0x000fea0003800000 */
[----:B------:R-:W-:Y:S01]  /*0e70*/  ISETP.GE.U32.AND P0, PT, R32, 0x8, PT ;  /* 0x000000082000780c */ /* 0x000fe20003f06070 */
[----:B------:R-:W-:Y:S01]  /*0e80*/  BSSY.RECONVERGENT B1, `(.L_x_9) ;  /* 0x000000e000017945 */ /* 0x000fe20003800200 */
[----:B------:R-:W-:-:S04]  /*0e90*/  LOP3.LUT R30, R33, 0x7, RZ, 0xc0, !PT ;  /* 0x00000007211e7812 */ /* 0x000fc800078ec0ff */
[----:B------:R-:W-:-:S07]  /*0ea0*/  ISETP.NE.AND P1, PT, R30, RZ, PT ;  /* 0x000000ff1e00720c */ /* 0x000fce0003f25270 */
[----:B------:R-:W-:Y:S06]  /*0eb0*/  @!P0 BRA `(.L_x_10) ;  /* 0x0000000000288947 */ /* 0x000fec0003800000 */
[C---:B------:R-:W-:Y:S02]  /*0ec0*/  IMAD R4, R5.reuse, 0x4, R6 ;  /* 0x0000000405047824 */ /* 0x040fe400078e0206 */
[----:B------:R-:W-:-:S03]  /*0ed0*/  VIADD R5, R5, 0x100 ;  /* 0x0000010005057836 */ /* 0x000fc60000000000 */
[----:B------:R0:W-:Y:S04]  /*0ee0*/  STS [R4], RZ ;  /* 0x000000ff04007388 */ /* 0x0001e80000000800 */
[----:B------:R0:W-:Y:S04]  /*0ef0*/  STS [R4+0x80], RZ ;  /* 0x000080ff04007388 */ /* 0x0001e80000000800 */
[----:B------:R0:W-:Y:S04]  /*0f00*/  STS [R4+0x100], RZ ;  /* 0x000100ff04007388 */ /* 0x0001e80000000800 */
[----:B------:R0:W-:Y:S04]  /*0f10*/  STS [R4+0x180], RZ ;  /* 0x000180ff04007388 */ /* 0x0001e80000000800 */
[----:B------:R0:W-:Y:S04]  /*0f20*/  STS [R4+0x200], RZ ;  /* 0x000200ff04007388 */ /* 0x0001e80000000800 */
[----:B------:R0:W-:Y:S04]  /*0f30*/  STS [R4+0x280], RZ ;  /* 0x000280ff04007388 */ /* 0x0001e80000000800 */
[----:B------:R0:W-:Y:S04]  /*0f40*/  STS [R4+0x300], RZ ;  /* 0x000300ff04007388 */ /* 0x0001e80000000800 */
[----:B------:R0:W-:Y:S02]  /*0f50*/  STS [R4+0x380], RZ ;  /* 0x000380ff04007388 */ /* 0x0001e40000000800 */
.L_x_10:
[----:B------:R-:W-:Y:S05]  /*0f60*/  BSYNC.RECONVERGENT B1 ;  /* 0x0000000000017941 */ /* 0x000fea0003800200 */
.L_x_9:
[----:B------:R-:W-:Y:S05]  /*0f70*/  @!P1 BRA `(.L_x_8) ;  /* 0x0000000000489947 */ /* 0x000fea0003800000 */
[----:B------:R-:W-:Y:S02]  /*0f80*/  ISETP.GE.U32.AND P0, PT, R30, 0x4, PT ;  /* 0x000000041e00780c */ /* 0x000fe40003f06070 */
[----:B------:R-:W-:-:S04]  /*0f90*/  LOP3.LUT R33, R33, 0x3, RZ, 0xc0, !PT ;  /* 0x0000000321217812 */ /* 0x000fc800078ec0ff */
[----:B------:R-:W-:-:S07]  /*0fa0*/  ISETP.NE.AND P1, PT, R33, RZ, PT ;  /* 0x000000ff2100720c */ /* 0x000fce0003f25270 */
[C---:B0-----:R-:W-:Y:S02]  /*0fb0*/  @P0 IMAD R4, R5.reuse, 0x4, R6 ;  /* 0x0000000405040824 */ /* 0x041fe400078e0206 */
[----:B------:R-:W-:-:S03]  /*0fc0*/  @P0 VIADD R5, R5, 0x80 ;  /* 0x0000008005050836 */ /* 0x000fc60000000000 */
[----:B------:R1:W-:Y:S04]  /*0fd0*/  @P0 STS [R4], RZ ;  /* 0x000000ff04000388 */ /* 0x0003e80000000800 */
[----:B------:R1:W-:Y:S04]  /*0fe0*/  @P0 STS [R4+0x80], RZ ;  /* 0x000080ff04000388 */ /* 0x0003e80000000800 */
[----:B------:R1:W-:Y:S04]  /*0ff0*/  @P0 STS [R4+0x100], RZ ;  /* 0x000100ff04000388 */ /* 0x0003e80000000800 */
[----:B------:R1:W-:Y:S01]  /*1000*/  @P0 STS [R4+0x180], RZ ;  /* 0x000180ff04000388 */ /* 0x0003e20000000800 */
[----:B------:R-:W-:Y:S05]  /*1010*/  @!P1 BRA `(.L_x_8) ;  /* 0x0000000000209947 */ /* 0x000fea0003800000 */
[----:B------:R-:W-:Y:S02]  /*1020*/  IMAD R0, R5, 0x4, R0 ;  /* 0x0000000405007824 */ /* 0x000fe400078e0200 */
[----:B------:R-:W-:Y:S02]  /*1030*/  IMAD.MOV R33, RZ, RZ, -R33 ;  /* 0x000000ffff217224 */ /* 0x000fe400078e0a21 */
[----:B------:R-:W-:-:S07]  /*1040*/  IMAD.IADD R0, R29, 0x1, R0 ;  /* 0x000000011d007824 */ /* 0x000fce00078e0200 */
.L_x_11:
[----:B------:R-:W-:Y:S01]  /*1050*/  VIADD R33, R33, 0x1 ;  /* 0x0000000121217836 */ /* 0x000fe20000000000 */
[----:B------:R0:W-:Y:S04]  /*1060*/  STS [R0], RZ ;  /* 0x000000ff00007388 */ /* 0x0001e80000000800 */
[----:B------:R-:W-:Y:S01]  /*1070*/  ISETP.NE.AND P0, PT, R33, RZ, PT ;  /* 0x000000ff2100720c */ /* 0x000fe20003f05270 */
[----:B0-----:R-:W-:-:S12]  /*1080*/  VIADD R0, R0, 0x80 ;  /* 0x0000008000007836 */ /* 0x001fd80000000000 */
[----:B------:R-:W-:Y:S05]  /*1090*/  @P0 BRA `(.L_x_11) ;  /* 0xfffffffc00ec0947 */ /* 0x000fea000383ffff */
.L_x_8:
[----:B------:R-:W-:Y:S05]  /*10a0*/  BSYNC.RECONVERGENT B0 ;  /* 0x0000000000007941 */ /* 0x000fea0003800200 */
.L_x_7:
[----:B------:R-:W2:Y:S01]  /*10b0*/  LDCU UR4, c[0x0][0x3c4] ;  /* 0x00007880ff0477ac */ /* 0x000ea20008000800 */
[----:B------:R-:W-:Y:S01]  /*10c0*/  ISETP.NE.AND P0, PT, R25, 0x7fffffff, PT ;  /* 0x7fffffff1900780c */ /* 0x000fe20003f05270 */
[----:B------:R-:W-:Y:S01]  /*10d0*/  BSSY.RECONVERGENT B0, `(.L_x_12) ;  /* 0x0000097000007945 */ /* 0x000fe20003800200 */
[C---:B------:R-:W-:Y:S02]  /*10e0*/  ISETP.NE.AND P1, PT, R24.reuse, 0x7fffffff, PT ;  /* 0x7fffffff1800780c */ /* 0x040fe40003f25270 */
[----:B------:R-:W-:Y:S02]  /*10f0*/  ISETP.NE.AND P2, PT, R23, 0x7fffffff, PT ;  /* 0x7fffffff1700780c */ /* 0x000fe40003f45270 */
[----:B------:R-:W-:Y:S02]  /*1100*/  SEL R0, R25, 0x80000000, P0 ;  /* 0x8000000019007807 */ /* 0x000fe40000000000 */
[----:B01----:R-:W-:Y:S02]  /*1110*/  SEL R4, R24, 0x80000000, P1 ;  /* 0x8000000018047807 */ /* 0x003fe40000800000 */
[----:B------:R-:W-:-:S02]  /*1120*/  SEL R5, R23, 0x80000000, P2 ;  /* 0x8000000017057807 */ /* 0x000fc40001000000 */
[----:B------:R-:W-:Y:S02]  /*1130*/  ISETP.NE.AND P0, PT, R22, 0x7fffffff, PT ;  /* 0x7fffffff1600780c */ /* 0x000fe40003f05270 */
[----:B------:R-:W-:Y:S02]  /*1140*/  ISETP.NE.AND P1, PT, R21, 0x7fffffff, PT ;  /* 0x7fffffff1500780c */ /* 0x000fe40003f25270 */
[----:B------:R-:W-:Y:S02]  /*1150*/  ISETP.NE.AND P3, PT, R19, 0x7fffffff, PT ;  /* 0x7fffffff1300780c */ /* 0x000fe40003f65270 */
[----:B--2---:R-:W-:Y:S02]  /*1160*/  SHF.R.U32.HI R0, RZ, UR4, R0 ;  /* 0x00000004ff007c19 */ /* 0x004fe40008011600 */
[----:B------:R-:W-:Y:S02]  /*1170*/  SHF.R.U32.HI R4, RZ, UR4, R4 ;  /* 0x00000004ff047c19 */ /* 0x000fe40008011604 */
[----:B------:R-:W-:-:S02]  /*1180*/  SHF.R.U32.HI R30, RZ, UR4, R5 ;  /* 0x00000004ff1e7c19 */ /* 0x000fc40008011605 */
[-C--:B------:R-:W-:Y:S02]  /*1190*/  LOP3.LUT R31, R0, R7.reuse, RZ, 0x30, !PT ;  /* 0x00000007001f7212 */ /* 0x080fe400078e30ff */
[-C--:B------:R-:W-:Y:S02]  /*11a0*/  LOP3.LUT R5, R4, R7.reuse, RZ, 0x30, !PT ;  /* 0x0000000704057212 */ /* 0x080fe400078e30ff */
[----:B------:R-:W-:Y:S01]  /*11b0*/  LOP3.LUT R33, R30, R7, RZ, 0x30, !PT ;  /* 0x000000071e217212 */ /* 0x000fe200078e30ff */
[--C-:B------:R-:W-:Y:S01]  /*11c0*/  IMAD R0, R31, 0x4, R6.reuse ;  /* 0x000000041f007824 */ /* 0x100fe200078e0206 */
[----:B------:R-:W-:Y:S01]  /*11d0*/  SEL R4, R22, 0x80000000, P0 ;  /* 0x8000000016047807 */ /* 0x000fe20000000000 */
[--C-:B------:R-:W-:Y:S01]  /*11e0*/  IMAD R5, R5, 0x4, R6.reuse ;  /* 0x0000000405057824 */ /* 0x100fe200078e0206 */
[----:B------:R-:W-:Y:S01]  /*11f0*/  SEL R30, R21, 0x80000000, P1 ;  /* 0x80000000151e7807 */ /* 0x000fe20000800000 */
[----:B------:R-:W-:Y:S01]  /*1200*/  IMAD R33, R33, 0x4, R6 ;  /* 0x0000000421217824 */ /* 0x000fe200078e0206 */
[----:B------:R-:W-:Y:S01]  /*1210*/  ISETP.NE.AND P2, PT, R20, 0x7fffffff, PT ;  /* 0x7fffffff1400780c */ /* 0x000fe20003f45270 */
[----:B------:R-:W-:Y:S01]  /*1220*/  NOP ;  /* 0x0000000000007918 */ /* 0x000fe20000000000 */
[----:B------:R-:W-:Y:S01]  /*1230*/  SHF.R.U32.HI R4, RZ, UR4, R4 ;  /* 0x00000004ff047c19 */ /* 0x000fe20008011604 */
[----:B------:R0:W-:Y:S01]  /*1240*/  ATOMS.POPC.INC.32 RZ, [R0+URZ] ;  /* 0x0000000000ff7f8c */ /* 0x0001e2000d8000ff */
[----:B------:R-:W-:-:S02]  /*1250*/  SHF.R.U32.HI R30, RZ, UR4, R30 ;  /* 0x00000004ff1e7c19 */ /* 0x000fc4000801161e */
[----:B------:R-:W-:Y:S01]  /*1260*/  SEL R32, R20, 0x80000000, P2 ;  /* 0x8000000014207807 */ /* 0x000fe20001000000 */
[----:B------:R1:W-:Y:S01]  /*1270*/  ATOMS.POPC.INC.32 RZ, [R5+URZ] ;  /* 0x0000000005ff7f8c */ /* 0x0003e2000d8000ff */
[----:B------:R-:W-:Y:S02]  /*1280*/  ISETP.NE.AND P4, PT, R18, 0x7fffffff, PT ;  /* 0x7fffffff1200780c */ /* 0x000fe40003f85270 */
[----:B------:R-:W-:Y:S01]  /*1290*/  SHF.R.U32.HI R32, RZ, UR4, R32 ;  /* 0x00000004ff207c19 */ /* 0x000fe20008011620 */
[----:B------:R2:W-:Y:S01]  /*12a0*/  ATOMS.POPC.INC.32 RZ, [R33+URZ] ;  /* 0x0000000021ff7f8c */ /* 0x0005e2000d8000ff */
[----:B0-----:R-:W-:Y:S02]  /*12b0*/  SEL R0, R19, 0x80000000, P3 ;  /* 0x8000000013007807 */ /* 0x001fe40001800000 */
[----:B------:R-:W-:Y:S02]  /*12c0*/  ISETP.NE.AND P0, PT, R17, 0x7fffffff, PT ;  /* 0x7fffffff1100780c */ /* 0x000fe40003f05270 */
[----:B-1----:R-:W-:-:S02]  /*12d0*/  LOP3.LUT R5, R4, R7, RZ, 0x30, !PT ;  /* 0x0000000704057212 */ /* 0x002fc400078e30ff */
[----:B------:R-:W-:Y:S02]  /*12e0*/  SHF.R.U32.HI R0, RZ, UR4, R0 ;  /* 0x00000004ff007c19 */ /* 0x000fe40008011600 */
[-C--:B--2---:R-:W-:Y:S01]  /*12f0*/  LOP3.LUT R33, R30, R7.reuse, RZ, 0x30, !PT ;  /* 0x000000071e217212 */ /* 0x084fe200078e30ff */
[--C-:B------:R-:W-:Y:S01]  /*1300*/  IMAD R5, R5, 0x4, R6.reuse ;  /* 0x0000000405057824 */ /* 0x100fe200078e0206 */
[----:B------:R-:W-:Y:S02]  /*1310*/  SEL R34, R18, 0x80000000, P4 ;  /* 0x8000000012227807 */ /* 0x000fe40002000000 */
[----:B------:R-:W-:Y:S01]  /*1320*/  ISETP.NE.AND P1, PT, R16, 0x7fffffff, PT ;  /* 0x7fffffff1000780c */ /* 0x000fe20003f25270 */
[----:B------:R-:W-:Y:S01]  /*1330*/  IMAD R33, R33, 0x4, R6 ;  /* 0x0000000421217824 */ /* 0x000fe200078e0206 */
[----:B------:R-:W-:Y:S01]  /*1340*/  LOP3.LUT R37, R0, R7, RZ, 0x30, !PT ;  /* 0x0000000700257212 */ /* 0x000fe200078e30ff */
[----:B------:R0:W-:Y:S01]  /*1350*/  ATOMS.POPC.INC.32 RZ, [R5+URZ] ;  /* 0x0000000005ff7f8c */ /* 0x0001e2000d8000ff */
[----:B------:R-:W-:-:S02]  /*1360*/  ISETP.NE.AND P2, PT, R15, 0x7fffffff, PT ;  /* 0x7fffffff0f00780c */ /* 0x000fc40003f45270 */
[----:B------:R-:W-:Y:S01]  /*1370*/  LOP3.LUT R35, R32, R7, RZ, 0x30, !PT ;  /* 0x0000000720237212 */ /* 0x000fe200078e30ff */
[----:B------:R1:W-:Y:S01]  /*1380*/  ATOMS.POPC.INC.32 RZ, [R33+URZ] ;  /* 0x0000000021ff7f8c */ /* 0x0003e2000d8000ff */
[----:B------:R-:W-:Y:S01]  /*1390*/  SEL R0, R17, 0x80000000, P0 ;  /* 0x8000000011007807 */ /* 0x000fe20000000000 */
[--C-:B------:R-:W-:Y:S01]  /*13a0*/  IMAD R37, R37, 0x4, R6.reuse ;  /* 0x0000000425257824 */ /* 0x100fe200078e0206 */
[----:B------:R-:W-:Y:S01]  /*13b0*/  ISETP.NE.AND P4, PT, R13, 0x7fffffff, PT ;  /* 0x7fffffff0d00780c */ /* 0x000fe20003f85270 */
[----:B------:R-:W-:Y:S01]  /*13c0*/  IMAD R35, R35, 0x4, R6 ;  /* 0x0000000423237824 */ /* 0x000fe200078e0206 */
[----:B------:R-:W-:Y:S02]  /*13d0*/  SHF.R.U32.HI R34, RZ, UR4, R34 ;  /* 0x00000004ff227c19 */ /* 0x000fe40008011622 */
[----:B------:R-:W-:Y:S02]  /*13e0*/  SEL R4, R16, 0x80000000, P1 ;  /* 0x8000000010047807 */ /* 0x000fe40000800000 */
[----:B0-----:R-:W-:Y:S01]  /*13f0*/  SEL R5, R15, 0x80000000, P2 ;  /* 0x800000000f057807 */ /* 0x001fe20001000000 */
[----:B------:R0:W-:Y:S01]  /*1400*/  ATOMS.POPC.INC.32 RZ, [R35+URZ] ;  /* 0x0000000023ff7f8c */ /* 0x0001e2000d8000ff */
[----:B------:R-:W-:-:S02]  /*1410*/  SHF.R.U32.HI R0, RZ, UR4, R0 ;  /* 0x00000004ff007c19 */ /* 0x000fc40008011600 */
[----:B------:R-:W-:Y:S01]  /*1420*/  ISETP.NE.AND P3, PT, R14, 0x7fffffff, PT ;  /* 0x7fffffff0e00780c */ /* 0x000fe20003f65270 */
[----:B------:R2:W-:Y:S01]  /*1430*/  ATOMS.POPC.INC.32 RZ, [R37+URZ] ;  /* 0x0000000025ff7f8c */ /* 0x0005e2000d8000ff */
[----:B-1----:R-:W-:Y:S02]  /*1440*/  SEL R33, R13, 0x80000000, P4 ;  /* 0x800000000d217807 */ /* 0x002fe40002000000 */
[-C--:B------:R-:W-:Y:S02]  /*1450*/  LOP3.LUT R39, R34, R7.reuse, RZ, 0x30, !PT ;  /* 0x0000000722277212 */ /* 0x080fe400078e30ff */
[----:B------:R-:W-:Y:S02]  /*1460*/  SHF.R.U32.HI R4, RZ, UR4, R4 ;  /* 0x00000004ff047c19 */ /* 0x000fe40008011604 */
[----:B------:R-:W-:Y:S01]  /*1470*/  SHF.R.U32.HI R30, RZ, UR4, R5 ;  /* 0x00000004ff1e7c19 */ /* 0x000fe20008011605 */
[----:B------:R-:W-:Y:S01]  /*1480*/  IMAD R39, R39, 0x4, R6 ;  /* 0x0000000427277824 */ /* 0x000fe200078e0206 */
[----:B------:R-:W-:-:S02]  /*1490*/  LOP3.LUT R5, R0, R7, RZ, 0x30, !PT ;  /* 0x0000000700057212 */ /* 0x000fc400078e30ff */
[----:B------:R-:W-:Y:S02]  /*14a0*/  SEL R32, R14, 0x80000000, P3 ;  /* 0x800000000e207807 */ /* 0x000fe40001800000 */
[----:B------:R-:W-:Y:S01]  /*14b0*/  SHF.R.U32.HI R0, RZ, UR4, R33 ;  /* 0x00000004ff007c19 */ /* 0x000fe20008011621 */
[----:B------:R-:W-:Y:S01]  /*14c0*/  IMAD R5, R5, 0x4, R6 ;  /* 0x0000000405057824 */ /* 0x000fe200078e0206 */
[-C--:B------:R-:W-:Y:S01]  /*14d0*/  LOP3.LUT R33, R4, R7.reuse, RZ, 0x30, !PT ;  /* 0x0000000704217212 */ /* 0x080fe200078e30ff */
[----:B------:R1:W-:Y:S01]  /*14e0*/  ATOMS.POPC.INC.32 RZ, [R39+URZ] ;  /* 0x0000000027ff7f8c */ /* 0x0003e2000d8000ff */
[----:B0-----:R-:W-:Y:S02]  /*14f0*/  LOP3.LUT R35, R30, R7, RZ, 0x30, !PT ;  /* 0x000000071e237212 */ /* 0x001fe400078e30ff */
[----:B------:R-:W-:Y:S01]  /*1500*/  SHF.R.U32.HI R32, RZ, UR4, R32 ;  /* 0x00000004ff207c19 */ /* 0x000fe20008011620 */
[--C-:B------:R-:W-:Y:S01]  /*1510*/  IMAD R33, R33, 0x4, R6.reuse ;  /* 0x0000000421217824 */ /* 0x100fe200078e0206 */
[----:B------:R-:W-:Y:S01]  /*1520*/  ISETP.NE.AND P0, PT, R12, 0x7fffffff, PT ;  /* 0x7fffffff0c00780c */ /* 0x000fe20003f05270 */
[----:B------:R-:W-:Y:S01]  /*1530*/  IMAD R35, R35, 0x4, R6 ;  /* 0x0000000423237824 */ /* 0x000fe200078e0206 */
[----:B------:R-:W-:Y:S01]  /*1540*/  ISETP.NE.AND P1, PT, R11, 0x7fffffff, PT ;  /* 0x7fffffff0b00780c */ /* 0x000fe20003f25270 */
[----:B------:R0:W-:Y:S01]  /*1550*/  ATOMS.POPC.INC.32 RZ, [R5+URZ] ;  /* 0x0000000005ff7f8c */ /* 0x0001e2000d8000ff */
[----:B------:R-:W-:-:S02]  /*1560*/  ISETP.NE.AND P2, PT, R10, 0x7fffffff, PT ;  /* 0x7fffffff0a00780c */ /* 0x000fc40003f45270 */
[-C--:B--2---:R-:W-:Y:S01]  /*1570*/  LOP3.LUT R37, R32, R7.reuse, RZ, 0x30, !PT ;  /* 0x0000000720257212 */ /* 0x084fe200078e30ff */
[----:B------:R2:W-:Y:S01]  /*1580*/  ATOMS.POPC.INC.32 RZ, [R33+URZ] ;  /* 0x0000000021ff7f8c */ /* 0x0005e2000d8000ff */
[----:B-1----:R-:W-:Y:S02]  /*1590*/  LOP3.LUT R39, R0, R7, RZ, 0x30, !PT ;  /* 0x0000000700277212 */ /* 0x002fe400078e30ff */
[----:B------:R-:W-:Y:S01]  /*15a0*/  ISETP.NE.AND P3, PT, R9, 0x7fffffff, PT ;  /* 0x7fffffff0900780c */ /* 0x000fe20003f65270 */
[----:B------:R1:W-:Y:S01]  /*15b0*/  ATOMS.POPC.INC.32 RZ, [R35+URZ] ;  /* 0x0000000023ff7f8c */ /* 0x0003e2000d8000ff */
[----:B------:R-:W-:Y:S01]  /*15c0*/  ISETP.NE.AND P4, PT, R8, 0x7fffffff, PT ;  /* 0x7fffffff0800780c */ /* 0x000fe20003f85270 */
[--C-:B------:R-:W-:Y:S01]  /*15d0*/  IMAD R37, R37, 0x4, R6.reuse ;  /* 0x0000000425257824 */ /* 0x100fe200078e0206 */
[----:B------:R-:W-:Y:S01]  /*15e0*/  SEL R0, R12, 0x80000000, P0 ;  /* 0x800000000c007807 */ /* 0x000fe20000000000 */
[----:B------:R-:W-:Y:S01]  /*15f0*/  IMAD R39, R39, 0x4, R6 ;  /* 0x0000000427277824 */ /* 0x000fe200078e0206 */
[----:B------:R-:W-:Y:S01]  /*1600*/  SEL R30, R11, 0x80000000, P1 ;  /* 0x800000000b1e7807 */ /* 0x000fe20000800000 */
[----:B0-----:R-:W0:Y:S01]  /*1610*/  LDC.64 R4, c[0x0][0x380] ;  /* 0x0000e000ff047b82 */ /* 0x001e220000000a00 */
[----:B------:R-:W-:Y:S01]  /*1620*/  SEL R32, R10, 0x80000000, P2 ;  /* 0x800000000a207807 */ /* 0x000fe20001000000 */
[----:B------:R3:W-:Y:S01]  /*1630*/  ATOMS.POPC.INC.32 RZ, [R37+URZ] ;  /* 0x0000000025ff7f8c */ /* 0x0007e2000d8000ff */
[----:B--2---:R-:W-:-:S02]  /*1640*/  SEL R33, R9, 0x80000000, P3 ;  /* 0x8000000009217807 */ /* 0x004fc40001800000 */
[----:B-1----:R-:W-:Y:S01]  /*1650*/  SEL R35, R8, 0x80000000, P4 ;  /* 0x8000000008237807 */ /* 0x002fe20002000000 */
[----:B------:R1:W-:Y:S01]  /*1660*/  ATOMS.POPC.INC.32 RZ, [R39+URZ] ;  /* 0x0000000027ff7f8c */ /* 0x0003e2000d8000ff */
[----:B------:R-:W-:Y:S02]  /*1670*/  SHF.R.U32.HI R0, RZ, UR4, R0 ;  /* 0x00000004ff007c19 */ /* 0x000fe40008011600 */
[----:B------:R-:W-:Y:S02]  /*1680*/  SHF.R.U32.HI R30, RZ, UR4, R30 ;  /* 0x00000004ff1e7c19 */ /* 0x000fe4000801161e */
[----:B------:R-:W-:Y:S02]  /*1690*/  SHF.R.U32.HI R32, RZ, UR4, R32 ;  /* 0x00000004ff207c19 */ /* 0x000fe40008011620 */
[----:B------:R-:W-:Y:S02]  /*16a0*/  SHF.R.U32.HI R34, RZ, UR4, R33 ;  /* 0x00000004ff227c19 */ /* 0x000fe40008011621 */
[----:B------:R-:W-:-:S02]  /*16b0*/  SHF.R.U32.HI R36, RZ, UR4, R35 ;  /* 0x00000004ff247c19 */ /* 0x000fc40008011623 */
[-C--:B------:R-:W-:Y:S01]  /*16c0*/  LOP3.LUT R33, R0, R7.reuse, RZ, 0x30, !PT ;  /* 0x0000000700217212 */ /* 0x080fe200078e30ff */
[----:B------:R-:W-:Y:S01]  /*16d0*/  IMAD.MOV.U32 R0, RZ, RZ, RZ ;  /* 0x000000ffff007224 */ /* 0x000fe200078e00ff */
[-C--:B------:R-:W-:Y:S01]  /*16e0*/  LOP3.LUT R35, R30, R7.reuse, RZ, 0x30, !PT ;  /* 0x000000071e237212 */ /* 0x080fe200078e30ff */
[----:B------:R-:W-:Y:S01]  /*16f0*/  IMAD R30, R3, 0x4, R29 ;  /* 0x00000004031e7824 */ /* 0x000fe200078e021d */
[-C--:B---3--:R-:W-:Y:S01]  /*1700*/  LOP3.LUT R37, R32, R7.reuse, RZ, 0x30, !PT ;  /* 0x0000000720257212 */ /* 0x088fe200078e30ff */
[--C-:B------:R-:W-:Y:S01]  /*1710*/  IMAD R33, R33, 0x4, R6.reuse ;  /* 0x0000000421217824 */ /* 0x100fe200078e0206 */
[----:B------:R-:W-:Y:S01]  /*1720*/  ISETP.GT.U32.AND P5, PT, R3, 0xff, PT ;  /* 0x000000ff0300780c */ /* 0x000fe20003fa4070 */
[--C-:B------:R-:W-:Y:S01]  /*1730*/  IMAD R35, R35, 0x4, R6.reuse ;  /* 0x0000000423237824 */ /* 0x100fe200078e0206 */
[-C--:B-1----:R-:W-:Y:S01]  /*1740*/  LOP3.LUT R39, R34, R7.reuse, RZ, 0x30, !PT ;  /* 0x0000000722277212 */ /* 0x082fe200078e30ff */
[--C-:B------:R-:W-:Y:S01]  /*1750*/  IMAD R37, R37, 0x4, R6.reuse ;  /* 0x0000000425257824 */ /* 0x100fe200078e0206 */
[----:B------:R-:W-:Y:S01]  /*1760*/  LOP3.LUT R41, R36, R7, RZ, 0x30, !PT ;  /* 0x0000000724297212 */ /* 0x000fe200078e30ff */
[----:B------:R1:W-:Y:S01]  /*1770*/  ATOMS.POPC.INC.32 RZ, [R33+URZ] ;  /* 0x0000000021ff7f8c */ /* 0x0003e2000d8000ff */
[----:B------:R-:W-:Y:S01]  /*1780*/  P2R R45, PR, RZ, 0x20 ;  /* 0x00000020ff2d7803 */ /* 0x000fe20000000000 */
[----:B------:R-:W-:-:S02]  /*1790*/  IMAD R39, R39, 0x4, R6 ;  /* 0x0000000427277824 */ /* 0x000fc400078e0206 */
[----:B------:R-:W-:Y:S01]  /*17a0*/  IMAD R41, R41, 0x4, R6 ;  /* 0x0000000429297824 */ /* 0x000fe200078e0206 */
[----:B------:R1:W-:Y:S04]  /*17b0*/  ATOMS.POPC.INC.32 RZ, [R35+URZ] ;  /* 0x0000000023ff7f8c */ /* 0x0003e8000d8000ff */
[----:B------:R1:W-:Y:S04]  /*17c0*/  ATOMS.POPC.INC.32 RZ, [R37+URZ] ;  /* 0x0000000025ff7f8c */ /* 0x0003e8000d8000ff */
[----:B------:R1:W-:Y:S04]  /*17d0*/  ATOMS.POPC.INC.32 RZ, [R39+URZ] ;  /* 0x0000000027ff7f8c */ /* 0x0003e8000d8000ff */
[----:B------:R1:W-:Y:S01]  /*17e0*/  ATOMS.POPC.INC.32 RZ, [R41+URZ] ;  /* 0x0000000029ff7f8c */ /* 0x0003e2000d8000ff */
[----:B------:R-:W-:Y:S06]  /*17f0*/  BAR.SYNC.DEFER_BLOCKING 0x0 ;  /* 0x0000000000007b1d */ /* 0x000fec0000010000 */
[----:B0-----:R-:W-:Y:S05]  /*1800*/  @P5 BRA `(.L_x_13) ;  /* 0x00000000008c5947 */ /* 0x001fea0003800000 */
[----:B-1----:R-:W-:Y:S04]  /*1810*/  LDS R33, [R30] ;  /* 0x000000001e217984 */ /* 0x002fe80000000800 */
[----:B------:R-:W0:Y:S04]  /*1820*/  LDS R0, [R30+0x400] ;  /* 0x000400001e007984 */ /* 0x000e280000000800 */
[----:B------:R-:W1:Y:S04]  /*1830*/  LDS R32, [R30+0x800] ;  /* 0x000800001e207984 */ /* 0x000e680000000800 */
[----:B------:R-:W2:Y:S04]  /*1840*/  LDS R34, [R30+0xc00] ;  /* 0x000c00001e227984 */ /* 0x000ea80000000800 */
[----:B------:R-:W3:Y:S04]  /*1850*/  LDS R36, [R30+0x1000] ;  /* 0x001000001e247984 */ /* 0x000ee80000000800 */
[----:B------:R-:W4:Y:S04]  /*1860*/  LDS R38, [R30+0x1400] ;  /* 0x001400001e267984 */ /* 0x000f280000000800 */
[----:B------:R-:W5:Y:S04]  /*1870*/  LDS R40, [R30+0x1800] ;  /* 0x001800001e287984 */ /* 0x000f680000000800 */
[----:B------:R-:W5:Y:S04]  /*1880*/  LDS R42, [R30+0x1c00] ;  /* 0x001c00001e2a7984 */ /* 0x000f680000000800 */
[----:B------:R-:W5:Y:S04]  /*1890*/  LDS R44, [R30+0x2000] ;  /* 0x002000001e2c7984 */ /* 0x000f680000000800 */
[----:B------:R-:W5:Y:S04]  /*18a0*/  LDS R46, [R30+0x2400] ;  /* 0x002400001e2e7984 */ /* 0x000f680000000800 */
[----:B------:R-:W5:Y:S01]  /*18b0*/  LDS R48, [R30+0x2800] ;  /* 0x002800001e307984 */ /* 0x000f620000000800 */
[----:B0-----:R-:W-:-:S03]  /*18c0*/  IMAD.IADD R35, R33, 0x1, R0 ;  /* 0x0000000121237824 */ /* 0x001fc600078e0200 */
[----:B------:R-:W-:Y:S01]  /*18d0*/  STS [R30+0x400], R33 ;  /* 0x000400211e007388 */ /* 0x000fe20000000800 */
[----:B-1----:R-:W-:-:S03]  /*18e0*/  IMAD.IADD R37, R35, 0x1, R32 ;  /* 0x0000000123257824 */ /* 0x002fc600078e0220 */
[----:B------:R-:W0:Y:S01]  /*18f0*/  LDS R0, [R30+0x2c00] ;  /* 0x002c00001e007984 */ /* 0x000e220000000800 */
[----:B--2---:R-:W-:-:S03]  /*1900*/  IMAD.IADD R39, R37, 0x1, R34 ;  /* 0x0000000125277824 */ /* 0x004fc600078e0222 */
[----:B------:R2:W-:Y:S01]  /*1910*/  STS [R30+0x800], R35 ;  /* 0x000800231e007388 */ /* 0x0005e20000000800 */
[----:B---3--:R-:W-:-:S03]  /*1920*/  IMAD.IADD R41, R39, 0x1, R36 ;  /* 0x0000000127297824 */ /* 0x008fc600078e0224 */
[----:B------:R2:W-:Y:S01]  /*1930*/  STS [R30+0xc00], R37 ;  /* 0x000c00251e007388 */ /* 0x0005e20000000800 */
[----:B----4-:R-:W-:-:S03]  /*1940*/  IMAD.IADD R43, R41, 0x1, R38 ;  /* 0x00000001292b7824 */ /* 0x010fc600078e0226 */
[----:B------:R2:W-:Y:S01]  /*1950*/  STS [R30+0x1000], R39 ;  /* 0x001000271e007388 */ /* 0x0005e20000000800 */
[----:B-----5:R-:W-:-:S03]  /*1960*/  IMAD.IADD R47, R43, 0x1, R40 ;  /* 0x000000012b2f7824 */ /* 0x020fc600078e0228 */
[----:B------:R2:W-:Y:S01]  /*1970*/  STS [R30+0x1400], R41 ;  /* 0x001400291e007388 */ /* 0x0005e20000000800 */
[----:B------:R-:W-:-:S03]  /*1980*/  IMAD.IADD R49, R47, 0x1, R42 ;  /* 0x000000012f317824 */ /* 0x000fc600078e022a */
[----:B------:R2:W-:Y:S01]  /*1990*/  STS [R30+0x1800], R43 ;  /* 0x0018002b1e007388 */ /* 0x0005e20000000800 */
[----:B------:R-:W-:-:S03]  /*19a0*/  IMAD.IADD R51, R49, 0x1, R44 ;  /* 0x0000000131337824 */ /* 0x000fc600078e022c */
[----:B------:R2:W-:Y:S01]  /*19b0*/  STS [R30+0x1c00], R47 ;  /* 0x001c002f1e007388 */ /* 0x0005e20000000800 */
[----:B------:R-:W-:-:S03]  /*19c0*/  IMAD.IADD R53, R51, 0x1, R46 ;  /* 0x0000000133357824 */ /* 0x000fc600078e022e */
[----:B------:R2:W-:Y:S01]  /*19d0*/  STS [R30+0x2000], R49 ;  /* 0x002000311e007388 */ /* 0x0005e20000000800 */
[----:B------:R-:W-:-:S03]  /*19e0*/  IMAD.IADD R48, R53, 0x1, R48 ;  /* 0x0000000135307824 */ /* 0x000fc600078e0230 */
[----:B------:R2:W-:Y:S04]  /*19f0*/  STS [R30+0x2400], R51 ;  /* 0x002400331e007388 */ /* 0x0005e80000000800 */
[----:B------:R2:W-:Y:S04]  /*1a00*/  STS [R30+0x2800], R53 ;  /* 0x002800351e007388 */ /* 0x0005e80000000800 */
[----:B------:R2:W-:Y:S01]  /*1a10*/  STS [R30], RZ ;  /* 0x000000ff1e007388 */ /* 0x0005e20000000800 */
[----:B0-----:R-:W-:-:S03]  /*1a20*/  IMAD.IADD R0, R48, 0x1, R0 ;  /* 0x0000000130007824 */ /* 0x001fc600078e0200 */
[----:B------:R2:W-:Y:S04]  /*1a30*/  STS [R30+0x2c00], R48 ;  /* 0x002c00301e007388 */ /* 0x0005e80000000800 */
.L_x_13:
[----:B------:R-:W-:Y:S05]  /*1a40*/  BSYNC.RECONVERGENT B0 ;  /* 0x0000000000007941 */ /* 0x000fea0003800200 */
.L_x_12:
[----:B------:R-:W-:Y:S01]  /*1a50*/  ISETP.NE.AND P0, PT, R0, 0x1b00, PT ;  /* 0x00001b000000780c */ /* 0x000fe20003f05270 */
[----:B-1----:R-:W-:-:S03]  /*1a60*/  IMAD R33, R27, 0x100, R3 ;  /* 0x000001001b217824 */ /* 0x002fc600078e0203 */
[----:B------:R-:W-:Y:S01]  /*1a70*/  ISETP.LT.U32.AND P0, PT, R3, 0x100, !P0 ;  /* 0x000001000300780c */ /* 0x000fe20004701070 */
[----:B------:R-:W-:Y:S01]  /*1a80*/  IMAD.WIDE R4, R33, 0x4, R4 ;  /* 0x0000000421047825 */ /* 0x000fe200078e0204 */
[----:B------:R-:W-:-:S05]  /*1a90*/  @!P5 LOP3.LUT R33, R0, 0x40000000, RZ, 0xfc, !PT ;  /* 0x400000000021d812 */ /* 0x000fca00078efcff */
[----:B------:R0:W-:Y:S06]  /*1aa0*/  @!P5 STG.E.STRONG.SYS desc[UR6][R4.64], R33 ;  /* 0x000000210400d986 */ /* 0x0001ec000c115906 */
[----:B------:R-:W-:Y:S06]  /*1ab0*/  BAR.RED.OR.DEFER_BLOCKING 0x0, P0 ;  /* 0x0000000000007b1d */ /* 0x000fec0000014800 */
[----:B------:R-:W1:Y:S02]  /*1ac0*/  B2R.RESULT RZ, P0 ;  /* 0x0000000000ff731c */ /* 0x000e640000004000 */
[----:B01----:R-:W-:Y:S05]  /*1ad0*/  @!P0 BRA `(.L_x_14) ;  /* 0x0000000c00648947 */ /* 0x003fea0003800000 */
[C---:B------:R-:W-:Y:S01]  /*1ae0*/  ISETP.GT.U32.AND P0, PT, R3.reuse, R31, PT ;  /* 0x0000001f0300720c */ /* 0x040fe20003f04070 */
[----:B------:R-:W-:Y:S01]  /*1af0*/  BSSY B1, `(.L_x_15) ;  /* 0x000002e000017945 */ /* 0x000fe20003800000 */
[----:B--2---:R-:W-:Y:S02]  /*1b00*/  IMAD R37, R3, 0x8, R29 ;  /* 0x0000000803257824 */ /* 0x004fe400078e021d */
[----:B------:R-:W-:Y:S01]  /*1b10*/  SEL R35, RZ, 0x1b00, !P0 ;  /* 0x00001b00ff237807 */ /* 0x000fe20004000000 */
[----:B------:R-:W-:Y:S08]  /*1b20*/  @P5 BRA `(.L_x_16) ;  /* 0x0000000000a85947 */ /* 0x000ff00003800000 */
[----:B------:R-:W0:Y:S02]  /*1b30*/  LDC.64 R6, c[0x0][0x398] ;  /* 0x0000e600ff067b82 */ /* 0x000e240000000a00 */
[----:B0-----:R-:W-:-:S06]  /*1b40*/  IMAD.WIDE.U32 R32, R3, 0x8, R6 ;  /* 0x0000000803207825 */ /* 0x001fcc00078e0006 */
[----:B------:R-:W2:Y:S01]  /*1b50*/  LDG.E.64 R32, desc[UR6][R32.64] ;  /* 0x0000000620207981 */ /* 0x000ea2000c1e1b00 */
[----:B------:R-:W-:Y:S01]  /*1b60*/  IMAD.MOV.U32 R29, RZ, RZ, R0 ;  /* 0x000000ffff1d7224 */ /* 0x000fe200078e0000 */
[----:B--2---:R-:W-:-:S04]  /*1b70*/  IADD3 R6, P0, PT, -R35, R32, RZ ;  /* 0x0000002023067210 */ /* 0x004fc80007f1e1ff */
[----:B------:R-:W-:Y:S02]  /*1b80*/  IADD3.X R7, PT, PT, R33, -0x1, RZ, P0, !PT ;  /* 0xffffffff21077810 */ /* 0x000fe400007fe4ff */
[----:B------:R-:W-:-:S03]  /*1b90*/  ISETP.GE.AND P0, PT, R27, 0x1, PT ;  /* 0x000000011b00780c */ /* 0x000fc60003f06270 */
[----:B------:R0:W-:Y:S10]  /*1ba0*/  STS.64 [R37+0x6c00], R6 ;  /* 0x006c000625007388 */ /* 0x0001f40000000a00 */
[----:B------:R-:W-:Y:S05]  /*1bb0*/  @!P0 BRA `(.L_x_17) ;  /* 0x00000000006c8947 */ /* 0x000fea0003800000 */
[----:B------:R-:W-:Y:S01]  /*1bc0*/  BSSY B0, `(.L_x_18) ;  /* 0x0000019000007945 */ /* 0x000fe20003800000 */
[----:B------:R-:W-:Y:S02]  /*1bd0*/  IMAD.MOV.U32 R26, RZ, RZ, -0x1 ;  /* 0xffffffffff1a7424 */ /* 0x000fe400078e00ff */
[----:B------:R-:W-:Y:S02]  /*1be0*/  IMAD.MOV.U32 R30, RZ, RZ, R27 ;  /* 0x000000ffff1e7224 */ /* 0x000fe400078e001b */
[----:B------:R-:W-:-:S07]  /*1bf0*/  IMAD.MOV.U32 R29, RZ, RZ, R0 ;  /* 0x000000ffff1d7224 */ /* 0x000fce00078e0000 */
.L_x_22:
[----:B0-----:R-:W0:Y:S01]  /*1c00*/  LDC.64 R6, c[0x0][0x380] ;  /* 0x0000e000ff067b82 */ /* 0x001e220000000a00 */
[----:B------:R-:W-:Y:S01]  /*1c10*/  VIADD R39, R30, 0xffffffff ;  /* 0xffffffff1e277836 */ /* 0x000fe20000000000 */
[----:B------:R-:W-:Y:S03]  /*1c20*/  BSSY B2, `(.L_x_19) ;  /* 0x0000008000027945 */ /* 0x000fe60003800000 */
[----:B------:R-:W-:-:S04]  /*1c30*/  IMAD R33, R39, 0x100, R3 ;  /* 0x0000010027217824 */ /* 0x000fc800078e0203 */
[----:B0-----:R-:W-:-:S07]  /*1c40*/  IMAD.WIDE R6, R33, 0x4, R6 ;  /* 0x0000000421067825 */ /* 0x001fce00078e0206 */
.L_x_20:
[----:B------:R-:W-:Y:S05]  /*1c50*/  YIELD ;  /* 0x0000000000007946 */ /* 0x000fea0003800000 */
[----:B------:R0:W-:Y:S06]  /*1c60*/  MEMBAR.SC.CTA ;  /* 0x0000000000007992 */ /* 0x0001ec0000000000 */
[----:B0-----:R-:W2:Y:S02]  /*1c70*/  LDG.E.STRONG.SYS R32, desc[UR6][R6.64] ;  /* 0x0000000606207981 */ /* 0x001ea4000c1f5900 */
[----:B--2---:R-:W-:-:S13]  /*1c80*/  ISETP.NE.AND P0, PT, R32, RZ, PT ;  /* 0x000000ff2000720c */ /* 0x004fda0003f05270 */
[----:B------:R-:W-:Y:S05]  /*1c90*/  @!P0 BRA `(.L_x_20) ;  /* 0xfffffffc00ec8947 */ /* 0x000fea000383ffff */
[----:B------:R-:W-:Y:S05]  /*1ca0*/  BSYNC B2 ;  /* 0x0000000000027941 */ /* 0x000fea0003800000 */
.L_x_19:
[----:B------:R-:W-:Y:S01]  /*1cb0*/  BSSY.RECONVERGENT B2, `(.L_x_21) ;  /* 0x0000006000027945 */ /* 0x000fe20003800200 */
[C---:B------:R-:W-:Y:S02]  /*1cc0*/  ISETP.GT.AND P0, PT, R32.reuse, -0x1, PT ;  /* 0xffffffff2000780c */ /* 0x040fe40003f04270 */
[----:B------:R-:W-:Y:S01]  /*1cd0*/  LOP3.LUT R32, R32, 0x3fffffff, RZ, 0xc0, !PT ;  /* 0x3fffffff20207812 */ /* 0x000fe200078ec0ff */
[----:B------:R-:W-:Y:S05]  /*1ce0*/  WARPSYNC.EXCLUSIVE R26 ;  /* 0x000000001a007348 */ /* 0x000fea0003a00000 */
[----:B------:R-:W-:-:S05]  /*1cf0*/  IMAD.IADD R29, R32, 0x1, R29 ;  /* 0x00000001201d7824 */ /* 0x000fca00078e021d */
[----:B------:R-:W-:-:S07]  /*1d00*/  VOTE.ANY R26, PT, P0 ;  /* 0x00000000001a7806 */ /* 0x000fce00000e0100 */
[----:B------:R-:W-:Y:S05]  /*1d10*/  BSYNC.RECONVERGENT B2 ;  /* 0x0000000000027941 */ /* 0x000fea0003800200 */
.L_x_21:
[----:B------:R-:W-:Y:S01]  /*1d20*/  ISETP.GT.U32.AND P1, PT, R30, 0x1, PT ;  /* 0x000000011e00780c */ /* 0x000fe20003f24070 */
[----:B------:R-:W-:-:S12]  /*1d30*/  IMAD.MOV.U32 R30, RZ, RZ, R39 ;  /* 0x000000ffff1e7224 */ /* 0x000fd800078e0027 */
[----:B------:R-:W-:Y:S05]  /*1d40*/  @P0 BRA P1, `(.L_x_22) ;  /* 0xfffffffc00ac0947 */ /* 0x000fea000083ffff */
[----:B------:R-:W-:Y:S05]  /*1d50*/  BSYNC B0 ;  /* 0x0000000000007941 */ /* 0x000fea0003800000 */
.L_x_18:
[----:B------:R1:W2:Y:S02]  /*1d60*/  LDS.64 R6, [R37+0x6c00] ;  /* 0x006c000025067984 */ /* 0x0002a40000000a00 */
.L_x_17:
[C---:B------:R-:W-:Y:S01]  /*1d70*/  IMAD.IADD R33, R29.reuse, 0x1, -R0 ;  /* 0x000000011d217824 */ /* 0x040fe200078e0a00 */
[----:B------:R-:W-:-:S04]  /*1d80*/  LOP3.LUT R29, R29, 0x80000000, RZ, 0xfc, !PT ;  /* 0x800000001d1d7812 */ /* 0x000fc800078efcff */
[C---:B0-2---:R-:W-:Y:S01]  /*1d90*/  IADD3 R6, P0, PT, R33.reuse, R6, RZ ;  /* 0x0000000621067210 */ /* 0x045fe20007f1e0ff */
[----:B------:R0:W-:Y:S03]  /*1da0*/  STG.E.STRONG.SYS desc[UR6][R4.64], R29 ;  /* 0x0000001d04007986 */ /* 0x0001e6000c115906 */
[----:B------:R-:W-:-:S05]  /*1db0*/  LEA.HI.X.SX32 R7, R33, R7, 0x1, P0 ;  /* 0x0000000721077211 */ /* 0x000fca00000f0eff */
[----:B------:R0:W-:Y:S04]  /*1dc0*/  STS.64 [R37+0x6c00], R6 ;  /* 0x006c000625007388 */ /* 0x0001e80000000a00 */
.L_x_16:
[----:B------:R-:W-:Y:S05]  /*1dd0*/  BSYNC B1 ;  /* 0x0000000000017941 */ /* 0x000fea0003800000 */
.L_x_15:
[----:B0-----:R-:W0:Y:S01]  /*1de0*/  LDC R29, c[0x0][0x3c0] ;  /* 0x0000f000ff1d7b82 */ /* 0x001e220000000800 */
[----:B------:R-:W-:Y:S01]  /*1df0*/  IMAD.MOV.U32 R26, RZ, RZ, -0x1 ;  /* 0xffffffffff1a7424 */ /* 0x000fe200078e00ff */
[----:B------:R-:W-:-:S04]  /*1e00*/  ISETP.GT.AND P2, PT, R24, -0x1, PT ;  /* 0xffffffff1800780c */ /* 0x000fc80003f44270 */
[----:B------:R-:W-:Y:S02]  /*1e10*/  SEL R33, R26, 0x80000000, P2 ;  /* 0x800000001a217807 */ /* 0x000fe40001000000 */
[----:B------:R-:W2:Y:S01]  /*1e20*/  LDC.64 R4, c[0x0][0x390] ;  /* 0x0000e400ff047b82 */ /* 0x000ea20000000a00 */
[----:B0-----:R-:W-:Y:S02]  /*1e30*/  ISETP.GE.AND P0, PT, R28, R29, PT ;  /* 0x0000001d1c00720c */ /* 0x001fe40003f06270 */
[----:B--2---:R-:W-:-:S04]  /*1e40*/  ISETP.EQ.U32.AND P1, PT, R4, RZ, PT ;  /* 0x000000ff0400720c */ /* 0x004fc80003f22070 */
[----:B------:R-:W-:Y:S02]  /*1e50*/  ISETP.EQ.OR.EX P0, PT, R5, RZ, !P0, P1 ;  /* 0x000000ff0500720c */ /* 0x000fe40004702710 */
[----:B------:R-:W-:Y:S02]  /*1e60*/  ISETP.GT.AND P1, PT, R25, -0x1, PT ;  /* 0xffffffff1900780c */ /* 0x000fe40003f24270 */
[----:B------:R-:W-:Y:S02]  /*1e70*/  ISETP.GT.U32.OR P0, PT, R3, 0xff, P0 ;  /* 0x000000ff0300780c */ /* 0x000fe40000704470 */
[----:B------:R-:W-:-:S11]  /*1e80*/  SEL R30, R26, 0x80000000, P1 ;  /* 0x800000001a1e7807 */ /* 0x000fd60000800000 */
[----:B------:R-:W-:Y:S05]  /*1e90*/  @P0 BRA `(.L_x_23) ;  /* 0x00000000001c0947 */ /* 0x000fea0003800000 */
[----:B------:R-:W0:Y:S01]  /*1ea0*/  LDS.64 R6, [R37+0x6c00] ;  /* 0x006c000025067984 */ /* 0x000e220000000a00 */
[C---:B------:R-:W-:Y:S02]  /*1eb0*/  LEA R4, P2, R3.reuse, R4, 0x3 ;  /* 0x0000000403047211 */ /* 0x040fe400078418ff */
[--C-:B------:R-:W-:Y:S02]  /*1ec0*/  SHF.R.S32.HI R39, RZ, 0x1f, R0.reuse ;  /* 0x0000001fff277819 */ /* 0x100fe40000011400 */
[----:B------:R-:W-:Y:S02]  /*1ed0*/  LEA.HI.X R5, R3, R5, RZ, 0x3, P2 ;  /* 0x0000000503057211 */ /* 0x000fe400010f1cff */
[----:B0-----:R-:W-:-:S04]  /*1ee0*/  IADD3 R6, P0, P1, R6, R35, R0 ;  /* 0x0000002306067210 */ /* 0x001fc8000791e000 */
[----:B------:R-:W-:-:S05]  /*1ef0*/  IADD3.X R7, PT, PT, R7, RZ, R39, P0, P1 ;  /* 0x000000ff07077210 */ /* 0x000fca00007e2427 */
[----:B------:R0:W-:Y:S04]  /*1f00*/  STG.E.64 desc[UR6][R4.64], R6 ;  /* 0x0000000604007986 */ /* 0x0001e8000c101b06 */
.L_x_23:
[----:B------:R-:W-:Y:S05]  /*1f10*/  WARPSYNC.ALL ;  /* 0x0000000000007948 */ /* 0x000fea0003800000 */
[----:B------:R-:W2:Y:S08]  /*1f20*/  S2UR UR5, SR_CgaCtaId ;  /* 0x00000000000579c3 */ /* 0x000eb00000008800 */
[----:B------:R-:W-:Y:S01]  /*1f30*/  BAR.SYNC.DEFER_BLOCKING 0x0 ;  /* 0x0000000000007b1d */ /* 0x000fe20000010000 */
[----:B------:R-:W-:-:S02]  /*1f40*/  ISETP.GT.AND P2, PT, R21, -0x1, PT ;  /* 0xffffffff1500780c */ /* 0x000fc40003f44270 */
[----:B------:R-:W-:Y:S02]  /*1f50*/  ISETP.GT.AND P1, PT, R22, -0x1, PT ;  /* 0xffffffff1600780c */ /* 0x000fe40003f24270 */
[----:B0-----:R-:W-:Y:S01]  /*1f60*/  SEL R4, R26, 0x80000000, P2 ;  /* 0x800000001a047807 */ /* 0x001fe20001000000 */
[----:B------:R-:W-:Y:S01]  /*1f70*/  UMOV UR4, 0x400 ;  /* 0x0000040000047882 */ /* 0x000fe20000000000 */
[----:B------:R-:W-:Y:S02]  /*1f80*/  ISETP.GT.AND P2, PT, R17, -0x1, PT ;  /* 0xffffffff1100780c */ /* 0x000fe40003f44270 */
[----:B------:R-:W-:Y:S02]  /*1f90*/  LOP3.LUT R21, R4, R21, RZ, 0x3c, !PT ;  /* 0x0000001504157212 */ /* 0x000fe400078e3cff */
[C---:B------:R-:W-:Y:S02]  /*1fa0*/  SEL R5, R26.reuse, 0x80000000, P1 ;  /* 0x800000001a057807 */ /* 0x040fe40000800000 */
[----:B------:R-:W-:-:S02]  /*1fb0*/  SEL R4, R26, 0x80000000, P2 ;  /* 0x800000001a047807 */ /* 0x000fc40001000000 */
[----:B------:R-:W-:Y:S02]  /*1fc0*/  ISETP.GT.AND P1, PT, R18, -0x1, PT ;  /* 0xffffffff1200780c */ /* 0x000fe40003f24270 */
[----:B------:R-:W-:Y:S02]  /*1fd0*/  LOP3.LUT R22, R5, R22, RZ, 0x3c, !PT ;  /* 0x0000001605167212 */ /* 0x000fe400078e3cff */
[----:B------:R-:W-:Y:S02]  /*1fe0*/  LOP3.LUT R17, R4, R17, RZ, 0x3c, !PT ;  /* 0x0000001104117212 */ /* 0x000fe400078e3cff */
[----:B------:R-:W-:Y:S01]  /*1ff0*/  SEL R5, R26, 0x80000000, P1 ;  /* 0x800000001a057807 */ /* 0x000fe20000800000 */
[----:B--2---:R-:W-:Y:S01]  /*2000*/  ULEA UR4, UR5, UR4, 0x18 ;  /* 0x0000000405047291 */ /* 0x004fe2000f8ec0ff */
[----:B------:R-:W-:Y:S02]  /*2010*/  ISETP.GT.AND P0, PT, R23, -0x1, PT ;  /* 0xffffffff1700780c */ /* 0x000fe40003f04270 */
[----:B------:R-:W-:-:S02]  /*2020*/  LOP3.LUT R18, R5, R18, RZ, 0x3c, !PT ;  /* 0x0000001205127212 */ /* 0x000fc400078e3cff */
[----:B------:R-:W-:Y:S02]  /*2030*/  ISETP.GT.AND P3, PT, R20, -0x1, PT ;  /* 0xffffffff1400780c */ /* 0x000fe40003f64270 */
[----:B------:R-:W-:Y:S02]  /*2040*/  LEA R4, R31, UR4, 0x3 ;  /* 0x000000041f047c11 */ /* 0x000fe4000f8e18ff */
[C---:B------:R-:W-:Y:S02]  /*2050*/  SEL R0, R26.reuse, 0x80000000, P0 ;  /* 0x800000001a007807 */ /* 0x040fe40000000000 */
[----:B------:R-:W-:Y:S02]  /*2060*/  SEL R7, R26, 0x80000000, P3 ;  /* 0x800000001a077807 */ /* 0x000fe40001800000 */
[----:B------:R-:W0:Y:S01]  /*2070*/  LDS.64 R4, [R4+0x6c00] ;  /* 0x006c000004047984 */ /* 0x000e220000000a00 */
[----:B------:R-:W-:Y:S02]  /*2080*/  ISETP.GT.AND P0, PT, R19, -0x1, PT ;  /* 0xffffffff1300780c */ /* 0x000fe40003f04270 */
[----:B------:R-:W-:-:S02]  /*2090*/  ISETP.GT.AND P3, PT, R16, -0x1, PT ;  /* 0xffffffff1000780c */ /* 0x000fc40003f64270 */
[----:B------:R-:W-:Y:S02]  /*20a0*/  LOP3.LUT R23, R0, R23, RZ, 0x3c, !PT ;  /* 0x0000001700177212 */ /* 0x000fe400078e3cff */
[----:B------:R-:W-:Y:S02]  /*20b0*/  LOP3.LUT R20, R7, R20, RZ, 0x3c, !PT ;  /* 0x0000001407147212 */ /* 0x000fe400078e3cff */
[----:B------:R-:W-:Y:S02]  /*20c0*/  ISETP.GT.AND P4, PT, R28, R29, PT ;  /* 0x0000001d1c00720c */ /* 0x000fe40003f84270 */
[C---:B------:R-:W-:Y:S02]  /*20d0*/  SEL R0, R26.reuse, 0x80000000, P0 ;  /* 0x800000001a007807 */ /* 0x040fe40000000000 */
[----:B------:R-:W-:Y:S02]  /*20e0*/  SEL R7, R26, 0x80000000, P3 ;  /* 0x800000001a077807 */ /* 0x000fe40001800000 */
[----:B------:R-:W-:-:S02]  /*20f0*/  ISETP.GT.AND P0, PT, R15, -0x1, PT ;  /* 0xffffffff0f00780c */ /* 0x000fc40003f04270 */
[----:B------:R-:W-:Y:S02]  /*2100*/  ISETP.GT.AND P1, PT, R14, -0x1, PT ;  /* 0xffffffff0e00780c */ /* 0x000fe40003f24270 */
[----:B------:R-:W-:Y:S02]  /*2110*/  ISETP.GT.AND P2, PT, R13, -0x1, PT ;  /* 0xffffffff0d00780c */ /* 0x000fe40003f44270 */
[----:B------:R-:W-:Y:S02]  /*2120*/  ISETP.GT.AND P3, PT, R12, -0x1, PT ;  /* 0xffffffff0c00780c */ /* 0x000fe40003f64270 */
[----:B------:R-:W-:Y:S02]  /*2130*/  LOP3.LUT R19, R0, R19, RZ, 0x3c, !PT ;  /* 0x0000001300137212 */ /* 0x000fe400078e3cff */
[----:B------:R-:W-:Y:S02]  /*2140*/  LOP3.LUT R16, R7, R16, RZ, 0x3c, !PT ;  /* 0x0000001007107212 */ /* 0x000fe400078e3cff */
[----:B------:R-:W-:-:S02]  /*2150*/  SEL R0, R26, 0x80000000, P0 ;  /* 0x800000001a007807 */ /* 0x000fc40000000000 */
[C---:B------:R-:W-:Y:S02]  /*2160*/  SEL R7, R26.reuse, 0x80000000, P1 ;  /* 0x800000001a077807 */ /* 0x040fe40000800000 */
[C---:B------:R-:W-:Y:S02]  /*2170*/  SEL R6, R26.reuse, 0x80000000, P2 ;  /* 0x800000001a067807 */ /* 0x040fe40001000000 */
[----:B------:R-:W-:Y:S02]  /*2180*/  SEL R31, R26, 0x80000000, P3 ;  /* 0x800000001a1f7807 */ /* 0x000fe40001800000 */
[----:B------:R-:W-:Y:S02]  /*2190*/  ISETP.GT.AND P0, PT, R11, -0x1, PT ;  /* 0xffffffff0b00780c */ /* 0x000fe40003f04270 */
[----:B------:R-:W-:Y:S02]  /*21a0*/  ISETP.GT.AND P1, PT, R10, -0x1, PT ;  /* 0xffffffff0a00780c */ /* 0x000fe40003f24270 */
[----:B------:R-:W-:-:S02]  /*21b0*/  ISETP.GT.AND P2, PT, R9, -0x1, PT ;  /* 0xffffffff0900780c */ /* 0x000fc40003f44270 */
[----:B------:R-:W-:Y:S02]  /*21c0*/  ISETP.GT.AND P3, PT, R8, -0x1, PT ;  /* 0xffffffff0800780c */ /* 0x000fe40003f64270 */
[----:B------:R-:W-:Y:S02]  /*21d0*/  LOP3.LUT R15, R0, R15, RZ, 0x3c, !PT ;  /* 0x0000000f000f7212 */ /* 0x000fe400078e3cff */
[----:B------:R-:W-:Y:S02]  /*21e0*/  LOP3.LUT R14, R7, R14, RZ, 0x3c, !PT ;  /* 0x0000000e070e7212 */ /* 0x000fe400078e3cff */
[----:B------:R-:W-:Y:S02]  /*21f0*/  LOP3.LUT R13, R6, R13, RZ, 0x3c, !PT ;  /* 0x0000000d060d7212 */ /* 0x000fe400078e3cff */
[----:B------:R-:W-:Y:S02]  /*2200*/  LOP3.LUT R12, R31, R12, RZ, 0x3c, !PT ;  /* 0x0000000c1f0c7212 */ /* 0x000fe400078e3cff */
[----:B------:R-:W-:-:S02]  /*2210*/  SEL R0, R26, 0x80000000, P0 ;  /* 0x800000001a007807 */ /* 0x000fc40000000000 */
[C---:B------:R-:W-:Y:S02]  /*2220*/  SEL R7, R26.reuse, 0x80000000, P1 ;  /* 0x800000001a077807 */ /* 0x040fe40000800000 */
[C---:B------:R-:W-:Y:S02]  /*2230*/  SEL R6, R26.reuse, 0x80000000, P2 ;  /* 0x800000001a067807 */ /* 0x040fe40001000000 */
[----:B------:R-:W-:Y:S02]  /*2240*/  SEL R31, R26, 0x80000000, P3 ;  /* 0x800000001a1f7807 */ /* 0x000fe40001800000 */
[----:B------:R-:W-:Y:S02]  /*2250*/  LOP3.LUT R25, R30, R25, RZ, 0x3c, !PT ;  /* 0x000000191e197212 */ /* 0x000fe400078e3cff */
[----:B------:R-:W-:Y:S02]  /*2260*/  LOP3.LUT R24, R33, R24, RZ, 0x3c, !PT ;  /* 0x0000001821187212 */ /* 0x000fe400078e3cff */
[----:B------:R-:W-:-:S02]  /*2270*/  LOP3.LUT R11, R0, R11, RZ, 0x3c, !PT ;  /* 0x0000000b000b7212 */ /* 0x000fc400078e3cff */
[----:B------:R-:W-:Y:S02]  /*2280*/  LOP3.LUT R7, R7, R10, RZ, 0x3c, !PT ;  /* 0x0000000a07077212 */ /* 0x000fe400078e3cff */
[----:B------:R-:W-:Y:S02]  /*2290*/  LOP3.LUT R9, R6, R9, RZ, 0x3c, !PT ;  /* 0x0000000906097212 */ /* 0x000fe400078e3cff */
[----:B------:R-:W-:Y:S01]  /*22a0*/  LOP3.LUT R31, R31, R8, RZ, 0x3c, !PT ;  /* 0x000000081f1f7212 */ /* 0x000fe200078e3cff */
[----:B0-----:R-:W-:Y:S06]  /*22b0*/  @P4 BRA `(.L_x_24) ;  /* 0x00000000006c4947 */ /* 0x001fec0003800000 */
        /* <DEDUP_REMOVED lines=8> */
[----:B------:R-:W-:Y:S04]  /*2340*/  STG.E desc[UR6][R2.64], R25 ;  /* 0x0000001902007986 */ /* 0x000fe8000c101906 */
        /* <DEDUP_REMOVED lines=16> */
[----:B------:R-:W-:Y:S01]  /*2450*/  STG.E desc[UR6][R2.64+0x880], R31 ;  /* 0x0008801f02007986 */ /* 0x000fe2000c101906 */
[----:B------:R-:W-:Y:S05]  /*2460*/  EXIT ;  /* 0x000000000000794d */ /* 0x000fea0003800000 */
.L_x_24:
[----:B------:R-:W0:Y:S01]  /*2470*/  LDCU.64 UR4, c[0x0][0x3a0] ;  /* 0x00007400ff0477ac */ /* 0x000e220008000a00 */
[----:B------:R-:W-:Y:S01]  /*2480*/  LOP3.LUT R33, R3, 0x3e0, RZ, 0xc0, !PT ;  /* 0x000003e003217812 */ /* 0x000fe200078ec0ff */
[----:B------:R-:W-:Y:S01]  /*2490*/  IMAD R27, R27, -0x1b00, R29 ;  /* 0xffffe5001b1b7824 */ /* 0x000fe200078e021d */
[----:B------:R-:W-:-:S05]  /*24a0*/  LOP3.LUT R2, R3, 0x1f, RZ, 0xc0, !PT ;  /* 0x0000001f03027812 */ /* 0x000fca00078ec0ff */
[----:B------:R-:W-:-:S04]  /*24b0*/  IMAD R33, R33, 0x12, R2 ;  /* 0x0000001221217824 */ /* 0x000fc800078e0202 */
[C---:B------:R-:W-:Y:S01]  /*24c0*/  VIADD R2, R33.reuse, 0x20 ;  /* 0x0000002021027836 */ /* 0x040fe20000000000 */
[C---:B------:R-:W-:Y:S01]  /*24d0*/  IADD3 R0, P0, PT, R33.reuse, R4, RZ ;  /* 0x0000000421007210 */ /* 0x040fe20007f1e0ff */
[C---:B------:R-:W-:Y:S01]  /*24e0*/  VIADD R4, R33.reuse, 0x40 ;  /* 0x0000004021047836 */ /* 0x040fe20000000000 */
[CC--:B------:R-:W-:Y:S01]  /*24f0*/  ISETP.GE.AND P4, PT, R33.reuse, R27.reuse, PT ;  /* 0x0000001b2100720c */ /* 0x0c0fe20003f86270 */
[C---:B------:R-:W-:Y:S01]  /*2500*/  VIADD R6, R33.reuse, 0x60 ;  /* 0x0000006021067836 */ /* 0x040fe20000000000 */
[-C--:B------:R-:W-:Y:S01]  /*2510*/  ISETP.GE.AND P3, PT, R2, R27.reuse, PT ;  /* 0x0000001b0200720c */ /* 0x080fe20003f66270 */
[----:B------:R-:W-:Y:S01]  /*2520*/  IMAD.X R5, RZ, RZ, R5, P0 ;  /* 0x000000ffff057224 */ /* 0x000fe200000e0605 */
[----:B0-----:R-:W-:Y:S01]  /*2530*/  LEA R2, P0, R0, UR4, 0x2 ;  /* 0x0000000400027c11 */ /* 0x001fe2000f8010ff */
[C---:B------:R-:W-:Y:S01]  /*2540*/  VIADD R8, R33.reuse, 0xc0 ;  /* 0x000000c021087836 */ /* 0x040fe20000000000 */
[-C--:B------:R-:W-:Y:S01]  /*2550*/  ISETP.GE.AND P2, PT, R4, R27.reuse, PT ;  /* 0x0000001b0400720c */ /* 0x080fe20003f46270 */
[C---:B------:R-:W-:Y:S01]  /*2560*/  VIADD R4, R33.reuse, 0x80 ;  /* 0x0000008021047836 */ /* 0x040fe20000000000 */
[----:B------:R-:W-:Y:S01]  /*2570*/  LEA.HI.X R3, R0, UR5, R5, 0x2, P0 ;  /* 0x0000000500037c11 */ /* 0x000fe200080f1405 */
[C---:B------:R-:W-:Y:S01]  /*2580*/  VIADD R0, R33.reuse, 0xe0 ;  /* 0x000000e021007836 */ /* 0x040fe20000000000 */
[-C--:B------:R-:W-:Y:S01]  /*2590*/  ISETP.GE.AND P1, PT, R6, R27.reuse, PT ;  /* 0x0000001b0600720c */ /* 0x080fe20003f26270 */
[C---:B------:R-:W-:Y:S01]  /*25a0*/  VIADD R6, R33.reuse, 0xa0 ;  /* 0x000000a021067836 */ /* 0x040fe20000000000 */
[-C--:B------:R-:W-:Y:S01]  /*25b0*/  ISETP.GE.AND P0, PT, R4, R27.reuse, PT ;  /* 0x0000001b0400720c */ /* 0x080fe20003f06270 */
[----:B------:R0:W-:Y:S01]  /*25c0*/  @!P4 STG.E desc[UR6][R2.64], R25 ;  /* 0x000000190200c986 */ /* 0x0001e2000c101906 */
[C---:B------:R-:W-:Y:S01]  /*25d0*/  VIADD R4, R33.reuse, 0x100 ;  /* 0x0000010021047836 */ /* 0x040fe20000000000 */
[-C--:B------:R-:W-:Y:S01]  /*25e0*/  ISETP.GE.AND P4, PT, R0, R27.reuse, PT ;  /* 0x0000001b0000720c */ /* 0x080fe20003f86270 */
[----:B------:R-:W-:Y:S01]  /*25f0*/  VIADD R0, R33, 0x120 ;  /* 0x0000012021007836 */ /* 0x000fe20000000000 */
[-C--:B------:R-:W-:Y:S01]  /*2600*/  ISETP.GE.AND P6, PT, R6, R27.reuse, PT ;  /* 0x0000001b0600720c */ /* 0x080fe20003fc6270 */
[----:B------:R0:W-:Y:S01]  /*2610*/  @!P3 STG.E desc[UR6][R2.64+0x80], R24 ;  /* 0x000080180200b986 */ /* 0x0001e2000c101906 */
[----:B------:R-:W-:-:S02]  /*2620*/  ISETP.GE.AND P5, PT, R8, R27, PT ;  /* 0x0000001b0800720c */ /* 0x000fc40003fa6270 */
[-C--:B------:R-:W-:Y:S01]  /*2630*/  ISETP.GE.AND P3, PT, R4, R27.reuse, PT ;  /* 0x0000001b0400720c */ /* 0x080fe20003f66270 */
[----:B------:R0:W-:Y:S01]  /*2640*/  @!P2 STG.E desc[UR6][R2.64+0x100], R23 ;  /* 0x000100170200a986 */ /* 0x0001e2000c101906 */
[C---:B------:R-:W-:Y:S01]  /*2650*/  VIADD R4, R33.reuse, 0x140 ;  /* 0x0000014021047836 */ /* 0x040fe20000000000 */
[-C--:B------:R-:W-:Y:S01]  /*2660*/  ISETP.GE.AND P2, PT, R0, R27.reuse, PT ;  /* 0x0000001b0000720c */ /* 0x080fe20003f46270 */
[C---:B------:R-:W-:Y:S01]  /*2670*/  VIADD R0, R33.reuse, 0x160 ;  /* 0x0000016021007836 */ /* 0x040fe20000000000 */
[----:B------:R0:W-:Y:S02]  /*2680*/  @!P1 STG.E desc[UR6][R2.64+0x180], R22 ;  /* 0x0001801602009986 */ /* 0x0001e4000c101906 */
[-C--:B------:R-:W-:Y:S01]  /*2690*/  ISETP.GE.AND P1, PT, R4, R27.reuse, PT ;  /* 0x0000001b0400720c */ /* 0x080fe20003f26270 */
[C---:B------:R-:W-:Y:S01]  /*26a0*/  VIADD R4, R33.reuse, 0x180 ;  /* 0x0000018021047836 */ /* 0x040fe20000000000 */
[----:B------:R0:W-:Y:S01]  /*26b0*/  @!P0 STG.E desc[UR6][R2.64+0x200], R21 ;  /* 0x0002001502008986 */ /* 0x0001e2000c101906 */
[----:B------:R-:W-:Y:S01]  /*26c0*/  ISETP.GE.AND P0, PT, R0, R27, PT ;  /* 0x0000001b0000720c */ /* 0x000fe20003f06270 */
[----:B------:R-:W-:-:S02]  /*26d0*/  VIADD R0, R33, 0x1a0 ;  /* 0x000001a021007836 */ /* 0x000fc40000000000 */
[----:B------:R0:W-:Y:S01]  /*26e0*/  @!P6 STG.E desc[UR6][R2.64+0x280], R20 ;  /* 0x000280140200e986 */ /* 0x0001e2000c101906 */
[-C--:B------:R-:W-:Y:S01]  /*26f0*/  ISETP.GE.AND P6, PT, R4, R27.reuse, PT ;  /* 0x0000001b0400720c */ /* 0x080fe20003fc6270 */
[C---:B------:R-:W-:Y:S02]  /*2700*/  VIADD R4, R33.reuse, 0x1c0 ;  /* 0x000001c021047836 */ /* 0x040fe40000000000 */
[----:B------:R0:W-:Y:S01]  /*2710*/  @!P5 STG.E desc[UR6][R2.64+0x300], R19 ;  /* 0x000300130200d986 */ /* 0x0001e2000c101906 */
[-C--:B------:R-:W-:Y:S01]  /*2720*/  ISETP.GE.AND P5, PT, R0, R27.reuse, PT ;  /* 0x0000001b0000720c */ /* 0x080fe20003fa6270 */
[C---:B------:R-:W-:Y:S02]  /*2730*/  VIADD R0, R33.reuse, 0x1e0 ;  /* 0x000001e021007836 */ /* 0x040fe40000000000 */
[----:B------:R0:W-:Y:S01]  /*2740*/  @!P4 STG.E desc[UR6][R2.64+0x380], R18 ;  /* 0x000380120200c986 */ /* 0x0001e2000c101906 */
[----:B------:R-:W-:Y:S01]  /*2750*/  ISETP.GE.AND P4, PT, R4, R27, PT ;  /* 0x0000001b0400720c */ /* 0x000fe20003f86270 */
[----:B------:R-:W-:-:S02]  /*2760*/  VIADD R4, R33, 0x200 ;  /* 0x0000020021047836 */ /* 0x000fc40000000000 */
[----:B------:R0:W-:Y:S01]  /*2770*/  @!P3 STG.E desc[UR6][R2.64+0x400], R17 ;  /* 0x000400110200b986 */ /* 0x0001e2000c101906 */
[-C--:B------:R-:W-:Y:S01]  /*2780*/  ISETP.GE.AND P3, PT, R0, R27.reuse, PT ;  /* 0x0000001b0000720c */ /* 0x080fe20003f66270 */
[----:B------:R-:W-:Y:S02]  /*2790*/  VIADD R0, R33, 0x220 ;  /* 0x0000022021007836 */ /* 0x000fe40000000000 */
[----:B------:R0:W-:Y:S01]  /*27a0*/  @!P2 STG.E desc[UR6][R2.64+0x480], R16 ;  /* 0x000480100200a986 */ /* 0x0001e2000c101906 */
[----:B------:R-:W-:-:S03]  /*27b0*/  ISETP.GE.AND P2, PT, R4, R27, PT ;  /* 0x0000001b0400720c */ /* 0x000fc60003f46270 */
[----:B------:R0:W-:Y:S01]  /*27c0*/  @!P1 STG.E desc[UR6][R2.64+0x500], R15 ;  /* 0x0005000f02009986 */ /* 0x0001e2000c101906 */
[----:B------:R-:W-:-:S03]  /*27d0*/  ISETP.GE.AND P1, PT, R0, R27, PT ;  /* 0x0000001b0000720c */ /* 0x000fc60003f26270 */
[----:B------:R0:W-:Y:S04]  /*27e0*/  @!P0 STG.E desc[UR6][R2.64+0x580], R14 ;  /* 0x0005800e02008986 */ /* 0x0001e8000c101906 */
[----:B------:R0:W-:Y:S04]  /*27f0*/  @!P6 STG.E desc[UR6][R2.64+0x600], R13 ;  /* 0x0006000d0200e986 */ /* 0x0001e8000c101906 */
[----:B------:R0:W-:Y:S04]  /*2800*/  @!P5 STG.E desc[UR6][R2.64+0x680], R12 ;  /* 0x0006800c0200d986 */ /* 0x0001e8000c101906 */
[----:B------:R0:W-:Y:S04]  /*2810*/  @!P4 STG.E desc[UR6][R2.64+0x700], R11 ;  /* 0x0007000b0200c986 */ /* 0x0001e8000c101906 */
[----:B------:R0:W-:Y:S04]  /*2820*/  @!P3 STG.E desc[UR6][R2.64+0x780], R7 ;  /* 0x000780070200b986 */ /* 0x0001e8000c101906 */
[----:B------:R0:W-:Y:S01]  /*2830*/  @!P2 STG.E desc[UR6][R2.64+0x800], R9 ;  /* 0x000800090200a986 */ /* 0x0001e2000c101906 */
[----:B------:R-:W-:Y:S05]  /*2840*/  @P1 EXIT ;  /* 0x000000000000194d */ /* 0x000fea0003800000 */
[----:B------:R-:W-:Y:S01]  /*2850*/  STG.E desc[UR6][R2.64+0x880], R31 ;  /* 0x0008801f02007986 */ /* 0x000fe2000c101906 */
[----:B------:R-:W-:Y:S05]  /*2860*/  EXIT ;  /* 0x000000000000794d */ /* 0x000fea0003800000 */
.L_x_14:
[----:B------:R-:W-:Y:S01]  /*2870*/  IMAD.MOV.U32 R2, RZ, RZ, RZ ;  /* 0x000000ffff027224 */ /* 0x000fe200078e00ff */
[C---:B------:R-:W-:Y:S01]  /*2880*/  ISETP.GT.U32.AND P0, PT, R3.reuse, 0x1f, PT ;  /* 0x0000001f0300780c */ /* 0x040fe20003f04070 */
[----:B------:R-:W-:Y:S05]  /*2890*/  WARPSYNC.ALL ;  /* 0x0000000000007948 */ /* 0x000fea0003800000 */
[----:B------:R-:W-:-:S04]  /*28a0*/  IMAD.HI.U32 R4, R3, 0x15555556, R2 ;  /* 0x1555555603047827 */ /* 0x000fc800078e0002 */
[----:B------:R-:W-:-:S05]  /*28b0*/  IMAD R5, R4, 0x4, R29 ;  /* 0x0000000404057824 */ /* 0x000fca00078e021d */
[----:B------:R0:W-:Y:S01]  /*28c0*/  STS [R5+0x3410], R0 ;  /* 0x0034100005007388 */ /* 0x0001e20000000800 */
[----:B------:R-:W-:Y:S06]  /*28d0*/  BAR.SYNC.DEFER_BLOCKING 0x0 ;  /* 0x0000000000007b1d */ /* 0x000fec0000010000 */
[----:B------:R-:W-:Y:S05]  /*28e0*/  @P0 BRA `(.L_x_25) ;  /* 0x0000000000e00947 */ /* 0x000fea0003800000 */
[C-C-:B------:R-:W-:Y:S01]  /*28f0*/  IMAD R40, R3.reuse, 0x34, R29.reuse ;  /* 0x0000003403287824 */ /* 0x140fe200078e021d */
[----:B------:R-:W-:Y:S01]  /*2900*/  UMOV UR4, 0xffffffff ;  /* 0xffffffff00047882 */ /* 0x000fe20000000000 */
[----:B------:R-:W-:-:S03]  /*2910*/  IMAD R4, R3, 0x34, R29 ;  /* 0x0000003403047824 */ /* 0x000fc600078e021d */
[----:B------:R-:W-:Y:S04]  /*2920*/  LDS R32, [R40+0x3410] ;  /* 0x0034100028207984 */ /* 0x000fe80000000800 */
[----:B0-----:R-:W-:Y:S04]  /*2930*/  LDS R5, [R40+0x3414] ;  /* 0x0034140028057984 */ /* 0x001fe80000000800 */
[----:B--2---:R-:W0:Y:S04]  /*2940*/  LDS R30, [R40+0x3418] ;  /* 0x00341800281e7984 */ /* 0x004e280000000800 */
[----:B------:R-:W-:Y:S04]  /*2950*/  LDS R28, [R40+0x341c] ;  /* 0x00341c00281c7984 */ /* 0x000fe80000000800 */
[----:B------:R-:W1:Y:S04]  /*2960*/  LDS R35, [R40+0x3420] ;  /* 0x0034200028237984 */ /* 0x000e680000000800 */
[----:B------:R-:W-:Y:S04]  /*2970*/  LDS R37, [R4+0x3424] ;  /* 0x0034240004257984 */ /* 0x000fe80000000800 */
[----:B------:R-:W2:Y:S04]  /*2980*/  LDS R36, [R4+0x3428] ;  /* 0x0034280004247984 */ /* 0x000ea80000000800 */
[----:B------:R-:W-:Y:S04]  /*2990*/  LDS R33, [R4+0x342c] ;  /* 0x00342c0004217984 */ /* 0x000fe80000000800 */
[----:B------:R-:W3:Y:S04]  /*29a0*/  LDS R38, [R4+0x3430] ;  /* 0x0034300004267984 */ /* 0x000ee80000000800 */
[----:B------:R-:W-:Y:S04]  /*29b0*/  LDS R39, [R4+0x3434] ;  /* 0x0034340004277984 */ /* 0x000fe80000000800 */
[----:B------:R-:W4:Y:S04]  /*29c0*/  LDS R34, [R4+0x3438] ;  /* 0x0034380004227984 */ /* 0x000f280000000800 */
[----:B------:R-:W5:Y:S01]  /*29d0*/  LDS R41, [R4+0x343c] ;  /* 0x00343c0004297984 */ /* 0x000f620000000800 */
[----:B0-----:R-:W-:-:S04]  /*29e0*/  IADD3 R42, PT, PT, R30, R5, R32 ;  /* 0x000000051e2a7210 */ /* 0x001fc80007ffe020 */
[----:B-1----:R-:W-:-:S04]  /*29f0*/  IADD3 R42, PT, PT, R35, R42, R28 ;  /* 0x0000002a232a7210 */ /* 0x002fc80007ffe01c */
[----:B--2---:R-:W-:-:S04]  /*2a00*/  IADD3 R42, PT, PT, R36, R42, R37 ;  /* 0x0000002a242a7210 */ /* 0x004fc80007ffe025 */
[----:B---3--:R-:W-:-:S04]  /*2a10*/  IADD3 R42, PT, PT, R38, R42, R33 ;  /* 0x0000002a262a7210 */ /* 0x008fc80007ffe021 */
[----:B----4-:R-:W-:-:S05]  /*2a20*/  IADD3 R42, PT, PT, R34, R42, R39 ;  /* 0x0000002a222a7210 */ /* 0x010fca0007ffe027 */
[----:B-----5:R-:W-:Y:S01]  /*2a30*/  IMAD.IADD R41, R41, 0x1, R42 ;  /* 0x0000000129297824 */ /* 0x020fe200078e022a */
[----:B------:R-:W-:Y:S06]  /*2a40*/  BRA.DIV UR4, `(.L_x_26) ;  /* 0x0000006604dc7947 */ /* 0x000fec000b800000 */
[----:B------:R-:W0:Y:S02]  /*2a50*/  SHFL.UP P0, R40, R41, 0x1, RZ ;  /* 0x0420000029287989 */ /* 0x000e2400000000ff */
[----:B0-----:R-:W-:-:S05]  /*2a60*/  @P0 IMAD.IADD R40, R41, 0x1, R40 ;  /* 0x0000000129280824 */ /* 0x001fca00078e0228 */
[----:B------:R-:W0:Y:S02]  /*2a70*/  SHFL.UP P0, R43, R40, 0x2, RZ ;  /* 0x04400000282b7989 */ /* 0x000e2400000000ff */
[----:B0-----:R-:W-:-:S05]  /*2a80*/  @P0 IMAD.IADD R43, R40, 0x1, R43 ;  /* 0x00000001282b0824 */ /* 0x001fca00078e022b */
[----:B------:R-:W0:Y:S02]  /*2a90*/  SHFL.UP P0, R42, R43, 0x4, RZ ;  /* 0x048000002b2a7989 */ /* 0x000e2400000000ff */
[----:B0-----:R-:W-:-:S05]  /*2aa0*/  @P0 IMAD.IADD R42, R43, 0x1, R42 ;  /* 0x000000012b2a0824 */ /* 0x001fca00078e022a */
[----:B------:R-:W0:Y:S02]  /*2ab0*/  SHFL.UP P0, R47, R42, 0x8, RZ ;  /* 0x050000002a2f7989 */ /* 0x000e2400000000ff */
[----:B0-----:R-:W-:-:S05]  /*2ac0*/  @P0 IMAD.IADD R47, R42, 0x1, R47 ;  /* 0x000000012a2f0824 */ /* 0x001fca00078e022f */
[----:B------:R0:W1:Y:S02]  /*2ad0*/  SHFL.UP P0, R44, R47, 0x10, RZ ;  /* 0x060000002f2c7989 */ /* 0x00006400000000ff */
.L_x_116:
[----:B-1----:R-:W-:-:S04]  /*2ae0*/  @P0 IMAD.IADD R44, R47, 0x1, R44 ;  /* 0x000000012f2c0824 */ /* 0x002fc800078e022c */
[----:B------:R-:W-:-:S04]  /*2af0*/  IMAD.IADD R41, R44, 0x1, -R41 ;  /* 0x000000012c297824 */ /* 0x000fc800078e0a29 */
[----:B------:R-:W-:Y:S01]  /*2b00*/  IMAD.IADD R32, R32, 0x1, R41 ;  /* 0x0000000120207824 */ /* 0x000fe200078e0229 */
[----:B------:R1:W-:Y:S03]  /*2b10*/  STS [R4+0x3410], R41 ;  /* 0x0034102904007388 */ /* 0x0003e60000000800 */
        /* <DEDUP_REMOVED lines=18> */
[----:B0-----:R-:W-:Y:S01]  /*2c40*/  IMAD.IADD R47, R34, 0x1, R39 ;  /* 0x00000001222f7824 */ /* 0x001fe200078e0227 */
[----:B------:R1:W-:Y:S04]  /*2c50*/  STS [R4+0x3438], R39 ;  /* 0x0034382704007388 */ /* 0x0003e80000000800 */
[----:B------:R1:W-:Y:S02]  /*2c60*/  STS [R4+0x343c], R47 ;  /* 0x00343c2f04007388 */ /* 0x0003e40000000800 */
.L_x_25:
[----:B------:R-:W-:Y:S05]  /*2c70*/  WARPSYNC.ALL ;  /* 0x0000000000007948 */ /* 0x000fea0003800000 */
[----:B------:R-:W-:Y:S01]  /*2c80*/  BAR.SYNC.DEFER_BLOCKING 0x0 ;  /* 0x0000000000007b1d */ /* 0x000fe20000010000 */
[----:B-1----:R-:W-:Y:S01]  /*2c90*/  IMAD.MOV.U32 R4, RZ, RZ, RZ ;  /* 0x000000ffff047224 */ /* 0x002fe200078e00ff */
[----:B------:R-:W-:Y:S01]  /*2ca0*/  ISETP.NE.AND P0, PT, R45, RZ, PT ;  /* 0x000000ff2d00720c */ /* 0x000fe20003f05270 */
[----:B0-----:R-:W-:-:S03]  /*2cb0*/  IMAD.MOV.U32 R5, RZ, RZ, R3 ;  /* 0x000000ffff057224 */ /* 0x001fc600078e0003 */
[----:B------:R-:W-:Y:S01]  /*2cc0*/  BSSY.RECONVERGENT B0, `(.L_x_27) ;  /* 0x000002a000007945 */ /* 0x000fe20003800200 */
[----:B------:R-:W-:-:S04]  /*2cd0*/  IMAD.HI.U32 R4, R3, 0x15555556, R4 ;  /* 0x1555555603047827 */ /* 0x000fc800078e0004 */
[----:B------:R-:W-:-:S05]  /*2ce0*/  IMAD R4, R4, 0x4, R29 ;  /* 0x0000000404047824 */ /* 0x000fca00078e021d */
[----:B------:R0:W1:Y:S01]  /*2cf0*/  LDS R5, [R4+0x3410] ;  /* 0x0034100004057984 */ /* 0x0000620000000800 */
[----:B------:R-:W-:Y:S05]  /*2d00*/  @P0 BRA `(.L_x_28) ;  /* 0x0000000000940947 */ /* 0x000fea0003800000 */
[----:B0-----:R-:W-:-:S05]  /*2d10*/  IMAD R4, R3, 0x4, R29 ;  /* 0x0000000403047824 */ /* 0x001fca00078e021d */
[----:B------:R-:W1:Y:S04]  /*2d20*/  LDS R28, [R4] ;  /* 0x00000000041c7984 */ /* 0x000e680000000800 */
[----:B--2---:R-:W0:Y:S04]  /*2d30*/  LDS R30, [R4+0x400] ;  /* 0x00040000041e7984 */ /* 0x004e280000000800 */
[----:B------:R-:W2:Y:S04]  /*2d40*/  LDS R32, [R4+0x800] ;  /* 0x0008000004207984 */ /* 0x000ea80000000800 */
[----:B------:R-:W3:Y:S04]  /*2d50*/  LDS R34, [R4+0xc00] ;  /* 0x000c000004227984 */ /* 0x000ee80000000800 */
[----:B------:R-:W4:Y:S04]  /*2d60*/  LDS R36, [R4+0x1000] ;  /* 0x0010000004247984 */ /* 0x000f280000000800 */
[----:B------:R-:W5:Y:S04]  /*2d70*/  LDS R38, [R4+0x1400] ;  /* 0x0014000004267984 */ /* 0x000f680000000800 */
[----:B------:R-:W5:Y:S04]  /*2d80*/  LDS R40, [R4+0x1800] ;  /* 0x0018000004287984 */ /* 0x000f680000000800 */
[----:B------:R-:W5:Y:S04]  /*2d90*/  LDS R42, [R4+0x1c00] ;  /* 0x001c0000042a7984 */ /* 0x000f680000000800 */
[----:B------:R-:W5:Y:S04]  /*2da0*/  LDS R44, [R4+0x2000] ;  /* 0x00200000042c7984 */ /* 0x000f680000000800 */
[----:B------:R-:W5:Y:S04]  /*2db0*/  LDS R46, [R4+0x2400] ;  /* 0x00240000042e7984 */ /* 0x000f680000000800 */
[----:B------:R-:W5:Y:S01]  /*2dc0*/  LDS R48, [R4+0x2800] ;  /* 0x0028000004307984 */ /* 0x000f620000000800 */
[----:B-1----:R-:W-:-:S03]  /*2dd0*/  IMAD.IADD R33, R5, 0x1, R28 ;  /* 0x0000000105217824 */ /* 0x002fc600078e021c */
[----:B------:R-:W1:Y:S01]  /*2de0*/  LDS R50, [R4+0x2c00] ;  /* 0x002c000004327984 */ /* 0x000e620000000800 */
[----:B0-----:R-:W-:-:S03]  /*2df0*/  IMAD.IADD R35, R5, 0x1, R30 ;  /* 0x0000000105237824 */ /* 0x001fc600078e021e */
[----:B------:R0:W-:Y:S01]  /*2e00*/  STS [R4], R33 ;  /* 0x0000002104007388 */ /* 0x0001e20000000800 */
[----:B--2---:R-:W-:-:S03]  /*2e10*/  IMAD.IADD R37, R5, 0x1, R32 ;  /* 0x0000000105257824 */ /* 0x004fc600078e0220 */
[----:B------:R2:W-:Y:S01]  /*2e20*/  STS [R4+0x400], R35 ;  /* 0x0004002304007388 */ /* 0x0005e20000000800 */
[C---:B---3--:R-:W-:Y:S02]  /*2e30*/  IMAD.IADD R39, R5.reuse, 0x1, R34 ;  /* 0x0000000105277824 */ /* 0x048fe400078e0222 */
[C---:B----4-:R-:W-:Y:S01]  /*2e40*/  IMAD.IADD R41, R5.reuse, 0x1, R36 ;  /* 0x0000000105297824 */ /* 0x050fe200078e0224 */
[----:B------:R3:W-:Y:S01]  /*2e50*/  STS [R4+0x800], R37 ;  /* 0x0008002504007388 */ /* 0x0007e20000000800 */
[----:B-----5:R-:W-:-:S03]  /*2e60*/  IMAD.IADD R43, R5, 0x1, R38 ;  /* 0x00000001052b7824 */ /* 0x020fc600078e0226 */
[----:B------:R3:W-:Y:S01]  /*2e70*/  STS [R4+0xc00], R39 ;  /* 0x000c002704007388 */ /* 0x0007e20000000800 */
[----:B------:R-:W-:-:S03]  /*2e80*/  IMAD.IADD R47, R5, 0x1, R40 ;  /* 0x00000001052f7824 */ /* 0x000fc600078e0228 */
[----:B------:R3:W-:Y:S01]  /*2e90*/  STS [R4+0x1000], R41 ;  /* 0x0010002904007388 */ /* 0x0007e20000000800 */
[----:B0-----:R-:W-:-:S03]  /*2ea0*/  IMAD.IADD R33, R5, 0x1, R42 ;  /* 0x0000000105217824 */ /* 0x001fc600078e022a */
[----:B------:R3:W-:Y:S01]  /*2eb0*/  STS [R4+0x1400], R43 ;  /* 0x0014002b04007388 */ /* 0x0007e20000000800 */
[----:B--2---:R-:W-:-:S03]  /*2ec0*/  IMAD.IADD R35, R5, 0x1, R44 ;  /* 0x0000000105237824 */ /* 0x004fc600078e022c */
[----:B------:R3:W-:Y:S01]  /*2ed0*/  STS [R4+0x1800], R47 ;  /* 0x0018002f04007388 */ /* 0x0007e20000000800 */
[----:B------:R-:W-:-:S03]  /*2ee0*/  IMAD.IADD R49, R5, 0x1, R46 ;  /* 0x0000000105317824 */ /* 0x000fc600078e022e */
[----:B------:R3:W-:Y:S01]  /*2ef0*/  STS [R4+0x1c00], R33 ;  /* 0x001c002104007388 */ /* 0x0007e20000000800 */
[----:B------:R-:W-:-:S03]  /*2f00*/  IMAD.IADD R51, R5, 0x1, R48 ;  /* 0x0000000105337824 */ /* 0x000fc600078e0230 */
[----:B------:R3:W-:Y:S01]  /*2f10*/  STS [R4+0x2000], R35 ;  /* 0x0020002304007388 */ /* 0x0007e20000000800 */
[----:B-1----:R-:W-:-:S03]  /*2f20*/  IMAD.IADD R53, R5, 0x1, R50 ;  /* 0x0000000105357824 */ /* 0x002fc600078e0232 */
[----:B------:R3:W-:Y:S04]  /*2f30*/  STS [R4+0x2400], R49 ;  /* 0x0024003104007388 */ /* 0x0007e80000000800 */
[----:B------:R3:W-:Y:S04]  /*2f40*/  STS [R4+0x2800], R51 ;  /* 0x0028003304007388 */ /* 0x0007e80000000800 */
[----:B------:R3:W-:Y:S02]  /*2f50*/  STS [R4+0x2c00], R53 ;  /* 0x002c003504007388 */ /* 0x0007e40000000800 */
.L_x_28:
[----:B------:R-:W-:Y:S05]  /*2f60*/  BSYNC.RECONVERGENT B0 ;  /* 0x0000000000007941 */ /* 0x000fea0003800200 */
.L_x_27:
[----:B------:R-:W-:Y:S01]  /*2f70*/  BAR.SYNC.DEFER_BLOCKING 0x0 ;  /* 0x0000000000007b1d */ /* 0x000fe20000010000 */
[----:B------:R-:W-:-:S05]  /*2f80*/  R2P PR, R31, 0x7f ;  /* 0x0000007f1f007804 */ /* 0x000fca0000000000 */
[----:B------:R-:W-:Y:S08]  /*2f90*/  BSSY.RECONVERGENT B0, `(.L_x_29) ;  /* 0x0000022000007945 */ /* 0x000ff00003800200 */
[----:B0--3--:R-:W-:Y:S02]  /*2fa0*/  VOTE.ANY R4, PT, P0 ;  /* 0x0000000000047806 */ /* 0x009fe400000e0100 */
[----:B------:R-:W-:-:S02]  /*2fb0*/  VOTE.ANY R33, PT, P1 ;  /* 0x0000000000217806 */ /* 0x000fc400008e0100 */
[----:B------:R-:W-:Y:S02]  /*2fc0*/  @!P0 LOP3.LUT R4, RZ, R4, RZ, 0x33, !PT ;  /* 0x00000004ff048212 */ /* 0x000fe400078e33ff */
[----:B--2---:R-:W-:Y:S02]  /*2fd0*/  VOTE.ANY R35, PT, P2 ;  /* 0x0000000000237806 */ /* 0x004fe400010e0100 */
[----:B------:R-:W-:Y:S02]  /*2fe0*/  @!P1 LOP3.LUT R33, RZ, R33, RZ, 0x33, !PT ;  /* 0x00000021ff219212 */ /* 0x000fe400078e33ff */
[----:B------:R-:W-:Y:S02]  /*2ff0*/  VOTE.ANY R37, PT, P3 ;  /* 0x0000000000257806 */ /* 0x000fe400018e0100 */
[----:B------:R-:W-:Y:S02]  /*3000*/  @!P2 LOP3.LUT R35, RZ, R35, RZ, 0x33, !PT ;  /* 0x00000023ff23a212 */ /* 0x000fe400078e33ff */
[----:B------:R-:W-:-:S02]  /*3010*/  LOP3.LUT R4, R33, R4, RZ, 0xc0, !PT ;  /* 0x0000000421047212 */ /* 0x000fc400078ec0ff */
[----:B------:R-:W-:Y:S02]  /*3020*/  @!P3 LOP3.LUT R37, RZ, R37, RZ, 0x33, !PT ;  /* 0x00000025ff25b212 */ /* 0x000fe400078e33ff */
[----:B------:R-:W-:Y:S02]  /*3030*/  LOP3.LUT R4, R35, R4, RZ, 0xc0, !PT ;  /* 0x0000000423047212 */ /* 0x000fe400078ec0ff */
[----:B------:R-:W-:Y:S02]  /*3040*/  VOTE.ANY R33, PT, P4 ;  /* 0x0000000000217806 */ /* 0x000fe400020e0100 */
[----:B------:R-:W-:Y:S02]  /*3050*/  LOP3.LUT R4, R37, R4, RZ, 0xc0, !PT ;  /* 0x0000000425047212 */ /* 0x000fe400078ec0ff */
[----:B------:R-:W-:Y:S02]  /*3060*/  @!P4 LOP3.LUT R33, RZ, R33, RZ, 0x33, !PT ;  /* 0x00000021ff21c212 */ /* 0x000fe400078e33ff */
[----:B------:R-:W-:-:S02]  /*3070*/  VOTE.ANY R35, PT, P5 ;  /* 0x0000000000237806 */ /* 0x000fc400028e0100 */
[----:B------:R-:W-:Y:S02]  /*3080*/  LOP3.LUT R4, R33, R4, RZ, 0xc0, !PT ;  /* 0x0000000421047212 */ /* 0x000fe400078ec0ff */
[----:B------:R-:W-:Y:S02]  /*3090*/  LOP3.LUT P0, RZ, R31, 0x80, RZ, 0xc0, !PT ;  /* 0x000000801fff7812 */ /* 0x000fe4000780c0ff */
[----:B------:R-:W-:Y:S02]  /*30a0*/  @!P5 LOP3.LUT R35, RZ, R35, RZ, 0x33, !PT ;  /* 0x00000023ff23d212 */ /* 0x000fe400078e33ff */
[----:B------:R-:W-:Y:S02]  /*30b0*/  VOTE.ANY R28, PT, P6 ;  /* 0x00000000001c7806 */ /* 0x000fe400030e0100 */
[----:B------:R-:W-:Y:S02]  /*30c0*/  LOP3.LUT R35, R35, R4, RZ, 0xc0, !PT ;  /* 0x0000000423237212 */ /* 0x000fe400078ec0ff */
[----:B------:R-:W0:Y:S01]  /*30d0*/  S2R R4, SR_LEMASK ;  /* 0x0000000000047919 */ /* 0x000e220000003a00 */
[----:B------:R-:W-:-:S04]  /*30e0*/  @!P6 LOP3.LUT R28, RZ, R28, RZ, 0x33, !PT ;  /* 0x0000001cff1ce212 */ /* 0x000fc800078e33ff */
[----:B------:R-:W-:Y:S02]  /*30f0*/  VOTE.ANY R30, PT, P0 ;  /* 0x00000000001e7806 */ /* 0x000fe400000e0100 */
[----:B------:R-:W-:Y:S02]  /*3100*/  LOP3.LUT R35, R28, R35, RZ, 0xc0, !PT ;  /* 0x000000231c237212 */ /* 0x000fe400078ec0ff */
[----:B------:R-:W-:-:S04]  /*3110*/  @!P0 LOP3.LUT R30, RZ, R30, RZ, 0x33, !PT ;  /* 0x0000001eff1e8212 */ /* 0x000fc800078e33ff */
[----:B------:R-:W-:Y:S01]  /*3120*/  LOP3.LUT R35, R30, R35, RZ, 0xc0, !PT ;  /* 0x000000231e237212 */ /* 0x000fe200078ec0ff */
[----:B------:R-:W-:-:S03]  /*3130*/  IMAD.MOV.U32 R30, RZ, RZ, RZ ;  /* 0x000000ffff1e7224 */ /* 0x000fc600078e00ff */
[----:B------:R-:W2:Y:S01]  /*3140*/  FLO.U32 R53, R35 ;  /* 0x0000002300357300 */ /* 0x000ea200000e0000 */
[----:B0-----:R-:W-:Y:S02]  /*3150*/  LOP3.LUT R32, R4, R35, RZ, 0xc0, !PT ;  /* 0x0000002304207212 */ /* 0x001fe400078ec0ff */
[----:B--2---:R-:W-:-:S05]  /*3160*/  ISETP.NE.AND P0, PT, R26, R53, PT ;  /* 0x000000351a00720c */ /* 0x004fca0003f05270 */
[----:B------:R-:W0:Y:S08]  /*3170*/  POPC R32, R32 ;  /* 0x0000002000207309 */ /* 0x000e300000000000 */
[----:B------:R-:W-:Y:S05]  /*3180*/  @P0 BRA `(.L_x_30) ;  /* 0x0000000000080947 */ /* 0x000fea0003800000 */
[----:B------:R-:W-:-:S05]  /*3190*/  IMAD R31, R31, 0x4, R6 ;  /* 0x000000041f1f7824 */ /* 0x000fca00078e0206 */
[----:B0-----:R2:W3:Y:S02]  /*31a0*/  ATOMS.ADD R30, [R31], R32 ;  /* 0x000000201f1e738c */ /* 0x0014e40000000000 */
.L_x_30:
[----:B------:R-:W-:Y:S05]  /*31b0*/  BSYNC.RECONVERGENT B0 ;  /* 0x0000000000007941 */ /* 0x000fea0003800200 */
.L_x_29:
[----:B------:R-:W4:Y:S01]  /*31c0*/  LDCU UR4, c[0x0][0x3c4] ;  /* 0x00007880ff0477ac */ /* 0x000f220008000800 */
[C---:B------:R-:W-:Y:S01]  /*31d0*/  ISETP.NE.AND P0, PT, R24.reuse, 0x7fffffff, PT ;  /* 0x7fffffff1800780c */ /* 0x040fe20003f05270 */
[----:B---3--:R3:W0:Y:S01]  /*31e0*/  SHFL.IDX PT, R53, R30, R53, 0x1f ;  /* 0x00001f351e357589 */ /* 0x00862200000e0000 */
[----:B------:R-:W-:Y:S02]  /*31f0*/  BSSY.RECONVERGENT B0, `(.L_x_31) ;  /* 0x0000029000007945 */ /* 0x000fe40003800200 */
[----:B------:R-:W-:-:S04]  /*3200*/  SEL R28, R24, 0x80000000, P0 ;  /* 0x80000000181c7807 */ /* 0x000fc80000000000 */
[----:B----4-:R-:W-:-:S04]  /*3210*/  SHF.R.U32.HI R28, RZ, UR4, R28 ;  /* 0x00000004ff1c7c19 */ /* 0x010fc8000801161c */
[----:B--2---:R-:W-:-:S04]  /*3220*/  LOP3.LUT R31, R28, R7, RZ, 0x30, !PT ;  /* 0x000000071c1f7212 */ /* 0x004fc800078e30ff */
[----:B------:R-:W-:-:S13]  /*3230*/  R2P PR, R31, 0x7f ;  /* 0x0000007f1f007804 */ /* 0x000fda0000000000 */
[----:B------:R-:W-:Y:S02]  /*3240*/  VOTE.ANY R28, PT, P0 ;  /* 0x00000000001c7806 */ /* 0x000fe400000e0100 */
[----:B------:R-:W-:Y:S02]  /*3250*/  VOTE.ANY R33, PT, P1 ;  /* 0x0000000000217806 */ /* 0x000fe400008e0100 */
[----:B------:R-:W-:Y:S02]  /*3260*/  @!P0 LOP3.LUT R28, RZ, R28, RZ, 0x33, !PT ;  /* 0x0000001cff1c8212 */ /* 0x000fe400078e33ff */
[----:B------:R-:W-:Y:S02]  /*3270*/  VOTE.ANY R35, PT, P2 ;  /* 0x0000000000237806 */ /* 0x000fe400010e0100 */
[----:B------:R-:W-:Y:S02]  /*3280*/  @!P1 LOP3.LUT R33, RZ, R33, RZ, 0x33, !PT ;  /* 0x00000021ff219212 */ /* 0x000fe400078e33ff */
[----:B------:R-:W-:-:S02]  /*3290*/  @!P2 LOP3.LUT R35, RZ, R35, RZ, 0x33, !PT ;  /* 0x00000023ff23a212 */ /* 0x000fc400078e33ff */
[----:B------:R-:W-:Y:S02]  /*32a0*/  LOP3.LUT R28, R33, R28, RZ, 0xc0, !PT ;  /* 0x0000001c211c7212 */ /* 0x000fe400078ec0ff */
[----:B------:R-:W-:Y:S02]  /*32b0*/  VOTE.ANY R33, PT, P3 ;  /* 0x0000000000217806 */ /* 0x000fe400018e0100 */
[----:B------:R-:W-:Y:S02]  /*32c0*/  LOP3.LUT R28, R35, R28, RZ, 0xc0, !PT ;  /* 0x0000001c231c7212 */ /* 0x000fe400078ec0ff */
[----:B------:R-:W-:Y:S02]  /*32d0*/  LOP3.LUT P0, RZ, R31, 0x80, RZ, 0xc0, !PT ;  /* 0x000000801fff7812 */ /* 0x000fe4000780c0ff */
[----:B------:R-:W-:Y:S02]  /*32e0*/  VOTE.ANY R35, PT, P4 ;  /* 0x0000000000237806 */ /* 0x000fe400020e0100 */
[----:B------:R-:W-:-:S02]  /*32f0*/  @!P3 LOP3.LUT R33, RZ, R33, RZ, 0x33, !PT ;  /* 0x00000021ff21b212 */ /* 0x000fc400078e33ff */
[----:B------:R-:W-:Y:S02]  /*3300*/  @!P4 LOP3.LUT R35, RZ, R35, RZ, 0x33, !PT ;  /* 0x00000023ff23c212 */ /* 0x000fe400078e33ff */
[----:B------:R-:W-:Y:S02]  /*3310*/  LOP3.LUT R28, R33, R28, RZ, 0xc0, !PT ;  /* 0x0000001c211c7212 */ /* 0x000fe400078ec0ff */
[----:B------:R-:W-:Y:S02]  /*3320*/  VOTE.ANY R33, PT, P5 ;  /* 0x0000000000217806 */ /* 0x000fe400028e0100 */
[----:B------:R-:W-:Y:S02]  /*3330*/  LOP3.LUT R28, R35, R28, RZ, 0xc0, !PT ;  /* 0x0000001c231c7212 */ /* 0x000fe400078ec0ff */
[----:B------:R-:W-:Y:S02]  /*3340*/  VOTE.ANY R35, PT, P6 ;  /* 0x0000000000237806 */ /* 0x000fe400030e0100 */
[----:B------:R-:W-:-:S02]  /*3350*/  @!P5 LOP3.LUT R33, RZ, R33, RZ, 0x33, !PT ;  /* 0x00000021ff21d212 */ /* 0x000fc400078e33ff */
[----:B------:R-:W-:Y:S02]  /*3360*/  VOTE.ANY R37, PT, P0 ;  /* 0x0000000000257806 */ /* 0x000fe400000e0100 */
[----:B------:R-:W-:Y:S02]  /*3370*/  @!P6 LOP3.LUT R35, RZ, R35, RZ, 0x33, !PT ;  /* 0x00000023ff23e212 */ /* 0x000fe400078e33ff */
[----:B------:R-:W-:Y:S02]  /*3380*/  LOP3.LUT R28, R33, R28, RZ, 0xc0, !PT ;  /* 0x0000001c211c7212 */ /* 0x000fe400078ec0ff */
[----:B------:R-:W-:Y:S02]  /*3390*/  @!P0 LOP3.LUT R37, RZ, R37, RZ, 0x33, !PT ;  /* 0x00000025ff258212 */ /* 0x000fe400078e33ff */
[----:B------:R-:W-:Y:S02]  /*33a0*/  LOP3.LUT R28, R35, R28, RZ, 0xc0, !PT ;  /* 0x0000001c231c7212 */ /* 0x000fe400078ec0ff */
[----:B------:R-:W-:-:S02]  /*33b0*/  ISETP.NE.AND P0, PT, R23, 0x7fffffff, PT ;  /* 0x7fffffff1700780c */ /* 0x000fc40003f05270 */
[----:B------:R-:W-:Y:S02]  /*33c0*/  LOP3.LUT R35, R37, R28, RZ, 0xc0, !PT ;  /* 0x0000001c25237212 */ /* 0x000fe400078ec0ff */
[----:B------:R-:W-:Y:S02]  /*33d0*/  SEL R28, R23, 0x80000000, P0 ;  /* 0x80000000171c7807 */ /* 0x000fe40000000000 */
[----:B------:R-:W2:Y:S01]  /*33e0*/  FLO.U32 R37, R35 ;  /* 0x0000002300257300 */ /* 0x000ea200000e0000 */
[----:B------:R-:W-:Y:S02]  /*33f0*/  LOP3.LUT R34, R4, R35, RZ, 0xc0, !PT ;  /* 0x0000002304227212 */ /* 0x000fe400078ec0ff */
[----:B------:R-:W-:Y:S01]  /*3400*/  SHF.R.U32.HI R36, RZ, UR4, R28 ;  /* 0x00000004ff247c19 */ /* 0x000fe2000801161c */
[----:B------:R-:W-:-:S03]  /*3410*/  IMAD.MOV.U32 R28, RZ, RZ, RZ ;  /* 0x000000ffff1c7224 */ /* 0x000fc600078e00ff */
[----:B------:R-:W-:Y:S01]  /*3420*/  LOP3.LUT R33, R36, R7, RZ, 0x30, !PT ;  /* 0x0000000724217212 */ /* 0x000fe200078e30ff */
[----:B------:R-:W4:Y:S01]  /*3430*/  POPC R34, R34 ;  /* 0x0000002200227309 */ /* 0x000f220000000000 */
[----:B--2---:R-:W-:-:S13]  /*3440*/  ISETP.NE.AND P0, PT, R26, R37, PT ;  /* 0x000000251a00720c */ /* 0x004fda0003f05270 */
[----:B0--34-:R-:W-:Y:S05]  /*3450*/  @P0 BRA `(.L_x_32) ;  /* 0x0000000000080947 */ /* 0x019fea0003800000 */
[----:B------:R-:W-:-:S05]  /*3460*/  IMAD R31, R31, 0x4, R6 ;  /* 0x000000041f1f7824 */ /* 0x000fca00078e0206 */
[----:B------:R0:W2:Y:S02]  /*3470*/  ATOMS.ADD R28, [R31], R34 ;  /* 0x000000221f1c738c */ /* 0x0000a40000000000 */
.L_x_32:
[----:B------:R-:W-:Y:S05]  /*3480*/  BSYNC.RECONVERGENT B0 ;  /* 0x0000000000007941 */ /* 0x000fea0003800200 */
.L_x_31:
[----:B------:R-:W-:Y:S01]  /*3490*/  R2P PR, R33, 0x7f ;  /* 0x0000007f21007804 */ /* 0x000fe20000000000 */
[----:B--2---:R2:W3:Y:S01]  /*34a0*/  SHFL.IDX PT, R37, R28, R37, 0x1f ;  /* 0x00001f251c257589 */ /* 0x0044e200000e0000 */
[----:B------:R-:W-:Y:S01]  /*34b0*/  BSSY.RECONVERGENT B0, `(.L_x_33) ;  /* 0x0000025000007945 */ /* 0x000fe20003800200 */
[----:B------:R-:W-:-:S10]  /*34c0*/  IMAD.MOV.U32 R36, RZ, RZ, RZ ;  /* 0x000000ffff247224 */ /* 0x000fd400078e00ff */
[----:B------:R-:W-:Y:S02]  /*34d0*/  VOTE.ANY R30, PT, P0 ;  /* 0x00000000001e7806 */ /* 0x000fe400000e0100 */
[----:B0-----:R-:W-:Y:S02]  /*34e0*/  VOTE.ANY R31, PT, P1 ;  /* 0x00000000001f7806 */ /* 0x001fe400008e0100 */
        /* <DEDUP_REMOVED lines=24> */
[----:B------:R-:W0:Y:S01]  /*3670*/  FLO.U32 R35, R39 ;  /* 0x0000002700237300 */ /* 0x000e2200000e0000 */
[----:B------:R-:W-:Y:S02]  /*3680*/  LOP3.LUT R51, R4, R39, RZ, 0xc0, !PT ;  /* 0x0000002704337212 */ /* 0x000fe400078ec0ff */
[----:B------:R-:W-:-:S04]  /*3690*/  SHF.R.U32.HI R30, RZ, UR4, R30 ;  /* 0x00000004ff1e7c19 */ /* 0x000fc8000801161e */
[----:B------:R-:W-:Y:S01]  /*36a0*/  LOP3.LUT R31, R30, R7, RZ, 0x30, !PT ;  /* 0x000000071e1f7212 */ /* 0x000fe200078e30ff */
[----:B------:R-:W4:Y:S01]  /*36b0*/  POPC R51, R51 ;  /* 0x0000003300337309 */ /* 0x000f220000000000 */
[----:B0-----:R-:W-:-:S13]  /*36c0*/  ISETP.NE.AND P0, PT, R26, R35, PT ;  /* 0x000000231a00720c */ /* 0x001fda0003f05270 */
[----:B--234-:R-:W-:Y:S05]  /*36d0*/  @P0 BRA `(.L_x_34) ;  /* 0x0000000000080947 */ /* 0x01cfea0003800000 */
[----:B------:R-:W-:-:S06]  /*36e0*/  IMAD R36, R33, 0x4, R6 ;  /* 0x0000000421247824 */ /* 0x000fcc00078e0206 */
[----:B------:R0:W2:Y:S02]  /*36f0*/  ATOMS.ADD R36, [R36], R51 ;  /* 0x000000332424738c */ /* 0x0000a40000000000 */
.L_x_34:
[----:B------:R-:W-:Y:S05]  /*3700*/  BSYNC.RECONVERGENT B0 ;  /* 0x0000000000007941 */ /* 0x000fea0003800200 */
.L_x_33:
[----:B------:R-:W-:Y:S01]  /*3710*/  R2P PR, R31, 0x7f ;  /* 0x0000007f1f007804 */ /* 0x000fe20000000000 */
[----:B--2---:R2:W3:Y:S01]  /*3720*/  SHFL.IDX PT, R36, R36, R35, 0x1f ;  /* 0x00001f2324247589 */ /* 0x0044e200000e0000 */
[----:B------:R-:W-:Y:S11]  /*3730*/  BSSY.RECONVERGENT B0, `(.L_x_35) ;  /* 0x0000025000007945 */ /* 0x000ff60003800200 */
[----:B------:R-:W-:-:S02]  /*3740*/  VOTE.ANY R28, PT, P0 ;  /* 0x00000000001c7806 */ /* 0x000fc400000e0100 */
[----:B------:R-:W-:Y:S02]  /*3750*/  VOTE.ANY R33, PT, P1 ;  /* 0x0000000000217806 */ /* 0x000fe400008e0100 */
[----:B------:R-:W-:Y:S02]  /*3760*/  @!P0 LOP3.LUT R28, RZ, R28, RZ, 0x33, !PT ;  /* 0x0000001cff1c8212 */ /* 0x000fe400078e33ff */
[----:B------:R-:W-:Y:S02]  /*3770*/  VOTE.ANY R39, PT, P2 ;  /* 0x0000000000277806 */ /* 0x000fe400010e0100 */
[----:B------:R-:W-:Y:S02]  /*3780*/  @!P1 LOP3.LUT R33, RZ, R33, RZ, 0x33, !PT ;  /* 0x00000021ff219212 */ /* 0x000fe400078e33ff */
[----:B------:R-:W-:Y:S02]  /*3790*/  @!P2 LOP3.LUT R39, RZ, R39, RZ, 0x33, !PT ;  /* 0x00000027ff27a212 */ /* 0x000fe400078e33ff */
[----:B------:R-:W-:-:S02]  /*37a0*/  LOP3.LUT R28, R33, R28, RZ, 0xc0, !PT ;  /* 0x0000001c211c7212 */ /* 0x000fc400078ec0ff */
[----:B------:R-:W-:Y:S02]  /*37b0*/  VOTE.ANY R33, PT, P3 ;  /* 0x0000000000217806 */ /* 0x000fe400018e0100 */
[----:B------:R-:W-:Y:S02]  /*37c0*/  LOP3.LUT R28, R39, R28, RZ, 0xc0, !PT ;  /* 0x0000001c271c7212 */ /* 0x000fe400078ec0ff */
[----:B------:R-:W-:Y:S02]  /*37d0*/  LOP3.LUT P0, RZ, R31, 0x80, RZ, 0xc0, !PT ;  /* 0x000000801fff7812 */ /* 0x000fe4000780c0ff */
[----:B------:R-:W-:Y:S02]  /*37e0*/  VOTE.ANY R39, PT, P4 ;  /* 0x0000000000277806 */ /* 0x000fe400020e0100 */
[----:B------:R-:W-:Y:S02]  /*37f0*/  @!P3 LOP3.LUT R33, RZ, R33, RZ, 0x33, !PT ;  /* 0x00000021ff21b212 */ /* 0x000fe400078e33ff */
[----:B------:R-:W-:-:S02]  /*3800*/  @!P4 LOP3.LUT R39, RZ, R39, RZ, 0x33, !PT ;  /* 0x00000027ff27c212 */ /* 0x000fc400078e33ff */
[----:B------:R-:W-:Y:S02]  /*3810*/  LOP3.LUT R28, R33, R28, RZ, 0xc0, !PT ;  /* 0x0000001c211c7212 */ /* 0x000fe400078ec0ff */
[----:B------:R-:W-:Y:S02]  /*3820*/  VOTE.ANY R33, PT, P5 ;  /* 0x0000000000217806 */ /* 0x000fe400028e0100 */
[----:B------:R-:W-:Y:S02]  /*3830*/  LOP3.LUT R28, R39, R28, RZ, 0xc0, !PT ;  /* 0x0000001c271c7212 */ /* 0x000fe400078ec0ff */
[----:B------:R-:W-:Y:S02]  /*3840*/  VOTE.ANY R39, PT, P6 ;  /* 0x0000000000277806 */ /* 0x000fe400030e0100 */
[----:B------:R-:W-:Y:S02]  /*3850*/  @!P5 LOP3.LUT R33, RZ, R33, RZ, 0x33, !PT ;  /* 0x00000021ff21d212 */ /* 0x000fe400078e33ff */
[----:B------:R-:W-:-:S02]  /*3860*/  VOTE.ANY R41, PT, P0 ;  /* 0x0000000000297806 */ /* 0x000fc400000e0100 */
[----:B------:R-:W-:Y:S02]  /*3870*/  @!P6 LOP3.LUT R39, RZ, R39, RZ, 0x33, !PT ;  /* 0x00000027ff27e212 */ /* 0x000fe400078e33ff */
[----:B------:R-:W-:Y:S02]  /*3880*/  LOP3.LUT R28, R33, R28, RZ, 0xc0, !PT ;  /* 0x0000001c211c7212 */ /* 0x000fe400078ec0ff */
[----:B------:R-:W-:Y:S02]  /*3890*/  @!P0 LOP3.LUT R41, RZ, R41, RZ, 0x33, !PT ;  /* 0x00000029ff298212 */ /* 0x000fe400078e33ff */
[----:B------:R-:W-:Y:S02]  /*38a0*/  LOP3.LUT R28, R39, R28, RZ, 0xc0, !PT ;  /* 0x0000001c271c7212 */ /* 0x000fe400078ec0ff */
[----:B------:R-:W-:Y:S02]  /*38b0*/  ISETP.NE.AND P0, PT, R21, 0x7fffffff, PT ;  /* 0x7fffffff1500780c */ /* 0x000fe40003f05270 */
[----:B------:R-:W-:-:S02]  /*38c0*/  LOP3.LUT R39, R41, R28, RZ, 0xc0, !PT ;  /* 0x0000001c29277212 */ /* 0x000fc400078ec0ff */
[----:B------:R-:W-:Y:S02]  /*38d0*/  SEL R28, R21, 0x80000000, P0 ;  /* 0x80000000151c7807 */ /* 0x000fe40000000000 */
[----:B------:R-:W4:Y:S01]  /*38e0*/  FLO.U32 R41, R39 ;  /* 0x0000002700297300 */ /* 0x000f2200000e0000 */
[----:B------:R-:W-:Y:S02]  /*38f0*/  LOP3.LUT R38, R4, R39, RZ, 0xc0, !PT ;  /* 0x0000002704267212 */ /* 0x000fe400078ec0ff */
[----:B------:R-:W-:Y:S01]  /*3900*/  SHF.R.U32.HI R30, RZ, UR4, R28 ;  /* 0x00000004ff1e7c19 */ /* 0x000fe2000801161c */
[----:B------:R-:W-:-:S03]  /*3910*/  IMAD.MOV.U32 R28, RZ, RZ, RZ ;  /* 0x000000ffff1c7224 */ /* 0x000fc600078e00ff */
[----:B------:R-:W-:Y:S01]  /*3920*/  LOP3.LUT R33, R30, R7, RZ, 0x30, !PT ;  /* 0x000000071e217212 */ /* 0x000fe200078e30ff */
[----:B------:R-:W0:Y:S01]  /*3930*/  POPC R38, R38 ;  /* 0x0000002600267309 */ /* 0x000e220000000000 */
[----:B----4-:R-:W-:-:S13]  /*3940*/  ISETP.NE.AND P0, PT, R26, R41, PT ;  /* 0x000000291a00720c */ /* 0x010fda0003f05270 */
[----:B0-23--:R-:W-:Y:S05]  /*3950*/  @P0 BRA `(.L_x_36) ;  /* 0x0000000000080947 */ /* 0x00dfea0003800000 */
[----:B------:R-:W-:-:S05]  /*3960*/  IMAD R31, R31, 0x4, R6 ;  /* 0x000000041f1f7824 */ /* 0x000fca00078e0206 */
[----:B------:R0:W2:Y:S02]  /*3970*/  ATOMS.ADD R28, [R31], R38 ;  /* 0x000000261f1c738c */ /* 0x0000a40000000000 */
.L_x_36:
[----:B------:R-:W-:Y:S05]  /*3980*/  BSYNC.RECONVERGENT B0 ;  /* 0x0000000000007941 */ /* 0x000fea0003800200 */
.L_x_35:
        /* <DEDUP_REMOVED lines=39> */
.L_x_38:
[----:B------:R-:W-:Y:S05]  /*3c00*/  BSYNC.RECONVERGENT B0 ;  /* 0x0000000000007941 */ /* 0x000fea0003800200 */
.L_x_37:
        /* <DEDUP_REMOVED lines=39> */
.L_x_40:
[----:B------:R-:W-:Y:S05]  /*3e80*/  BSYNC.RECONVERGENT B0 ;  /* 0x0000000000007941 */ /* 0x000fea0003800200 */
.L_x_39:
        /* <DEDUP_REMOVED lines=39> */
.L_x_42:
[----:B------:R-:W-:Y:S05]  /*4100*/  BSYNC.RECONVERGENT B0 ;  /* 0x0000000000007941 */ /* 0x000fea0003800200 */
.L_x_41:
[----:B------:R-:W-:Y:S01]  /*4110*/  R2P PR, R31, 0x7f ;  /* 0x0000007f1f007804 */ /* 0x000fe20000000000 */
[----:B--2---:R2:W3:Y:S01]  /*4120*/  SHFL.IDX PT, R52, R52, R35, 0x1f ;  /* 0x00001f2334347589 */ /* 0x0044e200000e0000 */
[----:B------:R-:W-:Y:S11]  /*4130*/  BSSY.RECONVERGENT B0, `(.L_x_43) ;  /* 0x0000025000007945 */ /* 0x000ff60003800200 */
[----:B------:R-:W-:-:S02]  /*4140*/  VOTE.ANY R28, PT, P0 ;  /* 0x00000000001c7806 */ /* 0x000fc400000e0100 */
[----:B------:R-:W-:Y:S02]  /*4150*/  VOTE.ANY R33, PT, P1 ;  /* 0x0000000000217806 */ /* 0x000fe400008e0100 */
[----:B------:R-:W-:Y:S02]  /*4160*/  @!P0 LOP3.LUT R28, RZ, R28, RZ, 0x33, !PT ;  /* 0x0000001cff1c8212 */ /* 0x000fe400078e33ff */
[----:B------:R-:W-:Y:S02]  /*4170*/  @!P1 LOP3.LUT R33, RZ, R33, RZ, 0x33, !PT ;  /* 0x00000021ff219212 */ /* 0x000fe400078e33ff */
[----:B------:R-:W-:Y:S02]  /*4180*/  VOTE.ANY R47, PT, P2 ;  /* 0x00000000002f7806 */ /* 0x000fe400010e0100 */
[----:B------:R-:W-:Y:S02]  /*4190*/  LOP3.LUT R28, R33, R28, RZ, 0xc0, !PT ;  /* 0x0000001c211c7212 */ /* 0x000fe400078ec0ff */
[----:B------:R-:W-:-:S02]  /*41a0*/  VOTE.ANY R33, PT, P3 ;  /* 0x0000000000217806 */ /* 0x000fc400018e0100 */
[----:B------:R-:W-:Y:S02]  /*41b0*/  @!P2 LOP3.LUT R47, RZ, R47, RZ, 0x33, !PT ;  /* 0x0000002fff2fa212 */ /* 0x000fe400078e33ff */
[----:B------:R-:W-:Y:S02]  /*41c0*/  @!P3 LOP3.LUT R33, RZ, R33, RZ, 0x33, !PT ;  /* 0x00000021ff21b212 */ /* 0x000fe400078e33ff */
[----:B------:R-:W-:Y:S02]  /*41d0*/  LOP3.LUT R28, R47, R28, RZ, 0xc0, !PT ;  /* 0x0000001c2f1c7212 */ /* 0x000fe400078ec0ff */
[----:B------:R-:W-:Y:S02]  /*41e0*/  LOP3.LUT P0, RZ, R31, 0x80, RZ, 0xc0, !PT ;  /* 0x000000801fff7812 */ /* 0x000fe4000780c0ff */
[----:B------:R-:W-:Y:S02]  /*41f0*/  VOTE.ANY R47, PT, P4 ;  /* 0x00000000002f7806 */ /* 0x000fe400020e0100 */
[----:B------:R-:W-:-:S02]  /*4200*/  LOP3.LUT R28, R33, R28, RZ, 0xc0, !PT ;  /* 0x0000001c211c7212 */ /* 0x000fc400078ec0ff */
[----:B------:R-:W-:Y:S02]  /*4210*/  VOTE.ANY R33, PT, P5 ;  /* 0x0000000000217806 */ /* 0x000fe400028e0100 */
[----:B------:R-:W-:Y:S02]  /*4220*/  @!P4 LOP3.LUT R47, RZ, R47, RZ, 0x33, !PT ;  /* 0x0000002fff2fc212 */ /* 0x000fe400078e33ff */
[----:B------:R-:W-:Y:S02]  /*4230*/  @!P5 LOP3.LUT R33, RZ, R33, RZ, 0x33, !PT ;  /* 0x00000021ff21d212 */ /* 0x000fe400078e33ff */
[----:B------:R-:W-:Y:S02]  /*4240*/  LOP3.LUT R28, R47, R28, RZ, 0xc0, !PT ;  /* 0x0000001c2f1c7212 */ /* 0x000fe400078ec0ff */
[----:B------:R-:W-:Y:S02]  /*4250*/  VOTE.ANY R47, PT, P6 ;  /* 0x00000000002f7806 */ /* 0x000fe400030e0100 */
[----:B------:R-:W-:-:S02]  /*4260*/  LOP3.LUT R28, R33, R28, RZ, 0xc0, !PT ;  /* 0x0000001c211c7212 */ /* 0x000fc400078ec0ff */
[----:B------:R-:W-:Y:S02]  /*4270*/  VOTE.ANY R33, PT, P0 ;  /* 0x0000000000217806 */ /* 0x000fe400000e0100 */
[----:B------:R-:W-:Y:S02]  /*4280*/  @!P6 LOP3.LUT R47, RZ, R47, RZ, 0x33, !PT ;  /* 0x0000002fff2fe212 */ /* 0x000fe400078e33ff */
        /* <DEDUP_REMOVED lines=13> */
[----:B------:R-:W-:-:S06]  /*4360*/  IMAD R30, R31, 0x4, R6 ;  /* 0x000000041f1e7824 */ /* 0x000fcc00078e0206 */
[----:B------:R0:W2:Y:S02]  /*4370*/  ATOMS.ADD R30, [R30], R47 ;  /* 0x0000002f1e1e738c */ /* 0x0000a40000000000 */
.L_x_44:
[----:B------:R-:W-:Y:S05]  /*4380*/  BSYNC.RECONVERGENT B0 ;  /* 0x0000000000007941 */ /* 0x000fea0003800200 */
.L_x_43:
[----:B------:R-:W-:Y:S01]  /*4390*/  R2P PR, R33, 0x7f ;  /* 0x0000007f21007804 */ /* 0x000fe20000000000 */
[----:B--2---:R2:W3:Y:S01]  /*43a0*/  SHFL.IDX PT, R50, R30, R50, 0x1f ;  /* 0x00001f321e327589 */ /* 0x0044e200000e0000 */
[----:B------:R-:W-:Y:S01]  /*43b0*/  BSSY.RECONVERGENT B0, `(.L_x_45) ;  /* 0x0000025000007945 */ /* 0x000fe20003800200 */
[----:B------:R-:W-:-:S10]  /*43c0*/  IMAD.MOV.U32 R48, RZ, RZ, RZ ;  /* 0x000000ffff307224 */ /* 0x000fd400078e00ff */
[----:B------:R-:W-:Y:S02]  /*43d0*/  VOTE.ANY R28, PT, P0 ;  /* 0x00000000001c7806 */ /* 0x000fe400000e0100 */
[----:B------:R-:W-:Y:S02]  /*43e0*/  VOTE.ANY R31, PT, P1 ;  /* 0x00000000001f7806 */ /* 0x000fe400008e0100 */
[----:B------:R-:W-:Y:S02]  /*43f0*/  @!P0 LOP3.LUT R28, RZ, R28, RZ, 0x33, !PT ;  /* 0x0000001cff1c8212 */ /* 0x000fe400078e33ff */
[----:B------:R-:W-:Y:S02]  /*4400*/  @!P1 LOP3.LUT R31, RZ, R31, RZ, 0x33, !PT ;  /* 0x0000001fff1f9212 */ /* 0x000fe400078e33ff */
[----:B------:R-:W-:Y:S02]  /*4410*/  LOP3.LUT P0, RZ, R33, 0x80, RZ, 0xc0, !PT ;  /* 0x0000008021ff7812 */ /* 0x000fe4000780c0ff */
[----:B------:R-:W-:-:S02]  /*4420*/  LOP3.LUT R28, R31, R28, RZ, 0xc0, !PT ;  /* 0x0000001c1f1c7212 */ /* 0x000fc400078ec0ff */
[----:B------:R-:W-:-:S04]  /*4430*/  VOTE.ANY R31, PT, P2 ;  /* 0x00000000001f7806 */ /* 0x000fc800010e0100 */
[----:B------:R-:W-:-:S04]  /*4440*/  @!P2 LOP3.LUT R31, RZ, R31, RZ, 0x33, !PT ;  /* 0x0000001fff1fa212 */ /* 0x000fc800078e33ff */
[----:B------:R-:W-:Y:S02]  /*4450*/  LOP3.LUT R28, R31, R28, RZ, 0xc0, !PT ;  /* 0x0000001c1f1c7212 */ /* 0x000fe400078ec0ff */
        /* <DEDUP_REMOVED lines=13> */
[----:B------:R-:W-:Y:S02]  /*4530*/  @!P0 LOP3.LUT R31, RZ, R31, RZ, 0x33, !PT ;  /* 0x0000001fff1f8212 */ /* 0x000fe400078e33ff */
[C---:B------:R-:W-:Y:S02]  /*4540*/  ISETP.NE.AND P0, PT, R16.reuse, 0x7fffffff, PT ;  /* 0x7fffffff1000780c */ /* 0x040fe40003f05270 */
[----:B------:R-:W-:Y:S02]  /*4550*/  LOP3.LUT R35, R31, R28, RZ, 0xc0, !PT ;  /* 0x0000001c1f237212 */ /* 0x000fe400078ec0ff */
[----:B------:R-:W-:Y:S02]  /*4560*/  SEL R28, R16, 0x80000000, P0 ;  /* 0x80000000101c7807 */ /* 0x000fe40000000000 */
[----:B------:R-:W4:Y:S02]  /*4570*/  FLO.U32 R31, R35 ;  /* 0x00000023001f7300 */ /* 0x000f2400000e0000 */
[----:B------:R-:W-:-:S02]  /*4580*/  SHF.R.U32.HI R40, RZ, UR4, R28 ;  /* 0x00000004ff287c19 */ /* 0x000fc4000801161c */
[----:B------:R-:W-:Y:S02]  /*4590*/  LOP3.LUT R28, R4, R35, RZ, 0xc0, !PT ;  /* 0x00000023041c7212 */ /* 0x000fe400078ec0ff */
[----:B------:R-:W-:-:S04]  /*45a0*/  LOP3.LUT R40, R40, R7, RZ, 0x30, !PT ;  /* 0x0000000728287212 */ /* 0x000fc800078e30ff */
[----:B------:R-:W0:Y:S01]  /*45b0*/  POPC R28, R28 ;  /* 0x0000001c001c7309 */ /* 0x000e220000000000 */
[----:B----4-:R-:W-:-:S13]  /*45c0*/  ISETP.NE.AND P0, PT, R26, R31, PT ;  /* 0x0000001f1a00720c */ /* 0x010fda0003f05270 */
[----:B0-23--:R-:W-:Y:S05]  /*45d0*/  @P0 BRA `(.L_x_46) ;  /* 0x0000000000080947 */ /* 0x00dfea0003800000 */
[----:B------:R-:W-:-:S05]  /*45e0*/  IMAD R33, R33, 0x4, R6 ;  /* 0x0000000421217824 */ /* 0x000fca00078e0206 */
[----:B------:R0:W2:Y:S02]  /*45f0*/  ATOMS.ADD R48, [R33], R28 ;  /* 0x0000001c2130738c */ /* 0x0000a40000000000 */
.L_x_46:
[----:B------:R-:W-:Y:S05]  /*4600*/  BSYNC.RECONVERGENT B0 ;  /* 0x0000000000007941 */ /* 0x000fea0003800200 */
.L_x_45:
[----:B------:R-:W-:Y:S01]  /*4610*/  R2P PR, R40, 0x7f ;  /* 0x0000007f28007804 */ /* 0x000fe20000000000 */
[----:B--2---:R2:W3:Y:S01]  /*4620*/  SHFL.IDX PT, R31, R48, R31, 0x1f ;  /* 0x00001f1f301f7589 */ /* 0x0044e200000e0000 */
[----:B------:R-:W-:Y:S11]  /*4630*/  BSSY.RECONVERGENT B0, `(.L_x_47) ;  /* 0x0000025000007945 */ /* 0x000ff60003800200 */
[----:B------:R-:W-:-:S02]  /*4640*/  VOTE.ANY R30, PT, P0 ;  /* 0x00000000001e7806 */ /* 0x000fc400000e0100 */
[----:B0-----:R-:W-:Y:S02]  /*4650*/  VOTE.ANY R33, PT, P1 ;  /* 0x0000000000217806 */ /* 0x001fe400008e0100 */
[----:B------:R-:W-:Y:S02]  /*4660*/  @!P0 LOP3.LUT R30, RZ, R30, RZ, 0x33, !PT ;  /* 0x0000001eff1e8212 */ /* 0x000fe400078e33ff */
[----:B------:R-:W-:Y:S02]  /*4670*/  @!P1 LOP3.LUT R33, RZ, R33, RZ, 0x33, !PT ;  /* 0x00000021ff219212 */ /* 0x000fe400078e33ff */
[----:B------:R-:W-:Y:S02]  /*4680*/  LOP3.LUT P0, RZ, R40, 0x80, RZ, 0xc0, !PT ;  /* 0x0000008028ff7812 */ /* 0x000fe4000780c0ff */
[----:B------:R-:W-:Y:S02]  /*4690*/  LOP3.LUT R30, R33, R30, RZ, 0xc0, !PT ;  /* 0x0000001e211e7212 */ /* 0x000fe400078ec0ff */
[----:B------:R-:W-:-:S04]  /*46a0*/  VOTE.ANY R33, PT, P2 ;  /* 0x0000000000217806 */ /* 0x000fc800010e0100 */
[----:B------:R-:W-:-:S04]  /*46b0*/  @!P2 LOP3.LUT R33, RZ, R33, RZ, 0x33, !PT ;  /* 0x00000021ff21a212 */ /* 0x000fc800078e33ff */
[----:B------:R-:W-:Y:S02]  /*46c0*/  LOP3.LUT R30, R33, R30, RZ, 0xc0, !PT ;  /* 0x0000001e211e7212 */ /* 0x000fe400078ec0ff */
[----:B------:R-:W-:Y:S02]  /*46d0*/  VOTE.ANY R33, PT, P3 ;  /* 0x0000000000217806 */ /* 0x000fe400018e0100 */
[----:B------:R-:W-:Y:S02]  /*46e0*/  VOTE.ANY R35, PT, P0 ;  /* 0x0000000000237806 */ /* 0x000fe400000e0100 */
[----:B------:R-:W-:Y:S02]  /*46f0*/  @!P3 LOP3.LUT R33, RZ, R33, RZ, 0x33, !PT ;  /* 0x00000021ff21b212 */ /* 0x000fe400078e33ff */
[----:B------:R-:W-:Y:S02]  /*4700*/  @!P0 LOP3.LUT R35, RZ, R35, RZ, 0x33, !PT ;  /* 0x00000023ff238212 */ /* 0x000fe400078e33ff */
[----:B------:R-:W-:-:S02]  /*4710*/  LOP3.LUT R30, R33, R30, RZ, 0xc0, !PT ;  /* 0x0000001e211e7212 */ /* 0x000fc400078ec0ff */
[----:B------:R-:W-:Y:S02]  /*4720*/  VOTE.ANY R33, PT, P4 ;  /* 0x0000000000217806 */ /* 0x000fe400020e0100 */
[----:B------:R-:W-:Y:S02]  /*4730*/  ISETP.NE.AND P0, PT, R15, 0x7fffffff, PT ;  /* 0x7fffffff0f00780c */ /* 0x000fe40003f05270 */
[----:B------:R-:W-:-:S04]  /*4740*/  @!P4 LOP3.LUT R33, RZ, R33, RZ, 0x33, !PT ;  /* 0x00000021ff21c212 */ /* 0x000fc800078e33ff */
[----:B------:R-:W-:Y:S02]  /*4750*/  LOP3.LUT R30, R33, R30, RZ, 0xc0, !PT ;  /* 0x0000001e211e7212 */ /* 0x000fe400078ec0ff */
[----:B------:R-:W-:-:S04]  /*4760*/  VOTE.ANY R33, PT, P5 ;  /* 0x0000000000217806 */ /* 0x000fc800028e0100 */
[----:B------:R-:W-:-:S04]  /*4770*/  @!P5 LOP3.LUT R33, RZ, R33, RZ, 0x33, !PT ;  /* 0x00000021ff21d212 */ /* 0x000fc800078e33ff */
[----:B------:R-:W-:Y:S02]  /*4780*/  LOP3.LUT R30, R33, R30, RZ, 0xc0, !PT ;  /* 0x0000001e211e7212 */ /* 0x000fe400078ec0ff */
[----:B------:R-:W-:-:S04]  /*4790*/  VOTE.ANY R33, PT, P6 ;  /* 0x0000000000217806 */ /* 0x000fc800030e0100 */
[----:B------:R-:W-:-:S04]  /*47a0*/  @!P6 LOP3.LUT R33, RZ, R33, RZ, 0x33, !PT ;  /* 0x00000021ff21e212 */ /* 0x000fc800078e33ff */
[----:B------:R-:W-:-:S04]  /*47b0*/  LOP3.LUT R30, R33, R30, RZ, 0xc0, !PT ;  /* 0x0000001e211e7212 */ /* 0x000fc800078ec0ff */
[----:B------:R-:W-:Y:S02]  /*47c0*/  LOP3.LUT R35, R35, R30, RZ, 0xc0, !PT ;  /* 0x0000001e23237212 */ /* 0x000fe400078ec0ff */
[----:B------:R-:W-:Y:S02]  /*47d0*/  SEL R30, R15, 0x80000000, P0 ;  /* 0x800000000f1e7807 */ /* 0x000fe40000000000 */
[----:B------:R0:W4:Y:S02]  /*47e0*/  FLO.U32 R33, R35 ;  /* 0x0000002300217300 */ /* 0x00012400000e0000 */
[----:B------:R-:W-:Y:S02]  /*47f0*/  SHF.R.U32.HI R46, RZ, UR4, R30 ;  /* 0x00000004ff2e7c19 */ /* 0x000fe4000801161e */
[----:B------:R-:W-:Y:S02]  /*4800*/  LOP3.LUT R30, R4, R35, RZ, 0xc0, !PT ;  /* 0x00000023041e7212 */ /* 0x000fe400078ec0ff */
[----:B------:R-:W-:Y:S01]  /*4810*/  LOP3.LUT R46, R46, R7, RZ, 0x30, !PT ;  /* 0x000000072e2e7212 */ /* 0x000fe200078e30ff */
[----:B0-----:R-:W-:-:S03]  /*4820*/  IMAD.MOV.U32 R35, RZ, RZ, RZ ;  /* 0x000000ffff237224 */ /* 0x001fc600078e00ff */
[----:B------:R-:W0:Y:S01]  /*4830*/  POPC R30, R30 ;  /* 0x0000001e001e7309 */ /* 0x000e220000000000 */
[----:B----4-:R-:W-:-:S13]  /*4840*/  ISETP.NE.AND P0, PT, R26, R33, PT ;  /* 0x000000211a00720c */ /* 0x010fda0003f05270 */
[----:B0-23--:R-:W-:Y:S05]  /*4850*/  @P0 BRA `(.L_x_48) ;  /* 0x0000000000080947 */ /* 0x00dfea0003800000 */
[----:B------:R-:W-:-:S06]  /*4860*/  IMAD R35, R40, 0x4, R6 ;  /* 0x0000000428237824 */ /* 0x000fcc00078e0206 */
[----:B------:R0:W2:Y:S02]  /*4870*/  ATOMS.ADD R35, [R35], R30 ;  /* 0x0000001e2323738c */ /* 0x0000a40000000000 */
.L_x_48:
[----:B------:R-:W-:Y:S05]  /*4880*/  BSYNC.RECONVERGENT B0 ;  /* 0x0000000000007941 */ /* 0x000fea0003800200 */
.L_x_47:
[----:B------:R-:W-:Y:S01]  /*4890*/  R2P PR, R46, 0x7f ;  /* 0x0000007f2e007804 */ /* 0x000fe20000000000 */
[----:B------:R-:W-:Y:S01]  /*48a0*/  IMAD.IADD R32, R32, 0x1, R53 ;  /* 0x0000000120207824 */ /* 0x000fe200078e0235 */
[----:B--2---:R2:W3:Y:S01]  /*48b0*/  SHFL.IDX PT, R33, R35, R33, 0x1f ;  /* 0x00001f2123217589 */ /* 0x0044e200000e0000 */
[----:B------:R-:W-:Y:S01]  /*48c0*/  IMAD.IADD R34, R34, 0x1, R37 ;  /* 0x0000000122227824 */ /* 0x000fe200078e0225 */
[----:B------:R-:W-:Y:S09]  /*48d0*/  BSSY.RECONVERGENT B0, `(.L_x_49) ;  /* 0x0000025000007945 */ /* 0x000ff20003800200 */
[----:B------:R-:W-:-:S02]  /*48e0*/  VOTE.ANY R40, PT, P0 ;  /* 0x0000000000287806 */ /* 0x000fc400000e0100 */
[----:B------:R-:W-:Y:S02]  /*48f0*/  VOTE.ANY R53, PT, P1 ;  /* 0x0000000000357806 */ /* 0x000fe400008e0100 */
[----:B------:R-:W-:Y:S02]  /*4900*/  @!P0 LOP3.LUT R40, RZ, R40, RZ, 0x33, !PT ;  /* 0x00000028ff288212 */ /* 0x000fe400078e33ff */
[----:B------:R-:W-:Y:S02]  /*4910*/  @!P1 LOP3.LUT R53, RZ, R53, RZ, 0x33, !PT ;  /* 0x00000035ff359212 */ /* 0x000fe400078e33ff */
[----:B------:R-:W-:Y:S02]  /*4920*/  LOP3.LUT P0, RZ, R46, 0x80, RZ, 0xc0, !PT ;  /* 0x000000802eff7812 */ /* 0x000fe4000780c0ff */
        /* <DEDUP_REMOVED lines=21> */
[----:B------:R4:W5:Y:S02]  /*4a80*/  FLO.U32 R40, R48 ;  /* 0x0000003000287300 */ /* 0x00096400000e0000 */
[----:B------:R-:W-:-:S04]  /*4a90*/  SHF.R.U32.HI R37, RZ, UR4, R37 ;  /* 0x00000004ff257c19 */ /* 0x000fc80008011625 */
[----:B------:R-:W-:Y:S01]  /*4aa0*/  LOP3.LUT R53, R37, R7, RZ, 0x30, !PT ;  /* 0x0000000725357212 */ /* 0x000fe200078e30ff */
[----:B------:R-:W-:Y:S01]  /*4ab0*/  IMAD.MOV.U32 R37, RZ, RZ, RZ ;  /* 0x000000ffff257224 */ /* 0x000fe200078e00ff */
[----:B----4-:R-:W-:-:S04]  /*4ac0*/  LOP3.LUT R48, R4, R48, RZ, 0xc0, !PT ;  /* 0x0000003004307212 */ /* 0x010fc800078ec0ff */
[----:B--2---:R2:W4:Y:S01]  /*4ad0*/  POPC R35, R48 ;  /* 0x0000003000237309 */ /* 0x0045220000000000 */
[----:B-----5:R-:W-:-:S13]  /*4ae0*/  ISETP.NE.AND P0, PT, R26, R40, PT ;  /* 0x000000281a00720c */ /* 0x020fda0003f05270 */
[----:B--234-:R-:W-:Y:S05]  /*4af0*/  @P0 BRA `(.L_x_50) ;  /* 0x0000000000080947 */ /* 0x01cfea0003800000 */
[----:B------:R-:W-:-:S05]  /*4b00*/  IMAD R46, R46, 0x4, R6 ;  /* 0x000000042e2e7824 */ /* 0x000fca00078e0206 */
[----:B------:R2:W3:Y:S02]  /*4b10*/  ATOMS.ADD R37, [R46], R35 ;  /* 0x000000232e25738c */ /* 0x0004e40000000000 */
.L_x_50:
[----:B------:R-:W-:Y:S05]  /*4b20*/  BSYNC.RECONVERGENT B0 ;  /* 0x0000000000007941 */ /* 0x000fea0003800200 */
.L_x_49:
[----:B------:R-:W-:Y:S01]  /*4b30*/  R2P PR, R53, 0x7f ;  /* 0x0000007f35007804 */ /* 0x000fe20000000000 */
[----:B------:R-:W-:Y:S01]  /*4b40*/  IMAD.IADD R36, R51, 0x1, R36 ;  /* 0x0000000133247824 */ /* 0x000fe200078e0224 */
[----:B---3--:R3:W4:Y:S01]  /*4b50*/  SHFL.IDX PT, R40, R37, R40, 0x1f ;  /* 0x00001f2825287589 */ /* 0x00872200000e0000 */
[----:B------:R-:W-:Y:S01]  /*4b60*/  IMAD.IADD R38, R38, 0x1, R41 ;  /* 0x0000000126267824 */ /* 0x000fe200078e0229 */
[----:B------:R-:W-:Y:S09]  /*4b70*/  BSSY.RECONVERGENT B0, `(.L_x_51) ;  /* 0x0000025000007945 */ /* 0x000ff20003800200 */
[----:B--2---:R-:W-:-:S02]  /*4b80*/  VOTE.ANY R46, PT, P0 ;  /* 0x00000000002e7806 */ /* 0x004fc400000e0100 */
        /* <DEDUP_REMOVED lines=22> */
[----:B------:R-:W-:Y:S02]  /*4cf0*/  ISETP.NE.AND P0, PT, R13, 0x7fffffff, PT ;  /* 0x7fffffff0d00780c */ /* 0x000fe40003f05270 */
[----:B------:R-:W-:Y:S02]  /*4d00*/  LOP3.LUT R48, R51, R46, RZ, 0xc0, !PT ;  /* 0x0000002e33307212 */ /* 0x000fe400078ec0ff */
[----:B------:R-:W-:Y:S02]  /*4d10*/  SEL R41, R13, 0x80000000, P0 ;  /* 0x800000000d297807 */ /* 0x000fe40000000000 */
[----:B------:R2:W5:Y:S02]  /*4d20*/  FLO.U32 R46, R48 ;  /* 0x00000030002e7300 */ /* 0x00056400000e0000 */
[----:B------:R-:W-:-:S04]  /*4d30*/  SHF.R.U32.HI R41, RZ, UR4, R41 ;  /* 0x00000004ff297c19 */ /* 0x000fc80008011629 */
[----:B------:R-:W-:Y:S01]  /*4d40*/  LOP3.LUT R51, R41, R7, RZ, 0x30, !PT ;  /* 0x0000000729337212 */ /* 0x000fe200078e30ff */
[----:B------:R-:W-:Y:S01]  /*4d50*/  IMAD.MOV.U32 R41, RZ, RZ, RZ ;  /* 0x000000ffff297224 */ /* 0x000fe200078e00ff */
[----:B--2---:R-:W-:-:S04]  /*4d60*/  LOP3.LUT R48, R4, R48, RZ, 0xc0, !PT ;  /* 0x0000003004307212 */ /* 0x004fc800078ec0ff */
[----:B---3--:R2:W3:Y:S01]  /*4d70*/  POPC R37, R48 ;  /* 0x0000003000257309 */ /* 0x0084e20000000000 */
[----:B-----5:R-:W-:-:S13]  /*4d80*/  ISETP.NE.AND P0, PT, R26, R46, PT ;  /* 0x0000002e1a00720c */ /* 0x020fda0003f05270 */
[----:B--234-:R-:W-:Y:S05]  /*4d90*/  @P0 BRA `(.L_x_52) ;  /* 0x0000000000080947 */ /* 0x01cfea0003800000 */
[----:B------:R-:W-:-:S05]  /*4da0*/  IMAD R48, R53, 0x4, R6 ;  /* 0x0000000435307824 */ /* 0x000fca00078e0206 */
[----:B------:R2:W3:Y:S02]  /*4db0*/  ATOMS.ADD R41, [R48], R37 ;  /* 0x000000253029738c */ /* 0x0004e40000000000 */
.L_x_52:
[----:B------:R-:W-:Y:S05]  /*4dc0*/  BSYNC.RECONVERGENT B0 ;  /* 0x0000000000007941 */ /* 0x000fea0003800200 */
.L_x_51:
        /* <DEDUP_REMOVED lines=31> */
[----:B------:R-:W2:Y:S02]  /*4fc0*/  FLO.U32 R39, R53 ;  /* 0x0000003500277300 */ /* 0x000ea400000e0000 */
[----:B------:R-:W-:-:S02]  /*4fd0*/  SHF.R.U32.HI R48, RZ, UR4, R43 ;  /* 0x00000004ff307c19 */ /* 0x000fc4000801162b */
[----:B------:R-:W-:Y:S02]  /*4fe0*/  LOP3.LUT R43, R4, R53, RZ, 0xc0, !PT ;  /* 0x00000035042b7212 */ /* 0x000fe400078ec0ff */
[----:B---3--:R-:W-:Y:S01]  /*4ff0*/  LOP3.LUT R41, R48, R7, RZ, 0x30, !PT ;  /* 0x0000000730297212 */ /* 0x008fe200078e30ff */
[----:B------:R-:W-:-:S03]  /*5000*/  IMAD.MOV.U32 R48, RZ, RZ, RZ ;  /* 0x000000ffff307224 */ /* 0x000fc600078e00ff */
[----:B------:R-:W3:Y:S01]  /*5010*/  POPC R43, R43 ;  /* 0x0000002b002b7309 */ /* 0x000ee20000000000 */
[----:B--2---:R-:W-:-:S13]  /*5020*/  ISETP.NE.AND P0, PT, R26, R39, PT ;  /* 0x000000271a00720c */ /* 0x004fda0003f05270 */
[----:B---34-:R-:W-:Y:S05]  /*5030*/  @P0 BRA `(.L_x_54) ;  /* 0x0000000000080947 */ /* 0x018fea0003800000 */
[----:B------:R-:W-:-:S06]  /*5040*/  IMAD R48, R51, 0x4, R6 ;  /* 0x0000000433307824 */ /* 0x000fcc00078e0206 */
[----:B------:R2:W3:Y:S02]  /*5050*/  ATOMS.ADD R48, [R48], R43 ;  /* 0x0000002b3030738c */ /* 0x0004e40000000000 */
.L_x_54:
[----:B------:R-:W-:Y:S05]  /*5060*/  BSYNC.RECONVERGENT B0 ;  /* 0x0000000000007941 */ /* 0x000fea0003800200 */
.L_x_53:
[----:B------:R-:W-:Y:S01]  /*5070*/  R2P PR, R41, 0x7f ;  /* 0x0000007f29007804 */ /* 0x000fe20000000000 */
[----:B------:R-:W-:Y:S01]  /*5080*/  IMAD.IADD R52, R49, 0x1, R52 ;  /* 0x0000000131347824 */ /* 0x000fe200078e0234 */
[----:B---3--:R3:W4:Y:S01]  /*5090*/  SHFL.IDX PT, R48, R48, R39, 0x1f ;  /* 0x00001f2730307589 */ /* 0x00872200000e0000 */
        /* <DEDUP_REMOVED lines=28> */
[----:B------:R5:W0:Y:S01]  /*5260*/  FLO.U32 R49, R51 ;  /* 0x0000003300317300 */ /* 0x000a2200000e0000 */
[----:B------:R-:W-:Y:S02]  /*5270*/  LOP3.LUT R53, R4, R51, RZ, 0xc0, !PT ;  /* 0x0000003304357212 */ /* 0x000fe400078ec0ff */
[----:B------:R-:W-:-:S05]  /*5280*/  SHF.R.U32.HI R47, RZ, UR4, R47 ;  /* 0x00000004ff2f7c19 */ /* 0x000fca000801162f */
[----:B------:R-:W1:Y:S01]  /*5290*/  POPC R53, R53 ;  /* 0x0000003500357309 */ /* 0x000e620000000000 */
[----:B-----5:R-:W-:Y:S01]  /*52a0*/  LOP3.LUT R51, R47, R7, RZ, 0x30, !PT ;  /* 0x000000072f337212 */ /* 0x020fe200078e30ff */
[----:B------:R-:W-:Y:S01]  /*52b0*/  IMAD.MOV.U32 R47, RZ, RZ, RZ ;  /* 0x000000ffff2f7224 */ /* 0x000fe200078e00ff */
[----:B0-----:R-:W-:-:S13]  /*52c0*/  ISETP.NE.AND P0, PT, R26, R49, PT ;  /* 0x000000311a00720c */ /* 0x001fda0003f05270 */
[----:B-1-34-:R-:W-:Y:S05]  /*52d0*/  @P0 BRA `(.L_x_56) ;  /* 0x0000000000080947 */ /* 0x01afea0003800000 */
[----:B------:R-:W-:-:S05]  /*52e0*/  IMAD R41, R41, 0x4, R6 ;  /* 0x0000000429297824 */ /* 0x000fca00078e0206 */
[----:B------:R0:W1:Y:S02]  /*52f0*/  ATOMS.ADD R47, [R41], R53 ;  /* 0x00000035292f738c */ /* 0x0000640000000000 */
.L_x_56:
[----:B------:R-:W-:Y:S05]  /*5300*/  BSYNC.RECONVERGENT B0 ;  /* 0x0000000000007941 */ /* 0x000fea0003800200 */
.L_x_55:
[----:B------:R-:W-:Y:S01]  /*5310*/  R2P PR, R51, 0x7f ;  /* 0x0000007f33007804 */ /* 0x000fe20000000000 */
[----:B------:R-:W-:Y:S01]  /*5320*/  IMAD.IADD R28, R28, 0x1, R31 ;  /* 0x000000011c1c7824 */ /* 0x000fe200078e021f */
[----:B-1----:R1:W3:Y:S01]  /*5330*/  SHFL.IDX PT, R47, R47, R49, 0x1f ;  /* 0x00001f312f2f7589 */ /* 0x0022e200000e0000 */
        /* <DEDUP_REMOVED lines=28> */
[----:B------:R4:W5:Y:S01]  /*5500*/  FLO.U32 R31, R39 ;  /* 0x00000027001f7300 */ /* 0x00096200000e0000 */
[----:B0-----:R-:W-:Y:S02]  /*5510*/  LOP3.LUT R41, R4, R39, RZ, 0xc0, !PT ;  /* 0x0000002704297212 */ /* 0x001fe400078ec0ff */
[----:B------:R-:W-:-:S05]  /*5520*/  SHF.R.U32.HI R33, RZ, UR4, R33 ;  /* 0x00000004ff217c19 */ /* 0x000fca0008011621 */
[----:B------:R-:W0:Y:S01]  /*5530*/  POPC R41, R41 ;  /* 0x0000002900297309 */ /* 0x000e220000000000 */
[----:B----4-:R-:W-:Y:S01]  /*5540*/  LOP3.LUT R39, R33, R7, RZ, 0x30, !PT ;  /* 0x0000000721277212 */ /* 0x010fe200078e30ff */
[----:B------:R-:W-:Y:S01]  /*5550*/  IMAD.MOV.U32 R33, RZ, RZ, RZ ;  /* 0x000000ffff217224 */ /* 0x000fe200078e00ff */
[----:B-----5:R-:W-:-:S13]  /*5560*/  ISETP.NE.AND P0, PT, R26, R31, PT ;  /* 0x0000001f1a00720c */ /* 0x020fda0003f05270 */
[----:B01-3--:R-:W-:Y:S05]  /*5570*/  @P0 BRA `(.L_x_58) ;  /* 0x0000000000080947 */ /* 0x00bfea0003800000 */
[----:B------:R-:W-:-:S06]  /*5580*/  IMAD R33, R51, 0x4, R6 ;  /* 0x0000000433217824 */ /* 0x000fcc00078e0206 */
[----:B------:R0:W1:Y:S02]  /*5590*/  ATOMS.ADD R33, [R33], R41 ;  /* 0x000000292121738c */ /* 0x0000640000000000 */
.L_x_58:
[----:B------:R-:W-:Y:S05]  /*55a0*/  BSYNC.RECONVERGENT B0 ;  /* 0x0000000000007941 */ /* 0x000fea0003800200 */
.L_x_57:
        /* <DEDUP_REMOVED lines=31> */
[----:B------:R4:W5:Y:S01]  /*57a0*/  FLO.U32 R35, R49 ;  /* 0x0000003100237300 */ /* 0x00096200000e0000 */
[----:B------:R-:W-:Y:S02]  /*57b0*/  LOP3.LUT R51, R4, R49, RZ, 0xc0, !PT ;  /* 0x0000003104337212 */ /* 0x000fe400078ec0ff */
        /* <DEDUP_REMOVED lines=8> */
.L_x_60:
[----:B------:R-:W-:Y:S05]  /*5840*/  BSYNC.RECONVERGENT B0 ;  /* 0x0000000000007941 */ /* 0x000fea0003800200 */
.L_x_59:
        /* <DEDUP_REMOVED lines=30> */
[----:B--2---:R-:W-:Y:S02]  /*5a30*/  SEL R43, R8, 0x80000000, P0 ;  /* 0x80000000082b7807 */ /* 0x004fe40000000000 */
[----:B------:R2:W4:Y:S02]  /*5a40*/  FLO.U32 R31, R39 ;  /* 0x00000027001f7300 */ /* 0x00052400000e0000 */
[----:B------:R-:W-:-:S02]  /*5a50*/  SHF.R.U32.HI R53, RZ, UR4, R43 ;  /* 0x00000004ff357c19 */ /* 0x000fc4000801162b */
[----:B------:R-:W-:Y:S02]  /*5a60*/  LOP3.LUT R43, R4, R39, RZ, 0xc0, !PT ;  /* 0x00000027042b7212 */ /* 0x000fe400078ec0ff */
[----:B------:R-:W-:Y:S01]  /*5a70*/  LOP3.LUT R53, R53, R7, RZ, 0x30, !PT ;  /* 0x0000000735357212 */ /* 0x000fe200078e30ff */
[----:B--2---:R-:W-:-:S03]  /*5a80*/  IMAD.MOV.U32 R39, RZ, RZ, RZ ;  /* 0x000000ffff277224 */ /* 0x004fc600078e00ff */
[----:B------:R-:W2:Y:S01]  /*5a90*/  POPC R43, R43 ;  /* 0x0000002b002b7309 */ /* 0x000ea20000000000 */
[----:B----4-:R-:W-:-:S13]  /*5aa0*/  ISETP.NE.AND P0, PT, R26, R31, PT ;  /* 0x0000001f1a00720c */ /* 0x010fda0003f05270 */
[----:B-123--:R-:W-:Y:S05]  /*5ab0*/  @P0 BRA `(.L_x_62) ;  /* 0x0000000000080947 */ /* 0x00efea0003800000 */
[----:B------:R-:W-:-:S06]  /*5ac0*/  IMAD R39, R49, 0x4, R6 ;  /* 0x0000000431277824 */ /* 0x000fcc00078e0206 */
[----:B------:R1:W2:Y:S02]  /*5ad0*/  ATOMS.ADD R39, [R39], R43 ;  /* 0x0000002b2727738c */ /* 0x0002a40000000000 */
.L_x_62:
[----:B------:R-:W-:Y:S05]  /*5ae0*/  BSYNC.RECONVERGENT B0 ;  /* 0x0000000000007941 */ /* 0x000fea0003800200 */
.L_x_61:
[----:B------:R-:W-:Y:S01]  /*5af0*/  R2P PR, R53, 0x7f ;  /* 0x0000007f35007804 */ /* 0x000fe20000000000 */
[----:B--2---:R2:W3:Y:S01]  /*5b00*/  SHFL.IDX PT, R31, R39, R31, 0x1f ;  /* 0x00001f1f271f7589 */ /* 0x0044e200000e0000 */
[----:B------:R-:W-:Y:S11]  /*5b10*/  BSSY.RECONVERGENT B0, `(.L_x_63) ;  /* 0x0000021000007945 */ /* 0x000ff60003800200 */
[----:B------:R-:W-:-:S02]  /*5b20*/  VOTE.ANY R35, PT, P0 ;  /* 0x0000000000237806 */ /* 0x000fc400000e0100 */
[----:B------:R-:W-:Y:S02]  /*5b30*/  VOTE.ANY R49, PT, P1 ;  /* 0x0000000000317806 */ /* 0x000fe400008e0100 */
[----:B------:R-:W-:Y:S02]  /*5b40*/  @!P0 LOP3.LUT R35, RZ, R35, RZ, 0x33, !PT ;  /* 0x00000023ff238212 */ /* 0x000fe400078e33ff */
[----:B------:R-:W-:Y:S02]  /*5b50*/  @!P1 LOP3.LUT R49, RZ, R49, RZ, 0x33, !PT ;  /* 0x00000031ff319212 */ /* 0x000fe400078e33ff */
[----:B--2---:R-:W-:Y:S02]  /*5b60*/  VOTE.ANY R39, PT, P5 ;  /* 0x0000000000277806 */ /* 0x004fe400028e0100 */
[----:B------:R-:W-:Y:S02]  /*5b70*/  LOP3.LUT R35, R49, R35, RZ, 0xc0, !PT ;  /* 0x0000002331237212 */ /* 0x000fe400078ec0ff */
[----:B------:R-:W-:-:S02]  /*5b80*/  VOTE.ANY R49, PT, P2 ;  /* 0x0000000000317806 */ /* 0x000fc400010e0100 */
        /* <DEDUP_REMOVED lines=9> */
[----:B------:R-:W-:Y:S01]  /*5c20*/  LOP3.LUT R35, R49, R35, RZ, 0xc0, !PT ;  /* 0x0000002331237212 */ /* 0x000fe200078ec0ff */
[----:B------:R-:W-:-:S03]  /*5c30*/  IMAD.MOV.U32 R49, RZ, RZ, RZ ;  /* 0x000000ffff317224 */ /* 0x000fc600078e00ff */
[----:B------:R-:W-:Y:S02]  /*5c40*/  LOP3.LUT R35, R39, R35, RZ, 0xc0, !PT ;  /* 0x0000002327237212 */ /* 0x000fe400078ec0ff */
[----:B------:R-:W-:-:S04]  /*5c50*/  VOTE.ANY R39, PT, P6 ;  /* 0x0000000000277806 */ /* 0x000fc800030e0100 */
[----:B------:R-:W-:-:S04]  /*5c60*/  @!P6 LOP3.LUT R39, RZ, R39, RZ, 0x33, !PT ;  /* 0x00000027ff27e212 */ /* 0x000fc800078e33ff */
[----:B------:R-:W-:Y:S02]  /*5c70*/  LOP3.LUT R35, R39, R35, RZ, 0xc0, !PT ;  /* 0x0000002327237212 */ /* 0x000fe400078ec0ff */
[----:B------:R-:W-:-:S04]  /*5c80*/  VOTE.ANY R39, PT, P0 ;  /* 0x0000000000277806 */ /* 0x000fc800000e0100 */
[----:B------:R-:W-:-:S04]  /*5c90*/  @!P0 LOP3.LUT R39, RZ, R39, RZ, 0x33, !PT ;  /* 0x00000027ff278212 */ /* 0x000fc800078e33ff */
[----:B------:R-:W-:-:S04]  /*5ca0*/  LOP3.LUT R39, R39, R35, RZ, 0xc0, !PT ;  /* 0x0000002327277212 */ /* 0x000fc800078ec0ff */
[----:B------:R-:W2:Y:S01]  /*5cb0*/  FLO.U32 R35, R39 ;  /* 0x0000002700237300 */ /* 0x000ea200000e0000 */
[----:B------:R-:W-:-:S07]  /*5cc0*/  LOP3.LUT R4, R4, R39, RZ, 0xc0, !PT ;  /* 0x0000002704047212 */ /* 0x000fce00078ec0ff */
[----:B------:R-:W4:Y:S01]  /*5cd0*/  POPC R4, R4 ;  /* 0x0000000400047309 */ /* 0x000f220000000000 */
[----:B--2---:R-:W-:-:S13]  /*5ce0*/  ISETP.NE.AND P0, PT, R26, R35, PT ;  /* 0x000000231a00720c */ /* 0x004fda0003f05270 */
[----:B---34-:R-:W-:Y:S05]  /*5cf0*/  @P0 BRA `(.L_x_64) ;  /* 0x0000000000080947 */ /* 0x018fea0003800000 */
[----:B------:R-:W-:-:S06]  /*5d00*/  IMAD R49, R53, 0x4, R6 ;  /* 0x0000000435317824 */ /* 0x000fcc00078e0206 */
[----:B------:R2:W3:Y:S02]  /*5d10*/  ATOMS.ADD R49, [R49], R4 ;  /* 0x000000043131738c */ /* 0x0004e40000000000 */
.L_x_64:
[----:B------:R-:W-:Y:S05]  /*5d20*/  BSYNC.RECONVERGENT B0 ;  /* 0x0000000000007941 */ /* 0x000fea0003800200 */
.L_x_63:
[----:B------:R-:W-:Y:S01]  /*5d30*/  BAR.SYNC.DEFER_BLOCKING 0x0 ;  /* 0x0000000000007b1d */ /* 0x000fe20000010000 */
[----:B------:R-:W-:Y:S01]  /*5d40*/  IMAD.IADD R6, R41, 0x1, R33 ;  /* 0x0000000129067824 */ /* 0x000fe200078e0221 */
[----:B------:R-:W-:Y:S01]  /*5d50*/  ISETP.NE.AND P0, PT, R45, RZ, PT ;  /* 0x000000ff2d00720c */ /* 0x000fe20003f05270 */
[----:B------:R-:W-:Y:S02]  /*5d60*/  IMAD R33, R32, 0x4, R29 ;  /* 0x0000000420217824 */ /* 0x000fe400078e021d */
[----:B------:R-:W-:Y:S01]  /*5d70*/  IMAD.IADD R32, R43, 0x1, R31 ;  /* 0x000000012b207824 */ /* 0x000fe200078e021f */
[----:B------:R-:W-:Y:S01]  /*5d80*/  BSSY B1, `(.L_x_65) ;  /* 0x0000058000017945 */ /* 0x000fe20003800000 */
[--C-:B------:R-:W-:Y:S01]  /*5d90*/  IMAD R31, R34, 0x4, R29.reuse ;  /* 0x00000004221f7824 */ /* 0x100fe200078e021d */
[----:B---3--:R3:W2:Y:S01]  /*5da0*/  SHFL.IDX PT, R49, R49, R35, 0x1f ;  /* 0x00001f2331317589 */ /* 0x0086a200000e0000 */
[----:B------:R-:W-:Y:S02]  /*5db0*/  IMAD R36, R36, 0x4, R29 ;  /* 0x0000000424247824 */ /* 0x000fe400078e021d */
[----:B------:R-:W-:-:S02]  /*5dc0*/  IMAD.IADD R26, R51, 0x1, R37 ;  /* 0x00000001331a7824 */ /* 0x000fc400078e0225 */
[--C-:B------:R-:W-:Y:S02]  /*5dd0*/  IMAD R42, R42, 0x4, R29.reuse ;  /* 0x000000042a2a7824 */ /* 0x100fe400078e021d */
[--C-:B------:R-:W-:Y:S02]  /*5de0*/  IMAD R37, R44, 0x4, R29.reuse ;  /* 0x000000042c257824 */ /* 0x100fe400078e021d */
[--C-:B------:R-:W-:Y:S02]  /*5df0*/  IMAD R52, R52, 0x4, R29.reuse ;  /* 0x0000000434347824 */ /* 0x100fe400078e021d */
[--C-:B---3--:R-:W-:Y:S02]  /*5e00*/  IMAD R35, R38, 0x4, R29.reuse ;  /* 0x0000000426237824 */ /* 0x108fe400078e021d */
[--C-:B------:R-:W-:Y:S02]  /*5e10*/  IMAD R39, R50, 0x4, R29.reuse ;  /* 0x0000000432277824 */ /* 0x100fe400078e021d */
[--C-:B------:R-:W-:Y:S01]  /*5e20*/  IMAD R28, R28, 0x4, R29.reuse ;  /* 0x000000041c1c7824 */ /* 0x100fe200078e021d */
[----:B------:R3:W-:Y:S01]  /*5e30*/  STS [R33+-0x4], R25 ;  /* 0xfffffc1921007388 */ /* 0x0007e20000000800 */
[----:B------:R-:W-:-:S02]  /*5e40*/  IMAD R40, R40, 0x4, R29 ;  /* 0x0000000428287824 */ /* 0x000fc400078e021d */
[--C-:B------:R-:W-:Y:S01]  /*5e50*/  IMAD R48, R48, 0x4, R29.reuse ;  /* 0x0000000430307824 */ /* 0x100fe200078e021d */
[----:B------:R-:W-:Y:S01]  /*5e60*/  STS [R31+-0x4], R24 ;  /* 0xfffffc181f007388 */ /* 0x000fe20000000800 */
[--C-:B------:R-:W-:Y:S02]  /*5e70*/  IMAD R47, R47, 0x4, R29.reuse ;  /* 0x000000042f2f7824 */ /* 0x100fe400078e021d */
[----:B------:R-:W-:Y:S01]  /*5e80*/  IMAD R6, R6, 0x4, R29 ;  /* 0x0000000406067824 */ /* 0x000fe200078e021d */
[----:B------:R4:W-:Y:S01]  /*5e90*/  STS [R36+-0x4], R23 ;  /* 0xfffffc1724007388 */ /* 0x0009e20000000800 */
[----:B--2---:R-:W-:Y:S02]  /*5ea0*/  IMAD.IADD R4, R4, 0x1, R49 ;  /* 0x0000000104047824 */ /* 0x004fe400078e0231 */
[--C-:B---3--:R-:W-:Y:S01]  /*5eb0*/  IMAD R25, R46, 0x4, R29.reuse ;  /* 0x000000042e197824 */ /* 0x108fe200078e021d */
[----:B------:R-:W-:Y:S01]  /*5ec0*/  STS [R35+-0x4], R22 ;  /* 0xfffffc1623007388 */ /* 0x000fe20000000800 */
[----:B------:R-:W-:-:S03]  /*5ed0*/  IMAD R32, R32, 0x4, R29 ;  /* 0x0000000420207824 */ /* 0x000fc600078e021d */
[----:B------:R2:W-:Y:S01]  /*5ee0*/  STS [R42+-0x4], R21 ;  /* 0xfffffc152a007388 */ /* 0x0005e20000000800 */
[----:B----4-:R-:W-:-:S03]  /*5ef0*/  IMAD R23, R30, 0x4, R29 ;  /* 0x000000041e177824 */ /* 0x010fc600078e021d */
[----:B------:R-:W-:Y:S04]  /*5f00*/  STS [R37+-0x4], R20 ;  /* 0xfffffc1425007388 */ /* 0x000fe80000000800 */
[----:B------:R3:W-:Y:S01]  /*5f10*/  STS [R52+-0x4], R19 ;  /* 0xfffffc1334007388 */ /* 0x0007e20000000800 */
[----:B--2---:R-:W-:-:S03]  /*5f20*/  IMAD R21, R4, 0x4, R29 ;  /* 0x0000000404157824 */ /* 0x004fc600078e021d */
[----:B------:R-:W-:Y:S04]  /*5f30*/  STS [R39+-0x4], R18 ;  /* 0xfffffc1227007388 */ /* 0x000fe80000000800 */
[----:B------:R2:W-:Y:S01]  /*5f40*/  STS [R28+-0x4], R17 ;  /* 0xfffffc111c007388 */ /* 0x0005e20000000800 */
[----:B---3--:R-:W-:-:S03]  /*5f50*/  IMAD R19, R26, 0x4, R29 ;  /* 0x000000041a137824 */ /* 0x008fc600078e021d */
[----:B------:R3:W-:Y:S04]  /*5f60*/  STS [R23+-0x4], R16 ;  /* 0xfffffc1017007388 */ /* 0x0007e80000000800 */
[----:B------:R3:W-:Y:S01]  /*5f70*/  STS [R40+-0x4], R15 ;  /* 0xfffffc0f28007388 */ /* 0x0007e20000000800 */
[----:B--2---:R-:W-:-:S03]  /*5f80*/  IMAD R17, R3, 0x8, R29 ;  /* 0x0000000803117824 */ /* 0x004fc600078e021d */
[----:B------:R3:W-:Y:S04]  /*5f90*/  STS [R25+-0x4], R14 ;  /* 0xfffffc0e19007388 */ /* 0x0007e80000000800 */
[----:B------:R3:W-:Y:S04]  /*5fa0*/  STS [R48+-0x4], R13 ;  /* 0xfffffc0d30007388 */ /* 0x0007e80000000800 */
[----:B------:R3:W-:Y:S04]  /*5fb0*/  STS [R47+-0x4], R12 ;  /* 0xfffffc0c2f007388 */ /* 0x0007e80000000800 */
[----:B------:R3:W-:Y:S04]  /*5fc0*/  STS [R6+-0x4], R11 ;  /* 0xfffffc0b06007388 */ /* 0x0007e80000000800 */
[----:B------:R3:W-:Y:S04]  /*5fd0*/  STS [R19+-0x4], R10 ;  /* 0xfffffc0a13007388 */ /* 0x0007e80000000800 */
[----:B------:R3:W-:Y:S04]  /*5fe0*/  STS [R32+-0x4], R9 ;  /* 0xfffffc0920007388 */ /* 0x0007e80000000800 */
[----:B------:R3:W-:Y:S01]  /*5ff0*/  STS [R21+-0x4], R8 ;  /* 0xfffffc0815007388 */ /* 0x0007e20000000800 */
[----:B------:R-:W-:Y:S05]  /*6000*/  @P0 BRA `(.L_x_66) ;  /* 0x0000000000bc0947 */ /* 0x000fea0003800000 */
[----:B------:R-:W3:Y:S02]  /*6010*/  LDCU.64 UR4, c[0x0][0x398] ;  /* 0x00007300ff0477ac */ /* 0x000ee40008000a00 */
[----:B---3--:R-:W-:-:S04]  /*6020*/  LEA R10, P0, R3, UR4, 0x3 ;  /* 0x00000004030a7c11 */ /* 0x008fc8000f8018ff */
[----:B------:R-:W-:-:S05]  /*6030*/  LEA.HI.X R11, R3, UR5, RZ, 0x3, P0 ;  /* 0x00000005030b7c11 */ /* 0x000fca00080f1cff */
[----:B------:R-:W2:Y:S01]  /*6040*/  LDG.E.64 R8, desc[UR6][R10.64] ;  /* 0x000000060a087981 */ /* 0x000ea2000c1e1b00 */
[----:B------:R-:W-:Y:S02]  /*6050*/  SHF.R.S32.HI R13, RZ, 0x1f, R5 ;  /* 0x0000001fff0d7819 */ /* 0x000fe40000011405 */
[----:B--2---:R-:W-:-:S05]  /*6060*/  IADD3 R8, P0, PT, -R5, R8, RZ ;  /* 0x0000000805087210 */ /* 0x004fca0007f1e1ff */
[----:B------:R-:W-:Y:S01]  /*6070*/  IMAD.X R9, R9, 0x1, ~R13, P0 ;  /* 0x0000000109097824 */ /* 0x000fe200000e0e0d */
[----:B------:R-:W-:Y:S01]  /*6080*/  ISETP.GE.AND P0, PT, R27, 0x1, PT ;  /* 0x000000011b00780c */ /* 0x000fe20003f06270 */
[----:B------:R-:W-:-:S03]  /*6090*/  IMAD.MOV.U32 R13, RZ, RZ, R0 ;  /* 0x000000ffff0d7224 */ /* 0x000fc600078e0000 */
[----:B------:R2:W-:Y:S09]  /*60a0*/  STS.64 [R17+0x6c00], R8 ;  /* 0x006c000811007388 */ /* 0x0005f20000000a00 */
[----:B------:R-:W-:Y:S05]  /*60b0*/  @!P0 BRA `(.L_x_67) ;  /* 0x00000000006c8947 */ /* 0x000fea0003800000 */
[----:B------:R-:W-:Y:S01]  /*60c0*/  BSSY B0, `(.L_x_68) ;  /* 0x0000019000007945 */ /* 0x000fe20003800000 */
[----:B------:R-:W-:Y:S02]  /*60d0*/  IMAD.MOV.U32 R4, RZ, RZ, -0x1 ;  /* 0xffffffffff047424 */ /* 0x000fe400078e00ff */
[----:B------:R-:W-:Y:S02]  /*60e0*/  IMAD.MOV.U32 R6, RZ, RZ, R27 ;  /* 0x000000ffff067224 */ /* 0x000fe400078e001b */
[----:B------:R-:W-:-:S07]  /*60f0*/  IMAD.MOV.U32 R13, RZ, RZ, R0 ;  /* 0x000000ffff0d7224 */ /* 0x000fce00078e0000 */
.L_x_72:
[----:B--2---:R-:W2:Y:S01]  /*6100*/  LDC.64 R8, c[0x0][0x380] ;  /* 0x0000e000ff087b82 */ /* 0x004ea20000000a00 */
[----:B------:R-:W-:Y:S01]  /*6110*/  VIADD R15, R6, 0xffffffff ;  /* 0xffffffff060f7836 */ /* 0x000fe20000000000 */
[----:B------:R-:W-:Y:S03]  /*6120*/  BSSY B2, `(.L_x_69) ;  /* 0x0000008000027945 */ /* 0x000fe60003800000 */
[----:B------:R-:W-:-:S04]  /*6130*/  IMAD R11, R15, 0x100, R3 ;  /* 0x000001000f0b7824 */ /* 0x000fc800078e0203 */
[----:B--2---:R-:W-:-:S07]  /*6140*/  IMAD.WIDE R8, R11, 0x4, R8 ;  /* 0x000000040b087825 */ /* 0x004fce00078e0208 */
.L_x_70:
[----:B------:R-:W-:Y:S05]  /*6150*/  YIELD ;  /* 0x0000000000007946 */ /* 0x000fea0003800000 */
[----:B------:R2:W-:Y:S06]  /*6160*/  MEMBAR.SC.CTA ;  /* 0x0000000000007992 */ /* 0x0005ec0000000000 */
[----:B--2---:R-:W2:Y:S02]  /*6170*/  LDG.E.STRONG.SYS R10, desc[UR6][R8.64] ;  /* 0x00000006080a7981 */ /* 0x004ea4000c1f5900 */
[----:B--2---:R-:W-:-:S13]  /*6180*/  ISETP.NE.AND P0, PT, R10, RZ, PT ;  /* 0x000000ff0a00720c */ /* 0x004fda0003f05270 */
[----:B------:R-:W-:Y:S05]  /*6190*/  @!P0 BRA `(.L_x_70) ;  /* 0xfffffffc00ec8947 */ /* 0x000fea000383ffff */
[----:B------:R-:W-:Y:S05]  /*61a0*/  BSYNC B2 ;  /* 0x0000000000027941 */ /* 0x000fea0003800000 */
.L_x_69:
[----:B------:R-:W-:Y:S01]  /*61b0*/  BSSY.RECONVERGENT B2, `(.L_x_71) ;  /* 0x0000006000027945 */ /* 0x000fe20003800200 */
[C---:B------:R-:W-:Y:S02]  /*61c0*/  ISETP.GT.AND P0, PT, R10.reuse, -0x1, PT ;  /* 0xffffffff0a00780c */ /* 0x040fe40003f04270 */
[----:B------:R-:W-:Y:S01]  /*61d0*/  LOP3.LUT R10, R10, 0x3fffffff, RZ, 0xc0, !PT ;  /* 0x3fffffff0a0a7812 */ /* 0x000fe200078ec0ff */
[----:B------:R-:W-:Y:S05]  /*61e0*/  WARPSYNC.EXCLUSIVE R4 ;  /* 0x0000000004007348 */ /* 0x000fea0003a00000 */
[----:B------:R-:W-:-:S05]  /*61f0*/  IMAD.IADD R13, R10, 0x1, R13 ;  /* 0x000000010a0d7824 */ /* 0x000fca00078e020d */
[----:B------:R-:W-:-:S07]  /*6200*/  VOTE.ANY R4, PT, P0 ;  /* 0x0000000000047806 */ /* 0x000fce00000e0100 */
[----:B------:R-:W-:Y:S05]  /*6210*/  BSYNC.RECONVERGENT B2 ;  /* 0x0000000000027941 */ /* 0x000fea0003800200 */
.L_x_71:
[----:B------:R-:W-:Y:S01]  /*6220*/  ISETP.GT.U32.AND P1, PT, R6, 0x1, PT ;  /* 0x000000010600780c */ /* 0x000fe20003f24070 */
[----:B------:R-:W-:-:S12]  /*6230*/  IMAD.MOV.U32 R6, RZ, RZ, R15 ;  /* 0x000000ffff067224 */ /* 0x000fd800078e000f */
[----:B------:R-:W-:Y:S05]  /*6240*/  @P0 BRA P1, `(.L_x_72) ;  /* 0xfffffffc00ac0947 */ /* 0x000fea000083ffff */
[----:B------:R-:W-:Y:S05]  /*6250*/  BSYNC B0 ;  /* 0x0000000000007941 */ /* 0x000fea0003800000 */
.L_x_68:
[----:B------:R3:W4:Y:S02]  /*6260*/  LDS.64 R8, [R17+0x6c00] ;  /* 0x006c000011087984 */ /* 0x0007240000000a00 */
.L_x_67:
[----:B------:R-:W5:Y:S01]  /*6270*/  LDC.64 R10, c[0x0][0x380] ;  /* 0x0000e000ff0a7b82 */ /* 0x000f620000000a00 */
[C---:B------:R-:W-:Y:S01]  /*6280*/  IMAD.IADD R15, R13.reuse, 0x1, -R0 ;  /* 0x000000010d0f7824 */ /* 0x040fe200078e0a00 */
[----:B------:R-:W-:Y:S01]  /*6290*/  LOP3.LUT R13, R13, 0x80000000, RZ, 0xfc, !PT ;  /* 0x800000000d0d7812 */ /* 0x000fe200078efcff */
[----:B------:R-:W-:-:S03]  /*62a0*/  IMAD R19, R27, 0x100, R3 ;  /* 0x000001001b137824 */ /* 0x000fc600078e0203 */
[----:B--2-4-:R-:W-:-:S04]  /*62b0*/  IADD3 R8, P0, PT, R15, R8, RZ ;  /* 0x000000080f087210 */ /* 0x014fc80007f1e0ff */
[----:B------:R-:W-:-:S05]  /*62c0*/  LEA.HI.X.SX32 R9, R15, R9, 0x1, P0 ;  /* 0x000000090f097211 */ /* 0x000fca00000f0eff */
[----:B------:R2:W-:Y:S01]  /*62d0*/  STS.64 [R17+0x6c00], R8 ;  /* 0x006c000811007388 */ /* 0x0005e20000000a00 */
[----:B-----5:R-:W-:-:S05]  /*62e0*/  IMAD.WIDE R10, R19, 0x4, R10 ;  /* 0x00000004130a7825 */ /* 0x020fca00078e020a */
[----:B------:R2:W-:Y:S02]  /*62f0*/  STG.E.STRONG.SYS desc[UR6][R10.64], R13 ;  /* 0x0000000d0a007986 */ /* 0x0005e4000c115906 */
.L_x_66:
[----:B------:R-:W-:Y:S05]  /*6300*/  BSYNC B1 ;  /* 0x0000000000017941 */ /* 0x000fea0003800000 */
.L_x_65:
[----:B--23--:R-:W2:Y:S01]  /*6310*/  LDC.64 R10, c[0x0][0x390] ;  /* 0x0000e400ff0a7b82 */ /* 0x00cea20000000a00 */
[----:B------:R-:W-:-:S04]  /*6320*/  IMAD R4, R27, 0x1b00, RZ ;  /* 0x00001b001b047824 */ /* 0x000fc800078e02ff */
[----:B------:R-:W-:-:S03]  /*6330*/  VIADD R4, R4, 0x1b00 ;  /* 0x00001b0004047836 */ /* 0x000fc60000000000 */
[----:B------:R-:W3:Y:S01]  /*6340*/  LDC R13, c[0x0][0x3c0] ;  /* 0x0000f000ff0d7b82 */ /* 0x000ee20000000800 */
[----:B--2---:R-:W-:Y:S02]  /*6350*/  ISETP.EQ.U32.AND P1, PT, R10, RZ, PT ;  /* 0x000000ff0a00720c */ /* 0x004fe40003f22070 */
[CC--:B---3--:R-:W-:Y:S02]  /*6360*/  ISETP.GE.AND P0, PT, R4.reuse, R13.reuse, PT ;  /* 0x0000000d0400720c */ /* 0x0c8fe40003f06270 */
[----:B------:R-:W-:Y:S01]  /*6370*/  ISETP.GT.AND P3, PT, R4, R13, PT ;  /* 0x0000000d0400720c */ /* 0x000fe20003f64270 */
[----:B------:R-:W-:Y:S01]  /*6380*/  IMAD R4, R3, 0x4, R29 ;  /* 0x0000000403047824 */ /* 0x000fe200078e021d */
[----:B------:R-:W-:-:S04]  /*6390*/  ISETP.EQ.OR.EX P0, PT, R11, RZ, !P0, P1 ;  /* 0x000000ff0b00720c */ /* 0x000fc80004702710 */
[----:B------:R-:W-:-:S13]  /*63a0*/  ISETP.GT.U32.OR P0, PT, R3, 0xff, P0 ;  /* 0x000000ff0300780c */ /* 0x000fda0000704470 */
[----:B------:R-:W-:Y:S05]  /*63b0*/  @P0 BRA `(.L_x_73) ;  /* 0x0000000000200947 */ /* 0x000fea0003800000 */
[----:B------:R-:W2:Y:S01]  /*63c0*/  LDS.64 R8, [R17+0x6c00] ;  /* 0x006c000011087984 */ /* 0x000ea20000000a00 */
[C---:B------:R-:W-:Y:S02]  /*63d0*/  LEA R10, P2, R3.reuse, R10, 0x3 ;  /* 0x0000000a030a7211 */ /* 0x040fe400078418ff */
[--C-:B------:R-:W-:Y:S02]  /*63e0*/  SHF.R.S32.HI R15, RZ, 0x1f, R0.reuse ;  /* 0x0000001fff0f7819 */ /* 0x100fe40000011400 */
[----:B------:R-:W-:Y:S02]  /*63f0*/  LEA.HI.X R11, R3, R11, RZ, 0x3, P2 ;  /* 0x0000000b030b7211 */ /* 0x000fe400010f1cff */
[----:B--2---:R-:W-:Y:S02]  /*6400*/  IADD3 R8, P0, P1, R8, R5, R0 ;  /* 0x0000000508087210 */ /* 0x004fe4000791e000 */
[----:B------:R-:W-:-:S04]  /*6410*/  SHF.R.S32.HI R5, RZ, 0x1f, R5 ;  /* 0x0000001fff057819 */ /* 0x000fc80000011405 */
[----:B------:R-:W-:-:S05]  /*6420*/  IADD3.X R9, PT, PT, R9, R5, R15, P0, P1 ;  /* 0x0000000509097210 */ /* 0x000fca00007e240f */
[----:B------:R2:W-:Y:S02]  /*6430*/  STG.E.64 desc[UR6][R10.64], R8 ;  /* 0x000000080a007986 */ /* 0x0005e4000c101b06 */
.L_x_73:
[----:B------:R-:W-:Y:S05]  /*6440*/  WARPSYNC.ALL ;  /* 0x0000000000007948 */ /* 0x000fea0003800000 */
[----:B------:R-:W-:Y:S06]  /*6450*/  BAR.SYNC.DEFER_BLOCKING 0x0 ;  /* 0x0000000000007b1d */ /* 0x000fec0000010000 */
[----:B------:R-:W-:Y:S05]  /*6460*/  @P3 BRA `(.L_x_74) ;  /* 0x0000001000903947 */ /* 0x000fea0003800000 */
[----:B------:R-:W3:Y:S01]  /*6470*/  LDS R2, [R4] ;  /* 0x0000000004027984 */ /* 0x000ee20000000800 */
[----:B------:R-:W4:Y:S01]  /*6480*/  LDCU UR4, c[0x0][0x3c4] ;  /* 0x00007880ff0477ac */ /* 0x000f220008000800 */
[----:B------:R-:W5:Y:S01]  /*6490*/  LDCU.64 UR8, c[0x0][0x3a0] ;  /* 0x00007400ff0877ac */ /* 0x000f620008000a00 */
[----:B---3--:R-:W-:-:S04]  /*64a0*/  ISETP.NE.AND P0, PT, R2, 0x7fffffff, PT ;  /* 0x7fffffff0200780c */ /* 0x008fc80003f05270 */
[C---:B------:R-:W-:Y:S02]  /*64b0*/  SEL R0, R2.reuse, 0x80000000, P0 ;  /* 0x8000000002007807 */ /* 0x040fe40000000000 */
[----:B------:R-:W-:Y:S02]  /*64c0*/  ISETP.GT.AND P0, PT, R2, -0x1, PT ;  /* 0xffffffff0200780c */ /* 0x000fe40003f04270 */
[----:B----4-:R-:W-:-:S04]  /*64d0*/  SHF.R.U32.HI R0, RZ, UR4, R0 ;  /* 0x00000004ff007c19 */ /* 0x010fc80008011600 */
[----:B------:R-:W-:-:S05]  /*64e0*/  LOP3.LUT R0, R0, R7, RZ, 0x30, !PT ;  /* 0x0000000700007212 */ /* 0x000fca00078e30ff */
[----:B--2---:R-:W-:Y:S02]  /*64f0*/  IMAD R8, R0, 0x8, R29 ;  /* 0x0000000800087824 */ /* 0x004fe400078e021d */
[----:B------:R-:W-:-:S04]  /*6500*/  IMAD.MOV.U32 R0, RZ, RZ, -0x1 ;  /* 0xffffffffff007424 */ /* 0x000fc800078e00ff */
[----:B------:R-:W2:Y:S01]  /*6510*/  LDS.64 R8, [R8+0x6c00] ;  /* 0x006c000008087984 */ /* 0x000ea20000000a00 */
[----:B------:R-:W-:-:S04]  /*6520*/  SEL R5, R0, 0x80000000, P0 ;  /* 0x8000000000057807 */ /* 0x000fc80000000000 */
[----:B------:R-:W-:Y:S02]  /*6530*/  LOP3.LUT R5, R5, R2, RZ, 0x3c, !PT ;  /* 0x0000000205057212 */ /* 0x000fe400078e3cff */
[----:B--2---:R-:W-:-:S05]  /*6540*/  IADD3 R6, P1, PT, R8, R3, RZ ;  /* 0x0000000308067210 */ /* 0x004fca0007f3e0ff */
[----:B------:R-:W-:Y:S01]  /*6550*/  IMAD.X R9, RZ, RZ, R9, P1 ;  /* 0x000000ffff097224 */ /* 0x000fe200008e0609 */
[----:B-----5:R-:W-:-:S04]  /*6560*/  LEA R10, P1, R6, UR8, 0x2 ;  /* 0x00000008060a7c11 */ /* 0x020fc8000f8210ff */
[----:B------:R-:W-:-:S05]  /*6570*/  LEA.HI.X R11, R6, UR9, R9, 0x2, P1 ;  /* 0x00000009060b7c11 */ /* 0x000fca00088f1409 */
[----:B------:R-:W-:Y:S01]  /*6580*/  STG.E desc[UR6][R10.64], R5 ;  /* 0x000000050a007986 */ /* 0x000fe2000c101906 */
[----:B------:R-:W-:-:S03]  /*6590*/  NOP ;  /* 0x0000000000007918 */ /* 0x000fc60000000000 */
[----:B------:R-:W2:Y:S02]  /*65a0*/  LDS R2, [R4+0x600] ;  /* 0x0006000004027984 */ /* 0x000ea40000000800 */
[----:B--2---:R-:W-:-:S04]  /*65b0*/  ISETP.NE.AND P0, PT, R2, 0x7fffffff, PT ;  /* 0x7fffffff0200780c */ /* 0x004fc80003f05270 */
[C---:B------:R-:W-:Y:S02]  /*65c0*/  SEL R6, R2.reuse, 0x80000000, P0 ;  /* 0x8000000002067807 */ /* 0x040fe40000000000 */
[----:B------:R-:W-:Y:S02]  /*65d0*/  ISETP.GT.AND P0, PT, R2, -0x1, PT ;  /* 0xffffffff0200780c */ /* 0x000fe40003f04270 */
[----:B------:R-:W-:Y:S02]  /*65e0*/  SHF.R.U32.HI R6, RZ, UR4, R6 ;  /* 0x00000004ff067c19 */ /* 0x000fe40008011606 */
[----:B------:R-:W-:Y:S02]  /*65f0*/  SEL R5, R0, 0x80000000, P0 ;  /* 0x8000000000057807 */ /* 0x000fe40000000000 */
[----:B------:R-:W-:Y:S02]  /*6600*/  LOP3.LUT R6, R6, R7, RZ, 0x30, !PT ;  /* 0x0000000706067212 */ /* 0x000fe400078e30ff */
[----:B------:R-:W-:-:S03]  /*6610*/  LOP3.LUT R5, R5, R2, RZ, 0x3c, !PT ;  /* 0x0000000205057212 */ /* 0x000fc600078e3cff */
[----:B------:R-:W-:-:S05]  /*6620*/  IMAD R6, R6, 0x8, R29 ;  /* 0x0000000806067824 */ /* 0x000fca00078e021d */
[----:B------:R-:W2:Y:S02]  /*6630*/  LDS.64 R8, [R6+0x6c00] ;  /* 0x006c000006087984 */ /* 0x000ea40000000a00 */
[----:B--2---:R-:W-:-:S05]  /*6640*/  IADD3 R8, P1, PT, R8, R3, RZ ;  /* 0x0000000308087210 */ /* 0x004fca0007f3e0ff */
[----:B------:R-:W-:Y:S01]  /*6650*/  IMAD.X R9, RZ, RZ, R9, P1 ;  /* 0x000000ffff097224 */ /* 0x000fe200008e0609 */
[----:B------:R-:W-:-:S04]  /*6660*/  LEA R10, P1, R8, UR8, 0x2 ;  /* 0x00000008080a7c11 */ /* 0x000fc8000f8210ff */
        /* <DEDUP_REMOVED lines=251> */
[----:B------:R-:W-:-:S06]  /*7620*/  IMAD R6, R2, 0x8, R29 ;  /* 0x0000000802067824 */ /* 0x000fcc00078e021d */
[----:B------:R-:W2:Y:S02]  /*7630*/  LDS.64 R6, [R6+0x6c00] ;  /* 0x006c000006067984 */ /* 0x000ea40000000a00 */
[----:B--2---:R-:W-:-:S05]  /*7640*/  IADD3 R3, P1, PT, R6, R3, RZ ;  /* 0x0000000306037210 */ /* 0x004fca0007f3e0ff */
[----:B------:R-:W-:Y:S01]  /*7650*/  IMAD.X R8, RZ, RZ, R7, P1 ;  /* 0x000000ffff087224 */ /* 0x000fe200008e0607 */
[----:B------:R-:W-:-:S04]  /*7660*/  LEA R2, P1, R3, UR8, 0x2 ;  /* 0x0000000803027c11 */ /* 0x000fc8000f8210ff */
[----:B------:R-:W-:-:S05]  /*7670*/  LEA.HI.X R3, R3, UR9, R8, 0x2, P1 ;  /* 0x0000000903037c11 */ /* 0x000fca00088f1408 */
[----:B------:R-:W-:Y:S01]  /*7680*/  STG.E desc[UR6][R2.64+0x6600], R5 ;  /* 0x0066000502007986 */ /* 0x000fe2000c101906 */
[----:B------:R-:W-:Y:S01]  /*7690*/  NOP ;  /* 0x0000000000007918 */ /* 0x000fe20000000000 */
[----:B------:R-:W-:Y:S05]  /*76a0*/  EXIT ;  /* 0x000000000000794d */ /* 0x000fea0003800000 */
.L_x_74:
[----:B------:R-:W-:Y:S01]  /*76b0*/  IMAD R27, R27, -0x1b00, R13 ;  /* 0xffffe5001b1b7824 */ /* 0x000fe200078e020d */
[----:B------:R-:W-:Y:S01]  /*76c0*/  BSSY.RECONVERGENT B0, `(.L_x_75) ;  /* 0x0000020000007945 */ /* 0x000fe20003800200 */
[C---:B------:R-:W-:Y:S02]  /*76d0*/  VIADD R0, R3.reuse, 0x180 ;  /* 0x0000018003007836 */ /* 0x040fe40000000000 */
[C---:B------:R-:W-:Y:S01]  /*76e0*/  VIADD R6, R3.reuse, 0x300 ;  /* 0x0000030003067836 */ /* 0x040fe20000000000 */
[CC--:B------:R-:W-:Y:S01]  /*76f0*/  ISETP.GE.AND P4, PT, R3.reuse, R27.reuse, PT ;  /* 0x0000001b0300720c */ /* 0x0c0fe20003f86270 */
[C---:B--2---:R-:W-:Y:S01]  /*7700*/  VIADD R8, R3.reuse, 0x480 ;  /* 0x0000048003087836 */ /* 0x044fe20000000000 */
[-C--:B------:R-:W-:Y:S01]  /*7710*/  ISETP.GE.AND P0, PT, R0, R27.reuse, PT ;  /* 0x0000001b0000720c */ /* 0x080fe20003f06270 */
[C---:B------:R-:W-:Y:S01]  /*7720*/  VIADD R0, R3.reuse, 0x600 ;  /* 0x0000060003007836 */ /* 0x040fe20000000000 */
[-C--:B------:R-:W-:Y:S01]  /*7730*/  ISETP.GE.AND P1, PT, R6, R27.reuse, PT ;  /* 0x0000001b0600720c */ /* 0x080fe20003f26270 */
[C---:B------:R-:W-:Y:S01]  /*7740*/  VIADD R6, R3.reuse, 0x780 ;  /* 0x0000078003067836 */ /* 0x040fe20000000000 */
[-C--:B------:R-:W-:Y:S01]  /*7750*/  ISETP.GE.AND P2, PT, R8, R27.reuse, PT ;  /* 0x0000001b0800720c */ /* 0x080fe20003f46270 */
[----:B------:R-:W-:Y:S01]  /*7760*/  VIADD R10, R3, 0x900 ;  /* 0x00000900030a7836 */ /* 0x000fe20000000000 */
[----:B------:R-:W-:-:S02]  /*7770*/  ISETP.GE.AND P3, PT, R0, R27, PT ;  /* 0x0000001b0000720c */ /* 0x000fc40003f66270 */
[----:B------:R-:W-:-:S03]  /*7780*/  ISETP.GE.AND P5, PT, R6, R27, PT ;  /* 0x0000001b0600720c */ /* 0x000fc60003fa6270 */
[----:B------:R-:W-:Y:S10]  /*7790*/  @P4 BRA `(.L_x_76) ;  /* 0x0000000000484947 */ /* 0x000ff40003800000 */
[----:B------:R-:W2:Y:S01]  /*77a0*/  LDS R0, [R4] ;  /* 0x0000000004007984 */ /* 0x000ea20000000800 */
[----:B------:R-:W3:Y:S01]  /*77b0*/  LDCU UR4, c[0x0][0x3c4] ;  /* 0x00007880ff0477ac */ /* 0x000ee20008000800 */
[----:B--2---:R-:W-:-:S04]  /*77c0*/  ISETP.NE.AND P4, PT, R0, 0x7fffffff, PT ;  /* 0x7fffffff0000780c */ /* 0x004fc80003f85270 */
[C---:B------:R-:W-:Y:S02]  /*77d0*/  SEL R5, R0.reuse, 0x80000000, P4 ;  /* 0x8000000000057807 */ /* 0x040fe40002000000 */
[----:B------:R-:W-:Y:S02]  /*77e0*/  ISETP.GT.AND P4, PT, R0, -0x1, PT ;  /* 0xffffffff0000780c */ /* 0x000fe40003f84270 */
[----:B---3--:R-:W-:Y:S01]  /*77f0*/  SHF.R.U32.HI R6, RZ, UR4, R5 ;  /* 0x00000004ff067c19 */ /* 0x008fe20008011605 */
[----:B------:R-:W2:Y:S01]  /*7800*/  LDCU.64 UR4, c[0x0][0x3a0] ;  /* 0x00007400ff0477ac */ /* 0x000ea20008000a00 */
[----:B------:R-:W-:Y:S02]  /*7810*/  IMAD.MOV.U32 R5, RZ, RZ, -0x1 ;  /* 0xffffffffff057424 */ /* 0x000fe400078e00ff */
[----:B------:R-:W-:-:S03]  /*7820*/  LOP3.LUT R6, R6, R7, RZ, 0x30, !PT ;  /* 0x0000000706067212 */ /* 0x000fc600078e30ff */
[----:B------:R-:W-:Y:S02]  /*7830*/  SEL R5, R5, 0x80000000, P4 ;  /* 0x8000000005057807 */ /* 0x000fe40002000000 */
[----:B------:R-:W-:Y:S02]  /*7840*/  IMAD R6, R6, 0x8, R29 ;  /* 0x0000000806067824 */ /* 0x000fe400078e021d */
[----:B------:R-:W-:-:S03]  /*7850*/  LOP3.LUT R5, R5, R0, RZ, 0x3c, !PT ;  /* 0x0000000005057212 */ /* 0x000fc600078e3cff */
[----:B------:R-:W3:Y:S02]  /*7860*/  LDS.64 R8, [R6+0x6c00] ;  /* 0x006c000006087984 */ /* 0x000ee40000000a00 */
[----:B---3--:R-:W-:-:S04]  /*7870*/  IADD3 R11, P6, PT, R8, R3, RZ ;  /* 0x00000003080b7210 */ /* 0x008fc80007fde0ff */
[----:B--2---:R-:W-:Y:S01]  /*7880*/  LEA R8, P4, R11, UR4, 0x2 ;  /* 0x000000040b087c11 */ /* 0x004fe2000f8810ff */
[----:B------:R-:W-:-:S05]  /*7890*/  IMAD.X R12, RZ, RZ, R9, P6 ;  /* 0x000000ffff0c7224 */ /* 0x000fca00030e0609 */
[----:B------:R-:W-:-:S05]  /*78a0*/  LEA.HI.X R9, R11, UR5, R12, 0x2, P4 ;  /* 0x000000050b097c11 */ /* 0x000fca000a0f140c */
[----:B------:R2:W-:Y:S02]  /*78b0*/  STG.E desc[UR6][R8.64], R5 ;  /* 0x0000000508007986 */ /* 0x0005e4000c101906 */
.L_x_76:
[----:B------:R-:W-:Y:S05]  /*78c0*/  BSYNC.RECONVERGENT B0 ;  /* 0x0000000000007941 */ /* 0x000fea0003800200 */
.L_x_75:
[----:B------:R-:W-:Y:S01]  /*78d0*/  NOP ;  /* 0x0000000000007918 */ /* 0x000fe20000000000 */
[----:B------:R-:W-:Y:S01]  /*78e0*/  BSSY.RECONVERGENT B0, `(.L_x_77) ;  /* 0x0000016000007945 */ /* 0x000fe20003800200 */
[----:B------:R-:W-:Y:S01]  /*78f0*/  ISETP.GE.AND P4, PT, R10, R27, PT ;  /* 0x0000001b0a00720c */ /* 0x000fe20003f86270 */
[----:B------:R-:W-:Y:S02]  /*7900*/  VIADD R10, R3, 0xa80 ;  /* 0x00000a80030a7836 */ /* 0x000fe40000000000 */
[----:B------:R-:W-:Y:S10]  /*7910*/  @P0 BRA `(.L_x_78) ;  /* 0x0000000000480947 */ /* 0x000ff40003800000 */
[----:B------:R-:W3:Y:S01]  /*7920*/  LDS R0, [R4+0x600] ;  /* 0x0006000004007984 */ /* 0x000ee20000000800 */
[----:B------:R-:W4:Y:S01]  /*7930*/  LDCU UR4, c[0x0][0x3c4] ;  /* 0x00007880ff0477ac */ /* 0x000f220008000800 */
[----:B---3--:R-:W-:-:S04]  /*7940*/  ISETP.NE.AND P0, PT, R0, 0x7fffffff, PT ;  /* 0x7fffffff0000780c */ /* 0x008fc80003f05270 */
[C---:B--2---:R-:W-:Y:S02]  /*7950*/  SEL R5, R0.reuse, 0x80000000, P0 ;  /* 0x8000000000057807 */ /* 0x044fe40000000000 */
[----:B------:R-:W-:Y:S02]  /*7960*/  ISETP.GT.AND P0, PT, R0, -0x1, PT ;  /* 0xffffffff0000780c */ /* 0x000fe40003f04270 */
[----:B----4-:R-:W-:Y:S01]  /*7970*/  SHF.R.U32.HI R6, RZ, UR4, R5 ;  /* 0x00000004ff067c19 */ /* 0x010fe20008011605 */
        /* <DEDUP_REMOVED lines=12> */
.L_x_78:
[----:B------:R-:W-:Y:S05]  /*7a40*/  BSYNC.RECONVERGENT B0 ;  /* 0x0000000000007941 */ /* 0x000fea0003800200 */
.L_x_77:
[----:B------:R-:W-:Y:S01]  /*7a50*/  NOP ;  /* 0x0000000000007918 */ /* 0x000fe20000000000 */
[----:B------:R-:W-:Y:S01]  /*7a60*/  BSSY.RECONVERGENT B0, `(.L_x_79) ;  /* 0x0000016000007945 */ /* 0x000fe20003800200 */
[----:B------:R-:W-:Y:S02]  /*7a70*/  ISETP.GE.AND P0, PT, R10, R27, PT ;  /* 0x0000001b0a00720c */ /* 0x000fe40003f06270 */
[----:B------:R-:W-:Y:S01]  /*7a80*/  LOP3.LUT R10, R3, 0xc00, RZ, 0xfc, !PT ;  /* 0x00000c00030a7812 */ /* 0x000fe200078efcff */
[----:B------:R-:W-:Y:S10]  /*7a90*/  @P1 BRA `(.L_x_80) ;  /* 0x0000000000481947 */ /* 0x000ff40003800000 */
[----:B------:R-:W4:Y:S01]  /*7aa0*/  LDS R0, [R4+0xc00] ;  /* 0x000c000004007984 */ /* 0x000f220000000800 */
[----:B------:R-:W5:Y:S01]  /*7ab0*/  LDCU UR4, c[0x0][0x3c4] ;  /* 0x00007880ff0477ac */ /* 0x000f620008000800 */
[----:B----4-:R-:W-:-:S04]  /*7ac0*/  ISETP.NE.AND P1, PT, R0, 0x7fffffff, PT ;  /* 0x7fffffff0000780c */ /* 0x010fc80003f25270 */
[C---:B--23--:R-:W-:Y:S02]  /*7ad0*/  SEL R5, R0.reuse, 0x80000000, P1 ;  /* 0x8000000000057807 */ /* 0x04cfe40000800000 */
[----:B------:R-:W-:Y:S02]  /*7ae0*/  ISETP.GT.AND P1, PT, R0, -0x1, PT ;  /* 0xffffffff0000780c */ /* 0x000fe40003f24270 */
[----:B-----5:R-:W-:Y:S01]  /*7af0*/  SHF.R.U32.HI R6, RZ, UR4, R5 ;  /* 0x00000004ff067c19 */ /* 0x020fe20008011605 */
        /* <DEDUP_REMOVED lines=12> */
.L_x_80:
[----:B------:R-:W-:Y:S05]  /*7bc0*/  BSYNC.RECONVERGENT B0 ;  /* 0x0000000000007941 */ /* 0x000fea0003800200 */
.L_x_79:
[----:B------:R-:W-:Y:S01]  /*7bd0*/  NOP ;  /* 0x0000000000007918 */ /* 0x000fe20000000000 */
[----:B------:R-:W-:Y:S01]  /*7be0*/  BSSY.RECONVERGENT B0, `(.L_x_81) ;  /* 0x0000016000007945 */ /* 0x000fe20003800200 */
[----:B------:R-:W-:Y:S01]  /*7bf0*/  ISETP.GE.AND P1, PT, R10, R27, PT ;  /* 0x0000001b0a00720c */ /* 0x000fe20003f26270 */
[----:B------:R-:W-:Y:S02]  /*7c00*/  VIADD R10, R3, 0xd80 ;  /* 0x00000d80030a7836 */ /* 0x000fe40000000000 */
[----:B------:R-:W-:Y:S10]  /*7c10*/  @P2 BRA `(.L_x_82) ;  /* 0x0000000000482947 */ /* 0x000ff40003800000 */
[----:B------:R-:W5:Y:S01]  /*7c20*/  LDS R0, [R4+0x1200] ;  /* 0x0012000004007984 */ /* 0x000f620000000800 */
[----:B------:R-:W0:Y:S01]  /*7c30*/  LDCU UR4, c[0x0][0x3c4] ;  /* 0x00007880ff0477ac */ /* 0x000e220008000800 */
[----:B-----5:R-:W-:-:S04]  /*7c40*/  ISETP.NE.AND P2, PT, R0, 0x7fffffff, PT ;  /* 0x7fffffff0000780c */ /* 0x020fc80003f45270 */
[C---:B--234-:R-:W-:Y:S02]  /*7c50*/  SEL R5, R0.reuse, 0x80000000, P2 ;  /* 0x8000000000057807 */ /* 0x05cfe40001000000 */
[----:B------:R-:W-:Y:S02]  /*7c60*/  ISETP.GT.AND P2, PT, R0, -0x1, PT ;  /* 0xffffffff0000780c */ /* 0x000fe40003f44270 */
[----:B0-----:R-:W-:Y:S01]  /*7c70*/  SHF.R.U32.HI R6, RZ, UR4, R5 ;  /* 0x00000004ff067c19 */ /* 0x001fe20008011605 */
[----:B------:R-:W0:Y:S01]  /*7c80*/  LDCU.64 UR4, c[0x0][0x3a0] ;  /* 0x00007400ff0477ac */ /* 0x000e220008000a00 */
[----:B------:R-:W-:Y:S02]  /*7c90*/  IMAD.MOV.U32 R5, RZ, RZ, -0x1 ;  /* 0xffffffffff057424 */ /* 0x000fe400078e00ff */
[----:B------:R-:W-:-:S03]  /*7ca0*/  LOP3.LUT R6, R6, R7, RZ, 0x30, !PT ;  /* 0x0000000706067212 */ /* 0x000fc600078e30ff */
[----:B------:R-:W-:Y:S02]  /*7cb0*/  SEL R5, R5, 0x80000000, P2 ;  /* 0x8000000005057807 */ /* 0x000fe40001000000 */
[----:B------:R-:W-:Y:S02]  /*7cc0*/  IMAD R6, R6, 0x8, R29 ;  /* 0x0000000806067824 */ /* 0x000fe400078e021d */
[----:B------:R-:W-:-:S03]  /*7cd0*/  LOP3.LUT R5, R5, R0, RZ, 0x3c, !PT ;  /* 0x0000000005057212 */ /* 0x000fc600078e3cff */
[----:B------:R-:W2:Y:S02]  /*7ce0*/  LDS.64 R8, [R6+0x6c00] ;  /* 0x006c000006087984 */ /* 0x000ea40000000a00 */
[----:B--2---:R-:W-:-:S04]  /*7cf0*/  IADD3 R11, P6, PT, R8, R3, RZ ;  /* 0x00000003080b7210 */ /* 0x004fc80007fde0ff */
[----:B0-----:R-:W-:Y:S01]  /*7d00*/  LEA R8, P2, R11, UR4, 0x2 ;  /* 0x000000040b087c11 */ /* 0x001fe2000f8410ff */
[----:B------:R-:W-:-:S05]  /*7d10*/  IMAD.X R12, RZ, RZ, R9, P6 ;  /* 0x000000ffff0c7224 */ /* 0x000fca00030e0609 */
[----:B------:R-:W-:-:S05]  /*7d20*/  LEA.HI.X R9, R11, UR5, R12, 0x2, P2 ;  /* 0x000000050b097c11 */ /* 0x000fca00090f140c */
[----:B------:R0:W-:Y:S02]  /*7d30*/  STG.E desc[UR6][R8.64+0x1200], R5 ;  /* 0x0012000508007986 */ /* 0x0001e4000c101906 */
.L_x_82:
[----:B------:R-:W-:Y:S05]  /*7d40*/  BSYNC.RECONVERGENT B0 ;  /* 0x0000000000007941 */ /* 0x000fea0003800200 */
.L_x_81:
[----:B------:R-:W-:Y:S01]  /*7d50*/  NOP ;  /* 0x0000000000007918 */ /* 0x000fe20000000000 */
[----:B------:R-:W-:Y:S01]  /*7d60*/  BSSY.RECONVERGENT B0, `(.L_x_83) ;  /* 0x0000016000007945 */ /* 0x000fe20003800200 */
[----:B------:R-:W-:Y:S01]  /*7d70*/  ISETP.GE.AND P2, PT, R10, R27, PT ;  /* 0x0000001b0a00720c */ /* 0x000fe20003f46270 */
[----:B------:R-:W-:Y:S02]  /*7d80*/  VIADD R10, R3, 0xf00 ;  /* 0x00000f00030a7836 */ /* 0x000fe40000000000 */
[----:B------:R-:W-:Y:S10]  /*7d90*/  @P3 BRA `(.L_x_84) ;  /* 0x0000000000483947 */ /* 0x000ff40003800000 */
[----:B------:R-:W5:Y:S01]  /*7da0*/  LDS R0, [R4+0x1800] ;  /* 0x0018000004007984 */ /* 0x000f620000000800 */
[----:B------:R-:W1:Y:S01]  /*7db0*/  LDCU UR4, c[0x0][0x3c4] ;  /* 0x00007880ff0477ac */ /* 0x000e620008000800 */
[----:B-----5:R-:W-:-:S04]  /*7dc0*/  ISETP.NE.AND P3, PT, R0, 0x7fffffff, PT ;  /* 0x7fffffff0000780c */ /* 0x020fc80003f65270 */
[C---:B0-234-:R-:W-:Y:S02]  /*7dd0*/  SEL R5, R0.reuse, 0x80000000, P3 ;  /* 0x8000000000057807 */ /* 0x05dfe40001800000 */
[----:B------:R-:W-:Y:S02]  /*7de0*/  ISETP.GT.AND P3, PT, R0, -0x1, PT ;  /* 0xffffffff0000780c */ /* 0x000fe40003f64270 */
[----:B-1----:R-:W-:Y:S01]  /*7df0*/  SHF.R.U32.HI R6, RZ, UR4, R5 ;  /* 0x00000004ff067c19 */ /* 0x002fe20008011605 */
[----:B------:R-:W0:Y:S01]  /*7e00*/  LDCU.64 UR4, c[0x0][0x3a0] ;  /* 0x00007400ff0477ac */ /* 0x000e220008000a00 */
[----:B------:R-:W-:Y:S02]  /*7e10*/  IMAD.MOV.U32 R5, RZ, RZ, -0x1 ;  /* 0xffffffffff057424 */ /* 0x000fe400078e00ff */
[----:B------:R-:W-:-:S03]  /*7e20*/  LOP3.LUT R6, R6, R7, RZ, 0x30, !PT ;  /* 0x0000000706067212 */ /* 0x000fc600078e30ff */
[----:B------:R-:W-:Y:S02]  /*7e30*/  SEL R5, R5, 0x80000000, P3 ;  /* 0x8000000005057807 */ /* 0x000fe40001800000 */
[----:B------:R-:W-:Y:S02]  /*7e40*/  IMAD R6, R6, 0x8, R29 ;  /* 0x0000000806067824 */ /* 0x000fe400078e021d */
[----:B------:R-:W-:-:S03]  /*7e50*/  LOP3.LUT R5, R5, R0, RZ, 0x3c, !PT ;  /* 0x0000000005057212 */ /* 0x000fc600078e3cff */
[----:B------:R-:W1:Y:S02]  /*7e60*/  LDS.64 R8, [R6+0x6c00] ;  /* 0x006c000006087984 */ /* 0x000e640000000a00 */
[----:B-1----:R-:W-:-:S04]  /*7e70*/  IADD3 R11, P6, PT, R8, R3, RZ ;  /* 0x00000003080b7210 */ /* 0x002fc80007fde0ff */
[----:B0-----:R-:W-:Y:S01]  /*7e80*/  LEA R8, P3, R11, UR4, 0x2 ;  /* 0x000000040b087c11 */ /* 0x001fe2000f8610ff */
[----:B------:R-:W-:-:S05]  /*7e90*/  IMAD.X R12, RZ, RZ, R9, P6 ;  /* 0x000000ffff0c7224 */ /* 0x000fca00030e0609 */
[----:B------:R-:W-:-:S05]  /*7ea0*/  LEA.HI.X R9, R11, UR5, R12, 0x2, P3 ;  /* 0x000000050b097c11 */ /* 0x000fca00098f140c */
[----:B------:R0:W-:Y:S02]  /*7eb0*/  STG.E desc[UR6][R8.64+0x1800], R5 ;  /* 0x0018000508007986 */ /* 0x0001e4000c101906 */
.L_x_84:
[----:B------:R-:W-:Y:S05]  /*7ec0*/  BSYNC.RECONVERGENT B0 ;  /* 0x0000000000007941 */ /* 0x000fea0003800200 */
.L_x_83:
        /* <DEDUP_REMOVED lines=23> */
.L_x_86:
[----:B------:R-:W-:Y:S05]  /*8040*/  BSYNC.RECONVERGENT B0 ;  /* 0x0000000000007941 */ /* 0x000fea0003800200 */
.L_x_85:
        /* <DEDUP_REMOVED lines=23> */
.L_x_88:
[----:B------:R-:W-:Y:S05]  /*81c0*/  BSYNC.RECONVERGENT B0 ;  /* 0x0000000000007941 */ /* 0x000fea0003800200 */
.L_x_87:
        /* <DEDUP_REMOVED lines=23> */
.L_x_90:
[----:B------:R-:W-:Y:S05]  /*8340*/  BSYNC.RECONVERGENT B0 ;  /* 0x0000000000007941 */ /* 0x000fea0003800200 */
.L_x_89:
        /* <DEDUP_REMOVED lines=23> */
.L_x_92:
[----:B------:R-:W-:Y:S05]  /*84c0*/  BSYNC.RECONVERGENT B0 ;  /* 0x0000000000007941 */ /* 0x000fea0003800200 */
.L_x_91:
        /* <DEDUP_REMOVED lines=23> */
.L_x_94:
[----:B------:R-:W-:Y:S05]  /*8640*/  BSYNC.RECONVERGENT B0 ;  /* 0x0000000000007941 */ /* 0x000fea0003800200 */
.L_x_93:
[----:B------:R-:W-:Y:S01]  /*8650*/  NOP ;  /* 0x0000000000007918 */ /* 0x000fe20000000000 */
[----:B------:R-:W-:Y:S01]  /*8660*/  BSSY.RECONVERGENT B0, `(.L_x_95) ;  /* 0x0000016000007945 */ /* 0x000fe20003800200 */
[----:B------:R-:W-:Y:S02]  /*8670*/  ISETP.GE.AND P2, PT, R10, R27, PT ;  /* 0x0000001b0a00720c */ /* 0x000fe40003f46270 */
[----:B------:R-:W-:Y:S01]  /*8680*/  LOP3.LUT R10, R3, 0x1800, RZ, 0xfc, !PT ;  /* 0x00001800030a7812 */ /* 0x000fe200078efcff */
        /* <DEDUP_REMOVED lines=19> */
.L_x_96:
[----:B------:R-:W-:Y:S05]  /*87c0*/  BSYNC.RECONVERGENT B0 ;  /* 0x0000000000007941 */ /* 0x000fea0003800200 */
.L_x_95:
[----:B------:R-:W-:Y:S01]  /*87d0*/  NOP ;  /* 0x0000000000007918 */ /* 0x000fe20000000000 */
[----:B------:R-:W-:Y:S01]  /*87e0*/  BSSY.RECONVERGENT B0, `(.L_x_97) ;  /* 0x0000015000007945 */ /* 0x000fe20003800200 */
[----:B------:R-:W-:-:S03]  /*87f0*/  ISETP.GE.AND P3, PT, R10, R27, PT ;  /* 0x0000001b0a00720c */ /* 0x000fc60003f66270 */
        /* <DEDUP_REMOVED lines=19> */
.L_x_98:
[----:B------:R-:W-:Y:S05]  /*8930*/  BSYNC.RECONVERGENT B0 ;  /* 0x0000000000007941 */ /* 0x000fea0003800200 */
.L_x_97:
[----:B------:R-:W-:Y:S01]  /*8940*/  NOP ;  /* 0x0000000000007918 */ /* 0x000fe20000000000 */
[----:B------:R-:W-:Y:S04]  /*8950*/  BSSY.RECONVERGENT B0, `(.L_x_99) ;  /* 0x0000014000007945 */ /* 0x000fe80003800200 */
[----:B------:R-:W-:Y:S05]  /*8960*/  @P4 BRA `(.L_x_100) ;  /* 0x0000000000484947 */ /* 0x000fea0003800000 */
        /* <DEDUP_REMOVED lines=13> */
[----:B-1----:R-:W-:-:S05]  /*8a40*/  IADD3 R10, P5, PT, R8, R3, RZ ;  /* 0x00000003080a7210 */ /* 0x002fca0007fbe0ff */
[----:B------:R-:W-:Y:S01]  /*8a50*/  IMAD.X R9, RZ, RZ, R9, P5 ;  /* 0x000000ffff097224 */ /* 0x000fe200028e0609 */
[----:B0-----:R-:W-:-:S04]  /*8a60*/  LEA R8, P5, R10, UR4, 0x2 ;  /* 0x000000040a087c11 */ /* 0x001fc8000f8a10ff */
[----:B------:R-:W-:-:S05]  /*8a70*/  LEA.HI.X R9, R10, UR5, R9, 0x2, P5 ;  /* 0x000000050a097c11 */ /* 0x000fca000a8f1409 */
[----:B------:R0:W-:Y:S04]  /*8a80*/  STG.E desc[UR6][R8.64+0x4800], R5 ;  /* 0x0048000508007986 */ /* 0x0001e8000c101906 */
.L_x_100:
[----:B------:R-:W-:Y:S05]  /*8a90*/  BSYNC.RECONVERGENT B0 ;  /* 0x0000000000007941 */ /* 0x000fea0003800200 */
.L_x_99:
        /* <DEDUP_REMOVED lines=21> */
.L_x_102:
[----:B------:R-:W-:Y:S05]  /*8bf0*/  BSYNC.RECONVERGENT B0 ;  /* 0x0000000000007941 */ /* 0x000fea0003800200 */
.L_x_101:
        /* <DEDUP_REMOVED lines=21> */
.L_x_104:
[----:B------:R-:W-:Y:S05]  /*8d50*/  BSYNC.RECONVERGENT B0 ;  /* 0x0000000000007941 */ /* 0x000fea0003800200 */
.L_x_103:
        /* <DEDUP_REMOVED lines=21> */
.L_x_106:
[----:B------:R-:W-:Y:S05]  /*8eb0*/  BSYNC.RECONVERGENT B0 ;  /* 0x0000000000007941 */ /* 0x000fea0003800200 */
.L_x_105:
        /* <DEDUP_REMOVED lines=21> */
.L_x_108:
[----:B------:R-:W-:Y:S05]  /*9010*/  BSYNC.RECONVERGENT B0 ;  /* 0x0000000000007941 */ /* 0x000fea0003800200 */
.L_x_107:
[----:B------:R-:W-:Y:S01]  /*9020*/  NOP ;  /* 0x0000000000007918 */ /* 0x000fe20000000000 */
[----:B------:R-:W5:Y:S01]  /*9030*/  LDS R4, [R4+0x6600] ;  /* 0x0066000004047984 */ /* 0x000f620000000800 */
[----:B------:R-:W1:Y:S01]  /*9040*/  LDCU UR4, c[0x0][0x3c4] ;  /* 0x00007880ff0477ac */ /* 0x000e620008000800 */
[----:B------:R-:W-:Y:S01]  /*9050*/  BSSY.RECONVERGENT B0, `(.L_x_109) ;  /* 0x0000014000007945 */ /* 0x000fe20003800200 */
[----:B-----5:R-:W-:-:S04]  /*9060*/  ISETP.NE.AND P0, PT, R4, 0x7fffffff, PT ;  /* 0x7fffffff0400780c */ /* 0x020fc80003f05270 */
[----:B------:R-:W-:-:S04]  /*9070*/  SEL R0, R4, 0x80000000, P0 ;  /* 0x8000000004007807 */ /* 0x000fc80000000000 */
[----:B-1----:R-:W-:-:S04]  /*9080*/  SHF.R.U32.HI R0, RZ, UR4, R0 ;  /* 0x00000004ff007c19 */ /* 0x002fc80008011600 */
[----:B------:R-:W-:-:S05]  /*9090*/  LOP3.LUT R0, R0, R7, RZ, 0x30, !PT ;  /* 0x0000000700007212 */ /* 0x000fca00078e30ff */
[----:B------:R-:W-:Y:S02]  /*90a0*/  IMAD R6, R0, 0x8, R29 ;  /* 0x0000000800067824 */ /* 0x000fe400078e021d */
[----:B------:R-:W-:-:S04]  /*90b0*/  VIADD R0, R3, 0x1980 ;  /* 0x0000198003007836 */ /* 0x000fc80000000000 */
[----:B------:R-:W1:Y:S01]  /*90c0*/  LDS.64 R6, [R6+0x6c00] ;  /* 0x006c000006067984 */ /* 0x000e620000000a00 */
[----:B------:R-:W-:Y:S02]  /*90d0*/  ISETP.GE.AND P0, PT, R0, R27, PT ;  /* 0x0000001b0000720c */ /* 0x000fe40003f06270 */
[----:B-1----:R-:W-:-:S05]  /*90e0*/  IADD3 R3, P1, PT, R6, R3, RZ ;  /* 0x0000000306037210 */ /* 0x002fca0007f3e0ff */
[----:B------:R-:W-:-:S06]  /*90f0*/  IMAD.X R0, RZ, RZ, R7, P1 ;  /* 0x000000ffff007224 */ /* 0x000fcc00008e0607 */
[----:B------:R-:W-:Y:S05]  /*9100*/  @P0 BRA `(.L_x_110) ;  /* 0x0000000000200947 */ /* 0x000fea0003800000 */
[----:B------:R-:W1:Y:S01]  /*9110*/  LDCU.64 UR4, c[0x0][0x3a0] ;  /* 0x00007400ff0477ac */ /* 0x000e620008000a00 */
[----:B0-234-:R-:W-:Y:S01]  /*9120*/  IMAD.MOV.U32 R5, RZ, RZ, -0x1 ;  /* 0xffffffffff057424 */ /* 0x01dfe200078e00ff */
[----:B------:R-:W-:-:S04]  /*9130*/  ISETP.GT.AND P0, PT, R4, -0x1, PT ;  /* 0xffffffff0400780c */ /* 0x000fc80003f04270 */
[----:B------:R-:W-:-:S04]  /*9140*/  SEL R5, R5, 0x80000000, P0 ;  /* 0x8000000005057807 */ /* 0x000fc80000000000 */
[----:B------:R-:W-:Y:S02]  /*9150*/  LOP3.LUT R5, R5, R4, RZ, 0x3c, !PT ;  /* 0x0000000405057212 */ /* 0x000fe400078e3cff */
[----:B-1----:R-:W-:-:S04]  /*9160*/  LEA R2, P1, R3, UR4, 0x2 ;  /* 0x0000000403027c11 */ /* 0x002fc8000f8210ff */
[----:B------:R-:W-:-:S05]  /*9170*/  LEA.HI.X R3, R3, UR5, R0, 0x2, P1 ;  /* 0x0000000503037c11 */ /* 0x000fca00088f1400 */
[----:B------:R1:W-:Y:S04]  /*9180*/  STG.E desc[UR6][R2.64+0x6600], R5 ;  /* 0x0066000502007986 */ /* 0x0003e8000c101906 */
.L_x_110:
[----:B------:R-:W-:Y:S05]  /*9190*/  BSYNC.RECONVERGENT B0 ;  /* 0x0000000000007941 */ /* 0x000fea0003800200 */
.L_x_109:
[----:B------:R-:W-:Y:S01]  /*91a0*/  NOP ;  /* 0x0000000000007918 */ /* 0x000fe20000000000 */
[----:B------:R-:W-:Y:S05]  /*91b0*/  EXIT ;  /* 0x000000000000794d */ /* 0x000fea0003800000 */
.L_x_26:
[----:B------:R-:W-:Y:S02]  /*91c0*/  IMAD.MOV.U32 R49, RZ, RZ, R41 ;  /* 0x000000ffff317224 */ /* 0x000fe400078e0029 */
[----:B------:R-:W-:Y:S02]  /*91d0*/  IMAD.MOV.U32 R48, RZ, RZ, 0x1 ;  /* 0x00000001ff307424 */ /* 0x000fe400078e00ff */
[----:B------:R-:W-:Y:S02]  /*91e0*/  IMAD.MOV.U32 R51, RZ, RZ, RZ ;  /* 0x000000ffff337224 */ /* 0x000fe400078e00ff */
[----:B------:R-:W-:-:S07]  /*91f0*/  IMAD.MOV.U32 R46, RZ, RZ, -0x1 ;  /* 0xffffffffff2e7424 */ /* 0x000fce00078e00ff */
[----:B------:R-:W-:Y:S05]  /*9200*/  WARPSYNC.COLLECTIVE R46, `(.L_x_111) ;  /* 0x000000002e087348 */ /* 0x000fea0003c00000 */
[----:B------:R0:W1:Y:S02]  /*9210*/  SHFL.UP P0, R44, R49, R48, R51 ;  /* 0x04000030312c7389 */ /* 0x0000640000000033 */
[----:B01----:R-:W-:Y:S05]  /*9220*/  ENDCOLLECTIVE ;  /* 0x000000000000791b */ /* 0x003fea0003800000 */
.L_x_111:
[----:B------:R-:W-:Y:S02]  /*9230*/  IMAD.MOV.U32 R48, RZ, RZ, 0x2 ;  /* 0x00000002ff307424 */ /* 0x000fe400078e00ff */
[----:B------:R-:W-:-:S04]  /*9240*/  IMAD.MOV.U32 R40, RZ, RZ, R44 ;  /* 0x000000ffff287224 */ /* 0x000fc800078e002c */
[----:B------:R-:W-:-:S04]  /*9250*/  @P0 IMAD.IADD R40, R41, 0x1, R40 ;  /* 0x0000000129280824 */ /* 0x000fc800078e0228 */
[----:B------:R-:W-:-:S07]  /*9260*/  IMAD.MOV.U32 R49, RZ, RZ, R40 ;  /* 0x000000ffff317224 */ /* 0x000fce00078e0028 */
[----:B------:R-:W-:Y:S05]  /*9270*/  WARPSYNC.COLLECTIVE R46, `(.L_x_112) ;  /* 0x000000002e087348 */ /* 0x000fea0003c00000 */
[----:B------:R0:W1:Y:S02]  /*9280*/  SHFL.UP P0, R44, R49, R48, R51 ;  /* 0x04000030312c7389 */ /* 0x0000640000000033 */
[----:B01----:R-:W-:Y:S05]  /*9290*/  ENDCOLLECTIVE ;  /* 0x000000000000791b */ /* 0x003fea0003800000 */
.L_x_112:
[----:B------:R-:W-:Y:S02]  /*92a0*/  IMAD.MOV.U32 R48, RZ, RZ, 0x4 ;  /* 0x00000004ff307424 */ /* 0x000fe400078e00ff */
[----:B------:R-:W-:-:S04]  /*92b0*/  IMAD.MOV.U32 R43, RZ, RZ, R44 ;  /* 0x000000ffff2b7224 */ /* 0x000fc800078e002c */
[----:B------:R-:W-:-:S04]  /*92c0*/  @P0 IMAD.IADD R43, R40, 0x1, R43 ;  /* 0x00000001282b0824 */ /* 0x000fc800078e022b */
[----:B------:R-:W-:-:S07]  /*92d0*/  IMAD.MOV.U32 R49, RZ, RZ, R43 ;  /* 0x000000ffff317224 */ /* 0x000fce00078e002b */
[----:B------:R-:W-:Y:S05]  /*92e0*/  WARPSYNC.COLLECTIVE R46, `(.L_x_113) ;  /* 0x000000002e087348 */ /* 0x000fea0003c00000 */
[----:B------:R0:W1:Y:S02]  /*92f0*/  SHFL.UP P0, R44, R49, R48, R51 ;  /* 0x04000030312c7389 */ /* 0x0000640000000033 */
[----:B01----:R-:W-:Y:S05]  /*9300*/  ENDCOLLECTIVE ;  /* 0x000000000000791b */ /* 0x003fea0003800000 */
.L_x_113:
[----:B------:R-:W-:Y:S02]  /*9310*/  IMAD.MOV.U32 R48, RZ, RZ, 0x8 ;  /* 0x00000008ff307424 */ /* 0x000fe400078e00ff */
[----:B------:R-:W-:-:S04]  /*9320*/  IMAD.MOV.U32 R42, RZ, RZ, R44 ;  /* 0x000000ffff2a7224 */ /* 0x000fc800078e002c */
[----:B------:R-:W-:-:S04]  /*9330*/  @P0 IMAD.IADD R42, R43, 0x1, R42 ;  /* 0x000000012b2a0824 */ /* 0x000fc800078e022a */
[----:B------:R-:W-:-:S07]  /*9340*/  IMAD.MOV.U32 R49, RZ, RZ, R42 ;  /* 0x000000ffff317224 */ /* 0x000fce00078e002a */
[----:B------:R-:W-:Y:S05]  /*9350*/  WARPSYNC.COLLECTIVE R46, `(.L_x_114) ;  /* 0x000000002e087348 */ /* 0x000fea0003c00000 */
[----:B------:R0:W1:Y:S02]  /*9360*/  SHFL.UP P0, R44, R49, R48, R51 ;  /* 0x04000030312c7389 */ /* 0x0000640000000033 */
[----:B01----:R-:W-:Y:S05]  /*9370*/  ENDCOLLECTIVE ;  /* 0x000000000000791b */ /* 0x003fea0003800000 */
.L_x_114:
[----:B------:R-:W-:Y:S02]  /*9380*/  IMAD.MOV.U32 R48, RZ, RZ, 0x10 ;  /* 0x00000010ff307424 */ /* 0x000fe400078e00ff */
[----:B------:R-:W-:-:S04]  /*9390*/  IMAD.MOV.U32 R47, RZ, RZ, R44 ;  /* 0x000000ffff2f7224 */ /* 0x000fc800078e002c */
[----:B------:R-:W-:-:S04]  /*93a0*/  @P0 IMAD.IADD R47, R42, 0x1, R47 ;  /* 0x000000012a2f0824 */ /* 0x000fc800078e022f */
[----:B------:R-:W-:-:S07]  /*93b0*/  IMAD.MOV.U32 R49, RZ, RZ, R47 ;  /* 0x000000ffff317224 */ /* 0x000fce00078e002f */
[----:B------:R-:W-:Y:S05]  /*93c0*/  WARPSYNC.COLLECTIVE R46, `(.L_x_115) ;  /* 0x000000002e087348 */ /* 0x000fea0003c00000 */
[----:B------:R0:W1:Y:S02]  /*93d0*/  SHFL.UP P0, R44, R49, R48, R51 ;  /* 0x04000030312c7389 */ /* 0x0000640000000033 */
[----:B01----:R-:W-:Y:S05]  /*93e0*/  ENDCOLLECTIVE ;  /* 0x000000000000791b */ /* 0x003fea0003800000 */
.L_x_115:
[----:B------:R-:W-:Y:S05]  /*93f0*/  BRA `(.L_x_116) ;  /* 0xffffff9400b87947 */ /* 0x000fea000383ffff */
.L_x_117:
[----:B------:R-:W-:-:S00]  /*9400*/  BRA `(.L_x_117) ;  /* 0xfffffffc00fc7947 */ /* 0x000fc0000383ffff */
[----:B------:R-:W-:-:S00]  /*9410*/  NOP ;  /* 0x0000000000007918 */ /* 0x000fc00000000000 */
        /* <DEDUP_REMOVED lines=14> */
.L_x_2371:


//--------------------- .text._ZN3cub18CUB_300001_SM_10006detail10radix_sort33DeviceRadixSortExclusiveSumKernelINS1_5radix10policy_hubIfNS0_8NullTypeEyE10Policy1000EyEEvPT0_ --------------------------
	.section	.text._ZN3cub18CUB_300001_SM_10006detail10radix_sort33DeviceRadixSortExclusiveSumKernelINS1_5radix10policy_hubIfNS0_8NullTypeEyE10Policy1000EyEEvPT0_,"ax",@progbits
	.align	128
        .global         _ZN3cub18CUB_300001_SM_10006detail10radix_sort33DeviceRadixSortExclusiveSumKernelINS1_5radix10policy_hubIfNS0_8NullTypeEyE10Policy1000EyEEvPT0_
        .type           _ZN3cub18CUB_300001_SM_10006detail10radix_sort33DeviceRadixSortExclusiveSumKernelINS1_5radix10policy_hubIfNS0_8NullTypeEyE10Policy1000EyEEvPT0_,@function
        .size           _ZN3cub18CUB_300001_SM_10006detail10radix_sort33DeviceRadixSortExclusiveSumKernelINS1_5radix10policy_hubIfNS0_8NullTypeEyE10Policy1000EyEEvPT0_,(.L_x_2372 - _ZN3cub18CUB_300001_SM_10006detail10radix_sort33DeviceRadixSortExclusiveSumKernelINS1_5radix10policy_hubIfNS0_8NullTypeEyE10Policy1000EyEEvPT0_)
        .other          _ZN3cub18CUB_300001_SM_10006detail10radix_sort33DeviceRadixSortExclusiveSumKernelINS1_5radix10policy_hubIfNS0_8NullTypeEyE10Policy1000EyEEvPT0_,@"STO_CUDA_ENTRY STV_DEFAULT"
_ZN3cub18CUB_300001_SM_10006detail10radix_sort33DeviceRadixSortExclusiveSumKernelINS1_5radix10policy_hubIfNS0_8NullTypeEyE10Policy1000EyEEvPT0_:
.text._ZN3cub18CUB_300001_SM_10006detail10radix_sort33DeviceRadixSortExclusiveSumKernelINS1_5radix10policy_hubIfNS0_8NullTypeEyE10Policy1000EyEEvPT0_:
[----:B------:R-:W-:Y:S01]  /*0000*/  LDC R1, c[0x0][0x37c] ;  /* 0x0000df00ff017b82 */ /* 0x000fe20000000800 */
[----:B------:R-:W0:Y:S07]  /*0010*/  S2R R18, SR_TID.X ;  /* 0x0000000000127919 */ /* 0x000e2e0000002100 */
[----:B------:R-:W1:Y:S01]  /*0020*/  LDC.64 R16, c[0x0][0x380] ;  /* 0x0000e000ff107b82 */ /* 0x000e620000000a00 */
[----:B------:R-:W2:Y:S01]  /*0030*/  LDCU.64 UR4, c[0x0][0x358] ;  /* 0x00006b00ff0477ac */ /* 0x000ea20008000a00 */
[----:B------:R-:W3:Y:S01]  /*0040*/  S2R R5, SR_CTAID.X ;  /* 0x0000000000057919 */ /* 0x000ee20000002500 */
[----:B0-----:R-:W-:Y:S01]  /*0050*/  ISETP.GT.U32.AND P1, PT, R18, 0xff, PT ;  /* 0x000000ff1200780c */ /* 0x001fe20003f24070 */
[----:B---3--:R-:W-:-:S04]  /*0060*/  IMAD R5, R5, 0x100, R18 ;  /* 0x0000010005057824 */ /* 0x008fc800078e0212 */
[----:B-1----:R-:W-:-:S08]  /*0070*/  IMAD.WIDE R16, R5, 0x8, R16 ;  /* 0x0000000805107825 */ /* 0x002fd000078e0210 */
[----:B--2---:R-:W2:Y:S01]  /*0080*/  @!P1 LDG.E.64 R2, desc[UR4][R16.64] ;  /* 0x0000000410029981 */ /* 0x004ea2000c1e1b00 */
[----:B------:R-:W-:Y:S02]  /*0090*/  MOV R0, 0x400 ;  /* 0x0000040000007802 */ /* 0x000fe40000000f00 */
[C---:B------:R-:W-:Y:S01]  /*00a0*/  ISETP.GT.U32.AND P0, PT, R18.reuse, 0x1f, PT ;  /* 0x0000001f1200780c */ /* 0x040fe20003f04070 */
[----:B------:R-:W0:Y:S02]  /*00b0*/  S2R R5, SR_CgaCtaId ;  /* 0x0000000000057919 */ /* 0x000e240000008800 */
[----:B0-----:R-:W-:Y:S02]  /*00c0*/  LEA R5, R5, R0, 0x18 ;  /* 0x0000000005057211 */ /* 0x001fe400078ec0ff */
[----:B------:R-:W-:-:S05]  /*00d0*/  LEA.HI R0, R18, R18, RZ, 0x1d ;  /* 0x0000001212007211 */ /* 0x000fca00078fe8ff */
[----:B------:R-:W-:-:S05]  /*00e0*/  IMAD R0, R0, 0x8, R5 ;  /* 0x0000000800007824 */ /* 0x000fca00078e0205 */
[----:B--2---:R0:W-:Y:S01]  /*00f0*/  STS.64 [R0+0x10], R2 ;  /* 0x0000100200007388 */ /* 0x0041e20000000a00 */
[----:B------:R-:W-:Y:S06]  /*0100*/  BAR.SYNC.DEFER_BLOCKING 0x0 ;  /* 0x0000000000007b1d */ /* 0x000fec0000010000 */
[----:B------:R-:W-:Y:S05]  /*0110*/  @P0 BRA `(.L_x_118) ;  /* 0x0000000400240947 */ /* 0x000fea0003800000 */
[----:B------:R-:W-:Y:S01]  /*0120*/  IMAD R18, R18, 0x48, R5 ;  /* 0x0000004812127824 */ /* 0x000fe200078e0205 */
[----:B------:R-:W-:-:S04]  /*0130*/  UMOV UR6, 0xffffffff ;  /* 0xffffffff00067882 */ /* 0x000fc80000000000 */
[----:B------:R-:W-:Y:S04]  /*0140*/  LDS.64 R14, [R18+0x10] ;  /* 0x00001000120e7984 */ /* 0x000fe80000000a00 */
[----:B------:R-:W-:Y:S04]  /*0150*/  LDS.64 R12, [R18+0x18] ;  /* 0x00001800120c7984 */ /* 0x000fe80000000a00 */
[----:B------:R-:W1:Y:S04]  /*0160*/  LDS.64 R10, [R18+0x20] ;  /* 0x00002000120a7984 */ /* 0x000e680000000a00 */
[----:B------:R-:W-:Y:S04]  /*0170*/  LDS.64 R8, [R18+0x28] ;  /* 0x0000280012087984 */ /* 0x000fe80000000a00 */
[----:B------:R-:W2:Y:S04]  /*0180*/  LDS.64 R6, [R18+0x30] ;  /* 0x0000300012067984 */ /* 0x000ea80000000a00 */
[----:B------:R-:W-:Y:S04]  /*0190*/  LDS.64 R4, [R18+0x38] ;  /* 0x0000380012047984 */ /* 0x000fe80000000a00 */
[----:B0-----:R-:W0:Y:S04]  /*01a0*/  LDS.64 R2, [R18+0x40] ;  /* 0x0000400012027984 */ /* 0x001e280000000a00 */
[----:B------:R-:W3:Y:S01]  /*01b0*/  LDS.64 R20, [R18+0x48] ;  /* 0x0000480012147984 */ /* 0x000ee20000000a00 */
[----:B-1----:R-:W-:-:S04]  /*01c0*/  IADD3 R19, P3, P4, R10, R12, R14 ;  /* 0x0000000c0a137210 */ /* 0x002fc80007c7e00e */
[----:B------:R-:W-:Y:S02]  /*01d0*/  IADD3.X R23, PT, PT, R11, R13, R15, P3, P4 ;  /* 0x0000000d0b177210 */ /* 0x000fe40001fe840f */
[----:B--2---:R-:W-:-:S04]  /*01e0*/  IADD3 R19, P0, P2, R6, R19, R8 ;  /* 0x0000001306137210 */ /* 0x004fc80007a1e008 */
[----:B------:R-:W-:Y:S02]  /*01f0*/  IADD3.X R23, PT, PT, R7, R23, R9, P0, P2 ;  /* 0x0000001707177210 */ /* 0x000fe400007e4409 */
[----:B0-----:R-:W-:-:S04]  /*0200*/  IADD3 R19, P3, P4, R2, R19, R4 ;  /* 0x0000001302137210 */ /* 0x001fc80007c7e004 */
[----:B---3--:R-:W-:Y:S02]  /*0210*/  IADD3 R20, P0, PT, R20, R19, RZ ;  /* 0x0000001314147210 */ /* 0x008fe40007f1e0ff */
[----:B------:R-:W-:-:S05]  /*0220*/  IADD3.X R19, PT, PT, R3, R23, R5, P3, P4 ;  /* 0x0000001703137210 */ /* 0x000fca0001fe8405 */
[----:B------:R-:W-:Y:S01]  /*0230*/  IMAD.X R19, R21, 0x1, R19, P0 ;  /* 0x0000000115137824 */ /* 0x000fe200000e0613 */
[----:B------:R-:W-:Y:S06]  /*0240*/  BRA.DIV UR6, `(.L_x_119) ;  /* 0x0000000206f07947 */ /* 0x000fec000b800000 */
[----:B------:R-:W0:Y:S04]  /*0250*/  SHFL.UP PT, R27, R20, 0x1, RZ ;  /* 0x04200000141b7989 */ /* 0x000e2800000e00ff */
[----:B------:R-:W1:Y:S01]  /*0260*/  SHFL.UP P0, R25, R19, 0x1, RZ ;  /* 0x0420000013197989 */ /* 0x000e6200000000ff */
[----:B0-----:R-:W-:-:S04]  /*0270*/  IADD3 R22, P2, PT, R27, R20, RZ ;  /* 0x000000141b167210 */ /* 0x001fc80007f5e0ff */
[----:B-1----:R-:W-:Y:S01]  /*0280*/  SEL R27, R22, R27, P0 ;  /* 0x0000001b161b7207 */ /* 0x002fe20000000000 */
[----:B------:R-:W-:-:S04]  /*0290*/  IMAD.X R26, R25, 0x1, R19, P2 ;  /* 0x00000001191a7824 */ /* 0x000fc800010e0613 */
[----:B------:R-:W0:Y:S01]  /*02a0*/  SHFL.UP PT, R28, R27, 0x2, RZ ;  /* 0x044000001b1c7989 */ /* 0x000e2200000e00ff */
[----:B------:R-:W-:-:S05]  /*02b0*/  SEL R26, R26, R25, P0 ;  /* 0x000000191a1a7207 */ /* 0x000fca0000000000 */
[----:B------:R-:W1:Y:S01]  /*02c0*/  SHFL.UP P0, R25, R26, 0x2, RZ ;  /* 0x044000001a197989 */ /* 0x000e6200000000ff */
[----:B0-----:R-:W-:-:S05]  /*02d0*/  IADD3 R21, P2, PT, R28, R27, RZ ;  /* 0x0000001b1c157210 */ /* 0x001fca0007f5e0ff */
[----:B-1----:R-:W-:Y:S01]  /*02e0*/  IMAD.X R22, R25, 0x1, R26, P2 ;  /* 0x0000000119167824 */ /* 0x002fe200010e061a */
[----:B------:R-:W-:-:S04]  /*02f0*/  SEL R28, R21, R28, P0 ;  /* 0x0000001c151c7207 */ /* 0x000fc80000000000 */
[----:B------:R-:W-:Y:S01]  /*0300*/  SEL R29, R22, R25, P0 ;  /* 0x00000019161d7207 */ /* 0x000fe20000000000 */
        /* <DEDUP_REMOVED lines=12> */
[----:B------:R0:W1:Y:S04]  /*03d0*/  SHFL.UP PT, R28, R27, 0x10, RZ ;  /* 0x060000001b1c7989 */ /* 0x00006800000e00ff */
[----:B------:R0:W2:Y:S02]  /*03e0*/  SHFL.UP P0, R25, R26, 0x10, RZ ;  /* 0x060000001a197989 */ /* 0x0000a400000000ff */
.L_x_130:
[----:B-1----:R-:W-:-:S04]  /*03f0*/  IADD3 R21, P2, PT, R28, R27, RZ ;  /* 0x0000001b1c157210 */ /* 0x002fc80007f5e0ff */
[----:B--2---:R-:W-:Y:S01]  /*0400*/  SEL R21, R21, R28, P0 ;  /* 0x0000001c15157207 */ /* 0x004fe20000000000 */
[----:B------:R-:W-:-:S05]  /*0410*/  IMAD.X R22, R25, 0x1, R26, P2 ;  /* 0x0000000119167824 */ /* 0x000fca00010e061a */
[----:B------:R-:W-:Y:S02]  /*0420*/  SEL R22, R22, R25, P0 ;  /* 0x0000001916167207 */ /* 0x000fe40000000000 */
[----:B------:R-:W-:-:S05]  /*0430*/  IADD3 R20, P0, PT, R21, -R20, RZ ;  /* 0x8000001415147210 */ /* 0x000fca0007f1e0ff */
[----:B------:R-:W-:Y:S01]  /*0440*/  IMAD.X R21, R22, 0x1, ~R19, P0 ;  /* 0x0000000116157824 */ /* 0x000fe200000e0e13 */
[----:B------:R-:W-:-:S04]  /*0450*/  IADD3 R14, P0, PT, R14, R20, RZ ;  /* 0x000000140e0e7210 */ /* 0x000fc80007f1e0ff */
[----:B------:R1:W-:Y:S01]  /*0460*/  STS.64 [R18+0x10], R20 ;  /* 0x0000101412007388 */ /* 0x0003e20000000a00 */
[----:B------:R-:W-:Y:S01]  /*0470*/  IMAD.X R15, R15, 0x1, R21, P0 ;  /* 0x000000010f0f7824 */ /* 0x000fe200000e0615 */
        /* <DEDUP_REMOVED lines=17> */
[----:B------:R-:W-:-:S05]  /*0590*/  IMAD.X R3, R3, 0x1, R5, P0 ;  /* 0x0000000103037824 */ /* 0x000fca00000e0605 */
[----:B------:R1:W-:Y:S03]  /*05a0*/  STS.64 [R18+0x48], R2 ;  /* 0x0000480212007388 */ /* 0x0003e60000000a00 */
.L_x_118:
[----:B------:R-:W-:Y:S05]  /*05b0*/  WARPSYNC.ALL ;  /* 0x0000000000007948 */ /* 0x000fea0003800000 */
[----:B------:R-:W-:Y:S06]  /*05c0*/  BAR.SYNC.DEFER_BLOCKING 0x0 ;  /* 0x0000000000007b1d */ /* 0x000fec0000010000 */
[----:B------:R-:W-:Y:S05]  /*05d0*/  @P1 EXIT ;  /* 0x000000000000194d */ /* 0x000fea0003800000 */
[----:B01----:R-:W0:Y:S04]  /*05e0*/  LDS.64 R2, [R0+0x10] ;  /* 0x0000100000027984 */ /* 0x003e280000000a00 */
[----:B0-----:R-:W-:Y:S01]  /*05f0*/  STG.E.64 desc[UR4][R16.64], R2 ;  /* 0x0000000210007986 */ /* 0x001fe2000c101b04 */
[----:B------:R-:W-:Y:S05]  /*0600*/  EXIT ;  /* 0x000000000000794d */ /* 0x000fea0003800000 */
.L_x_119:
[----:B------:R-:W-:Y:S02]  /*0610*/  IMAD.MOV.U32 R24, RZ, RZ, R20 ;  /* 0x000000ffff187224 */ /* 0x000fe400078e0014 */
[----:B------:R-:W-:Y:S02]  /*0620*/  IMAD.MOV.U32 R23, RZ, RZ, 0x1 ;  /* 0x00000001ff177424 */ /* 0x000fe400078e00ff */
[----:B------:R-:W-:Y:S02]  /*0630*/  IMAD.MOV.U32 R22, RZ, RZ, RZ ;  /* 0x000000ffff167224 */ /* 0x000fe400078e00ff */
[----:B------:R-:W-:-:S07]  /*0640*/  IMAD.MOV.U32 R21, RZ, RZ, -0x1 ;  /* 0xffffffffff157424 */ /* 0x000fce00078e00ff */
[----:B------:R-:W-:Y:S05]  /*0650*/  WARPSYNC.COLLECTIVE R21, `(.L_x_120) ;  /* 0x0000000015087348 */ /* 0x000fea0003c00000 */
[----:B------:R0:W1:Y:S02]  /*0660*/  SHFL.UP P0, R25, R24, R23, R22 ;  /* 0x0400001718197389 */ /* 0x0000640000000016 */
[----:B01----:R-:W-:Y:S05]  /*0670*/  ENDCOLLECTIVE ;  /* 0x000000000000791b */ /* 0x003fea0003800000 */
.L_x_120:
[----:B------:R-:W-:Y:S02]  /*0680*/  IMAD.MOV.U32 R24, RZ, RZ, R19 ;  /* 0x000000ffff187224 */ /* 0x000fe400078e0013 */
[----:B------:R-:W-:-:S07]  /*0690*/  IMAD.MOV.U32 R27, RZ, RZ, R25 ;  /* 0x000000ffff1b7224 */ /* 0x000fce00078e0019 */
[----:B------:R-:W-:Y:S05]  /*06a0*/  WARPSYNC.COLLECTIVE R21, `(.L_x_121) ;  /* 0x0000000015087348 */ /* 0x000fea0003c00000 */
[----:B------:R0:W1:Y:S02]  /*06b0*/  SHFL.UP P0, R25, R24, R23, R22 ;  /* 0x0400001718197389 */ /* 0x0000640000000016 */
[----:B01----:R-:W-:Y:S05]  /*06c0*/  ENDCOLLECTIVE ;  /* 0x000000000000791b */ /* 0x003fea0003800000 */
.L_x_121:
[----:B------:R-:W-:Y:S01]  /*06d0*/  IADD3 R26, P2, PT, R27, R20, RZ ;  /* 0x000000141b1a7210 */ /* 0x000fe20007f5e0ff */
[----:B------:R-:W-:-:S03]  /*06e0*/  IMAD.MOV.U32 R23, RZ, RZ, 0x2 ;  /* 0x00000002ff177424 */ /* 0x000fc600078e00ff */
[----:B------:R-:W-:Y:S01]  /*06f0*/  SEL R27, R26, R27, P0 ;  /* 0x0000001b1a1b7207 */ /* 0x000fe20000000000 */
[----:B------:R-:W-:-:S04]  /*0700*/  IMAD.X R26, R25, 0x1, R19, P2 ;  /* 0x00000001191a7824 */ /* 0x000fc800010e0613 */
[----:B------:R-:W-:Y:S01]  /*0710*/  IMAD.MOV.U32 R24, RZ, RZ, R27 ;  /* 0x000000ffff187224 */ /* 0x000fe200078e001b */
[----:B------:R-:W-:-:S07]  /*0720*/  SEL R26, R26, R25, P0 ;  /* 0x000000191a1a7207 */ /* 0x000fce0000000000 */
[----:B------:R-:W-:Y:S05]  /*0730*/  WARPSYNC.COLLECTIVE R21, `(.L_x_122) ;  /* 0x0000000015087348 */ /* 0x000fea0003c00000 */
[----:B------:R0:W1:Y:S02]  /*0740*/  SHFL.UP P0, R25, R24, R23, R22 ;  /* 0x0400001718197389 */ /* 0x0000640000000016 */
[----:B01----:R-:W-:Y:S05]  /*0750*/  ENDCOLLECTIVE ;  /* 0x000000000000791b */ /* 0x003fea0003800000 */
.L_x_122:
[----:B------:R-:W-:Y:S02]  /*0760*/  IMAD.MOV.U32 R24, RZ, RZ, R26 ;  /* 0x000000ffff187224 */ /* 0x000fe400078e001a */
[----:B------:R-:W-:-:S07]  /*0770*/  IMAD.MOV.U32 R28, RZ, RZ, R25 ;  /* 0x000000ffff1c7224 */ /* 0x000fce00078e0019 */
[----:B------:R-:W-:Y:S05]  /*0780*/  WARPSYNC.COLLECTIVE R21, `(.L_x_123) ;  /* 0x0000000015087348 */ /* 0x000fea0003c00000 */
[----:B------:R0:W1:Y:S02]  /*0790*/  SHFL.UP P0, R25, R24, R23, R22 ;  /* 0x0400001718197389 */ /* 0x0000640000000016 */
[----:B01----:R-:W-:Y:S05]  /*07a0*/  ENDCOLLECTIVE ;  /* 0x000000000000791b */ /* 0x003fea0003800000 */
.L_x_123:
        /* <DEDUP_REMOVED lines=9> */
.L_x_124:
[----:B------:R-:W-:Y:S02]  /*0840*/  IMAD.MOV.U32 R24, RZ, RZ, R29 ;  /* 0x000000ffff187224 */ /* 0x000fe400078e001d */
[----:B------:R-:W-:-:S07]  /*0850*/  IMAD.MOV.U32 R27, RZ, RZ, R25 ;  /* 0x000000ffff1b7224 */ /* 0x000fce00078e0019 */
[----:B------:R-:W-:Y:S05]  /*0860*/  WARPSYNC.COLLECTIVE R21, `(.L_x_125) ;  /* 0x0000000015087348 */ /* 0x000fea0003c00000 */
[----:B------:R0:W1:Y:S02]  /*0870*/  SHFL.UP P0, R25, R24, R23, R22 ;  /* 0x0400001718197389 */ /* 0x0000640000000016 */
[----:B01----:R-:W-:Y:S05]  /*0880*/  ENDCOLLECTIVE ;  /* 0x000000000000791b */ /* 0x003fea0003800000 */
.L_x_125:
        /* <DEDUP_REMOVED lines=9> */
.L_x_126:
[----:B------:R-:W-:Y:S02]  /*0920*/  IMAD.MOV.U32 R24, RZ, RZ, R29 ;  /* 0x000000ffff187224 */ /* 0x000fe400078e001d */
[----:B------:R-:W-:-:S07]  /*0930*/  IMAD.MOV.U32 R27, RZ, RZ, R25 ;  /* 0x000000ffff1b7224 */ /* 0x000fce00078e0019 */
[----:B------:R-:W-:Y:S05]  /*0940*/  WARPSYNC.COLLECTIVE R21, `(.L_x_127) ;  /* 0x0000000015087348 */ /* 0x000fea0003c00000 */
[----:B------:R0:W1:Y:S02]  /*0950*/  SHFL.UP P0, R25, R24, R23, R22 ;  /* 0x0400001718197389 */ /* 0x0000640000000016 */
[----:B01----:R-:W-:Y:S05]  /*0960*/  ENDCOLLECTIVE ;  /* 0x000000000000791b */ /* 0x003fea0003800000 */
.L_x_127:
        /* <DEDUP_REMOVED lines=9> */
.L_x_128:
[----:B------:R-:W-:Y:S02]  /*0a00*/  IMAD.MOV.U32 R24, RZ, RZ, R26 ;  /* 0x000000ffff187224 */ /* 0x000fe400078e001a */
[----:B------:R-:W-:-:S07]  /*0a10*/  IMAD.MOV.U32 R28, RZ, RZ, R25 ;  /* 0x000000ffff1c7224 */ /* 0x000fce00078e0019 */
[----:B------:R-:W-:Y:S05]  /*0a20*/  WARPSYNC.COLLECTIVE R21, `(.L_x_129) ;  /* 0x0000000015087348 */ /* 0x000fea0003c00000 */
[----:B------:R0:W1:Y:S02]  /*0a30*/  SHFL.UP P0, R25, R24, R23, R22 ;  /* 0x0400001718197389 */ /* 0x0000640000000016 */
[----:B01----:R-:W-:Y:S05]  /*0a40*/  ENDCOLLECTIVE ;  /* 0x000000000000791b */ /* 0x003fea0003800000 */
.L_x_129:
[----:B------:R-:W-:Y:S05]  /*0a50*/  BRA `(.L_x_130) ;  /* 0xfffffff800647947 */ /* 0x000fea000383ffff */
.L_x_131:
        /* <DEDUP_REMOVED lines=10> */
.L_x_2372:


//--------------------- .text._ZN3cub18CUB_300001_SM_10006detail10radix_sort30DeviceRadixSortHistogramKernelINS1_5radix10policy_hubIfNS0_8NullTypeEyE10Policy1000ELNS0_9SortOrderE0EfyNS1_21identity_decomposer_tEEEvPT2_PKT1_SB_iiT3_ --------------------------
	.section	.text._ZN3cub18CUB_300001_SM_10006detail10radix_sort30DeviceRadixSortHistogramKernelINS1_5radix10policy_hubIfNS0_8NullTypeEyE10Policy1000ELNS0_9SortOrderE0EfyNS1_21identity_decomposer_tEEEvPT2_PKT1_SB_iiT3_,"ax",@progbits
	.align	128
        .global         _ZN3cub18CUB_300001_SM_10006detail10radix_sort30DeviceRadixSortHistogramKernelINS1_5radix10policy_hubIfNS0_8NullTypeEyE10Policy1000ELNS0_9SortOrderE0EfyNS1_21identity_decomposer_tEEEvPT2_PKT1_SB_iiT3_
        .type           _ZN3cub18CUB_300001_SM_10006detail10radix_sort30DeviceRadixSortHistogramKernelINS1_5radix10policy_hubIfNS0_8NullTypeEyE10Policy1000ELNS0_9SortOrderE0EfyNS1_21identity_decomposer_tEEEvPT2_PKT1_SB_iiT3_,@function
        .size           _ZN3cub18CUB_300001_SM_10006detail10radix_sort30DeviceRadixSortHistogramKernelINS1_5radix10policy_hubIfNS0_8NullTypeEyE10Policy1000ELNS0_9SortOrderE0EfyNS1_21identity_decomposer_tEEEvPT2_PKT1_SB_iiT3_,(.L_x_2373 - _ZN3cub18CUB_300001_SM_10006detail10radix_sort30DeviceRadixSortHistogramKernelINS1_5radix10policy_hubIfNS0_8NullTypeEyE10Policy1000ELNS0_9SortOrderE0EfyNS1_21identity_decomposer_tEEEvPT2_PKT1_SB_iiT3_)
        .other          _ZN3cub18CUB_300001_SM_10006detail10radix_sort30DeviceRadixSortHistogramKernelINS1_5radix10policy_hubIfNS0_8NullTypeEyE10Policy1000ELNS0_9SortOrderE0EfyNS1_21identity_decomposer_tEEEvPT2_PKT1_SB_iiT3_,@"STO_CUDA_ENTRY STV_DEFAULT"
_ZN3cub18CUB_300001_SM_10006detail10radix_sort30DeviceRadixSortHistogramKernelINS1_5radix10policy_hubIfNS0_8NullTypeEyE10Policy1000ELNS0_9SortOrderE0EfyNS1_21identity_decomposer_tEEEvPT2_PKT1_SB_iiT3_:
.text._ZN3cub18CUB_300001_SM_10006detail10radix_sort30DeviceRadixSortHistogramKernelINS1_5radix10policy_hubIfNS0_8NullTypeEyE10Policy1000ELNS0_9SortOrderE0EfyNS1_21identity_decomposer_tEEEvPT2_PKT1_SB_iiT3_:
[----:B------:R-:W-:Y:S01]  /*0000*/  LDC R1, c[0x0][0x37c] ;  /* 0x0000df00ff017b82 */ /* 0x000fe20000000800 */
[----:B------:R-:W0:Y:S02]  /*0010*/  LDCU.64 UR6, c[0x0][0x390] ;  /* 0x00007200ff0677ac */ /* 0x000e240008000a00 */
[----:B0-----:R-:W-:-:S04]  /*0020*/  ISETP.NE.U32.AND P0, PT, RZ, UR6, PT ;  /* 0x00000006ff007c0c */ /* 0x001fc8000bf05070 */
[----:B------:R-:W-:-:S13]  /*0030*/  ISETP.NE.AND.EX P0, PT, RZ, UR7, PT, P0 ;  /* 0x00000007ff007c0c */ /* 0x000fda000bf05300 */
[----:B------:R-:W-:Y:S05]  /*0040*/  @!P0 EXIT ;  /* 0x000000000000894d */ /* 0x000fea0003800000 */
[----:B------:R-:W-:Y:S01]  /*0050*/  UIADD3 UR11, UP0, UPT, UR6, -0x1, URZ ;  /* 0xffffffff060b7890 */ /* 0x000fe2000ff1e0ff */
[----:B------:R-:W0:Y:S01]  /*0060*/  S2R R0, SR_TID.X ;  /* 0x0000000000007919 */ /* 0x000e220000002100 */
[----:B------:R-:W1:Y:S01]  /*0070*/  LDCU.64 UR4, c[0x0][0x398] ;  /* 0x00007300ff0477ac */ /* 0x000e620008000a00 */
[----:B------:R-:W2:Y:S01]  /*0080*/  S2UR UR8, SR_CTAID.X ;  /* 0x00000000000879c3 */ /* 0x000ea20000002500 */
[----:B------:R-:W-:Y:S01]  /*0090*/  UIADD3.X UR12, UPT, UPT, UR7, -0x1, URZ, UP0, !UPT ;  /* 0xffffffff070c7890 */ /* 0x000fe200087fe4ff */
[----:B------:R-:W3:Y:S03]  /*00a0*/  LDCU.64 UR20, c[0x0][0x358] ;  /* 0x00006b00ff1477ac */ /* 0x000ee60008000a00 */
[----:B------:R-:W-:Y:S01]  /*00b0*/  USHF.R.U64 UR11, UR11, 0x1e, UR12 ;  /* 0x0000001e0b0b7899 */ /* 0x000fe2000800120c */
[----:B------:R-:W4:Y:S03]  /*00c0*/  LDCU UR28, c[0x0][0x370] ;  /* 0x00006e00ff1c77ac */ /* 0x000f260008000800 */
[----:B------:R-:W-:-:S02]  /*00d0*/  UIADD3 UR11, UP0, UPT, UR11, 0x1, URZ ;  /* 0x000000010b0b7890 */ /* 0x000fc4000ff1e0ff */
[----:B-1----:R-:W-:Y:S02]  /*00e0*/  UIADD3 UR4, UPT, UPT, UR5, 0x7, -UR4 ;  /* 0x0000000705047890 */ /* 0x002fe4000fffe804 */
[----:B------:R-:W-:Y:S02]  /*00f0*/  ULEA.HI.X UR12, UR12, URZ, URZ, 0x2, UP0 ;  /* 0x000000ff0c0c7291 */ /* 0x000fe400080f14ff */
[----:B------:R-:W-:Y:S02]  /*0100*/  UISETP.LT.U32.AND UP0, UPT, UR11, UR6, UPT ;  /* 0x000000060b00728c */ /* 0x000fe4000bf01070 */
[----:B------:R-:W-:Y:S02]  /*0110*/  USHF.R.S32.HI UR5, URZ, 0x1f, UR4 ;  /* 0x0000001fff057899 */ /* 0x000fe40008011404 */
[----:B------:R-:W-:Y:S02]  /*0120*/  UISETP.LT.U32.AND.EX UP0, UPT, UR12, UR7, UPT, UP0 ;  /* 0x000000070c00728c */ /* 0x000fe4000bf01100 */
[----:B------:R-:W-:-:S02]  /*0130*/  ULEA.HI UR5, UR5, UR4, URZ, 0x3 ;  /* 0x0000000405057291 */ /* 0x000fc4000f8f18ff */
[----:B------:R-:W-:Y:S01]  /*0140*/  USEL UR11, UR11, UR6, UP0 ;  /* 0x000000060b0b7287 */ /* 0x000fe20008000000 */
[----:B0-----:R-:W-:Y:S01]  /*0150*/  VIADD R20, R0, 0x780 ;  /* 0x0000078000147836 */ /* 0x001fe20000000000 */
[----:B------:R-:W-:Y:S02]  /*0160*/  USEL UR12, UR12, UR7, UP0 ;  /* 0x000000070c0c7287 */ /* 0x000fe40008000000 */
[----:B------:R-:W-:Y:S02]  /*0170*/  UISETP.GE.AND UP0, UPT, UR4, 0x8, UPT ;  /* 0x000000080400788c */ /* 0x000fe4000bf06270 */
[----:B------:R-:W-:Y:S02]  /*0180*/  USHF.R.S32.HI UR5, URZ, 0x3, UR5 ;  /* 0x00000003ff057899 */ /* 0x000fe40008011405 */
[----:B--2---:R-:W-:Y:S02]  /*0190*/  USHF.L.U32 UR8, UR8, 0xb, URZ ;  /* 0x0000000b08087899 */ /* 0x004fe400080006ff */
[----:B------:R-:W-:Y:S01]  /*01a0*/  PLOP3.LUT P0, PT, PT, PT, UP0, 0x80, 0x8 ;  /* 0x000000000008781c */ /* 0x000fe20003f0f008 */
[----:B------:R-:W-:-:S02]  /*01b0*/  UIADD3 UR22, UPT, UPT, UR5, -0x1, URZ ;  /* 0xffffffff05167890 */ /* 0x000fc4000fffe0ff */
[----:B------:R-:W-:Y:S01]  /*01c0*/  ULOP3.LUT UR23, UR5, 0xf, URZ, 0xc0, !UPT ;  /* 0x0000000f05177892 */ /* 0x000fe2000f8ec0ff */
[----:B------:R-:W-:Y:S01]  /*01d0*/  ISETP.GT.U32.OR P0, PT, R0, 0xff, !P0 ;  /* 0x000000ff0000780c */ /* 0x000fe20004704470 */
[----:B------:R-:W-:Y:S02]  /*01e0*/  ULOP3.LUT UR24, UR5, 0x7, URZ, 0xc0, !UPT ;  /* 0x0000000705187892 */ /* 0x000fe4000f8ec0ff */
[----:B------:R-:W-:Y:S01]  /*01f0*/  ULOP3.LUT UR25, UR5, 0x3, URZ, 0xc0, !UPT ;  /* 0x0000000305197892 */ /* 0x000fe2000f8ec0ff */
[----:B------:R-:W-:Y:S01]  /*0200*/  P2R R21, PR, RZ, 0x1 ;  /* 0x00000001ff157803 */ /* 0x000fe20000000000 */
[----:B------:R-:W-:Y:S02]  /*0210*/  ULOP3.LUT UR26, UR5, 0xffffff0, URZ, 0xc0, !UPT ;  /* 0x0ffffff0051a7892 */ /* 0x000fe4000f8ec0ff */
[----:B------:R-:W-:Y:S02]  /*0220*/  ULOP3.LUT UR27, UR5, 0xffffff8, URZ, 0xc0, !UPT ;  /* 0x0ffffff8051b7892 */ /* 0x000fe4000f8ec0ff */
[----:B------:R-:W-:Y:S01]  /*0230*/  ULOP3.LUT UR9, UR5, 0x1, URZ, 0xc0, !UPT ;  /* 0x0000000105097892 */ /* 0x000fe2000f8ec0ff */
[----:B------:R-:W-:Y:S01]  /*0240*/  UMOV UR6, URZ ;  /* 0x000000ff00067c82 */ /* 0x000fe20008000000 */
[----:B---34-:R-:W-:-:S10]  /*0250*/  UMOV UR7, URZ ;  /* 0x000000ff00077c82 */ /* 0x018fd40008000000 */
.L_x_215:
[----:B------:R-:W-:Y:S01]  /*0260*/  ISETP.NE.AND P0, PT, R21, RZ, PT ;  /* 0x000000ff1500720c */ /* 0x000fe20003f05270 */
[----:B------:R-:W-:-:S12]  /*0270*/  BSSY.RECONVERGENT B0, `(.L_x_132) ;  /* 0x0000080000007945 */ /* 0x000fd80003800200 */
[----:B012345:R-:W-:Y:S05]  /*0280*/  @P0 BRA `(.L_x_133) ;  /* 0x0000000400f80947 */ /* 0x03ffea0003800000 */
[----:B------:R-:W0:Y:S01]  /*0290*/  S2UR UR5, SR_CgaCtaId ;  /* 0x00000000000579c3 */ /* 0x000e220000008800 */
[----:B------:R-:W-:Y:S01]  /*02a0*/  IMAD.U32 R2, RZ, RZ, UR22 ;  /* 0x00000016ff027e24 */ /* 0x000fe2000f8e00ff */
[----:B------:R-:W-:-:S04]  /*02b0*/  UMOV UR4, 0x400 ;  /* 0x0000040000047882 */ /* 0x000fc80000000000 */
[----:B------:R-:W-:Y:S01]  /*02c0*/  ISETP.GE.U32.AND P1, PT, R2, 0xf, PT ;  /* 0x0000000f0200780c */ /* 0x000fe20003f26070 */
[----:B------:R-:W-:Y:S01]  /*02d0*/  IMAD.MOV.U32 R2, RZ, RZ, RZ ;  /* 0x000000ffff027224 */ /* 0x000fe200078e00ff */
[----:B0-----:R-:W-:-:S06]  /*02e0*/  ULEA UR4, UR5, UR4, 0x18 ;  /* 0x0000000405047291 */ /* 0x001fcc000f8ec0ff */
[----:B------:R-:W-:-:S05]  /*02f0*/  LEA R5, R0, UR4, 0x2 ;  /* 0x0000000400057c11 */ /* 0x000fca000f8e10ff */
[----:B------:R-:W-:Y:S05]  /*0300*/  @!P1 BRA `(.L_x_134) ;  /* 0x00000000005c9947 */ /* 0x000fea0003800000 */
[----:B------:R-:W-:Y:S01]  /*0310*/  VIADD R2, R5, 0x2000 ;  /* 0x0000200005027836 */ /* 0x000fe20000000000 */
[----:B------:R-:W-:-:S12]  /*0320*/  UIADD3 UR4, UPT, UPT, -UR26, URZ, URZ ;  /* 0x000000ff1a047290 */ /* 0x000fd8000fffe1ff */
.L_x_135:
[----:B------:R-:W-:Y:S01]  /*0330*/  UIADD3 UR4, UPT, UPT, UR4, 0x10, URZ ;  /* 0x0000001004047890 */ /* 0x000fe2000fffe0ff */
[----:B------:R-:W-:Y:S03]  /*0340*/  STS [R2+-0x2000], RZ ;  /* 0xffe000ff02007388 */ /* 0x000fe60000000800 */
[----:B------:R-:W-:Y:S01]  /*0350*/  UISETP.NE.AND UP0, UPT, UR4, URZ, UPT ;  /* 0x000000ff0400728c */ /* 0x000fe2000bf05270 */
        /* <DEDUP_REMOVED lines=16> */
[----:B------:R-:W-:Y:S06]  /*0460*/  BRA.U UP0, `(.L_x_135) ;  /* 0xfffffffd00b07547 */ /* 0x000fec000b83ffff */
[----:B------:R-:W-:-:S07]  /*0470*/  IMAD.U32 R2, RZ, RZ, UR26 ;  /* 0x0000001aff027e24 */ /* 0x000fce000f8e00ff */
.L_x_134:
[----:B------:R-:W-:Y:S01]  /*0480*/  ISETP.NE.AND P0, PT, RZ, UR23, PT ;  /* 0x00000017ff007c0c */ /* 0x000fe2000bf05270 */
[----:B------:R-:W-:Y:S02]  /*0490*/  IMAD.U32 R6, RZ, RZ, UR24 ;  /* 0x00000018ff067e24 */ /* 0x000fe4000f8e00ff */
[----:B------:R-:W-:Y:S02]  /*04a0*/  IMAD.U32 R3, RZ, RZ, UR23 ;  /* 0x00000017ff037e24 */ /* 0x000fe4000f8e00ff */
[----:B------:R-:W-:Y:S02]  /*04b0*/  VIADD R6, R6, 0xffffffff ;  /* 0xffffffff06067836 */ /* 0x000fe40000000000 */
[----:B------:R-:W-:-:S06]  /*04c0*/  VIADD R3, R3, 0xffffffff ;  /* 0xffffffff03037836 */ /* 0x000fcc0000000000 */
[----:B------:R-:W-:Y:S05]  /*04d0*/  @!P0 BRA `(.L_x_136) ;  /* 0x00000000007c8947 */ /* 0x000fea0003800000 */
[----:B------:R-:W-:Y:S01]  /*04e0*/  ISETP.GE.U32.AND P2, PT, R3, 0x7, PT ;  /* 0x000000070300780c */ /* 0x000fe20003f46070 */
[----:B------:R-:W-:-:S12]  /*04f0*/  UISETP.NE.AND UP0, UPT, UR24, URZ, UPT ;  /* 0x000000ff1800728c */ /* 0x000fd8000bf05270 */
[----:B------:R-:W-:Y:S05]  /*0500*/  @!P2 BRA `(.L_x_137) ;  /* 0x000000000028a947 */ /* 0x000fea0003800000 */
        /* <DEDUP_REMOVED lines=10> */
.L_x_137:
[----:B------:R-:W-:Y:S05]  /*05b0*/  BRA.U !UP0, `(.L_x_136) ;  /* 0x0000000108447547 */ /* 0x000fea000b800000 */
[----:B------:R-:W-:Y:S01]  /*05c0*/  ISETP.GE.U32.AND P2, PT, R6, 0x3, PT ;  /* 0x000000030600780c */ /* 0x000fe20003f46070 */
[----:B------:R-:W-:-:S12]  /*05d0*/  UISETP.NE.AND UP0, UPT, UR25, URZ, UPT ;  /* 0x000000ff1900728c */ /* 0x000fd8000bf05270 */
[C---:B0-----:R-:W-:Y:S02]  /*05e0*/  @P2 IMAD R4, R2.reuse, 0x400, R5 ;  /* 0x0000040002042824 */ /* 0x041fe400078e0205 */
[----:B------:R-:W-:-:S03]  /*05f0*/  @P2 VIADD R2, R2, 0x4 ;  /* 0x0000000402022836 */ /* 0x000fc60000000000 */
[----:B------:R1:W-:Y:S04]  /*0600*/  @P2 STS [R4], RZ ;  /* 0x000000ff04002388 */ /* 0x0003e80000000800 */
[----:B------:R1:W-:Y:S04]  /*0610*/  @P2 STS [R4+0x400], RZ ;  /* 0x000400ff04002388 */ /* 0x0003e80000000800 */
[----:B------:R1:W-:Y:S04]  /*0620*/  @P2 STS [R4+0x800], RZ ;  /* 0x000800ff04002388 */ /* 0x0003e80000000800 */
[----:B------:R1:W-:Y:S01]  /*0630*/  @P2 STS [R4+0xc00], RZ ;  /* 0x000c00ff04002388 */ /* 0x0003e20000000800 */
[----:B------:R-:W-:Y:S05]  /*0640*/  BRA.U !UP0, `(.L_x_136) ;  /* 0x0000000108207547 */ /* 0x000fea000b800000 */
[----:B------:R-:W-:Y:S01]  /*0650*/  IMAD R2, R2, 0x400, R5 ;  /* 0x0000040002027824 */ /* 0x000fe200078e0205 */
[----:B------:R-:W-:-:S04]  /*0660*/  UISETP.NE.AND UP0, UPT, UR25, 0x1, UPT ;  /* 0x000000011900788c */ /* 0x000fc8000bf05270 */
[----:B------:R2:W-:Y:S05]  /*0670*/  STS [R2], RZ ;  /* 0x000000ff02007388 */ /* 0x0005ea0000000800 */
[----:B------:R-:W-:Y:S05]  /*0680*/  BRA.U !UP0, `(.L_x_136) ;  /* 0x0000000108107547 */ /* 0x000fea000b800000 */
[----:B------:R-:W-:Y:S01]  /*0690*/  UISETP.NE.AND UP0, UPT, UR25, 0x2, UPT ;  /* 0x000000021900788c */ /* 0x000fe2000bf05270 */
[----:B------:R3:W-:Y:S05]  /*06a0*/  STS [R2+0x400], RZ ;  /* 0x000400ff02007388 */ /* 0x0007ea0000000800 */
[----:B------:R-:W-:-:S13]  /*06b0*/  PLOP3.LUT P2, PT, PT, PT, UP0, 0x80, 0x8 ;  /* 0x000000000008781c */ /* 0x000fda0003f4f008 */
[----:B------:R3:W-:Y:S02]  /*06c0*/  @P2 STS [R2+0x800], RZ ;  /* 0x000800ff02002388 */ /* 0x0007e40000000800 */
.L_x_136:
[----:B------:R-:W-:-:S13]  /*06d0*/  ISETP.GT.U32.AND P2, PT, R0, 0x7f, PT ;  /* 0x0000007f0000780c */ /* 0x000fda0003f44070 */
[----:B------:R-:W-:Y:S05]  /*06e0*/  @P2 BRA `(.L_x_133) ;  /* 0x0000000000e02947 */ /* 0x000fea0003800000 */
[----:B--23--:R-:W-:Y:S01]  /*06f0*/  IMAD.MOV.U32 R2, RZ, RZ, RZ ;  /* 0x000000ffff027224 */ /* 0x00cfe200078e00ff */
[----:B------:R-:W-:Y:S06]  /*0700*/  @!P1 BRA `(.L_x_138) ;  /* 0x0000000000589947 */ /* 0x000fec0003800000 */
[----:B------:R-:W-:-:S07]  /*0710*/  IMAD.MOV.U32 R2, RZ, RZ, RZ ;  /* 0x000000ffff027224 */ /* 0x000fce00078e00ff */
.L_x_139:
[C---:B012---:R-:W-:Y:S02]  /*0720*/  IMAD R4, R2.reuse, 0x400, R5 ;  /* 0x0000040002047824 */ /* 0x047fe400078e0205 */
[----:B------:R-:W-:-:S03]  /*0730*/  VIADD R2, R2, 0x10 ;  /* 0x0000001002027836 */ /* 0x000fc60000000000 */
[----:B------:R2:W-:Y:S02]  /*0740*/  STS [R4+0x200], RZ ;  /* 0x000200ff04007388 */ /* 0x0005e40000000800 */
[----:B------:R-:W-:Y:S02]  /*0750*/  ISETP.NE.AND P1, PT, R2, UR26, PT ;  /* 0x0000001a02007c0c */ /* 0x000fe4000bf25270 */
[----:B------:R2:W-:Y:S04]  /*0760*/  STS [R4+0x600], RZ ;  /* 0x000600ff04007388 */ /* 0x0005e80000000800 */
        /* <DEDUP_REMOVED lines=13> */
[----:B------:R2:W-:Y:S01]  /*0840*/  STS [R4+0x3e00], RZ ;  /* 0x003e00ff04007388 */ /* 0x0005e20000000800 */
[----:B------:R-:W-:Y:S05]  /*0850*/  @P1 BRA `(.L_x_139) ;  /* 0xfffffffc00b01947 */ /* 0x000fea000383ffff */
[----:B------:R-:W-:-:S07]  /*0860*/  IMAD.U32 R2, RZ, RZ, UR26 ;  /* 0x0000001aff027e24 */ /* 0x000fce000f8e00ff */
.L_x_138:
[----:B------:R-:W-:Y:S05]  /*0870*/  @!P0 BRA `(.L_x_133) ;  /* 0x00000000007c8947 */ /* 0x000fea0003800000 */
[----:B------:R-:W-:Y:S01]  /*0880*/  ISETP.GE.U32.AND P0, PT, R3, 0x7, PT ;  /* 0x000000070300780c */ /* 0x000fe20003f06070 */
[----:B------:R-:W-:-:S12]  /*0890*/  UISETP.NE.AND UP0, UPT, UR24, URZ, UPT ;  /* 0x000000ff1800728c */ /* 0x000fd8000bf05270 */
[----:B------:R-:W-:Y:S05]  /*08a0*/  @!P0 BRA `(.L_x_140) ;  /* 0x0000000000288947 */ /* 0x000fea0003800000 */
[C---:B------:R-:W-:Y:S02]  /*08b0*/  IMAD R3, R2.reuse, 0x400, R5 ;  /* 0x0000040002037824 */ /* 0x040fe400078e0205 */
[----:B------:R-:W-:-:S03]  /*08c0*/  VIADD R2, R2, 0x8 ;  /* 0x0000000802027836 */ /* 0x000fc60000000000 */
[----:B------:R3:W-:Y:S04]  /*08d0*/  STS [R3+0x200], RZ ;  /* 0x000200ff03007388 */ /* 0x0007e80000000800 */
[----:B------:R3:W-:Y:S04]  /*08e0*/  STS [R3+0x600], RZ ;  /* 0x000600ff03007388 */ /* 0x0007e80000000800 */
[----:B------:R3:W-:Y:S04]  /*08f0*/  STS [R3+0xa00], RZ ;  /* 0x000a00ff03007388 */ /* 0x0007e80000000800 */
[----:B------:R3:W-:Y:S04]  /*0900*/  STS [R3+0xe00], RZ ;  /* 0x000e00ff03007388 */ /* 0x0007e80000000800 */
[----:B------:R3:W-:Y:S04]  /*0910*/  STS [R3+0x1200], RZ ;  /* 0x001200ff03007388 */ /* 0x0007e80000000800 */
[----:B------:R3:W-:Y:S04]  /*0920*/  STS [R3+0x1600], RZ ;  /* 0x001600ff03007388 */ /* 0x0007e80000000800 */
[----:B------:R3:W-:Y:S04]  /*0930*/  STS [R3+0x1a00], RZ ;  /* 0x001a00ff03007388 */ /* 0x0007e80000000800 */
[----:B------:R3:W-:Y:S02]  /*0940*/  STS [R3+0x1e00], RZ ;  /* 0x001e00ff03007388 */ /* 0x0007e40000000800 */
.L_x_140:
[----:B------:R-:W-:Y:S05]  /*0950*/  BRA.U !UP0, `(.L_x_133) ;  /* 0x0000000108447547 */ /* 0x000fea000b800000 */
[----:B------:R-:W-:Y:S01]  /*0960*/  ISETP.GE.U32.AND P0, PT, R6, 0x3, PT ;  /* 0x000000030600780c */ /* 0x000fe20003f06070 */
[----:B------:R-:W-:-:S12]  /*0970*/  UISETP.NE.AND UP0, UPT, UR25, URZ, UPT ;  /* 0x000000ff1900728c */ /* 0x000fd8000bf05270 */
[C---:B---3--:R-:W-:Y:S02]  /*0980*/  @P0 IMAD R3, R2.reuse, 0x400, R5 ;  /* 0x0000040002030824 */ /* 0x048fe400078e0205 */
[----:B------:R-:W-:-:S03]  /*0990*/  @P0 VIADD R2, R2, 0x4 ;  /* 0x0000000402020836 */ /* 0x000fc60000000000 */
[----:B------:R4:W-:Y:S04]  /*09a0*/  @P0 STS [R3+0x200], RZ ;  /* 0x000200ff03000388 */ /* 0x0009e80000000800 */
[----:B------:R4:W-:Y:S04]  /*09b0*/  @P0 STS [R3+0x600], RZ ;  /* 0x000600ff03000388 */ /* 0x0009e80000000800 */
[----:B------:R4:W-:Y:S04]  /*09c0*/  @P0 STS [R3+0xa00], RZ ;  /* 0x000a00ff03000388 */ /* 0x0009e80000000800 */
[----:B------:R4:W-:Y:S01]  /*09d0*/  @P0 STS [R3+0xe00], RZ ;  /* 0x000e00ff03000388 */ /* 0x0009e20000000800 */
[----:B------:R-:W-:Y:S05]  /*09e0*/  BRA.U !UP0, `(.L_x_133) ;  /* 0x0000000108207547 */ /* 0x000fea000b800000 */
[----:B------:R-:W-:Y:S01]  /*09f0*/  IMAD R2, R2, 0x400, R5 ;  /* 0x0000040002027824 */ /* 0x000fe200078e0205 */
[----:B------:R-:W-:-:S04]  /*0a00*/  UISETP.NE.AND UP0, UPT, UR25, 0x1, UPT ;  /* 0x000000011900788c */ /* 0x000fc8000bf05270 */
[----:B------:R3:W-:Y:S05]  /*0a10*/  STS [R2+0x200], RZ ;  /* 0x000200ff02007388 */ /* 0x0007ea0000000800 */
[----:B------:R-:W-:Y:S05]  /*0a20*/  BRA.U !UP0, `(.L_x_133) ;  /* 0x0000000108107547 */ /* 0x000fea000b800000 */
[----:B------:R-:W-:Y:S01]  /*0a30*/  UISETP.NE.AND UP0, UPT, UR25, 0x2, UPT ;  /* 0x000000021900788c */ /* 0x000fe2000bf05270 */
[----:B------:R0:W-:Y:S05]  /*0a40*/  STS [R2+0x600], RZ ;  /* 0x000600ff02007388 */ /* 0x0001ea0000000800 */
[----:B------:R-:W-:-:S13]  /*0a50*/  PLOP3.LUT P0, PT, PT, PT, UP0, 0x80, 0x8 ;  /* 0x000000000008781c */ /* 0x000fda0003f0f008 */
[----:B------:R0:W-:Y:S02]  /*0a60*/  @P0 STS [R2+0xa00], RZ ;  /* 0x000a00ff02000388 */ /* 0x0001e40000000800 */
.L_x_133:
[----:B------:R-:W-:Y:S05]  /*0a70*/  BSYNC.RECONVERGENT B0 ;  /* 0x0000000000007941 */ /* 0x000fea0003800200 */
.L_x_132:
[----:B------:R-:W5:Y:S01]  /*0a80*/  LDCU.64 UR14, c[0x0][0x390] ;  /* 0x00007200ff0e77ac */ /* 0x000f620008000a00 */
[----:B------:R-:W-:Y:S02]  /*0a90*/  USHF.L.U32 UR4, UR6, 0x1e, URZ ;  /* 0x0000001e06047899 */ /* 0x000fe400080006ff */
[----:B------:R-:W-:Y:S02]  /*0aa0*/  USHF.L.U64.HI UR5, UR6, 0x1e, UR7 ;  /* 0x0000001e06057899 */ /* 0x000fe40008010207 */
[----:B-----5:R-:W-:-:S04]  /*0ab0*/  UIADD3 UR4, UP0, UPT, -UR4, UR14, URZ ;  /* 0x0000000e04047290 */ /* 0x020fc8000ff1e1ff */
[----:B------:R-:W-:Y:S02]  /*0ac0*/  UIADD3.X UR5, UPT, UPT, ~UR5, UR15, URZ, UP0, !UPT ;  /* 0x0000000f05057290 */ /* 0x000fe400087fe5ff */
[----:B------:R-:W-:-:S04]  /*0ad0*/  UISETP.LT.U32.AND UP0, UPT, UR4, 0x40000000, UPT ;  /* 0x400000000400788c */ /* 0x000fc8000bf01070 */
[----:B------:R-:W-:-:S04]  /*0ae0*/  UISETP.LT.U32.AND.EX UP0, UPT, UR5, URZ, UPT, UP0 ;  /* 0x000000ff0500728c */ /* 0x000fc8000bf01100 */
[----:B------:R-:W-:Y:S02]  /*0af0*/  USEL UR13, UR4, 0x40000000, UP0 ;  /* 0x40000000040d7887 */ /* 0x000fe40008000000 */
[----:B------:R-:W-:Y:S02]  /*0b00*/  USEL UR14, UR5, URZ, UP0 ;  /* 0x000000ff050e7287 */ /* 0x000fe40008000000 */
[----:B------:R-:W-:-:S04]  /*0b10*/  UISETP.GT.U32.AND UP0, UPT, UR13, UR8, UPT ;  /* 0x000000080d00728c */ /* 0x000fc8000bf04070 */
[----:B------:R-:W-:Y:S01]  /*0b20*/  UISETP.GT.U32.AND.EX UP0, UPT, UR14, URZ, UPT, UP0 ;  /* 0x000000ff0e00728c */ /* 0x000fe2000bf04100 */
[----:B------:R-:W-:Y:S08]  /*0b30*/  BAR.SYNC.DEFER_BLOCKING 0x0 ;  /* 0x0000000000007b1d */ /* 0x000ff00000010000 */
[----:B------:R-:W-:Y:S06]  /*0b40*/  BAR.SYNC.DEFER_BLOCKING 0x0 ;  /* 0x0000000000007b1d */ /* 0x000fec0000010000 */
[----:B------:R-:W-:Y:S05]  /*0b50*/  BRA.U !UP0, `(.L_x_141) ;  /* 0x00000011082c7547 */ /* 0x000fea000b800000 */
[----:B------:R-:W-:Y:S01]  /*0b60*/  UMOV UR10, UR8 ;  /* 0x00000008000a7c82 */ /* 0x000fe20008000000 */
[----:B------:R-:W-:-:S05]  /*0b70*/  UMOV UR5, URZ ;  /* 0x000000ff00057c82 */ /* 0x000fca0008000000 */
.L_x_146:
[----:B-----5:R-:W5:Y:S01]  /*0b80*/  LDCU.64 UR18, c[0x0][0x390] ;  /* 0x00007200ff1277ac */ /* 0x020f620008000a00 */
[----:B------:R-:W-:Y:S02]  /*0b90*/  USHF.L.U32 UR15, UR6, 0x1e, URZ ;  /* 0x0000001e060f7899 */ /* 0x000fe400080006ff */
[----:B------:R-:W-:Y:S02]  /*0ba0*/  USHF.L.U64.HI UR16, UR6, 0x1e, UR7 ;  /* 0x0000001e06107899 */ /* 0x000fe40008010207 */
[----:B------:R-:W-:-:S04]  /*0bb0*/  UIADD3 UR15, UP0, UPT, UR10, UR15, URZ ;  /* 0x0000000f0a0f7290 */ /* 0x000fc8000ff1e0ff */
[----:B------:R-:W-:Y:S02]  /*0bc0*/  UIADD3.X UR16, UPT, UPT, UR5, UR16, URZ, UP0, !UPT ;  /* 0x0000001005107290 */ /* 0x000fe400087fe4ff */
[----:B------:R-:W-:Y:S02]  /*0bd0*/  ULEA UR10, UP0, UR28, UR10, 0xb ;  /* 0x0000000a1c0a7291 */ /* 0x000fe4000f8058ff */
[----:B-----5:R-:W-:Y:S02]  /*0be0*/  UIADD3 UR17, UP1, UPT, -UR15, UR18, URZ ;  /* 0x000000120f117290 */ /* 0x020fe4000ff3e1ff */
[----:B------:R-:W-:Y:S02]  /*0bf0*/  UIADD3.X UR5, UPT, UPT, URZ, UR5, URZ, UP0, !UPT ;  /* 0x00000005ff057290 */ /* 0x000fe400087fe4ff */
[----:B------:R-:W-:Y:S02]  /*0c00*/  UIADD3.X UR4, UPT, UPT, ~UR16, UR19, URZ, UP1, !UPT ;  /* 0x0000001310047290 */ /* 0x000fe40008ffe5ff */
[----:B------:R-:W-:-:S02]  /*0c10*/  UISETP.GE.U32.AND UP1, UPT, UR17, 0x800, UPT ;  /* 0x000008001100788c */ /* 0x000fc4000bf26070 */
[----:B------:R-:W-:Y:S02]  /*0c20*/  UISETP.GE.U32.AND UP0, UPT, UR10, UR13, UPT ;  /* 0x0000000d0a00728c */ /* 0x000fe4000bf06070 */
[----:B------:R-:W-:Y:S02]  /*0c30*/  UISETP.GE.U32.AND.EX UP1, UPT, UR4, URZ, UPT, UP1 ;  /* 0x000000ff0400728c */ /* 0x000fe4000bf26110 */
[----:B------:R-:W-:-:S07]  /*0c40*/  UISETP.GE.U32.AND.EX UP0, UPT, UR5, UR14, UPT, UP0 ;  /* 0x0000000e0500728c */ /* 0x000fce000bf06100 */
[----:B0-----:R-:W-:Y:S05]  /*0c50*/  BRA.U !UP1, `(.L_x_142) ;  /* 0x0000000109587547 */ /* 0x001fea000b800000 */
[----:B------:R-:W0:Y:S01]  /*0c60*/  LDCU.64 UR18, c[0x0][0x388] ;  /* 0x00007100ff1277ac */ /* 0x000e220008000a00 */
[----:B---34-:R-:W-:-:S05]  /*0c70*/  IADD3 R3, P0, PT, R0, UR15, RZ ;  /* 0x0000000f00037c10 */ /* 0x018fca000ff1e0ff */
[----:B012---:R-:W-:Y:S01]  /*0c80*/  IMAD.X R4, RZ, RZ, UR16, P0 ;  /* 0x00000010ff047e24 */ /* 0x007fe200080e06ff */
[----:B------:R-:W-:-:S04]  /*0c90*/  LEA R2, P0, R3, UR18, 0x2 ;  /* 0x0000001203027c11 */ /* 0x000fc8000f8010ff */
        /* <DEDUP_REMOVED lines=18> */
.L_x_142:
[----:B------:R-:W1:Y:S01]  /*0dc0*/  LDCU.64 UR18, c[0x0][0x388] ;  /* 0x00007100ff1277ac */ /* 0x000e620008000a00 */
[C---:B0-23--:R-:W-:Y:S01]  /*0dd0*/  VIADD R2, R0.reuse, 0x80 ;  /* 0x0000008000027836 */ /* 0x04dfe20000000000 */
[C---:B----4-:R-:W-:Y:S01]  /*0de0*/  IADD3 R3, P0, PT, R0.reuse, UR15, RZ ;  /* 0x0000000f00037c10 */ /* 0x050fe2000ff1e0ff */
[C---:B------:R-:W-:Y:S01]  /*0df0*/  VIADD R5, R0.reuse, 0x180 ;  /* 0x0000018000057836 */ /* 0x040fe20000000000 */
[C---:B------:R-:W-:Y:S01]  /*0e00*/  ISETP.GE.AND P1, PT, R0.reuse, UR17, PT ;  /* 0x0000001100007c0c */ /* 0x040fe2000bf26270 */
[----:B------:R-:W-:Y:S01]  /*0e10*/  VIADD R6, R0, 0x100 ;  /* 0x0000010000067836 */ /* 0x000fe20000000000 */
[----:B------:R-:W-:Y:S01]  /*0e20*/  ISETP.GE.AND P2, PT, R2, UR17, PT ;  /* 0x0000001102007c0c */ /* 0x000fe2000bf46270 */
[----:B-1----:R-:W-:Y:S01]  /*0e30*/  IMAD.X R4, RZ, RZ, UR16, P0 ;  /* 0x00000010ff047e24 */ /* 0x002fe200080e06ff */
[----:B------:R-:W-:Y:S01]  /*0e40*/  ISETP.GE.AND P4, PT, R5, UR17, PT ;  /* 0x0000001105007c0c */ /* 0x000fe2000bf86270 */
[----:B------:R-:W-:Y:S01]  /*0e50*/  VIADD R5, R0, 0x200 ;  /* 0x0000020000057836 */ /* 0x000fe20000000000 */
[----:B------:R-:W-:Y:S01]  /*0e60*/  ISETP.GE.AND P3, PT, R6, UR17, PT ;  /* 0x0000001106007c0c */ /* 0x000fe2000bf66270 */
[----:B------:R-:W-:-:S02]  /*0e70*/  IMAD.MOV.U32 R11, RZ, RZ, 0x7fffffff ;  /* 0x7fffffffff0b7424 */ /* 0x000fc400078e00ff */
[----:B------:R-:W-:Y:S01]  /*0e80*/  IMAD.MOV.U32 R10, RZ, RZ, 0x7fffffff ;  /* 0x7fffffffff0a7424 */ /* 0x000fe200078e00ff */
[----:B------:R-:W-:Y:S01]  /*0e90*/  ISETP.GE.AND P5, PT, R5, UR17, PT ;  /* 0x0000001105007c0c */ /* 0x000fe2000bfa6270 */
[----:B------:R-:W-:Y:S01]  /*0ea0*/  VIADD R5, R0, 0x300 ;  /* 0x0000030000057836 */ /* 0x000fe20000000000 */
[----:B------:R-:W-:-:S04]  /*0eb0*/  LEA R2, P0, R3, UR18, 0x2 ;  /* 0x0000001203027c11 */ /* 0x000fc8000f8010ff */
[----:B------:R-:W-:Y:S01]  /*0ec0*/  LEA.HI.X R3, R3, UR19, R4, 0x2, P0 ;  /* 0x0000001303037c11 */ /* 0x000fe200080f1404 */
[----:B------:R-:W-:Y:S02]  /*0ed0*/  VIADD R4, R0, 0x280 ;  /* 0x0000028000047836 */ /* 0x000fe40000000000 */
[----:B------:R-:W-:Y:S02]  /*0ee0*/  IMAD.MOV.U32 R13, RZ, RZ, 0x7fffffff ;  /* 0x7fffffffff0d7424 */ /* 0x000fe400078e00ff */
[----:B------:R1:W5:Y:S01]  /*0ef0*/  @!P2 LDG.E R11, desc[UR20][R2.64+0x200] ;  /* 0x00020014020ba981 */ /* 0x000362000c1e1900 */
[----:B------:R-:W-:Y:S01]  /*0f00*/  ISETP.GE.AND P0, PT, R4, UR17, PT ;  /* 0x0000001104007c0c */ /* 0x000fe2000bf06270 */
[----:B------:R-:W-:Y:S02]  /*0f10*/  VIADD R4, R0, 0x380 ;  /* 0x0000038000047836 */ /* 0x000fe40000000000 */
[----:B------:R1:W5:Y:S01]  /*0f20*/  @!P1 LDG.E R10, desc[UR20][R2.64] ;  /* 0x00000014020a9981 */ /* 0x000362000c1e1900 */
[----:B------:R-:W-:Y:S01]  /*0f30*/  IMAD.MOV.U32 R12, RZ, RZ, 0x7fffffff ;  /* 0x7fffffffff0c7424 */ /* 0x000fe200078e00ff */
[----:B------:R-:W-:-:S02]  /*0f40*/  ISETP.GE.AND P1, PT, R5, UR17, PT ;  /* 0x0000001105007c0c */ /* 0x000fc4000bf26270 */
[----:B------:R-:W-:Y:S01]  /*0f50*/  ISETP.GE.AND P2, PT, R4, UR17, PT ;  /* 0x0000001104007c0c */ /* 0x000fe2000bf46270 */
[C---:B------:R-:W-:Y:S01]  /*0f60*/  VIADD R4, R0.reuse, 0x480 ;  /* 0x0000048000047836 */ /* 0x040fe20000000000 */
[----:B------:R1:W5:Y:S01]  /*0f70*/  @!P4 LDG.E R13, desc[UR20][R2.64+0x600] ;  /* 0x00060014020dc981 */ /* 0x000362000c1e1900 */
[----:B------:R-:W-:Y:S01]  /*0f80*/  IMAD.MOV.U32 R14, RZ, RZ, 0x7fffffff ;  /* 0x7fffffffff0e7424 */ /* 0x000fe200078e00ff */
[----:B------:R-:W-:Y:S02]  /*0f90*/  LOP3.LUT R5, R0, 0x400, RZ, 0xfc, !PT ;  /* 0x0000040000057812 */ /* 0x000fe400078efcff */
[----:B------:R-:W-:Y:S01]  /*0fa0*/  ISETP.GE.AND P4, PT, R4, UR17, PT ;  /* 0x0000001104007c0c */ /* 0x000fe2000bf86270 */
[----:B------:R-:W-:Y:S01]  /*0fb0*/  VIADD R4, R0, 0x500 ;  /* 0x0000050000047836 */ /* 0x000fe20000000000 */
[----:B------:R1:W5:Y:S01]  /*0fc0*/  @!P3 LDG.E R12, desc[UR20][R2.64+0x400] ;  /* 0x00040014020cb981 */ /* 0x000362000c1e1900 */
[----:B------:R-:W-:Y:S01]  /*0fd0*/  ISETP.GE.AND P3, PT, R5, UR17, PT ;  /* 0x0000001105007c0c */ /* 0x000fe2000bf66270 */
[----:B------:R-:W-:-:S02]  /*0fe0*/  IMAD.MOV.U32 R15, RZ, RZ, 0x7fffffff ;  /* 0x7fffffffff0f7424 */ /* 0x000fc400078e00ff */
[----:B------:R-:W-:Y:S01]  /*0ff0*/  IMAD.MOV.U32 R18, RZ, RZ, 0x7fffffff ;  /* 0x7fffffffff127424 */ /* 0x000fe200078e00ff */
[----:B------:R1:W5:Y:S01]  /*1000*/  @!P5 LDG.E R14, desc[UR20][R2.64+0x800] ;  /* 0x00080014020ed981 */ /* 0x000362000c1e1900 */
[----:B------:R-:W-:Y:S01]  /*1010*/  ISETP.GE.AND P5, PT, R4, UR17, PT ;  /* 0x0000001104007c0c */ /* 0x000fe2000bfa6270 */
[C---:B------:R-:W-:Y:S02]  /*1020*/  VIADD R5, R0.reuse, 0x580 ;  /* 0x0000058000057836 */ /* 0x040fe40000000000 */
[----:B------:R-:W-:Y:S01]  /*1030*/  VIADD R4, R0, 0x600 ;  /* 0x0000060000047836 */ /* 0x000fe20000000000 */
[----:B------:R1:W5:Y:S01]  /*1040*/  @!P0 LDG.E R15, desc[UR20][R2.64+0xa00] ;  /* 0x000a0014020f8981 */ /* 0x000362000c1e1900 */
[----:B------:R-:W-:Y:S01]  /*1050*/  IMAD.MOV.U32 R19, RZ, RZ, 0x7fffffff ;  /* 0x7fffffffff137424 */ /* 0x000fe200078e00ff */
[----:B------:R-:W-:Y:S01]  /*1060*/  ISETP.GE.AND P0, PT, R5, UR17, PT ;  /* 0x0000001105007c0c */ /* 0x000fe2000bf06270 */
[----:B------:R-:W-:Y:S01]  /*1070*/  IMAD.MOV.U32 R17, RZ, RZ, 0x7fffffff ;  /* 0x7fffffffff117424 */ /* 0x000fe200078e00ff */
[----:B------:R1:W5:Y:S01]  /*1080*/  @!P1 LDG.E R18, desc[UR20][R2.64+0xc00] ;  /* 0x000c001402129981 */ /* 0x000362000c1e1900 */
[----:B------:R-:W-:Y:S01]  /*1090*/  IMAD.MOV.U32 R16, RZ, RZ, 0x7fffffff ;  /* 0x7fffffffff107424 */ /* 0x000fe200078e00ff */
[----:B------:R-:W-:Y:S01]  /*10a0*/  ISETP.GE.AND P1, PT, R4, UR17, PT ;  /* 0x0000001104007c0c */ /* 0x000fe2000bf26270 */
[C---:B------:R-:W-:Y:S01]  /*10b0*/  VIADD R4, R0.reuse, 0x680 ;  /* 0x0000068000047836 */ /* 0x040fe20000000000 */
[----:B------:R1:W5:Y:S01]  /*10c0*/  @!P2 LDG.E R19, desc[UR20][R2.64+0xe00] ;  /* 0x000e00140213a981 */ /* 0x000362000c1e1900 */
[----:B------:R-:W-:-:S03]  /*10d0*/  VIADD R5, R0, 0x700 ;  /* 0x0000070000057836 */ /* 0x000fc60000000000 */
[----:B------:R1:W5:Y:S01]  /*10e0*/  @!P3 LDG.E R17, desc[UR20][R2.64+0x1000] ;  /* 0x001000140211b981 */ /* 0x000362000c1e1900 */
[----:B------:R-:W-:Y:S02]  /*10f0*/  ISETP.GE.AND P2, PT, R4, UR17, PT ;  /* 0x0000001104007c0c */ /* 0x000fe4000bf46270 */
[----:B------:R-:W-:Y:S01]  /*1100*/  ISETP.GE.AND P3, PT, R5, UR17, PT ;  /* 0x0000001105007c0c */ /* 0x000fe2000bf66270 */
[----:B------:R1:W5:Y:S01]  /*1110*/  @!P4 LDG.E R16, desc[UR20][R2.64+0x1200] ;  /* 0x001200140210c981 */ /* 0x000362000c1e1900 */
[----:B------:R-:W-:Y:S01]  /*1120*/  ISETP.GE.AND P4, PT, R20, UR17, PT ;  /* 0x0000001114007c0c */ /* 0x000fe2000bf86270 */
[----:B------:R-:W-:Y:S02]  /*1130*/  IMAD.MOV.U32 R9, RZ, RZ, 0x7fffffff ;  /* 0x7fffffffff097424 */ /* 0x000fe400078e00ff */
[----:B------:R-:W-:Y:S02]  /*1140*/  IMAD.MOV.U32 R8, RZ, RZ, 0x7fffffff ;  /* 0x7fffffffff087424 */ /* 0x000fe400078e00ff */
[----:B------:R-:W-:-:S02]  /*1150*/  IMAD.MOV.U32 R5, RZ, RZ, 0x7fffffff ;  /* 0x7fffffffff057424 */ /* 0x000fc400078e00ff */
[----:B------:R-:W-:Y:S01]  /*1160*/  IMAD.MOV.U32 R4, RZ, RZ, 0x7fffffff ;  /* 0x7fffffffff047424 */ /* 0x000fe200078e00ff */
[----:B------:R1:W5:Y:S01]  /*1170*/  @!P5 LDG.E R9, desc[UR20][R2.64+0x1400] ;  /* 0x001400140209d981 */ /* 0x000362000c1e1900 */
[----:B------:R-:W-:Y:S02]  /*1180*/  IMAD.MOV.U32 R6, RZ, RZ, 0x7fffffff ;  /* 0x7fffffffff067424 */ /* 0x000fe400078e00ff */
[----:B------:R-:W-:Y:S01]  /*1190*/  IMAD.MOV.U32 R7, RZ, RZ, 0x7fffffff ;  /* 0x7fffffffff077424 */ /* 0x000fe200078e00ff */
[----:B------:R1:W5:Y:S04]  /*11a0*/  @!P0 LDG.E R8, desc[UR20][R2.64+0x1600] ;  /* 0x0016001402088981 */ /* 0x000368000c1e1900 */
[----:B------:R1:W5:Y:S04]  /*11b0*/  @!P1 LDG.E R5, desc[UR20][R2.64+0x1800] ;  /* 0x0018001402059981 */ /* 0x000368000c1e1900 */
[----:B------:R1:W5:Y:S04]  /*11c0*/  @!P2 LDG.E R4, desc[UR20][R2.64+0x1a00] ;  /* 0x001a00140204a981 */ /* 0x000368000c1e1900 */
[----:B------:R1:W5:Y:S04]  /*11d0*/  @!P3 LDG.E R6, desc[UR20][R2.64+0x1c00] ;  /* 0x001c00140206b981 */ /* 0x000368000c1e1900 */
[----:B------:R1:W5:Y:S02]  /*11e0*/  @!P4 LDG.E R7, desc[UR20][R2.64+0x1e00] ;  /* 0x001e00140207c981 */ /* 0x000364000c1e1900 */
.L_x_143:
[----:B01----:R-:W0:Y:S02]  /*11f0*/  LDC.64 R2, c[0x0][0x398] ;  /* 0x0000e600ff027b82 */ /* 0x003e240000000a00 */
[----:B0-----:R-:W-:-:S13]  /*1200*/  ISETP.GT.AND P0, PT, R3, R2, PT ;  /* 0x000000020300720c */ /* 0x001fda0003f04270 */
[----:B------:R-:W-:Y:S05]  /*1210*/  @!P0 BRA `(.L_x_144) ;  /* 0x0000000800788947 */ /* 0x000fea0003800000 */
[----:B------:R-:W-:Y:S01]  /*1220*/  IMAD.MOV.U32 R2, RZ, RZ, -0x1 ;  /* 0xffffffffff027424 */ /* 0x000fe200078e00ff */
[----:B-----5:R-:W-:Y:S01]  /*1230*/  ISETP.GT.AND P0, PT, R10, -0x1, PT ;  /* 0xffffffff0a00780c */ /* 0x020fe20003f04270 */
[----:B------:R-:W0:Y:S01]  /*1240*/  S2UR UR15, SR_CgaCtaId ;  /* 0x00000000000f79c3 */ /* 0x000e220000008800 */
[----:B------:R-:W-:Y:S01]  /*1250*/  ISETP.GT.AND P1, PT, R11, -0x1, PT ;  /* 0xffffffff0b00780c */ /* 0x000fe20003f24270 */
[----:B------:R-:W-:Y:S01]  /*1260*/  UMOV UR4, 0x400 ;  /* 0x0000040000047882 */ /* 0x000fe20000000000 */
[C---:B------:R-:W-:Y:S01]  /*1270*/  SEL R23, R2.reuse, 0x80000000, !P0 ;  /* 0x8000000002177807 */ /* 0x040fe20004000000 */
[----:B------:R-:W1:Y:S01]  /*1280*/  LDCU UR16, c[0x0][0x398] ;  /* 0x00007300ff1077ac */ /* 0x000e620008000800 */
[----:B------:R-:W-:Y:S02]  /*1290*/  SEL R22, R2, 0x80000000, !P1 ;  /* 0x8000000002167807 */ /* 0x000fe40004800000 */
[----:B------:R-:W-:Y:S02]  /*12a0*/  ISETP.GT.AND P0, PT, R14, -0x1, PT ;  /* 0xffffffff0e00780c */ /* 0x000fe40003f04270 */
[----:B------:R-:W-:-:S02]  /*12b0*/  ISETP.GT.AND P1, PT, R15, -0x1, PT ;  /* 0xffffffff0f00780c */ /* 0x000fc40003f24270 */
[----:B------:R-:W-:Y:S02]  /*12c0*/  ISETP.GT.AND P2, PT, R12, -0x1, PT ;  /* 0xffffffff0c00780c */ /* 0x000fe40003f44270 */
[----:B------:R-:W-:Y:S02]  /*12d0*/  ISETP.GT.AND P3, PT, R13, -0x1, PT ;  /* 0xffffffff0d00780c */ /* 0x000fe40003f64270 */
[----:B------:R-:W-:Y:S02]  /*12e0*/  LOP3.LUT R10, R23, R10, RZ, 0x3c, !PT ;  /* 0x0000000a170a7212 */ /* 0x000fe400078e3cff */
[----:B------:R-:W-:Y:S02]  /*12f0*/  LOP3.LUT R11, R22, R11, RZ, 0x3c, !PT ;  /* 0x0000000b160b7212 */ /* 0x000fe400078e3cff */
[C---:B------:R-:W-:Y:S02]  /*1300*/  SEL R23, R2.reuse, 0x80000000, !P0 ;  /* 0x8000000002177807 */ /* 0x040fe40004000000 */
[----:B------:R-:W-:-:S02]  /*1310*/  SEL R22, R2, 0x80000000, !P1 ;  /* 0x8000000002167807 */ /* 0x000fc40004800000 */
[----:B------:R-:W-:Y:S01]  /*1320*/  ISETP.GT.AND P0, PT, R17, -0x1, PT ;  /* 0xffffffff1100780c */ /* 0x000fe20003f04270 */
[----:B0-----:R-:W-:Y:S01]  /*1330*/  ULEA UR15, UR15, UR4, 0x18 ;  /* 0x000000040f0f7291 */ /* 0x001fe2000f8ec0ff */
[----:B------:R-:W-:Y:S02]  /*1340*/  ISETP.GT.AND P1, PT, R16, -0x1, PT ;  /* 0xffffffff1000780c */ /* 0x000fe40003f24270 */
[C---:B------:R-:W-:Y:S01]  /*1350*/  SEL R25, R2.reuse, 0x80000000, !P2 ;  /* 0x8000000002197807 */ /* 0x040fe20005000000 */
[----:B------:R-:W-:Y:S01]  /*1360*/  UMOV UR4, URZ ;  /* 0x000000ff00047c82 */ /* 0x000fe20008000000 */
[----:B------:R-:W-:Y:S02]  /*1370*/  SEL R24, R2, 0x80000000, !P3 ;  /* 0x8000000002187807 */ /* 0x000fe40005800000 */
[----:B------:R-:W-:Y:S02]  /*1380*/  ISETP.GT.AND P2, PT, R18, -0x1, PT ;  /* 0xffffffff1200780c */ /* 0x000fe40003f44270 */
[----:B------:R-:W-:-:S02]  /*1390*/  ISETP.GT.AND P3, PT, R19, -0x1, PT ;  /* 0xffffffff1300780c */ /* 0x000fc40003f64270 */
[----:B------:R-:W-:Y:S02]  /*13a0*/  LOP3.LUT R14, R23, R14, RZ, 0x3c, !PT ;  /* 0x0000000e170e7212 */ /* 0x000fe400078e3cff */
[----:B------:R-:W-:Y:S02]  /*13b0*/  LOP3.LUT R15, R22, R15, RZ, 0x3c, !PT ;  /* 0x0000000f160f7212 */ /* 0x000fe400078e3cff */
[C---:B------:R-:W-:Y:S02]  /*13c0*/  SEL R22, R2.reuse, 0x80000000, !P0 ;  /* 0x8000000002167807 */ /* 0x040fe40004000000 */
[----:B------:R-:W-:Y:S02]  /*13d0*/  SEL R23, R2, 0x80000000, !P1 ;  /* 0x8000000002177807 */ /* 0x000fe40004800000 */
[----:B------:R-:W-:Y:S02]  /*13e0*/  LOP3.LUT R12, R25, R12, RZ, 0x3c, !PT ;  /* 0x0000000c190c7212 */ /* 0x000fe400078e3cff */
[----:B------:R-:W-:-:S02]  /*13f0*/  LOP3.LUT R13, R24, R13, RZ, 0x3c, !PT ;  /* 0x0000000d180d7212 */ /* 0x000fc400078e3cff */
[----:B------:R-:W-:Y:S02]  /*1400*/  ISETP.GT.AND P0, PT, R8, -0x1, PT ;  /* 0xffffffff0800780c */ /* 0x000fe40003f04270 */
[C---:B------:R-:W-:Y:S02]  /*1410*/  SEL R25, R2.reuse, 0x80000000, !P2 ;  /* 0x8000000002197807 */ /* 0x040fe40005000000 */
[C---:B------:R-:W-:Y:S02]  /*1420*/  SEL R24, R2.reuse, 0x80000000, !P3 ;  /* 0x8000000002187807 */ /* 0x040fe40005800000 */
[----:B------:R-:W-:Y:S02]  /*1430*/  ISETP.GT.AND P2, PT, R9, -0x1, PT ;  /* 0xffffffff0900780c */ /* 0x000fe40003f44270 */
[----:B------:R-:W-:Y:S02]  /*1440*/  LOP3.LUT R16, R23, R16, RZ, 0x3c, !PT ;  /* 0x0000001017107212 */ /* 0x000fe400078e3cff */
[----:B------:R-:W-:-:S02]  /*1450*/  SEL R23, R2, 0x80000000, !P0 ;  /* 0x8000000002177807 */ /* 0x000fc40004000000 */
[----:B------:R-:W-:Y:S02]  /*1460*/  LOP3.LUT R19, R24, R19, RZ, 0x3c, !PT ;  /* 0x0000001318137212 */ /* 0x000fe400078e3cff */
[----:B------:R-:W-:Y:S02]  /*1470*/  ISETP.GT.AND P0, PT, R5, -0x1, PT ;  /* 0xffffffff0500780c */ /* 0x000fe40003f04270 */
[----:B------:R-:W-:Y:S02]  /*1480*/  SEL R24, R2, 0x80000000, !P2 ;  /* 0x8000000002187807 */ /* 0x000fe40005000000 */
[----:B------:R-:W-:Y:S02]  /*1490*/  ISETP.GT.AND P1, PT, R4, -0x1, PT ;  /* 0xffffffff0400780c */ /* 0x000fe40003f24270 */
[----:B------:R-:W-:Y:S02]  /*14a0*/  ISETP.GT.AND P2, PT, R6, -0x1, PT ;  /* 0xffffffff0600780c */ /* 0x000fe40003f44270 */
[----:B------:R-:W-:-:S02]  /*14b0*/  LOP3.LUT R17, R22, R17, RZ, 0x3c, !PT ;  /* 0x0000001116117212 */ /* 0x000fc400078e3cff */
[C---:B------:R-:W-:Y:S02]  /*14c0*/  SEL R22, R2.reuse, 0x80000000, !P0 ;  /* 0x8000000002167807 */ /* 0x040fe40004000000 */
[----:B------:R-:W-:Y:S02]  /*14d0*/  LOP3.LUT R18, R25, R18, RZ, 0x3c, !PT ;  /* 0x0000001219127212 */ /* 0x000fe400078e3cff */
[----:B------:R-:W-:Y:S02]  /*14e0*/  LOP3.LUT R8, R23, R8, RZ, 0x3c, !PT ;  /* 0x0000000817087212 */ /* 0x000fe400078e3cff */
[----:B------:R-:W-:Y:S02]  /*14f0*/  ISETP.GT.AND P0, PT, R7, -0x1, PT ;  /* 0xffffffff0700780c */ /* 0x000fe40003f04270 */
[C---:B------:R-:W-:Y:S02]  /*1500*/  SEL R23, R2.reuse, 0x80000000, !P1 ;  /* 0x8000000002177807 */ /* 0x040fe40004800000 */
[----:B------:R-:W-:-:S02]  /*1510*/  SEL R25, R2, 0x80000000, !P2 ;  /* 0x8000000002197807 */ /* 0x000fc40005000000 */
[----:B------:R-:W-:Y:S02]  /*1520*/  ISETP.NE.AND P1, PT, R10, 0x7fffffff, PT ;  /* 0x7fffffff0a00780c */ /* 0x000fe40003f25270 */
[----:B------:R-:W-:Y:S02]  /*1530*/  ISETP.NE.AND P2, PT, R11, 0x7fffffff, PT ;  /* 0x7fffffff0b00780c */ /* 0x000fe40003f45270 */
[----:B------:R-:W-:Y:S02]  /*1540*/  ISETP.NE.AND P3, PT, R12, 0x7fffffff, PT ;  /* 0x7fffffff0c00780c */ /* 0x000fe40003f65270 */
[----:B------:R-:W-:Y:S02]  /*1550*/  ISETP.NE.AND P4, PT, R13, 0x7fffffff, PT ;  /* 0x7fffffff0d00780c */ /* 0x000fe40003f85270 */
[----:B------:R-:W-:Y:S02]  /*1560*/  LOP3.LUT R5, R22, R5, RZ, 0x3c, !PT ;  /* 0x0000000516057212 */ /* 0x000fe400078e3cff */
[----:B------:R-:W-:-:S02]  /*1570*/  SEL R22, R2, 0x80000000, !P0 ;  /* 0x8000000002167807 */ /* 0x000fc40004000000 */
[----:B------:R-:W-:Y:S02]  /*1580*/  SEL R10, R10, 0x80000000, P1 ;  /* 0x800000000a0a7807 */ /* 0x000fe40000800000 */
[----:B------:R-:W-:Y:S02]  /*1590*/  SEL R11, R11, 0x80000000, P2 ;  /* 0x800000000b0b7807 */ /* 0x000fe40001000000 */
[----:B------:R-:W-:Y:S02]  /*15a0*/  SEL R12, R12, 0x80000000, P3 ;  /* 0x800000000c0c7807 */ /* 0x000fe40001800000 */
[----:B------:R-:W-:Y:S02]  /*15b0*/  SEL R13, R13, 0x80000000, P4 ;  /* 0x800000000d0d7807 */ /* 0x000fe40002000000 */
[----:B------:R-:W-:Y:S02]  /*15c0*/  ISETP.NE.AND P5, PT, R14, 0x7fffffff, PT ;  /* 0x7fffffff0e00780c */ /* 0x000fe40003fa5270 */
[----:B------:R-:W-:-:S02]  /*15d0*/  ISETP.NE.AND P0, PT, R15, 0x7fffffff, PT ;  /* 0x7fffffff0f00780c */ /* 0x000fc40003f05270 */
[----:B------:R-:W-:Y:S02]  /*15e0*/  ISETP.NE.AND P1, PT, R18, 0x7fffffff, PT ;  /* 0x7fffffff1200780c */ /* 0x000fe40003f25270 */
[----:B------:R-:W-:Y:S02]  /*15f0*/  ISETP.NE.AND P2, PT, R19, 0x7fffffff, PT ;  /* 0x7fffffff1300780c */ /* 0x000fe40003f45270 */
[----:B------:R-:W-:Y:S02]  /*1600*/  ISETP.NE.AND P3, PT, R17, 0x7fffffff, PT ;  /* 0x7fffffff1100780c */ /* 0x000fe40003f65270 */
[----:B------:R-:W-:Y:S02]  /*1610*/  ISETP.NE.AND P4, PT, R16, 0x7fffffff, PT ;  /* 0x7fffffff1000780c */ /* 0x000fe40003f85270 */
[----:B------:R-:W-:Y:S02]  /*1620*/  LOP3.LUT R9, R24, R9, RZ, 0x3c, !PT ;  /* 0x0000000918097212 */ /* 0x000fe400078e3cff */
[----:B------:R-:W-:-:S02]  /*1630*/  LOP3.LUT R4, R23, R4, RZ, 0x3c, !PT ;  /* 0x0000000417047212 */ /* 0x000fc400078e3cff */
[----:B------:R-:W-:Y:S02]  /*1640*/  LOP3.LUT R6, R25, R6, RZ, 0x3c, !PT ;  /* 0x0000000619067212 */ /* 0x000fe400078e3cff */
[----:B------:R-:W-:Y:S02]  /*1650*/  LOP3.LUT R7, R22, R7, RZ, 0x3c, !PT ;  /* 0x0000000716077212 */ /* 0x000fe400078e3cff */
[----:B------:R-:W-:Y:S02]  /*1660*/  SEL R14, R14, 0x80000000, P5 ;  /* 0x800000000e0e7807 */ /* 0x000fe40002800000 */
[----:B------:R-:W-:Y:S02]  /*1670*/  SEL R15, R15, 0x80000000, P0 ;  /* 0x800000000f0f7807 */ /* 0x000fe40000000000 */
[----:B------:R-:W-:Y:S02]  /*1680*/  SEL R18, R18, 0x80000000, P1 ;  /* 0x8000000012127807 */ /* 0x000fe40000800000 */
[----:B------:R-:W-:-:S02]  /*1690*/  SEL R19, R19, 0x80000000, P2 ;  /* 0x8000000013137807 */ /* 0x000fc40001000000 */
[----:B------:R-:W-:Y:S02]  /*16a0*/  SEL R17, R17, 0x80000000, P3 ;  /* 0x8000000011117807 */ /* 0x000fe40001800000 */
[----:B------:R-:W-:Y:S02]  /*16b0*/  SEL R16, R16, 0x80000000, P4 ;  /* 0x8000000010107807 */ /* 0x000fe40002000000 */
[----:B------:R-:W-:Y:S02]  /*16c0*/  ISETP.NE.AND P5, PT, R9, 0x7fffffff, PT ;  /* 0x7fffffff0900780c */ /* 0x000fe40003fa5270 */
[----:B------:R-:W-:Y:S02]  /*16d0*/  ISETP.NE.AND P0, PT, R8, 0x7fffffff, PT ;  /* 0x7fffffff0800780c */ /* 0x000fe40003f05270 */
[----:B------:R-:W-:Y:S02]  /*16e0*/  ISETP.NE.AND P1, PT, R5, 0x7fffffff, PT ;  /* 0x7fffffff0500780c */ /* 0x000fe40003f25270 */
[----:B------:R-:W-:-:S02]  /*16f0*/  ISETP.NE.AND P2, PT, R4, 0x7fffffff, PT ;  /* 0x7fffffff0400780c */ /* 0x000fc40003f45270 */
[----:B------:R-:W-:Y:S02]  /*1700*/  ISETP.NE.AND P3, PT, R6, 0x7fffffff, PT ;  /* 0x7fffffff0600780c */ /* 0x000fe40003f65270 */
[----:B------:R-:W-:Y:S02]  /*1710*/  ISETP.NE.AND P4, PT, R7, 0x7fffffff, PT ;  /* 0x7fffffff0700780c */ /* 0x000fe40003f85270 */
[----:B------:R-:W-:Y:S02]  /*1720*/  SEL R9, R9, 0x80000000, P5 ;  /* 0x8000000009097807 */ /* 0x000fe40002800000 */
[----:B------:R-:W-:Y:S02]  /*1730*/  SEL R8, R8, 0x80000000, P0 ;  /* 0x8000000008087807 */ /* 0x000fe40000000000 */
[----:B------:R-:W-:Y:S02]  /*1740*/  SEL R5, R5, 0x80000000, P1 ;  /* 0x8000000005057807 */ /* 0x000fe40000800000 */
[----:B------:R-:W-:-:S02]  /*1750*/  SEL R4, R4, 0x80000000, P2 ;  /* 0x8000000004047807 */ /* 0x000fc40001000000 */
[----:B------:R-:W-:Y:S02]  /*1760*/  SEL R6, R6, 0x80000000, P3 ;  /* 0x8000000006067807 */ /* 0x000fe40001800000 */
[----:B-1----:R-:W-:-:S07]  /*1770*/  SEL R7, R7, 0x80000000, P4 ;  /* 0x8000000007077807 */ /* 0x002fce0002000000 */
.L_x_145:
[----:B------:R-:W-:Y:S01]  /*1780*/  IMAD R22, RZ, RZ, -UR16 ;  /* 0x80000010ff167e24 */ /* 0x000fe2000f8e02ff */
[----:B0-----:R-:W-:Y:S01]  /*1790*/  SHF.R.U32.HI R25, RZ, UR16, R10 ;  /* 0x00000010ff197c19 */ /* 0x001fe2000801160a */
[----:B------:R-:W-:Y:S01]  /*17a0*/  ULEA UR17, UR4, UR15, 0xa ;  /* 0x0000000f04117291 */ /* 0x000fe2000f8e50ff */
[----:B------:R-:W-:Y:S01]  /*17b0*/  SHF.R.U32.HI R27, RZ, UR16, R12 ;  /* 0x00000010ff1b7c19 */ /* 0x000fe2000801160c */
[----:B------:R-:W-:Y:S01]  /*17c0*/  UIADD3 UR4, UPT, UPT, UR4, 0x1, URZ ;  /* 0x0000000104047890 */ /* 0x000fe2000fffe0ff */
[----:B------:R-:W-:Y:S02]  /*17d0*/  VIADDMNMX R23, R22, R3, 0x8, PT ;  /* 0x0000000816177446 */ /* 0x000fe40003800103 */
[----:B------:R-:W-:Y:S02]  /*17e0*/  SHF.R.U32.HI R29, RZ, UR16, R13 ;  /* 0x00000010ff1d7c19 */ /* 0x000fe4000801160d */
[----:B------:R-:W-:Y:S02]  /*17f0*/  SHF.L.U32 R22, R2, R23, RZ ;  /* 0x0000001702167219 */ /* 0x000fe400000006ff */
[----:B------:R-:W-:-:S02]  /*1800*/  SHF.R.U32.HI R23, RZ, UR16, R11 ;  /* 0x00000010ff177c19 */ /* 0x000fc4000801160b */
[-C--:B------:R-:W-:Y:S02]  /*1810*/  LOP3.LUT R25, R25, R22.reuse, RZ, 0x30, !PT ;  /* 0x0000001619197212 */ /* 0x080fe400078e30ff */
[-C--:B------:R-:W-:Y:S02]  /*1820*/  LOP3.LUT R23, R23, R22.reuse, RZ, 0x30, !PT ;  /* 0x0000001617177212 */ /* 0x080fe400078e30ff */
[----:B------:R-:W-:Y:S02]  /*1830*/  LOP3.LUT R27, R27, R22, RZ, 0x30, !PT ;  /* 0x000000161b1b7212 */ /* 0x000fe400078e30ff */
[----:B------:R-:W-:Y:S02]  /*1840*/  LEA R25, R25, UR17, 0x2 ;  /* 0x0000001119197c11 */ /* 0x000fe4000f8e10ff */
[----:B------:R-:W-:Y:S02]  /*1850*/  LEA R23, R23, UR17, 0x2 ;  /* 0x0000001117177c11 */ /* 0x000fe4000f8e10ff */
[----:B------:R-:W-:Y:S01]  /*1860*/  LEA R27, R27, UR17, 0x2 ;  /* 0x000000111b1b7c11 */ /* 0x000fe2000f8e10ff */
[----:B------:R0:W-:Y:S01]  /*1870*/  ATOMS.POPC.INC.32 RZ, [R25+URZ] ;  /* 0x0000000019ff7f8c */ /* 0x0001e2000d8000ff */
[----:B------:R-:W-:-:S02]  /*1880*/  SHF.R.U32.HI R24, RZ, UR16, R14 ;  /* 0x00000010ff187c19 */ /* 0x000fc4000801160e */
[----:B------:R-:W-:Y:S01]  /*1890*/  SHF.R.U32.HI R26, RZ, UR16, R15 ;  /* 0x00000010ff1a7c19 */ /* 0x000fe2000801160f */
[----:B------:R1:W-:Y:S01]  /*18a0*/  ATOMS.POPC.INC.32 RZ, [R23+URZ] ;  /* 0x0000000017ff7f8c */ /* 0x0003e2000d8000ff */
[-C--:B------:R-:W-:Y:S02]  /*18b0*/  LOP3.LUT R29, R29, R22.reuse, RZ, 0x30, !PT ;  /* 0x000000161d1d7212 */ /* 0x080fe400078e30ff */
[-C--:B------:R-:W-:Y:S01]  /*18c0*/  LOP3.LUT R24, R24, R22.reuse, RZ, 0x30, !PT ;  /* 0x0000001618187212 */ /* 0x080fe200078e30ff */
[----:B------:R2:W-:Y:S01]  /*18d0*/  ATOMS.POPC.INC.32 RZ, [R27+URZ] ;  /* 0x000000001bff7f8c */ /* 0x0005e2000d8000ff */
[----:B0-----:R-:W-:Y:S02]  /*18e0*/  SHF.R.U32.HI R25, RZ, UR16, R19 ;  /* 0x00000010ff197c19 */ /* 0x001fe40008011613 */
[----:B------:R-:W-:Y:S02]  /*18f0*/  LOP3.LUT R26, R26, R22, RZ, 0x30, !PT ;  /* 0x000000161a1a7212 */ /* 0x000fe400078e30ff */
[----:B-1----:R-:W-:-:S02]  /*1900*/  SHF.R.U32.HI R23, RZ, UR16, R18 ;  /* 0x00000010ff177c19 */ /* 0x002fc40008011612 */
[----:B------:R-:W-:Y:S02]  /*1910*/  LEA R29, R29, UR17, 0x2 ;  /* 0x000000111d1d7c11 */ /* 0x000fe4000f8e10ff */
[----:B--2---:R-:W-:Y:S02]  /*1920*/  SHF.R.U32.HI R27, RZ, UR16, R17 ;  /* 0x00000010ff1b7c19 */ /* 0x004fe40008011611 */
[-C--:B------:R-:W-:Y:S01]  /*1930*/  LOP3.LUT R23, R23, R22.reuse, RZ, 0x30, !PT ;  /* 0x0000001617177212 */ /* 0x080fe200078e30ff */
[----:B------:R0:W-:Y:S01]  /*1940*/  ATOMS.POPC.INC.32 RZ, [R29+URZ] ;  /* 0x000000001dff7f8c */ /* 0x0001e2000d8000ff */
[-C--:B------:R-:W-:Y:S02]  /*1950*/  LOP3.LUT R25, R25, R22.reuse, RZ, 0x30, !PT ;  /* 0x0000001619197212 */ /* 0x080fe400078e30ff */
[----:B------:R-:W-:Y:S02]  /*1960*/  LEA R24, R24, UR17, 0x2 ;  /* 0x0000001118187c11 */ /* 0x000fe4000f8e10ff */
[----:B------:R-:W-:-:S02]  /*1970*/  LOP3.LUT R27, R27, R22, RZ, 0x30, !PT ;  /* 0x000000161b1b7212 */ /* 0x000fc400078e30ff */
[----:B------:R-:W-:Y:S01]  /*1980*/  LEA R26, R26, UR17, 0x2 ;  /* 0x000000111a1a7c11 */ /* 0x000fe2000f8e10ff */
[----:B------:R1:W-:Y:S01]  /*1990*/  ATOMS.POPC.INC.32 RZ, [R24+URZ] ;  /* 0x0000000018ff7f8c */ /* 0x0003e2000d8000ff */
[----:B------:R-:W-:Y:S02]  /*19a0*/  LEA R23, R23, UR17, 0x2 ;  /* 0x0000001117177c11 */ /* 0x000fe4000f8e10ff */
[----:B------:R-:W-:Y:S01]  /*19b0*/  LEA R25, R25, UR17, 0x2 ;  /* 0x0000001119197c11 */ /* 0x000fe2000f8e10ff */
[----:B------:R2:W-:Y:S01]  /*19c0*/  ATOMS.POPC.INC.32 RZ, [R26+URZ] ;  /* 0x000000001aff7f8c */ /* 0x0005e2000d8000ff */
[----:B------:R-:W-:Y:S02]  /*19d0*/  LEA R27, R27, UR17, 0x2 ;  /* 0x000000111b1b7c11 */ /* 0x000fe4000f8e10ff */
[----:B0-----:R-:W-:Y:S01]  /*19e0*/  SHF.R.U32.HI R29, RZ, UR16, R16 ;  /* 0x00000010ff1d7c19 */ /* 0x001fe20008011610 */
[----:B------:R0:W-:Y:S01]  /*19f0*/  ATOMS.POPC.INC.32 RZ, [R23+URZ] ;  /* 0x0000000017ff7f8c */ /* 0x0001e2000d8000ff */
[----:B-1----:R-:W-:-:S02]  /*1a00*/  SHF.R.U32.HI R24, RZ, UR16, R9 ;  /* 0x00000010ff187c19 */ /* 0x002fc40008011609 */
[----:B------:R-:W-:Y:S01]  /*1a10*/  SHF.R.U32.HI R28, RZ, UR16, R7 ;  /* 0x00000010ff1c7c19 */ /* 0x000fe20008011607 */
[----:B------:R1:W-:Y:S01]  /*1a20*/  ATOMS.POPC.INC.32 RZ, [R25+URZ] ;  /* 0x0000000019ff7f8c */ /* 0x0003e2000d8000ff */
[----:B--2---:R-:W-:Y:S02]  /*1a30*/  SHF.R.U32.HI R26, RZ, UR16, R8 ;  /* 0x00000010ff1a7c19 */ /* 0x004fe40008011608 */
[-C--:B------:R-:W-:Y:S01]  /*1a40*/  LOP3.LUT R29, R29, R22.reuse, RZ, 0x30, !PT ;  /* 0x000000161d1d7212 */ /* 0x080fe200078e30ff */
[----:B------:R2:W-:Y:S01]  /*1a50*/  ATOMS.POPC.INC.32 RZ, [R27+URZ] ;  /* 0x000000001bff7f8c */ /* 0x0005e2000d8000ff */
[----:B0-----:R-:W-:Y:S02]  /*1a60*/  SHF.R.U32.HI R23, RZ, UR16, R5 ;  /* 0x00000010ff177c19 */ /* 0x001fe40008011605 */
[----:B------:R-:W-:Y:S02]  /*1a70*/  LOP3.LUT R24, R24, R22, RZ, 0x30, !PT ;  /* 0x0000001618187212 */ /* 0x000fe400078e30ff */
[----:B-1----:R-:W-:-:S02]  /*1a80*/  SHF.R.U32.HI R25, RZ, UR16, R4 ;  /* 0x00000010ff197c19 */ /* 0x002fc40008011604 */
[-C--:B------:R-:W-:Y:S02]  /*1a90*/  LOP3.LUT R26, R26, R22.reuse, RZ, 0x30, !PT ;  /* 0x000000161a1a7212 */ /* 0x080fe400078e30ff */
[----:B--2---:R-:W-:Y:S01]  /*1aa0*/  SHF.R.U32.HI R27, RZ, UR16, R6 ;  /* 0x00000010ff1b7c19 */ /* 0x004fe20008011606 */
[----:B------:R-:W-:Y:S01]  /*1ab0*/  UIADD3 UR16, UPT, UPT, UR16, 0x8, URZ ;  /* 0x0000000810107890 */ /* 0x000fe2000fffe0ff */
[-C--:B------:R-:W-:Y:S02]  /*1ac0*/  LOP3.LUT R23, R23, R22.reuse, RZ, 0x30, !PT ;  /* 0x0000001617177212 */ /* 0x080fe400078e30ff */
[----:B------:R-:W-:Y:S02]  /*1ad0*/  LEA R29, R29, UR17, 0x2 ;  /* 0x000000111d1d7c11 */ /* 0x000fe4000f8e10ff */
[----:B------:R-:W-:Y:S02]  /*1ae0*/  LOP3.LUT R25, R25, R22, RZ, 0x30, !PT ;  /* 0x0000001619197212 */ /* 0x000fe400078e30ff */
[----:B------:R-:W-:Y:S01]  /*1af0*/  ISETP.LE.AND P0, PT, R3, UR16, PT ;  /* 0x0000001003007c0c */ /* 0x000fe2000bf03270 */
[----:B------:R0:W-:Y:S01]  /*1b00*/  ATOMS.POPC.INC.32 RZ, [R29+URZ] ;  /* 0x000000001dff7f8c */ /* 0x0001e2000d8000ff */
[----:B------:R-:W-:-:S02]  /*1b10*/  LEA R24, R24, UR17, 0x2 ;  /* 0x0000001118187c11 */ /* 0x000fc4000f8e10ff */
[-C--:B------:R-:W-:Y:S02]  /*1b20*/  LOP3.LUT R27, R27, R22.reuse, RZ, 0x30, !PT ;  /* 0x000000161b1b7212 */ /* 0x080fe400078e30ff */
[----:B------:R-:W-:Y:S01]  /*1b30*/  LEA R26, R26, UR17, 0x2 ;  /* 0x000000111a1a7c11 */ /* 0x000fe2000f8e10ff */
[----:B------:R0:W-:Y:S01]  /*1b40*/  ATOMS.POPC.INC.32 RZ, [R24+URZ] ;  /* 0x0000000018ff7f8c */ /* 0x0001e2000d8000ff */
[----:B------:R-:W-:Y:S02]  /*1b50*/  LOP3.LUT R28, R28, R22, RZ, 0x30, !PT ;  /* 0x000000161c1c7212 */ /* 0x000fe400078e30ff */
[----:B------:R-:W-:Y:S01]  /*1b60*/  LEA R23, R23, UR17, 0x2 ;  /* 0x0000001117177c11 */ /* 0x000fe2000f8e10ff */
[----:B------:R0:W-:Y:S01]  /*1b70*/  ATOMS.POPC.INC.32 RZ, [R26+URZ] ;  /* 0x000000001aff7f8c */ /* 0x0001e2000d8000ff */
[----:B------:R-:W-:Y:S02]  /*1b80*/  LEA R25, R25, UR17, 0x2 ;  /* 0x0000001119197c11 */ /* 0x000fe4000f8e10ff */
[----:B------:R-:W-:Y:S01]  /*1b90*/  LEA R27, R27, UR17, 0x2 ;  /* 0x000000111b1b7c11 */ /* 0x000fe2000f8e10ff */
[----:B------:R0:W-:Y:S01]  /*1ba0*/  ATOMS.POPC.INC.32 RZ, [R23+URZ] ;  /* 0x0000000017ff7f8c */ /* 0x0001e2000d8000ff */
[----:B------:R-:W-:-:S03]  /*1bb0*/  LEA R28, R28, UR17, 0x2 ;  /* 0x000000111c1c7c11 */ /* 0x000fc6000f8e10ff */
[----:B------:R0:W-:Y:S04]  /*1bc0*/  ATOMS.POPC.INC.32 RZ, [R25+URZ] ;  /* 0x0000000019ff7f8c */ /* 0x0001e8000d8000ff */
[----:B------:R0:W-:Y:S04]  /*1bd0*/  ATOMS.POPC.INC.32 RZ, [R27+URZ] ;  /* 0x000000001bff7f8c */ /* 0x0001e8000d8000ff */
[----:B------:R0:W-:Y:S01]  /*1be0*/  ATOMS.POPC.INC.32 RZ, [R28+URZ] ;  /* 0x000000001cff7f8c */ /* 0x0001e2000d8000ff */
[----:B------:R-:W-:Y:S05]  /*1bf0*/  @!P0 BRA `(.L_x_145) ;  /* 0xfffffff800e08947 */ /* 0x000fea000383ffff */
.L_x_144:
[----:B------:R-:W-:Y:S05]  /*1c00*/  BRA.U !UP0, `(.L_x_146) ;  /* 0xffffffed08dc7547 */ /* 0x000fea000b83ffff */
.L_x_141:
[----:B------:R-:W-:Y:S01]  /*1c10*/  BAR.SYNC.DEFER_BLOCKING 0x0 ;  /* 0x0000000000007b1d */ /* 0x000fe20000010000 */
[----:B------:R-:W-:-:S05]  /*1c20*/  ISETP.NE.AND P0, PT, R21, RZ, PT ;  /* 0x000000ff1500720c */ /* 0x000fca0003f05270 */
[----:B------:R-:W-:Y:S08]  /*1c30*/  BSSY.RECONVERGENT B0, `(.L_x_147) ;  /* 0x0000167000007945 */ /* 0x000ff00003800200 */
[----:B------:R-:W-:Y:S05]  /*1c40*/  @P0 BRA `(.L_x_148) ;  /* 0x0000001400940947 */ /* 0x000fea0003800000 */
[----:B------:R-:W0:Y:S01]  /*1c50*/  S2UR UR5, SR_CgaCtaId ;  /* 0x00000000000579c3 */ /* 0x000e220000008800 */
[----:B------:R-:W-:Y:S01]  /*1c60*/  UISETP.GE.U32.AND UP0, UPT, UR22, 0x7, UPT ;  /* 0x000000071600788c */ /* 0x000fe2000bf06070 */
[----:B-----5:R-:W-:Y:S01]  /*1c70*/  IMAD.MOV.U32 R5, RZ, RZ, RZ ;  /* 0x000000ffff057224 */ /* 0x020fe200078e00ff */
[----:B------:R-:W-:Y:S02]  /*1c80*/  UMOV UR4, 0x400 ;  /* 0x0000040000047882 */ /* 0x000fe40000000000 */
[----:B0-----:R-:W-:-:S06]  /*1c90*/  ULEA UR4, UR5, UR4, 0x18 ;  /* 0x0000000405047291 */ /* 0x001fcc000f8ec0ff */
[----:B--23--:R-:W-:Y:S01]  /*1ca0*/  LEA R2, R0, UR4, 0x2 ;  /* 0x0000000400027c11 */ /* 0x00cfe2000f8e10ff */
[----:B------:R-:W-:Y:S06]  /*1cb0*/  BRA.U !UP0, `(.L_x_149) ;  /* 0x00000005085c7547 */ /* 0x000fec000b800000 */
[----:B-1----:R-:W0:Y:S01]  /*1cc0*/  LDC.64 R4, c[0x0][0x380] ;  /* 0x0000e000ff047b82 */ /* 0x002e220000000a00 */
[----:B----4-:R-:W-:-:S07]  /*1cd0*/  IMAD.MOV.U32 R3, RZ, RZ, RZ ;  /* 0x000000ffff037224 */ /* 0x010fce00078e00ff */
.L_x_166:
[----:B----4-:R-:W-:Y:S01]  /*1ce0*/  IMAD R7, R3, 0x400, R2 ;  /* 0x0000040003077824 */ /* 0x010fe200078e0202 */
[----:B------:R-:W-:Y:S04]  /*1cf0*/  BSSY.RECONVERGENT B1, `(.L_x_150) ;  /* 0x000000f000017945 */ /* 0x000fe80003800200 */
[----:B01----:R-:W1:Y:S04]  /*1d00*/  LDS R18, [R7] ;  /* 0x0000000007127984 */ /* 0x003e680000000800 */
[----:B--23--:R2:W3:Y:S04]  /*1d10*/  LDS R9, [R7+0x400] ;  /* 0x0004000007097984 */ /* 0x00c4e80000000800 */
[----:B------:R2:W4:Y:S04]  /*1d20*/  LDS R22, [R7+0x800] ;  /* 0x0008000007167984 */ /* 0x0005280000000800 */
[----:B------:R2:W0:Y:S04]  /*1d30*/  LDS R14, [R7+0xc00] ;  /* 0x000c0000070e7984 */ /* 0x0004280000000800 */
[----:B------:R2:W0:Y:S04]  /*1d40*/  LDS R12, [R7+0x1000] ;  /* 0x00100000070c7984 */ /* 0x0004280000000800 */
[----:B------:R2:W0:Y:S04]  /*1d50*/  LDS R6, [R7+0x1400] ;  /* 0x0014000007067984 */ /* 0x0004280000000800 */
[----:B------:R2:W0:Y:S04]  /*1d60*/  LDS R8, [R7+0x1800] ;  /* 0x0018000007087984 */ /* 0x0004280000000800 */
[----:B------:R2:W0:Y:S01]  /*1d70*/  LDS R10, [R7+0x1c00] ;  /* 0x001c0000070a7984 */ /* 0x0004220000000800 */
[----:B-1----:R-:W-:-:S13]  /*1d80*/  ISETP.NE.AND P0, PT, R18, RZ, PT ;  /* 0x000000ff1200720c */ /* 0x002fda0003f05270 */
[----:B--234-:R-:W-:Y:S05]  /*1d90*/  @!P0 BRA `(.L_x_151) ;  /* 0x0000000000108947 */ /* 0x01cfea0003800000 */
[----:B------:R-:W-:Y:S02]  /*1da0*/  IMAD R17, R3, 0x100, R0 ;  /* 0x0000010003117824 */ /* 0x000fe400078e0200 */
[----:B------:R-:W-:Y:S02]  /*1db0*/  IMAD.MOV.U32 R19, RZ, RZ, RZ ;  /* 0x000000ffff137224 */ /* 0x000fe400078e00ff */
[----:B0-----:R-:W-:-:S05]  /*1dc0*/  IMAD.WIDE.U32 R16, R17, 0x8, R4 ;  /* 0x0000000811107825 */ /* 0x001fca00078e0004 */
[----:B------:R1:W-:Y:S02]  /*1dd0*/  REDG.E.ADD.64.STRONG.GPU desc[UR20][R16.64], R18 ;  /* 0x000000121000798e */ /* 0x0003e4000c12e514 */
.L_x_151:
[----:B------:R-:W-:Y:S05]  /*1de0*/  BSYNC.RECONVERGENT B1 ;  /* 0x0000000000017941 */ /* 0x000fea0003800200 */
.L_x_150:
[----:B------:R-:W-:Y:S01]  /*1df0*/  ISETP.NE.AND P6, PT, R9, RZ, PT ;  /* 0x000000ff0900720c */ /* 0x000fe20003fc5270 */
[----:B------:R-:W-:Y:S01]  /*1e00*/  BSSY.RECONVERGENT B1, `(.L_x_152) ;  /* 0x000000e000017945 */ /* 0x000fe20003800200 */
[----:B------:R-:W-:Y:S02]  /*1e10*/  ISETP.NE.AND P0, PT, R22, RZ, PT ;  /* 0x000000ff1600720c */ /* 0x000fe40003f05270 */
[----:B0-----:R-:W-:Y:S02]  /*1e20*/  ISETP.NE.AND P1, PT, R14, RZ, PT ;  /* 0x000000ff0e00720c */ /* 0x001fe40003f25270 */
[----:B------:R-:W-:Y:S02]  /*1e30*/  ISETP.NE.AND P2, PT, R12, RZ, PT ;  /* 0x000000ff0c00720c */ /* 0x000fe40003f45270 */
[----:B------:R-:W-:Y:S02]  /*1e40*/  ISETP.NE.AND P3, PT, R6, RZ, PT ;  /* 0x000000ff0600720c */ /* 0x000fe40003f65270 */
[----:B------:R-:W-:-:S02]  /*1e50*/  ISETP.NE.AND P4, PT, R8, RZ, PT ;  /* 0x000000ff0800720c */ /* 0x000fc40003f85270 */
[----:B------:R-:W-:Y:S01]  /*1e60*/  ISETP.NE.AND P5, PT, R10, RZ, PT ;  /* 0x000000ff0a00720c */ /* 0x000fe20003fa5270 */
[----:B------:R-:W-:-:S12]  /*1e70*/  @!P6 BRA `(.L_x_153) ;  /* 0x000000000018e947 */ /* 0x000fd80003800000 */
[----:B-1----:R-:W-:Y:S02]  /*1e80*/  IMAD R17, R3, 0x100, R0 ;  /* 0x0000010003117824 */ /* 0x002fe400078e0200 */
[----:B------:R-:W-:Y:S02]  /*1e90*/  IMAD.MOV.U32 R18, RZ, RZ, R9 ;  /* 0x000000ffff127224 */ /* 0x000fe400078e0009 */
[----:B------:R-:W-:Y:S02]  /*1ea0*/  VIADD R17, R17, 0x100 ;  /* 0x0000010011117836 */ /* 0x000fe40000000000 */
[----:B------:R-:W-:Y:S02]  /*1eb0*/  IMAD.MOV.U32 R19, RZ, RZ, RZ ;  /* 0x000000ffff137224 */ /* 0x000fe400078e00ff */
[----:B------:R-:W-:-:S05]  /*1ec0*/  IMAD.WIDE.U32 R16, R17, 0x8, R4 ;  /* 0x0000000811107825 */ /* 0x000fca00078e0004 */
[----:B------:R0:W-:Y:S02]  /*1ed0*/  REDG.E.ADD.64.STRONG.GPU desc[UR20][R16.64], R18 ;  /* 0x000000121000798e */ /* 0x0001e4000c12e514 */
.L_x_153:
[----:B------:R-:W-:Y:S05]  /*1ee0*/  BSYNC.RECONVERGENT B1 ;  /* 0x0000000000017941 */ /* 0x000fea0003800200 */
.L_x_152:
[----:B------:R-:W-:Y:S04]  /*1ef0*/  BSSY.RECONVERGENT B1, `(.L_x_154) ;  /* 0x0000007000017945 */ /* 0x000fe80003800200 */
[----:B------:R-:W-:Y:S05]  /*1f00*/  @!P0 BRA `(.L_x_155) ;  /* 0x0000000000148947 */ /* 0x000fea0003800000 */
[----:B01----:R-:W-:Y:S02]  /*1f10*/  IMAD R17, R3, 0x100, R0 ;  /* 0x0000010003117824 */ /* 0x003fe400078e0200 */
[----:B------:R-:W-:Y:S02]  /*1f20*/  IMAD.MOV.U32 R23, RZ, RZ, RZ ;  /* 0x000000ffff177224 */ /* 0x000fe400078e00ff */
[----:B------:R-:W-:-:S04]  /*1f30*/  VIADD R17, R17, 0x200 ;  /* 0x0000020011117836 */ /* 0x000fc80000000000 */
[----:B------:R-:W-:-:S05]  /*1f40*/  IMAD.WIDE.U32 R16, R17, 0x8, R4 ;  /* 0x0000000811107825 */ /* 0x000fca00078e0004 */
[----:B------:R2:W-:Y:S02]  /*1f50*/  REDG.E.ADD.64.STRONG.GPU desc[UR20][R16.64], R22 ;  /* 0x000000161000798e */ /* 0x0005e4000c12e514 */
.L_x_155:
[----:B------:R-:W-:Y:S05]  /*1f60*/  BSYNC.RECONVERGENT B1 ;  /* 0x0000000000017941 */ /* 0x000fea0003800200 */
.L_x_154:
[----:B------:R-:W-:Y:S04]  /*1f70*/  BSSY.RECONVERGENT B1, `(.L_x_156) ;  /* 0x0000007000017945 */ /* 0x000fe80003800200 */
[----:B------:R-:W-:Y:S05]  /*1f80*/  @!P1 BRA `(.L_x_157) ;  /* 0x0000000000149947 */ /* 0x000fea0003800000 */
[----:B012---:R-:W-:Y:S02]  /*1f90*/  IMAD R17, R3, 0x100, R0 ;  /* 0x0000010003117824 */ /* 0x007fe400078e0200 */
[----:B------:R-:W-:Y:S02]  /*1fa0*/  IMAD.MOV.U32 R15, RZ, RZ, RZ ;  /* 0x000000ffff0f7224 */ /* 0x000fe400078e00ff */
[----:B------:R-:W-:-:S04]  /*1fb0*/  VIADD R17, R17, 0x300 ;  /* 0x0000030011117836 */ /* 0x000fc80000000000 */
[----:B------:R-:W-:-:S05]  /*1fc0*/  IMAD.WIDE.U32 R16, R17, 0x8, R4 ;  /* 0x0000000811107825 */ /* 0x000fca00078e0004 */
[----:B------:R3:W-:Y:S02]  /*1fd0*/  REDG.E.ADD.64.STRONG.GPU desc[UR20][R16.64], R14 ;  /* 0x0000000e1000798e */ /* 0x0007e4000c12e514 */
.L_x_157:
[----:B------:R-:W-:Y:S05]  /*1fe0*/  BSYNC.RECONVERGENT B1 ;  /* 0x0000000000017941 */ /* 0x000fea0003800200 */
.L_x_156:
[----:B------:R-:W-:Y:S04]  /*1ff0*/  BSSY.RECONVERGENT B1, `(.L_x_158) ;  /* 0x0000007000017945 */ /* 0x000fe80003800200 */
[----:B------:R-:W-:Y:S05]  /*2000*/  @!P2 BRA `(.L_x_159) ;  /* 0x000000000014a947 */ /* 0x000fea0003800000 */
[----:B---3--:R-:W-:Y:S02]  /*2010*/  IMAD R15, R3, 0x100, R0 ;  /* 0x00000100030f7824 */ /* 0x008fe400078e0200 */
[----:B------:R-:W-:Y:S02]  /*2020*/  IMAD.MOV.U32 R13, RZ, RZ, RZ ;  /* 0x000000ffff0d7224 */ /* 0x000fe400078e00ff */
[----:B------:R-:W-:-:S04]  /*2030*/  VIADD R15, R15, 0x400 ;  /* 0x000004000f0f7836 */ /* 0x000fc80000000000 */
[----:B------:R-:W-:-:S05]  /*2040*/  IMAD.WIDE.U32 R14, R15, 0x8, R4 ;  /* 0x000000080f0e7825 */ /* 0x000fca00078e0004 */
[----:B------:R4:W-:Y:S02]  /*2050*/  REDG.E.ADD.64.STRONG.GPU desc[UR20][R14.64], R12 ;  /* 0x0000000c0e00798e */ /* 0x0009e4000c12e514 */
.L_x_159:
[----:B------:R-:W-:Y:S05]  /*2060*/  BSYNC.RECONVERGENT B1 ;  /* 0x0000000000017941 */ /* 0x000fea0003800200 */
.L_x_158:
[----:B------:R-:W-:Y:S04]  /*2070*/  BSSY.RECONVERGENT B1, `(.L_x_160) ;  /* 0x0000007000017945 */ /* 0x000fe80003800200 */
[----:B------:R-:W-:Y:S05]  /*2080*/  @!P3 BRA `(.L_x_161) ;  /* 0x000000000014b947 */ /* 0x000fea0003800000 */
[----:B----4-:R-:W-:Y:S02]  /*2090*/  IMAD R13, R3, 0x100, R0 ;  /* 0x00000100030d7824 */ /* 0x010fe400078e0200 */
[----:B------:R-:W-:Y:S02]  /*20a0*/  IMAD.MOV.U32 R7, RZ, RZ, RZ ;  /* 0x000000ffff077224 */ /* 0x000fe400078e00ff */
[----:B------:R-:W-:-:S04]  /*20b0*/  VIADD R13, R13, 0x500 ;  /* 0x000005000d0d7836 */ /* 0x000fc80000000000 */
[----:B------:R-:W-:-:S05]  /*20c0*/  IMAD.WIDE.U32 R12, R13, 0x8, R4 ;  /* 0x000000080d0c7825 */ /* 0x000fca00078e0004 */
[----:B------:R4:W-:Y:S02]  /*20d0*/  REDG.E.ADD.64.STRONG.GPU desc[UR20][R12.64], R6 ;  /* 0x000000060c00798e */ /* 0x0009e4000c12e514 */
.L_x_161:
[----:B------:R-:W-:Y:S05]  /*20e0*/  BSYNC.RECONVERGENT B1 ;  /* 0x0000000000017941 */ /* 0x000fea0003800200 */
.L_x_160:
[----:B------:R-:W-:Y:S04]  /*20f0*/  BSSY.RECONVERGENT B1, `(.L_x_162) ;  /* 0x0000007000017945 */ /* 0x000fe80003800200 */
[----:B------:R-:W-:Y:S05]  /*2100*/  @!P4 BRA `(.L_x_163) ;  /* 0x000000000014c947 */ /* 0x000fea0003800000 */
[----:B----4-:R-:W-:Y:S02]  /*2110*/  IMAD R7, R3, 0x100, R0 ;  /* 0x0000010003077824 */ /* 0x010fe400078e0200 */
[----:B------:R-:W-:Y:S02]  /*2120*/  IMAD.MOV.U32 R9, RZ, RZ, RZ ;  /* 0x000000ffff097224 */ /* 0x000fe400078e00ff */
[----:B------:R-:W-:-:S04]  /*2130*/  VIADD R7, R7, 0x600 ;  /* 0x0000060007077836 */ /* 0x000fc80000000000 */
[----:B------:R-:W-:-:S05]  /*2140*/  IMAD.WIDE.U32 R6, R7, 0x8, R4 ;  /* 0x0000000807067825 */ /* 0x000fca00078e0004 */
[----:B------:R4:W-:Y:S02]  /*2150*/  REDG.E.ADD.64.STRONG.GPU desc[UR20][R6.64], R8 ;  /* 0x000000080600798e */ /* 0x0009e4000c12e514 */
.L_x_163:
[----:B------:R-:W-:Y:S05]  /*2160*/  BSYNC.RECONVERGENT B1 ;  /* 0x0000000000017941 */ /* 0x000fea0003800200 */
.L_x_162:
[----:B------:R-:W-:Y:S04]  /*2170*/  BSSY.RECONVERGENT B1, `(.L_x_164) ;  /* 0x0000007000017945 */ /* 0x000fe80003800200 */
[----:B------:R-:W-:Y:S05]  /*2180*/  @!P5 BRA `(.L_x_165) ;  /* 0x000000000014d947 */ /* 0x000fea0003800000 */
[----:B----4-:R-:W-:Y:S02]  /*2190*/  IMAD R7, R3, 0x100, R0 ;  /* 0x0000010003077824 */ /* 0x010fe400078e0200 */
[----:B------:R-:W-:Y:S02]  /*21a0*/  IMAD.MOV.U32 R11, RZ, RZ, RZ ;  /* 0x000000ffff0b7224 */ /* 0x000fe400078e00ff */
[----:B------:R-:W-:-:S04]  /*21b0*/  VIADD R7, R7, 0x700 ;  /* 0x0000070007077836 */ /* 0x000fc80000000000 */
[----:B------:R-:W-:-:S05]  /*21c0*/  IMAD.WIDE.U32 R6, R7, 0x8, R4 ;  /* 0x0000000807067825 */ /* 0x000fca00078e0004 */
[----:B------:R4:W-:Y:S02]  /*21d0*/  REDG.E.ADD.64.STRONG.GPU desc[UR20][R6.64], R10 ;  /* 0x0000000a0600798e */ /* 0x0009e4000c12e514 */
.L_x_165:
[----:B------:R-:W-:Y:S05]  /*21e0*/  BSYNC.RECONVERGENT B1 ;  /* 0x0000000000017941 */ /* 0x000fea0003800200 */
.L_x_164:
[----:B------:R-:W-:-:S05]  /*21f0*/  VIADD R3, R3, 0x8 ;  /* 0x0000000803037836 */ /* 0x000fca0000000000 */
[----:B------:R-:W-:-:S13]  /*2200*/  ISETP.NE.AND P0, PT, R3, UR27, PT ;  /* 0x0000001b03007c0c */ /* 0x000fda000bf05270 */
[----:B------:R-:W-:Y:S05]  /*2210*/  @P0 BRA `(.L_x_166) ;  /* 0xfffffff800b00947 */ /* 0x000fea000383ffff */
[----:B------:R-:W-:-:S07]  /*2220*/  IMAD.U32 R5, RZ, RZ, UR27 ;  /* 0x0000001bff057e24 */ /* 0x000fce000f8e00ff */
.L_x_149:
[----:B------:R-:W-:Y:S02]  /*2230*/  UISETP.NE.AND UP0, UPT, UR24, URZ, UPT ;  /* 0x000000ff1800728c */ /* 0x000fe4000bf05270 */
[----:B----4-:R-:W-:Y:S02]  /*2240*/  IMAD.U32 R8, RZ, RZ, UR24 ;  /* 0x00000018ff087e24 */ /* 0x010fe4000f8e00ff */
[----:B------:R-:W-:Y:S02]  /*2250*/  IMAD.U32 R3, RZ, RZ, UR25 ;  /* 0x00000019ff037e24 */ /* 0x000fe4000f8e00ff */
[----:B------:R-:W-:Y:S02]  /*2260*/  VIADD R8, R8, 0xffffffff ;  /* 0xffffffff08087836 */ /* 0x000fe40000000000 */
[----:B------:R-:W-:Y:S01]  /*2270*/  VIADD R3, R3, 0xffffffff ;  /* 0xffffffff03037836 */ /* 0x000fe20000000000 */
[----:B------:R-:W-:Y:S06]  /*2280*/  BRA.U !UP0, `(.L_x_167) ;  /* 0x0000000508707547 */ /* 0x000fec000b800000 */
[----:B------:R-:W-:-:S13]  /*2290*/  ISETP.GE.U32.AND P0, PT, R8, 0x3, PT ;  /* 0x000000030800780c */ /* 0x000fda0003f06070 */
[----:B------:R-:W-:Y:S05]  /*22a0*/  @!P0 BRA `(.L_x_168) ;  /* 0x0000000000bc8947 */ /* 0x000fea0003800000 */
[----:B------:R-:W-:Y:S01]  /*22b0*/  IMAD R7, R5, 0x400, R2 ;  /* 0x0000040005077824 */ /* 0x000fe200078e0202 */
[----:B------:R-:W-:Y:S04]  /*22c0*/  BSSY.RECONVERGENT B1, `(.L_x_169) ;  /* 0x000000f000017945 */ /* 0x000fe80003800200 */
[----:B------:R-:W4:Y:S04]  /*22d0*/  LDS R12, [R7] ;  /* 0x00000000070c7984 */ /* 0x000f280000000800 */
[----:B------:R-:W5:Y:S04]  /*22e0*/  LDS R9, [R7+0x400] ;  /* 0x0004000007097984 */ /* 0x000f680000000800 */
[----:B------:R-:W0:Y:S04]  /*22f0*/  LDS R6, [R7+0x800] ;  /* 0x0008000007067984 */ /* 0x000e280000000800 */
[----:B-1----:R-:W1:Y:S01]  /*2300*/  LDS R4, [R7+0xc00] ;  /* 0x000c000007047984 */ /* 0x002e620000000800 */
[----:B----4-:R-:W-:-:S02]  /*2310*/  ISETP.NE.AND P0, PT, R12, RZ, PT ;  /* 0x000000ff0c00720c */ /* 0x010fc40003f05270 */
[----:B-----5:R-:W-:Y:S02]  /*2320*/  ISETP.NE.AND P1, PT, R9, RZ, PT ;  /* 0x000000ff0900720c */ /* 0x020fe40003f25270 */
[----:B0-----:R-:W-:Y:S02]  /*2330*/  ISETP.NE.AND P2, PT, R6, RZ, PT ;  /* 0x000000ff0600720c */ /* 0x001fe40003f45270 */
[----:B-1----:R-:W-:-:S07]  /*2340*/  ISETP.NE.AND P3, PT, R4, RZ, PT ;  /* 0x000000ff0400720c */ /* 0x002fce0003f65270 */
[----:B------:R-:W-:Y:S06]  /*2350*/  @!P0 BRA `(.L_x_170) ;  /* 0x0000000000148947 */ /* 0x000fec0003800000 */
[----:B------:R-:W0:Y:S01]  /*2360*/  LDC.64 R10, c[0x0][0x380] ;  /* 0x0000e000ff0a7b82 */ /* 0x000e220000000a00 */
[----:B------:R-:W-:Y:S02]  /*2370*/  IMAD R7, R5, 0x100, R0 ;  /* 0x0000010005077824 */ /* 0x000fe400078e0200 */
[----:B------:R-:W-:Y:S02]  /*2380*/  IMAD.MOV.U32 R13, RZ, RZ, RZ ;  /* 0x000000ffff0d7224 */ /* 0x000fe400078e00ff */
[----:B0-----:R-:W-:-:S05]  /*2390*/  IMAD.WIDE.U32 R10, R7, 0x8, R10 ;  /* 0x00000008070a7825 */ /* 0x001fca00078e000a */
[----:B------:R0:W-:Y:S02]  /*23a0*/  REDG.E.ADD.64.STRONG.GPU desc[UR20][R10.64], R12 ;  /* 0x0000000c0a00798e */ /* 0x0001e4000c12e514 */
.L_x_170:
[----:B------:R-:W-:Y:S05]  /*23b0*/  BSYNC.RECONVERGENT B1 ;  /* 0x0000000000017941 */ /* 0x000fea0003800200 */
.L_x_169:
[----:B------:R-:W-:Y:S04]  /*23c0*/  BSSY.RECONVERGENT B1, `(.L_x_171) ;  /* 0x0000009000017945 */ /* 0x000fe80003800200 */
[----:B------:R-:W-:Y:S05]  /*23d0*/  @!P1 BRA `(.L_x_172) ;  /* 0x00000000001c9947 */ /* 0x000fea0003800000 */
[----:B0-----:R-:W0:Y:S01]  /*23e0*/  LDC.64 R10, c[0x0][0x380] ;  /* 0x0000e000ff0a7b82 */ /* 0x001e220000000a00 */
[----:B------:R-:W-:Y:S02]  /*23f0*/  IMAD R7, R5, 0x100, R0 ;  /* 0x0000010005077824 */ /* 0x000fe400078e0200 */
[----:B------:R-:W-:Y:S02]  /*2400*/  IMAD.MOV.U32 R12, RZ, RZ, R9 ;  /* 0x000000ffff0c7224 */ /* 0x000fe400078e0009 */
[----:B------:R-:W-:Y:S02]  /*2410*/  VIADD R7, R7, 0x100 ;  /* 0x0000010007077836 */ /* 0x000fe40000000000 */
[----:B------:R-:W-:Y:S02]  /*2420*/  IMAD.MOV.U32 R13, RZ, RZ, RZ ;  /* 0x000000ffff0d7224 */ /* 0x000fe400078e00ff */
[----:B0-----:R-:W-:-:S05]  /*2430*/  IMAD.WIDE.U32 R10, R7, 0x8, R10 ;  /* 0x00000008070a7825 */ /* 0x001fca00078e000a */
[----:B------:R1:W-:Y:S02]  /*2440*/  REDG.E.ADD.64.STRONG.GPU desc[UR20][R10.64], R12 ;  /* 0x0000000c0a00798e */ /* 0x0003e4000c12e514 */
.L_x_172:
[----:B------:R-:W-:Y:S05]  /*2450*/  BSYNC.RECONVERGENT B1 ;  /* 0x0000000000017941 */ /* 0x000fea0003800200 */
.L_x_171:
[----:B------:R-:W-:Y:S04]  /*2460*/  BSSY.RECONVERGENT B1, `(.L_x_173) ;  /* 0x0000008000017945 */ /* 0x000fe80003800200 */
[----:B------:R-:W-:Y:S05]  /*2470*/  @!P2 BRA `(.L_x_174) ;  /* 0x000000000018a947 */ /* 0x000fea0003800000 */
[----:B01----:R-:W0:Y:S01]  /*2480*/  LDC.64 R10, c[0x0][0x380] ;  /* 0x0000e000ff0a7b82 */ /* 0x003e220000000a00 */
[----:B------:R-:W-:-:S04]  /*2490*/  IMAD R7, R5, 0x100, R0 ;  /* 0x0000010005077824 */ /* 0x000fc800078e0200 */
[----:B------:R-:W-:-:S04]  /*24a0*/  VIADD R7, R7, 0x200 ;  /* 0x0000020007077836 */ /* 0x000fc80000000000 */
[----:B0-----:R-:W-:-:S04]  /*24b0*/  IMAD.WIDE.U32 R10, R7, 0x8, R10 ;  /* 0x00000008070a7825 */ /* 0x001fc800078e000a */
[----:B------:R-:W-:-:S05]  /*24c0*/  IMAD.MOV.U32 R7, RZ, RZ, RZ ;  /* 0x000000ffff077224 */ /* 0x000fca00078e00ff */
[----:B------:R4:W-:Y:S02]  /*24d0*/  REDG.E.ADD.64.STRONG.GPU desc[UR20][R10.64], R6 ;  /* 0x000000060a00798e */ /* 0x0009e4000c12e514 */
.L_x_174:
[----:B------:R-:W-:Y:S05]  /*24e0*/  BSYNC.RECONVERGENT B1 ;  /* 0x0000000000017941 */ /* 0x000fea0003800200 */
.L_x_173:
[----:B------:R-:W-:Y:S04]  /*24f0*/  BSSY.RECONVERGENT B1, `(.L_x_175) ;  /* 0x0000009000017945 */ /* 0x000fe80003800200 */
[----:B------:R-:W-:Y:S05]  /*2500*/  @!P3 BRA `(.L_x_176) ;  /* 0x00000000001cb947 */ /* 0x000fea0003800000 */
[----:B----4-:R-:W4:Y:S01]  /*2510*/  LDC.64 R6, c[0x0][0x380] ;  /* 0x0000e000ff067b82 */ /* 0x010f220000000a00 */
[----:B------:R-:W-:Y:S02]  /*2520*/  IMAD R9, R5, 0x100, R0 ;  /* 0x0000010005097824 */ /* 0x000fe400078e0200 */
[----:B01----:R-:W-:Y:S02]  /*2530*/  IMAD.MOV.U32 R10, RZ, RZ, R4 ;  /* 0x000000ffff0a7224 */ /* 0x003fe400078e0004 */
[----:B------:R-:W-:Y:S02]  /*2540*/  VIADD R9, R9, 0x300 ;  /* 0x0000030009097836 */ /* 0x000fe40000000000 */
[----:B------:R-:W-:Y:S02]  /*2550*/  IMAD.MOV.U32 R11, RZ, RZ, RZ ;  /* 0x000000ffff0b7224 */ /* 0x000fe400078e00ff */
[----:B----4-:R-:W-:-:S05]  /*2560*/  IMAD.WIDE.U32 R6, R9, 0x8, R6 ;  /* 0x0000000809067825 */ /* 0x010fca00078e0006 */
[----:B------:R0:W-:Y:S02]  /*2570*/  REDG.E.ADD.64.STRONG.GPU desc[UR20][R6.64], R10 ;  /* 0x0000000a0600798e */ /* 0x0001e4000c12e514 */
.L_x_176:
[----:B------:R-:W-:Y:S05]  /*2580*/  BSYNC.RECONVERGENT B1 ;  /* 0x0000000000017941 */ /* 0x000fea0003800200 */
.L_x_175:
[----:B------:R-:W-:-:S07]  /*2590*/  VIADD R5, R5, 0x4 ;  /* 0x0000000405057836 */ /* 0x000fce0000000000 */
.L_x_168:
[----:B------:R-:W-:Y:S01]  /*25a0*/  UISETP.NE.AND UP0, UPT, UR25, URZ, UPT ;  /* 0x000000ff1900728c */ /* 0x000fe2000bf05270 */
[----:B------:R-:W-:Y:S08]  /*25b0*/  BSSY.RECONVERGENT B1, `(.L_x_167) ;  /* 0x0000029000017945 */ /* 0x000ff00003800200 */
[----:B------:R-:W-:Y:S05]  /*25c0*/  BRA.U !UP0, `(.L_x_177) ;  /* 0x00000001089c7547 */ /* 0x000fea000b800000 */
[----:B------:R-:W-:-:S13]  /*25d0*/  ISETP.NE.AND P0, PT, R3, RZ, PT ;  /* 0x000000ff0300720c */ /* 0x000fda0003f05270 */
[----:B------:R-:W-:Y:S05]  /*25e0*/  @!P0 BRA `(.L_x_178) ;  /* 0x0000000000648947 */ /* 0x000fea0003800000 */
[----:B0---4-:R-:W-:Y:S01]  /*25f0*/  IMAD R6, R5, 0x400, R2 ;  /* 0x0000040005067824 */ /* 0x011fe200078e0202 */
[----:B------:R-:W-:Y:S04]  /*2600*/  BSSY.RECONVERGENT B2, `(.L_x_179) ;  /* 0x000000c000027945 */ /* 0x000fe80003800200 */
[----:B-1----:R-:W0:Y:S04]  /*2610*/  LDS R4, [R6] ;  /* 0x0000000006047984 */ /* 0x002e280000000800 */
[----:B------:R-:W1:Y:S01]  /*2620*/  LDS R9, [R6+0x400] ;  /* 0x0004000006097984 */ /* 0x000e620000000800 */
[----:B0-----:R-:W-:-:S02]  /*2630*/  ISETP.NE.AND P0, PT, R4, RZ, PT ;  /* 0x000000ff0400720c */ /* 0x001fc40003f05270 */
[----:B-1----:R-:W-:-:S11]  /*2640*/  ISETP.NE.AND P1, PT, R9, RZ, PT ;  /* 0x000000ff0900720c */ /* 0x002fd60003f25270 */
[----:B------:R-:W-:Y:S05]  /*2650*/  @!P0 BRA `(.L_x_180) ;  /* 0x0000000000188947 */ /* 0x000fea0003800000 */
[----:B------:R-:W0:Y:S01]  /*2660*/  LDC.64 R6, c[0x0][0x380] ;  /* 0x0000e000ff067b82 */ /* 0x000e220000000a00 */
[----:B------:R-:W-:-:S04]  /*2670*/  IMAD R11, R5, 0x100, R0 ;  /* 0x00000100050b7824 */ /* 0x000fc800078e0200 */
[----:B0-----:R-:W-:-:S04]  /*2680*/  IMAD.WIDE.U32 R10, R11, 0x8, R6 ;  /* 0x000000080b0a7825 */ /* 0x001fc800078e0006 */
[----:B------:R-:W-:Y:S02]  /*2690*/  IMAD.MOV.U32 R6, RZ, RZ, R4 ;  /* 0x000000ffff067224 */ /* 0x000fe400078e0004 */
[----:B------:R-:W-:-:S05]  /*26a0*/  IMAD.MOV.U32 R7, RZ, RZ, RZ ;  /* 0x000000ffff077224 */ /* 0x000fca00078e00ff */
[----:B------:R0:W-:Y:S02]  /*26b0*/  REDG.E.ADD.64.STRONG.GPU desc[UR20][R10.64], R6 ;  /* 0x000000060a00798e */ /* 0x0001e4000c12e514 */
.L_x_180:
[----:B------:R-:W-:Y:S05]  /*26c0*/  BSYNC.RECONVERGENT B2 ;  /* 0x0000000000027941 */ /* 0x000fea0003800200 */
.L_x_179:
[----:B------:R-:W-:Y:S04]  /*26d0*/  BSSY.RECONVERGENT B2, `(.L_x_181) ;  /* 0x0000009000027945 */ /* 0x000fe80003800200 */
[----:B------:R-:W-:Y:S05]  /*26e0*/  @!P1 BRA `(.L_x_182) ;  /* 0x00000000001c9947 */ /* 0x000fea0003800000 */
[----:B0-----:R-:W0:Y:S01]  /*26f0*/  LDC.64 R6, c[0x0][0x380] ;  /* 0x0000e000ff067b82 */ /* 0x001e220000000a00 */
[----:B------:R-:W-:-:S04]  /*2700*/  IMAD R4, R5, 0x100, R0 ;  /* 0x0000010005047824 */ /* 0x000fc800078e0200 */
[----:B------:R-:W-:-:S04]  /*2710*/  VIADD R11, R4, 0x100 ;  /* 0x00000100040b7836 */ /* 0x000fc80000000000 */
[----:B0-----:R-:W-:-:S04]  /*2720*/  IMAD.WIDE.U32 R10, R11, 0x8, R6 ;  /* 0x000000080b0a7825 */ /* 0x001fc800078e0006 */
[----:B------:R-:W-:Y:S02]  /*2730*/  IMAD.MOV.U32 R6, RZ, RZ, R9 ;  /* 0x000000ffff067224 */ /* 0x000fe400078e0009 */
[----:B------:R-:W-:-:S05]  /*2740*/  IMAD.MOV.U32 R7, RZ, RZ, RZ ;  /* 0x000000ffff077224 */ /* 0x000fca00078e00ff */
[----:B------:R1:W-:Y:S02]  /*2750*/  REDG.E.ADD.64.STRONG.GPU desc[UR20][R10.64], R6 ;  /* 0x000000060a00798e */ /* 0x0003e4000c12e514 */
.L_x_182:
[----:B------:R-:W-:Y:S05]  /*2760*/  BSYNC.RECONVERGENT B2 ;  /* 0x0000000000027941 */ /* 0x000fea0003800200 */
.L_x_181:
[----:B------:R-:W-:-:S07]  /*2770*/  VIADD R5, R5, 0x2 ;  /* 0x0000000205057836 */ /* 0x000fce0000000000 */
.L_x_178:
[----:B------:R-:W-:-:S09]  /*2780*/  UISETP.NE.AND UP0, UPT, UR9, URZ, UPT ;  /* 0x000000ff0900728c */ /* 0x000fd2000bf05270 */
[----:B------:R-:W-:Y:S05]  /*2790*/  BRA.U !UP0, `(.L_x_177) ;  /* 0x0000000108287547 */ /* 0x000fea000b800000 */
[----:B-1----:R-:W-:-:S05]  /*27a0*/  IMAD R4, R5, 0x400, R2 ;  /* 0x0000040005047824 */ /* 0x002fca00078e0202 */
[----:B------:R-:W1:Y:S02]  /*27b0*/  LDS R9, [R4] ;  /* 0x0000000004097984 */ /* 0x000e640000000800 */
[----:B-1----:R-:W-:-:S13]  /*27c0*/  ISETP.NE.AND P0, PT, R9, RZ, PT ;  /* 0x000000ff0900720c */ /* 0x002fda0003f05270 */
[----:B------:R-:W-:Y:S05]  /*27d0*/  @!P0 BRA `(.L_x_177) ;  /* 0x0000000000188947 */ /* 0x000fea0003800000 */
[----:B0---4-:R-:W0:Y:S01]  /*27e0*/  LDC.64 R6, c[0x0][0x380] ;  /* 0x0000e000ff067b82 */ /* 0x011e220000000a00 */
[----:B------:R-:W-:-:S04]  /*27f0*/  IMAD R5, R5, 0x100, R0 ;  /* 0x0000010005057824 */ /* 0x000fc800078e0200 */
[----:B0-----:R-:W-:-:S04]  /*2800*/  IMAD.WIDE.U32 R4, R5, 0x8, R6 ;  /* 0x0000000805047825 */ /* 0x001fc800078e0006 */
[----:B------:R-:W-:Y:S02]  /*2810*/  IMAD.MOV.U32 R6, RZ, RZ, R9 ;  /* 0x000000ffff067224 */ /* 0x000fe400078e0009 */
[----:B------:R-:W-:-:S05]  /*2820*/  IMAD.MOV.U32 R7, RZ, RZ, RZ ;  /* 0x000000ffff077224 */ /* 0x000fca00078e00ff */
[----:B------:R0:W-:Y:S02]  /*2830*/  REDG.E.ADD.64.STRONG.GPU desc[UR20][R4.64], R6 ;  /* 0x000000060400798e */ /* 0x0001e4000c12e514 */
.L_x_177:
[----:B------:R-:W-:Y:S05]  /*2840*/  BSYNC.RECONVERGENT B1 ;  /* 0x0000000000017941 */ /* 0x000fea0003800200 */
.L_x_167:
[----:B------:R-:W-:-:S13]  /*2850*/  ISETP.GT.U32.AND P0, PT, R0, 0x7f, PT ;  /* 0x0000007f0000780c */ /* 0x000fda0003f04070 */
[----:B------:R-:W-:Y:S05]  /*2860*/  @P0 BRA `(.L_x_148) ;  /* 0x00000008008c0947 */ /* 0x000fea0003800000 */
[----:B------:R-:W-:Y:S01]  /*2870*/  UISETP.GE.U32.AND UP0, UPT, UR22, 0x7, UPT ;  /* 0x000000071600788c */ /* 0x000fe2000bf06070 */
[----:B0-----:R-:W-:-:S08]  /*2880*/  IMAD.MOV.U32 R5, RZ, RZ, RZ ;  /* 0x000000ffff057224 */ /* 0x001fd000078e00ff */
[----:B------:R-:W-:Y:S05]  /*2890*/  BRA.U !UP0, `(.L_x_183) ;  /* 0x0000000508147547 */ /* 0x000fea000b800000 */
[----:B-1----:R-:W0:Y:S01]  /*28a0*/  LDC.64 R4, c[0x0][0x380] ;  /* 0x0000e000ff047b82 */ /* 0x002e220000000a00 */
[----:B------:R-:W-:-:S07]  /*28b0*/  IMAD.MOV.U32 R9, RZ, RZ, RZ ;  /* 0x000000ffff097224 */ /* 0x000fce00078e00ff */
.L_x_200:
[C---:B0---4-:R-:W-:Y:S01]  /*28c0*/  IMAD R11, R9.reuse, 0x400, R2 ;  /* 0x00000400090b7824 */ /* 0x051fe200078e0202 */
[----:B------:R-:W-:Y:S01]  /*28d0*/  BSSY.RECONVERGENT B1, `(.L_x_184) ;  /* 0x0000011000017945 */ /* 0x000fe20003800200 */
[C---:B-123--:R-:W-:Y:S02]  /*28e0*/  IMAD R7, R9.reuse, 0x100, R0 ;  /* 0x0000010009077824 */ /* 0x04efe400078e0200 */
[----:B------:R-:W-:Y:S01]  /*28f0*/  VIADD R9, R9, 0x8 ;  /* 0x0000000809097836 */ /* 0x000fe20000000000 */
[----:B---3--:R-:W1:Y:S01]  /*2900*/  LDS R14, [R11+0x200] ;  /* 0x000200000b0e7984 */ /* 0x008e620000000800 */
[----:B0-----:R-:W-:-:S03]  /*2910*/  IMAD.WIDE.U32 R6, R7, 0x8, R4 ;  /* 0x0000000807067825 */ /* 0x001fc600078e0004 */
[----:B------:R-:W0:Y:S04]  /*2920*/  LDS R13, [R11+0x600] ;  /* 0x000600000b0d7984 */ /* 0x000e280000000800 */
[----:B--2---:R2:W3:Y:S04]  /*2930*/  LDS R17, [R11+0xa00] ;  /* 0x000a00000b117984 */ /* 0x0044e80000000800 */
[----:B------:R2:W4:Y:S04]  /*2940*/  LDS R18, [R11+0xe00] ;  /* 0x000e00000b127984 */ /* 0x0005280000000800 */
[----:B------:R2:W2:Y:S04]  /*2950*/  LDS R19, [R11+0x1200] ;  /* 0x001200000b137984 */ /* 0x0004a80000000800 */
[----:B------:R0:W2:Y:S04]  /*2960*/  LDS R16, [R11+0x1600] ;  /* 0x001600000b107984 */ /* 0x0000a80000000800 */
[----:B------:R0:W2:Y:S04]  /*2970*/  LDS R12, [R11+0x1a00] ;  /* 0x001a00000b0c7984 */ /* 0x0000a80000000800 */
[----:B------:R0:W2:Y:S01]  /*2980*/  LDS R10, [R11+0x1e00] ;  /* 0x001e00000b0a7984 */ /* 0x0000a20000000800 */
[----:B-1----:R-:W-:-:S02]  /*2990*/  ISETP.NE.AND P0, PT, R14, RZ, PT ;  /* 0x000000ff0e00720c */ /* 0x002fc40003f05270 */
[----:B0-----:R-:W-:-:S11]  /*29a0*/  ISETP.NE.AND P1, PT, R13, RZ, PT ;  /* 0x000000ff0d00720c */ /* 0x001fd60003f25270 */
[----:B---34-:R-:W-:Y:S05]  /*29b0*/  @!P0 BRA `(.L_x_185) ;  /* 0x0000000000088947 */ /* 0x018fea0003800000 */
[----:B------:R-:W-:-:S05]  /*29c0*/  IMAD.MOV.U32 R15, RZ, RZ, RZ ;  /* 0x000000ffff0f7224 */ /* 0x000fca00078e00ff */
[----:B------:R0:W-:Y:S02]  /*29d0*/  REDG.E.ADD.64.STRONG.GPU desc[UR20][R6.64+0x400], R14 ;  /* 0x0004000e0600798e */ /* 0x0001e4000c12e514 */
.L_x_185:
[----:B------:R-:W-:Y:S05]  /*29e0*/  BSYNC.RECONVERGENT B1 ;  /* 0x0000000000017941 */ /* 0x000fea0003800200 */
.L_x_184:
[----:B------:R-:W-:Y:S04]  /*29f0*/  BSSY.RECONVERGENT B1, `(.L_x_186) ;  /* 0x0000005000017945 */ /* 0x000fe80003800200 */
[----:B------:R-:W-:Y:S05]  /*2a00*/  @!P1 BRA `(.L_x_187) ;  /* 0x00000000000c9947 */ /* 0x000fea0003800000 */
[----:B0-----:R-:W-:Y:S02]  /*2a10*/  IMAD.MOV.U32 R14, RZ, RZ, R13 ;  /* 0x000000ffff0e7224 */ /* 0x001fe400078e000d */
[----:B------:R-:W-:-:S05]  /*2a20*/  IMAD.MOV.U32 R15, RZ, RZ, RZ ;  /* 0x000000ffff0f7224 */ /* 0x000fca00078e00ff */
[----:B------:R1:W-:Y:S02]  /*2a30*/  REDG.E.ADD.64.STRONG.GPU desc[UR20][R6.64+0xc00], R14 ;  /* 0x000c000e0600798e */ /* 0x0003e4000c12e514 */
.L_x_187:
[----:B------:R-:W-:Y:S05]  /*2a40*/  BSYNC.RECONVERGENT B1 ;  /* 0x0000000000017941 */ /* 0x000fea0003800200 */
.L_x_186:
[----:B------:R-:W-:Y:S01]  /*2a50*/  ISETP.NE.AND P6, PT, R17, RZ, PT ;  /* 0x000000ff1100720c */ /* 0x000fe20003fc5270 */
[----:B------:R-:W-:Y:S01]  /*2a60*/  BSSY.RECONVERGENT B1, `(.L_x_188) ;  /* 0x000000b000017945 */ /* 0x000fe20003800200 */
[----:B------:R-:W-:Y:S02]  /*2a70*/  ISETP.NE.AND P0, PT, R9, UR27, PT ;  /* 0x0000001b09007c0c */ /* 0x000fe4000bf05270 */
[----:B------:R-:W-:Y:S02]  /*2a80*/  ISETP.NE.AND P1, PT, R18, RZ, PT ;  /* 0x000000ff1200720c */ /* 0x000fe40003f25270 */
[----:B--2---:R-:W-:Y:S02]  /*2a90*/  ISETP.NE.AND P2, PT, R19, RZ, PT ;  /* 0x000000ff1300720c */ /* 0x004fe40003f45270 */
[----:B------:R-:W-:Y:S02]  /*2aa0*/  ISETP.NE.AND P3, PT, R16, RZ, PT ;  /* 0x000000ff1000720c */ /* 0x000fe40003f65270 */
[----:B------:R-:W-:-:S02]  /*2ab0*/  ISETP.NE.AND P4, PT, R12, RZ, PT ;  /* 0x000000ff0c00720c */ /* 0x000fc40003f85270 */
[----:B------:R-:W-:Y:S01]  /*2ac0*/  ISETP.NE.AND P5, PT, R10, RZ, PT ;  /* 0x000000ff0a00720c */ /* 0x000fe20003fa5270 */
[----:B------:R-:W-:-:S12]  /*2ad0*/  @!P6 BRA `(.L_x_189) ;  /* 0x00000000000ce947 */ /* 0x000fd80003800000 */
[----:B01----:R-:W-:Y:S02]  /*2ae0*/  IMAD.MOV.U32 R14, RZ, RZ, R17 ;  /* 0x000000ffff0e7224 */ /* 0x003fe400078e0011 */
[----:B------:R-:W-:-:S05]  /*2af0*/  IMAD.MOV.U32 R15, RZ, RZ, RZ ;  /* 0x000000ffff0f7224 */ /* 0x000fca00078e00ff */
[----:B------:R2:W-:Y:S02]  /*2b00*/  REDG.E.ADD.64.STRONG.GPU desc[UR20][R6.64+0x1400], R14 ;  /* 0x0014000e0600798e */ /* 0x0005e4000c12e514 */
.L_x_189:
[----:B------:R-:W-:Y:S05]  /*2b10*/  BSYNC.RECONVERGENT B1 ;  /* 0x0000000000017941 */ /* 0x000fea0003800200 */
.L_x_188:
[----:B------:R-:W-:Y:S04]  /*2b20*/  BSSY.RECONVERGENT B1, `(.L_x_190) ;  /* 0x0000005000017945 */ /* 0x000fe80003800200 */
[----:B------:R-:W-:Y:S05]  /*2b30*/  @!P1 BRA `(.L_x_191) ;  /* 0x00000000000c9947 */ /* 0x000fea0003800000 */
[----:B012---:R-:W-:Y:S02]  /*2b40*/  IMAD.MOV.U32 R14, RZ, RZ, R18 ;  /* 0x000000ffff0e7224 */ /* 0x007fe400078e0012 */
[----:B------:R-:W-:-:S05]  /*2b50*/  IMAD.MOV.U32 R15, RZ, RZ, RZ ;  /* 0x000000ffff0f7224 */ /* 0x000fca00078e00ff */
[----:B------:R3:W-:Y:S02]  /*2b60*/  REDG.E.ADD.64.STRONG.GPU desc[UR20][R6.64+0x1c00], R14 ;  /* 0x001c000e0600798e */ /* 0x0007e4000c12e514 */
.L_x_191:
[----:B------:R-:W-:Y:S05]  /*2b70*/  BSYNC.RECONVERGENT B1 ;  /* 0x0000000000017941 */ /* 0x000fea0003800200 */
.L_x_190:
[----:B------:R-:W-:Y:S04]  /*2b80*/  BSSY.RECONVERGENT B1, `(.L_x_192) ;  /* 0x0000005000017945 */ /* 0x000fe80003800200 */
[----:B------:R-:W-:Y:S05]  /*2b90*/  @!P2 BRA `(.L_x_193) ;  /* 0x00000000000ca947 */ /* 0x000fea0003800000 */
[----:B0123--:R-:W-:Y:S02]  /*2ba0*/  IMAD.MOV.U32 R14, RZ, RZ, R19 ;  /* 0x000000ffff0e7224 */ /* 0x00ffe400078e0013 */
[----:B------:R-:W-:-:S05]  /*2bb0*/  IMAD.MOV.U32 R15, RZ, RZ, RZ ;  /* 0x000000ffff0f7224 */ /* 0x000fca00078e00ff */
[----:B------:R4:W-:Y:S02]  /*2bc0*/  REDG.E.ADD.64.STRONG.GPU desc[UR20][R6.64+0x2400], R14 ;  /* 0x0024000e0600798e */ /* 0x0009e4000c12e514 */
.L_x_193:
[----:B------:R-:W-:Y:S05]  /*2bd0*/  BSYNC.RECONVERGENT B1 ;  /* 0x0000000000017941 */ /* 0x000fea0003800200 */
.L_x_192:
[----:B------:R-:W-:Y:S04]  /*2be0*/  BSSY.RECONVERGENT B1, `(.L_x_194) ;  /* 0x0000004000017945 */ /* 0x000fe80003800200 */
[----:B------:R-:W-:Y:S05]  /*2bf0*/  @!P3 BRA `(.L_x_195) ;  /* 0x000000000008b947 */ /* 0x000fea0003800000 */
[----:B------:R-:W-:-:S05]  /*2c00*/  IMAD.MOV.U32 R17, RZ, RZ, RZ ;  /* 0x000000ffff117224 */ /* 0x000fca00078e00ff */
[----:B------:R0:W-:Y:S02]  /*2c10*/  REDG.E.ADD.64.STRONG.GPU desc[UR20][R6.64+0x2c00], R16 ;  /* 0x002c00100600798e */ /* 0x0001e4000c12e514 */
.L_x_195:
[----:B------:R-:W-:Y:S05]  /*2c20*/  BSYNC.RECONVERGENT B1 ;  /* 0x0000000000017941 */ /* 0x000fea0003800200 */
.L_x_194:
[----:B------:R-:W-:Y:S04]  /*2c30*/  BSSY.RECONVERGENT B1, `(.L_x_196) ;  /* 0x0000004000017945 */ /* 0x000fe80003800200 */
[----:B------:R-:W-:Y:S05]  /*2c40*/  @!P4 BRA `(.L_x_197) ;  /* 0x000000000008c947 */ /* 0x000fea0003800000 */
[----:B------:R-:W-:-:S05]  /*2c50*/  IMAD.MOV.U32 R13, RZ, RZ, RZ ;  /* 0x000000ffff0d7224 */ /* 0x000fca00078e00ff */
[----:B------:R0:W-:Y:S02]  /*2c60*/  REDG.E.ADD.64.STRONG.GPU desc[UR20][R6.64+0x3400], R12 ;  /* 0x0034000c0600798e */ /* 0x0001e4000c12e514 */
.L_x_197:
[----:B------:R-:W-:Y:S05]  /*2c70*/  BSYNC.RECONVERGENT B1 ;  /* 0x0000000000017941 */ /* 0x000fea0003800200 */
.L_x_196:
[----:B------:R-:W-:Y:S04]  /*2c80*/  BSSY.RECONVERGENT B1, `(.L_x_198) ;  /* 0x0000004000017945 */ /* 0x000fe80003800200 */
[----:B------:R-:W-:Y:S05]  /*2c90*/  @!P5 BRA `(.L_x_199) ;  /* 0x000000000008d947 */ /* 0x000fea0003800000 */
[----:B------:R-:W-:-:S05]  /*2ca0*/  IMAD.MOV.U32 R11, RZ, RZ, RZ ;  /* 0x000000ffff0b7224 */ /* 0x000fca00078e00ff */
[----:B------:R0:W-:Y:S02]  /*2cb0*/  REDG.E.ADD.64.STRONG.GPU desc[UR20][R6.64+0x3c00], R10 ;  /* 0x003c000a0600798e */ /* 0x0001e4000c12e514 */
.L_x_199:
[----:B------:R-:W-:Y:S05]  /*2cc0*/  BSYNC.RECONVERGENT B1 ;  /* 0x0000000000017941 */ /* 0x000fea0003800200 */
.L_x_198:
[----:B------:R-:W-:Y:S05]  /*2cd0*/  @P0 BRA `(.L_x_200) ;  /* 0xfffffff800f80947 */ /* 0x000fea000383ffff */
[----:B------:R-:W-:-:S07]  /*2ce0*/  IMAD.U32 R5, RZ, RZ, UR27 ;  /* 0x0000001bff057e24 */ /* 0x000fce000f8e00ff */
.L_x_183:
[----:B------:R-:W-:-:S09]  /*2cf0*/  UISETP.NE.AND UP0, UPT, UR24, URZ, UPT ;  /* 0x000000ff1800728c */ /* 0x000fd2000bf05270 */
[----:B------:R-:W-:Y:S05]  /*2d00*/  BRA.U !UP0, `(.L_x_148) ;  /* 0x0000000508647547 */ /* 0x000fea000b800000 */
[----:B------:R-:W-:-:S13]  /*2d10*/  ISETP.GE.U32.AND P0, PT, R8, 0x3, PT ;  /* 0x000000030800780c */ /* 0x000fda0003f06070 */
[----:B------:R-:W-:Y:S05]  /*2d20*/  @!P0 BRA `(.L_x_201) ;  /* 0x0000000000bc8947 */ /* 0x000fea0003800000 */
[----:B01234-:R-:W-:Y:S01]  /*2d30*/  IMAD R7, R5, 0x400, R2 ;  /* 0x0000040005077824 */ /* 0x01ffe200078e0202 */
[----:B------:R-:W-:Y:S04]  /*2d40*/  BSSY.RECONVERGENT B1, `(.L_x_202) ;  /* 0x000000f000017945 */ /* 0x000fe80003800200 */
[----:B------:R-:W0:Y:S04]  /*2d50*/  LDS R10, [R7+0x200] ;  /* 0x00020000070a7984 */ /* 0x000e280000000800 */
[----:B------:R-:W1:Y:S04]  /*2d60*/  LDS R12, [R7+0x600] ;  /* 0x00060000070c7984 */ /* 0x000e680000000800 */
[----:B------:R-:W2:Y:S04]  /*2d70*/  LDS R6, [R7+0xa00] ;  /* 0x000a000007067984 */ /* 0x000ea80000000800 */
[----:B------:R-:W3:Y:S01]  /*2d80*/  LDS R4, [R7+0xe00] ;  /* 0x000e000007047984 */ /* 0x000ee20000000800 */
[----:B0-----:R-:W-:-:S02]  /*2d90*/  ISETP.NE.AND P0, PT, R10, RZ, PT ;  /* 0x000000ff0a00720c */ /* 0x001fc40003f05270 */
[----:B-1----:R-:W-:Y:S02]  /*2da0*/  ISETP.NE.AND P1, PT, R12, RZ, PT ;  /* 0x000000ff0c00720c */ /* 0x002fe40003f25270 */
[----:B--2---:R-:W-:Y:S02]  /*2db0*/  ISETP.NE.AND P2, PT, R6, RZ, PT ;  /* 0x000000ff0600720c */ /* 0x004fe40003f45270 */
[----:B---3--:R-:W-:-:S07]  /*2dc0*/  ISETP.NE.AND P3, PT, R4, RZ, PT ;  /* 0x000000ff0400720c */ /* 0x008fce0003f65270 */
[----:B------:R-:W-:Y:S06]  /*2dd0*/  @!P0 BRA `(.L_x_203) ;  /* 0x0000000000148947 */ /* 0x000fec0003800000 */
[----:B------:R-:W0:Y:S01]  /*2de0*/  LDC.64 R8, c[0x0][0x380] ;  /* 0x0000e000ff087b82 */ /* 0x000e220000000a00 */
[----:B------:R-:W-:Y:S02]  /*2df0*/  IMAD R7, R5, 0x100, R0 ;  /* 0x0000010005077824 */ /* 0x000fe400078e0200 */
[----:B------:R-:W-:Y:S02]  /*2e00*/  IMAD.MOV.U32 R11, RZ, RZ, RZ ;  /* 0x000000ffff0b7224 */ /* 0x000fe400078e00ff */
[----:B0-----:R-:W-:-:S05]  /*2e10*/  IMAD.WIDE.U32 R8, R7, 0x8, R8 ;  /* 0x0000000807087825 */ /* 0x001fca00078e0008 */
[----:B------:R0:W-:Y:S02]  /*2e20*/  REDG.E.ADD.64.STRONG.GPU desc[UR20][R8.64+0x400], R10 ;  /* 0x0004000a0800798e */ /* 0x0001e4000c12e514 */
.L_x_203:
[----:B------:R-:W-:Y:S05]  /*2e30*/  BSYNC.RECONVERGENT B1 ;  /* 0x0000000000017941 */ /* 0x000fea0003800200 */
.L_x_202:
        /* <DEDUP_REMOVED lines=9> */
.L_x_205:
[----:B------:R-:W-:Y:S05]  /*2ed0*/  BSYNC.RECONVERGENT B1 ;  /* 0x0000000000017941 */ /* 0x000fea0003800200 */
.L_x_204:
        /* <DEDUP_REMOVED lines=8> */
.L_x_207:
[----:B------:R-:W-:Y:S05]  /*2f60*/  BSYNC.RECONVERGENT B1 ;  /* 0x0000000000017941 */ /* 0x000fea0003800200 */
.L_x_206:
[----:B------:R-:W-:Y:S04]  /*2f70*/  BSSY.RECONVERGENT B1, `(.L_x_208) ;  /* 0x0000009000017945 */ /* 0x000fe80003800200 */
[----:B------:R-:W-:Y:S05]  /*2f80*/  @!P3 BRA `(.L_x_209) ;  /* 0x00000000001cb947 */ /* 0x000fea0003800000 */
[----:B--2---:R-:W2:Y:S01]  /*2f90*/  LDC.64 R6, c[0x0][0x380] ;  /* 0x0000e000ff067b82 */ /* 0x004ea20000000a00 */
[----:B01----:R-:W-:Y:S02]  /*2fa0*/  IMAD R9, R5, 0x100, R0 ;  /* 0x0000010005097824 */ /* 0x003fe400078e0200 */
[----:B------:R-:W-:Y:S02]  /*2fb0*/  IMAD.MOV.U32 R8, RZ, RZ, R4 ;  /* 0x000000ffff087224 */ /* 0x000fe400078e0004 */
[----:B------:R-:W-:-:S04]  /*2fc0*/  VIADD R9, R9, 0x300 ;  /* 0x0000030009097836 */ /* 0x000fc80000000000 */
[----:B--2---:R-:W-:-:S04]  /*2fd0*/  IMAD.WIDE.U32 R6, R9, 0x8, R6 ;  /* 0x0000000809067825 */ /* 0x004fc800078e0006 */
[----:B------:R-:W-:-:S05]  /*2fe0*/  IMAD.MOV.U32 R9, RZ, RZ, RZ ;  /* 0x000000ffff097224 */ /* 0x000fca00078e00ff */
[----:B------:R3:W-:Y:S02]  /*2ff0*/  REDG.E.ADD.64.STRONG.GPU desc[UR20][R6.64+0x400], R8 ;  /* 0x000400080600798e */ /* 0x0007e4000c12e514 */
.L_x_209:
[----:B------:R-:W-:Y:S05]  /*3000*/  BSYNC.RECONVERGENT B1 ;  /* 0x0000000000017941 */ /* 0x000fea0003800200 */
.L_x_208:
[----:B------:R-:W-:-:S07]  /*3010*/  VIADD R5, R5, 0x4 ;  /* 0x0000000405057836 */ /* 0x000fce0000000000 */
.L_x_201:
[----:B------:R-:W-:-:S09]  /*3020*/  UISETP.NE.AND UP0, UPT, UR25, URZ, UPT ;  /* 0x000000ff1900728c */ /* 0x000fd2000bf05270 */
[----:B------:R-:W-:Y:S05]  /*3030*/  BRA.U !UP0, `(.L_x_148) ;  /* 0x0000000108987547 */ /* 0x000fea000b800000 */
[----:B------:R-:W-:-:S13]  /*3040*/  ISETP.NE.AND P0, PT, R3, RZ, PT ;  /* 0x000000ff0300720c */ /* 0x000fda0003f05270 */
[----:B------:R-:W-:Y:S05]  /*3050*/  @!P0 BRA `(.L_x_210) ;  /* 0x0000000000648947 */ /* 0x000fea0003800000 */
[----:B01234-:R-:W-:Y:S01]  /*3060*/  IMAD R6, R5, 0x400, R2 ;  /* 0x0000040005067824 */ /* 0x01ffe200078e0202 */
[----:B------:R-:W-:Y:S04]  /*3070*/  BSSY.RECONVERGENT B1, `(.L_x_211) ;  /* 0x000000c000017945 */ /* 0x000fe80003800200 */
[----:B------:R-:W0:Y:S04]  /*3080*/  LDS R3, [R6+0x200] ;  /* 0x0002000006037984 */ /* 0x000e280000000800 */
        /* <DEDUP_REMOVED lines=10> */
.L_x_212:
[----:B------:R-:W-:Y:S05]  /*3130*/  BSYNC.RECONVERGENT B1 ;  /* 0x0000000000017941 */ /* 0x000fea0003800200 */
.L_x_211:
        /* <DEDUP_REMOVED lines=9> */
.L_x_214:
[----:B------:R-:W-:Y:S05]  /*31d0*/  BSYNC.RECONVERGENT B1 ;  /* 0x0000000000017941 */ /* 0x000fea0003800200 */
.L_x_213:
[----:B------:R-:W-:-:S07]  /*31e0*/  VIADD R5, R5, 0x2 ;  /* 0x0000000205057836 */ /* 0x000fce0000000000 */
.L_x_210:
[----:B------:R-:W-:-:S09]  /*31f0*/  UISETP.NE.AND UP0, UPT, UR9, URZ, UPT ;  /* 0x000000ff0900728c */ /* 0x000fd2000bf05270 */
[----:B------:R-:W-:Y:S05]  /*3200*/  BRA.U !UP0, `(.L_x_148) ;  /* 0x0000000108247547 */ /* 0x000fea000b800000 */
[----:B------:R-:W-:-:S05]  /*3210*/  IMAD R2, R5, 0x400, R2 ;  /* 0x0000040005027824 */ /* 0x000fca00078e0202 */
[----:B-1----:R-:W1:Y:S02]  /*3220*/  LDS R4, [R2+0x200] ;  /* 0x0002000002047984 */ /* 0x002e640000000800 */
[----:B-1----:R-:W-:-:S13]  /*3230*/  ISETP.NE.AND P0, PT, R4, RZ, PT ;  /* 0x000000ff0400720c */ /* 0x002fda0003f05270 */
[----:B------:R-:W-:Y:S05]  /*3240*/  @!P0 BRA `(.L_x_148) ;  /* 0x0000000000148947 */ /* 0x000fea0003800000 */
[----:B------:R-:W1:Y:S01]  /*3250*/  LDC.64 R2, c[0x0][0x380] ;  /* 0x0000e000ff027b82 */ /* 0x000e620000000a00 */
[----:B------:R-:W-:-:S04]  /*3260*/  IMAD R5, R5, 0x100, R0 ;  /* 0x0000010005057824 */ /* 0x000fc800078e0200 */
[----:B-1----:R-:W-:-:S04]  /*3270*/  IMAD.WIDE.U32 R2, R5, 0x8, R2 ;  /* 0x0000000805027825 */ /* 0x002fc800078e0002 */
[----:B------:R-:W-:-:S05]  /*3280*/  IMAD.MOV.U32 R5, RZ, RZ, RZ ;  /* 0x000000ffff057224 */ /* 0x000fca00078e00ff */
[----:B------:R1:W-:Y:S02]  /*3290*/  REDG.E.ADD.64.STRONG.GPU desc[UR20][R2.64+0x400], R4 ;  /* 0x000400040200798e */ /* 0x0003e4000c12e514 */
.L_x_148:
[----:B------:R-:W-:Y:S05]  /*32a0*/  BSYNC.RECONVERGENT B0 ;  /* 0x0000000000007941 */ /* 0x000fea0003800200 */
.L_x_147:
[----:B------:R-:W-:Y:S01]  /*32b0*/  BAR.SYNC.DEFER_BLOCKING 0x0 ;  /* 0x0000000000007b1d */ /* 0x000fe20000010000 */
[----:B------:R-:W-:-:S04]  /*32c0*/  UIADD3 UR6, UP0, UPT, UR6, 0x1, URZ ;  /* 0x0000000106067890 */ /* 0x000fc8000ff1e0ff */
[----:B------:R-:W-:Y:S02]  /*32d0*/  UIADD3.X UR7, UPT, UPT, URZ, UR7, URZ, UP0, !UPT ;  /* 0x00000007ff077290 */ /* 0x000fe400087fe4ff */
[----:B------:R-:W-:-:S04]  /*32e0*/  UISETP.NE.U32.AND UP0, UPT, UR6, UR11, UPT ;  /* 0x0000000b0600728c */ /* 0x000fc8000bf05070 */
[----:B------:R-:W-:-:S09]  /*32f0*/  UISETP.NE.AND.EX UP0, UPT, UR7, UR12, UPT, UP0 ;  /* 0x0000000c0700728c */ /* 0x000fd2000bf05300 */
[----:B------:R-:W-:Y:S05]  /*3300*/  BRA.U UP0, `(.L_x_215) ;  /* 0xffffffcd00d47547 */ /* 0x000fea000b83ffff */
[----:B------:R-:W-:Y:S05]  /*3310*/  EXIT ;  /* 0x000000000000794d */ /* 0x000fea0003800000 */
.L_x_216:
        /* <DEDUP_REMOVED lines=14> */
.L_x_2373:


//--------------------- .text._ZN3cub18CUB_300001_SM_10006detail10radix_sort31DeviceRadixSortSingleTileKernelINS1_5radix10policy_hubIfNS0_8NullTypeEyE10Policy1000ELNS0_9SortOrderE0EfS6_yNS1_21identity_decomposer_tEEEvPKT1_PSB_PKT2_PSF_T3_iiT4_ --------------------------
	.section	.text._ZN3cub18CUB_300001_SM_10006detail10radix_sort31DeviceRadixSortSingleTileKernelINS1_5radix10policy_hubIfNS0_8NullTypeEyE10Policy1000ELNS0_9SortOrderE0EfS6_yNS1_21identity_decomposer_tEEEvPKT1_PSB_PKT2_PSF_T3_iiT4_,"ax",@progbits
	.align	128
        .global         _ZN3cub18CUB_300001_SM_10006detail10radix_sort31DeviceRadixSortSingleTileKernelINS1_5radix10policy_hubIfNS0_8NullTypeEyE10Policy1000ELNS0_9SortOrderE0EfS6_yNS1_21identity_decomposer_tEEEvPKT1_PSB_PKT2_PSF_T3_iiT4_
        .type           _ZN3cub18CUB_300001_SM_10006detail10radix_sort31DeviceRadixSortSingleTileKernelINS1_5radix10policy_hubIfNS0_8NullTypeEyE10Policy1000ELNS0_9SortOrderE0EfS6_yNS1_21identity_decomposer_tEEEvPKT1_PSB_PKT2_PSF_T3_iiT4_,@function
        .size           _ZN3cub18CUB_300001_SM_10006detail10radix_sort31DeviceRadixSortSingleTileKernelINS1_5radix10policy_hubIfNS0_8NullTypeEyE10Policy1000ELNS0_9SortOrderE0EfS6_yNS1_21identity_decomposer_tEEEvPKT1_PSB_PKT2_PSF_T3_iiT4_,(.L_x_2374 - _ZN3cub18CUB_300001_SM_10006detail10radix_sort31DeviceRadixSortSingleTileKernelINS1_5radix10policy_hubIfNS0_8NullTypeEyE10Policy1000ELNS0_9SortOrderE0EfS6_yNS1_21identity_decomposer_tEEEvPKT1_PSB_PKT2_PSF_T3_iiT4_)
        .other          _ZN3cub18CUB_300001_SM_10006detail10radix_sort31DeviceRadixSortSingleTileKernelINS1_5radix10policy_hubIfNS0_8NullTypeEyE10Policy1000ELNS0_9SortOrderE0EfS6_yNS1_21identity_decomposer_tEEEvPKT1_PSB_PKT2_PSF_T3_iiT4_,@"STO_CUDA_ENTRY STV_DEFAULT"
_ZN3cub18CUB_300001_SM_10006detail10radix_sort31DeviceRadixSortSingleTileKernelINS1_5radix10policy_hubIfNS0_8NullTypeEyE10Policy1000ELNS0_9SortOrderE0EfS6_yNS1_21identity_decomposer_tEEEvPKT1_PSB_PKT2_PSF_T3_iiT4_:
.text._ZN3cub18CUB_300001_SM_10006detail10radix_sort31DeviceRadixSortSingleTileKernelINS1_5radix10policy_hubIfNS0_8NullTypeEyE10Policy1000ELNS0_9SortOrderE0EfS6_yNS1_21identity_decomposer_tEEEvPKT1_PSB_PKT2_PSF_T3_iiT4_:
[----:B------:R-:W-:Y:S01]  /*0000*/  LDC R1, c[0x0][0x37c] ;  /* 0x0000df00ff017b82 */ /* 0x000fe20000000800 */
[----:B------:R-:W0:Y:S01]  /*0010*/  S2R R0, SR_TID.X ;  /* 0x0000000000007919 */ /* 0x000e220000002100 */
[----:B------:R-:W1:Y:S06]  /*0020*/  LDCU UR4, c[0x0][0x3a0] ;  /* 0x00007400ff0477ac */ /* 0x000e6c0008000800 */
[----:B------:R-:W2:Y:S01]  /*0030*/  LDC.64 R4, c[0x0][0x380] ;  /* 0x0000e000ff047b82 */ /* 0x000ea20000000a00 */
[----:B------:R-:W3:Y:S01]  /*0040*/  LDCU.64 UR8, c[0x0][0x358] ;  /* 0x00006b00ff0877ac */ /* 0x000ee20008000a00 */
[----:B------:R-:W-:-:S02]  /*0050*/  IMAD.MOV.U32 R16, RZ, RZ, 0x7fffffff ;  /* 0x7fffffffff107424 */ /* 0x000fc400078e00ff */
[----:B------:R-:W-:Y:S02]  /*0060*/  IMAD.MOV.U32 R12, RZ, RZ, 0x7fffffff ;  /* 0x7fffffffff0c7424 */ /* 0x000fe400078e00ff */
[----:B------:R-:W-:Y:S02]  /*0070*/  IMAD.MOV.U32 R14, RZ, RZ, 0x7fffffff ;  /* 0x7fffffffff0e7424 */ /* 0x000fe400078e00ff */
[----:B------:R-:W-:Y:S02]  /*0080*/  IMAD.MOV.U32 R15, RZ, RZ, 0x7fffffff ;  /* 0x7fffffffff0f7424 */ /* 0x000fe400078e00ff */
[----:B------:R-:W-:Y:S02]  /*0090*/  IMAD.MOV.U32 R17, RZ, RZ, 0x7fffffff ;  /* 0x7fffffffff117424 */ /* 0x000fe400078e00ff */
[----:B------:R-:W-:Y:S02]  /*00a0*/  IMAD.MOV.U32 R13, RZ, RZ, 0x7fffffff ;  /* 0x7fffffffff0d7424 */ /* 0x000fe400078e00ff */
        /* <DEDUP_REMOVED lines=10> */
[----:B------:R-:W-:Y:S01]  /*0150*/  IMAD.MOV.U32 R30, RZ, RZ, 0x7fffffff ;  /* 0x7fffffffff1e7424 */ /* 0x000fe200078e00ff */
[----:B------:R-:W4:Y:S01]  /*0160*/  S2UR UR6, SR_CgaCtaId ;  /* 0x00000000000679c3 */ /* 0x000f220000008800 */
[----:B0-----:R-:W-:Y:S01]  /*0170*/  IMAD R3, R0, 0x13, RZ ;  /* 0x0000001300037824 */ /* 0x001fe200078e02ff */
[----:B------:R-:W0:Y:S01]  /*0180*/  S2R R104, SR_LANEID ;  /* 0x0000000000687919 */ /* 0x000e220000000000 */
[----:B------:R-:W0:Y:S02]  /*0190*/  LDCU UR10, c[0x0][0x3ac] ;  /* 0x00007580ff0a77ac */ /* 0x000e240008000800 */
[C---:B------:R-:W-:Y:S01]  /*01a0*/  VIADD R6, R3.reuse, 0x2 ;  /* 0x0000000203067836 */ /* 0x040fe20000000000 */
[C---:B-1----:R-:W-:Y:S01]  /*01b0*/  ISETP.GE.AND P3, PT, R3.reuse, UR4, PT ;  /* 0x0000000403007c0c */ /* 0x042fe2000bf66270 */
[----:B------:R-:W-:-:S02]  /*01c0*/  VIADD R2, R3, 0x1 ;  /* 0x0000000103027836 */ /* 0x000fc40000000000 */
[C---:B------:R-:W-:Y:S01]  /*01d0*/  VIADD R7, R3.reuse, 0x3 ;  /* 0x0000000303077836 */ /* 0x040fe20000000000 */
[----:B------:R-:W-:Y:S01]  /*01e0*/  ISETP.GE.AND P5, PT, R6, UR4, PT ;  /* 0x0000000406007c0c */ /* 0x000fe2000bfa6270 */
[----:B------:R-:W-:Y:S01]  /*01f0*/  VIADD R6, R3, 0x4 ;  /* 0x0000000403067836 */ /* 0x000fe20000000000 */
[----:B------:R-:W-:Y:S01]  /*0200*/  ISETP.GE.AND P4, PT, R2, UR4, PT ;  /* 0x0000000402007c0c */ /* 0x000fe2000bf86270 */
[----:B------:R-:W-:Y:S01]  /*0210*/  IMAD.MOV.U32 R2, RZ, RZ, 0x7fffffff ;  /* 0x7fffffffff027424 */ /* 0x000fe200078e00ff */
[----:B------:R-:W-:Y:S01]  /*0220*/  ISETP.GE.AND P6, PT, R7, UR4, PT ;  /* 0x0000000407007c0c */ /* 0x000fe2000bfc6270 */
[----:B--2---:R-:W-:Y:S01]  /*0230*/  IMAD.WIDE.U32 R4, R3, 0x4, R4 ;  /* 0x0000000403047825 */ /* 0x004fe200078e0004 */
[----:B------:R-:W-:-:S03]  /*0240*/  ISETP.GE.AND P0, PT, R6, UR4, PT ;  /* 0x0000000406007c0c */ /* 0x000fc6000bf06270 */
[C---:B------:R-:W-:Y:S01]  /*0250*/  VIADD R8, R3.reuse, 0x6 ;  /* 0x0000000603087836 */ /* 0x040fe20000000000 */
[----:B---3--:R-:W2:Y:S01]  /*0260*/  @!P3 LDG.E R2, desc[UR8][R4.64] ;  /* 0x000000080402b981 */ /* 0x008ea2000c1e1900 */
[C---:B------:R-:W-:Y:S02]  /*0270*/  VIADD R6, R3.reuse, 0x7 ;  /* 0x0000000703067836 */ /* 0x040fe40000000000 */
[----:B------:R-:W-:Y:S01]  /*0280*/  VIADD R7, R3, 0x5 ;  /* 0x0000000503077836 */ /* 0x000fe20000000000 */
[----:B------:R-:W-:Y:S01]  /*0290*/  ISETP.GE.AND P2, PT, R8, UR4, PT ;  /* 0x0000000408007c0c */ /* 0x000fe2000bf46270 */
[----:B------:R-:W3:Y:S01]  /*02a0*/  @!P5 LDG.E R12, desc[UR8][R4.64+0x8] ;  /* 0x00000808040cd981 */ /* 0x000ee2000c1e1900 */
[----:B------:R-:W-:Y:S01]  /*02b0*/  ISETP.GE.AND P3, PT, R6, UR4, PT ;  /* 0x0000000406007c0c */ /* 0x000fe2000bf66270 */
[----:B------:R-:W-:Y:S01]  /*02c0*/  IMAD.MOV.U32 R6, RZ, RZ, 0x7fffffff ;  /* 0x7fffffffff067424 */ /* 0x000fe200078e00ff */
[----:B------:R-:W-:Y:S01]  /*02d0*/  ISETP.GE.AND P1, PT, R7, UR4, PT ;  /* 0x0000000407007c0c */ /* 0x000fe2000bf26270 */
[----:B------:R-:W-:Y:S01]  /*02e0*/  VIADD R7, R3, 0x8 ;  /* 0x0000000803077836 */ /* 0x000fe20000000000 */
[----:B------:R-:W5:Y:S04]  /*02f0*/  @!P0 LDG.E R14, desc[UR8][R4.64+0x10] ;  /* 0x00001008040e8981 */ /* 0x000f68000c1e1900 */
[----:B------:R-:W5:Y:S01]  /*0300*/  @!P4 LDG.E R6, desc[UR8][R4.64+0x4] ;  /* 0x000004080406c981 */ /* 0x000f62000c1e1900 */
[----:B------:R-:W-:Y:S01]  /*0310*/  ISETP.GE.AND P4, PT, R7, UR4, PT ;  /* 0x0000000407007c0c */ /* 0x000fe2000bf86270 */
[----:B------:R-:W-:-:S02]  /*0320*/  VIADD R7, R3, 0xb ;  /* 0x0000000b03077836 */ /* 0x000fc40000000000 */
[----:B------:R-:W5:Y:S01]  /*0330*/  @!P2 LDG.E R16, desc[UR8][R4.64+0x18] ;  /* 0x000018080410a981 */ /* 0x000f62000c1e1900 */
[----:B------:R-:W-:Y:S02]  /*0340*/  VIADD R8, R3, 0x9 ;  /* 0x0000000903087836 */ /* 0x000fe40000000000 */
[----:B------:R-:W-:Y:S01]  /*0350*/  ISETP.GE.AND P2, PT, R7, UR4, PT ;  /* 0x0000000407007c0c */ /* 0x000fe2000bf46270 */
[C---:B------:R-:W-:Y:S01]  /*0360*/  VIADD R7, R3.reuse, 0xd ;  /* 0x0000000d03077836 */ /* 0x040fe20000000000 */
[----:B------:R-:W5:Y:S01]  /*0370*/  @!P1 LDG.E R15, desc[UR8][R4.64+0x14] ;  /* 0x00001408040f9981 */ /* 0x000f62000c1e1900 */
[----:B------:R-:W-:Y:S01]  /*0380*/  ISETP.GE.AND P5, PT, R8, UR4, PT ;  /* 0x0000000408007c0c */ /* 0x000fe2000bfa6270 */
[----:B------:R-:W-:Y:S02]  /*0390*/  VIADD R8, R3, 0xc ;  /* 0x0000000c03087836 */ /* 0x000fe40000000000 */
[----:B------:R-:W-:Y:S01]  /*03a0*/  ISETP.GE.AND P0, PT, R7, UR4, PT ;  /* 0x0000000407007c0c */ /* 0x000fe2000bf06270 */
[C---:B------:R-:W-:Y:S01]  /*03b0*/  VIADD R7, R3.reuse, 0xe ;  /* 0x0000000e03077836 */ /* 0x040fe20000000000 */
[----:B------:R-:W5:Y:S01]  /*03c0*/  @!P3 LDG.E R17, desc[UR8][R4.64+0x1c] ;  /* 0x00001c080411b981 */ /* 0x000f62000c1e1900 */
[----:B------:R-:W-:Y:S01]  /*03d0*/  VIADD R9, R3, 0xa ;  /* 0x0000000a03097836 */ /* 0x000fe20000000000 */
[----:B------:R-:W-:-:S02]  /*03e0*/  ISETP.GE.AND P1, PT, R8, UR4, PT ;  /* 0x0000000408007c0c */ /* 0x000fc4000bf26270 */
[----:B------:R-:W-:Y:S01]  /*03f0*/  ISETP.GE.AND P3, PT, R7, UR4, PT ;  /* 0x0000000407007c0c */ /* 0x000fe2000bf66270 */
[----:B------:R-:W-:Y:S01]  /*0400*/  VIADD R7, R3, 0xf ;  /* 0x0000000f03077836 */ /* 0x000fe20000000000 */
[----:B------:R-:W5:Y:S01]  /*0410*/  @!P6 LDG.E R13, desc[UR8][R4.64+0xc] ;  /* 0x00000c08040de981 */ /* 0x000f62000c1e1900 */
[----:B------:R-:W-:Y:S01]  /*0420*/  ISETP.GE.AND P6, PT, R9, UR4, PT ;  /* 0x0000000409007c0c */ /* 0x000fe2000bfc6270 */
[----:B------:R-:W-:Y:S02]  /*0430*/  VIADD R8, R3, 0x11 ;  /* 0x0000001103087836 */ /* 0x000fe40000000000 */
[----:B------:R-:W5:Y:S01]  /*0440*/  @!P4 LDG.E R18, desc[UR8][R4.64+0x20] ;  /* 0x000020080412c981 */ /* 0x000f62000c1e1900 */
[----:B------:R-:W-:Y:S01]  /*0450*/  ISETP.GE.AND P4, PT, R7, UR4, PT ;  /* 0x0000000407007c0c */ /* 0x000fe2000bf86270 */
[C---:B------:R-:W-:Y:S02]  /*0460*/  VIADD R7, R3.reuse, 0x10 ;  /* 0x0000001003077836 */ /* 0x040fe40000000000 */
[----:B------:R-:W-:Y:S01]  /*0470*/  VIADD R3, R3, 0x12 ;  /* 0x0000001203037836 */ /* 0x000fe20000000000 */
[----:B------:R-:W5:Y:S04]  /*0480*/  @!P2 LDG.E R21, desc[UR8][R4.64+0x2c] ;  /* 0x00002c080415a981 */ /* 0x000f68000c1e1900 */
[----:B------:R-:W5:Y:S01]  /*0490*/  @!P1 LDG.E R22, desc[UR8][R4.64+0x30] ;  /* 0x0000300804169981 */ /* 0x000f62000c1e1900 */
[----:B------:R-:W-:-:S02]  /*04a0*/  ISETP.GE.AND P1, PT, R8, UR4, PT ;  /* 0x0000000408007c0c */ /* 0x000fc4000bf26270 */
[----:B------:R-:W-:Y:S01]  /*04b0*/  ISETP.GE.AND P2, PT, R3, UR4, PT ;  /* 0x0000000403007c0c */ /* 0x000fe2000bf46270 */
[----:B------:R-:W5:Y:S01]  /*04c0*/  @!P0 LDG.E R23, desc[UR8][R4.64+0x34] ;  /* 0x0000340804178981 */ /* 0x000f62000c1e1900 */
[----:B------:R-:W-:Y:S01]  /*04d0*/  ISETP.GE.AND P0, PT, R7, UR4, PT ;  /* 0x0000000407007c0c */ /* 0x000fe2000bf06270 */
[----:B------:R-:W1:Y:S02]  /*04e0*/  LDCU.64 UR4, c[0x0][0x3a8] ;  /* 0x00007500ff0477ac */ /* 0x000e640008000a00 */
[----:B------:R-:W5:Y:S04]  /*04f0*/  @!P5 LDG.E R19, desc[UR8][R4.64+0x24] ;  /* 0x000024080413d981 */ /* 0x000f68000c1e1900 */
[----:B------:R-:W5:Y:S04]  /*0500*/  @!P6 LDG.E R20, desc[UR8][R4.64+0x28] ;  /* 0x000028080414e981 */ /* 0x000f68000c1e1900 */
[----:B------:R-:W5:Y:S04]  /*0510*/  @!P3 LDG.E R24, desc[UR8][R4.64+0x38] ;  /* 0x000038080418b981 */ /* 0x000f68000c1e1900 */
[----:B------:R-:W5:Y:S04]  /*0520*/  @!P4 LDG.E R25, desc[UR8][R4.64+0x3c] ;  /* 0x00003c080419c981 */ /* 0x000f68000c1e1900 */
[----:B------:R-:W5:Y:S04]  /*0530*/  @!P0 LDG.E R26, desc[UR8][R4.64+0x40] ;  /* 0x00004008041a8981 */ /* 0x000f68000c1e1900 */
[----:B------:R-:W5:Y:S04]  /*0540*/  @!P1 LDG.E R28, desc[UR8][R4.64+0x44] ;  /* 0x00004408041c9981 */ /* 0x000f68000c1e1900 */
[----:B------:R0:W5:Y:S01]  /*0550*/  @!P2 LDG.E R30, desc[UR8][R4.64+0x48] ;  /* 0x00004808041ea981 */ /* 0x000162000c1e1900 */
[----:B------:R-:W-:Y:S01]  /*0560*/  IMAD.MOV.U32 R8, RZ, RZ, -0x1 ;  /* 0xffffffffff087424 */ /* 0x000fe200078e00ff */
[----:B-1----:R-:W-:-:S02]  /*0570*/  UIADD3 UR7, UPT, UPT, UR4, 0x6, URZ ;  /* 0x0000000604077890 */ /* 0x002fc4000fffe0ff */
[----:B------:R-:W-:-:S03]  /*0580*/  UIADD3 UR5, UPT, UPT, -UR4, UR5, URZ ;  /* 0x0000000504057290 */ /* 0x000fc6000fffe1ff */
[----:B------:R-:W-:Y:S02]  /*0590*/  UMOV UR4, 0x400 ;  /* 0x0000040000047882 */ /* 0x000fe40000000000 */
[----:B----4-:R-:W-:Y:S01]  /*05a0*/  ULEA UR4, UR6, UR4, 0x18 ;  /* 0x0000000406047291 */ /* 0x010fe2000f8ec0ff */
[----:B------:R-:W-:-:S05]  /*05b0*/  SHF.R.U32.HI R105, RZ, 0x5, R0 ;  /* 0x00000005ff697819 */ /* 0x000fca0000011600 */
[----:B------:R-:W-:-:S05]  /*05c0*/  LEA R27, R0, UR4, 0x2 ;  /* 0x00000004001b7c11 */ /* 0x000fca000f8e10ff */
[----:B------:R-:W-:Y:S01]  /*05d0*/  IMAD R29, R0, 0x80, R27 ;  /* 0x00000080001d7824 */ /* 0x000fe200078e021b */
[----:B------:R-:W-:-:S03]  /*05e0*/  LEA R31, R105, UR4, 0x2 ;  /* 0x00000004691f7c11 */ /* 0x000fc6000f8e10ff */
[----:B------:R-:W-:Y:S01]  /*05f0*/  IMAD R33, R0, -0x38, R29 ;  /* 0xffffffc800217824 */ /* 0x000fe200078e021d */
[----:B------:R-:W-:Y:S01]  /*0600*/  BAR.SYNC.DEFER_BLOCKING 0x0 ;  /* 0x0000000000007b1d */ /* 0x000fe20000010000 */
[----:B--2---:R-:W-:-:S04]  /*0610*/  ISETP.GT.AND P0, PT, R2, -0x1, PT ;  /* 0xffffffff0200780c */ /* 0x004fc80003f04270 */
[----:B------:R-:W-:Y:S02]  /*0620*/  SEL R3, R8, 0x80000000, !P0 ;  /* 0x8000000008037807 */ /* 0x000fe40004000000 */
[----:B---3--:R-:W-:Y:S02]  /*0630*/  ISETP.GT.AND P2, PT, R12, -0x1, PT ;  /* 0xffffffff0c00780c */ /* 0x008fe40003f44270 */
[----:B-----5:R-:W-:-:S04]  /*0640*/  ISETP.GT.AND P1, PT, R6, -0x1, PT ;  /* 0xffffffff0600780c */ /* 0x020fc80003f24270 */
[----:B------:R-:W-:Y:S02]  /*0650*/  SEL R7, R8, 0x80000000, !P1 ;  /* 0x8000000008077807 */ /* 0x000fe40004800000 */
[----:B------:R-:W-:Y:S02]  /*0660*/  ISETP.GT.AND P1, PT, R14, -0x1, PT ;  /* 0xffffffff0e00780c */ /* 0x000fe40003f24270 */
[C---:B------:R-:W-:Y:S02]  /*0670*/  SEL R9, R8.reuse, 0x80000000, !P2 ;  /* 0x8000000008097807 */ /* 0x040fe40005000000 */
[----:B0-----:R-:W-:Y:S02]  /*0680*/  SEL R5, R8, 0x80000000, !P1 ;  /* 0x8000000008057807 */ /* 0x001fe40004800000 */
[----:B------:R-:W-:Y:S02]  /*0690*/  ISETP.GT.AND P2, PT, R15, -0x1, PT ;  /* 0xffffffff0f00780c */ /* 0x000fe40003f44270 */
[----:B------:R-:W-:-:S02]  /*06a0*/  LOP3.LUT R2, R3, R2, RZ, 0x3c, !PT ;  /* 0x0000000203027212 */ /* 0x000fc400078e3cff */
[----:B------:R-:W-:-:S04]  /*06b0*/  ISETP.GT.AND P0, PT, R13, -0x1, PT ;  /* 0xffffffff0d00780c */ /* 0x000fc80003f04270 */
[----:B------:R-:W-:Y:S02]  /*06c0*/  SEL R4, R8, 0x80000000, !P0 ;  /* 0x8000000008047807 */ /* 0x000fe40004000000 */
[----:B------:R-:W-:Y:S02]  /*06d0*/  ISETP.GT.AND P0, PT, R17, -0x1, PT ;  /* 0xffffffff1100780c */ /* 0x000fe40003f04270 */
[----:B------:R-:W-:Y:S02]  /*06e0*/  ISETP.GT.AND P1, PT, R18, -0x1, PT ;  /* 0xffffffff1200780c */ /* 0x000fe40003f24270 */
[----:B------:R-:W-:Y:S02]  /*06f0*/  LOP3.LUT R3, R7, R6, RZ, 0x3c, !PT ;  /* 0x0000000607037212 */ /* 0x000fe400078e3cff */
[----:B------:R-:W-:Y:S02]  /*0700*/  LOP3.LUT R13, R4, R13, RZ, 0x3c, !PT ;  /* 0x0000000d040d7212 */ /* 0x000fe400078e3cff */
[----:B------:R-:W-:-:S02]  /*0710*/  LOP3.LUT R14, R5, R14, RZ, 0x3c, !PT ;  /* 0x0000000e050e7212 */ /* 0x000fc400078e3cff */
[C---:B------:R-:W-:Y:S02]  /*0720*/  SEL R6, R8.reuse, 0x80000000, !P2 ;  /* 0x8000000008067807 */ /* 0x040fe40005000000 */
[C---:B------:R-:W-:Y:S02]  /*0730*/  SEL R4, R8.reuse, 0x80000000, !P0 ;  /* 0x8000000008047807 */ /* 0x040fe40004000000 */
[----:B------:R-:W-:Y:S02]  /*0740*/  SEL R5, R8, 0x80000000, !P1 ;  /* 0x8000000008057807 */ /* 0x000fe40004800000 */
[----:B------:R-:W-:Y:S02]  /*0750*/  ISETP.GT.AND P3, PT, R16, -0x1, PT ;  /* 0xffffffff1000780c */ /* 0x000fe40003f64270 */
[----:B------:R-:W-:Y:S02]  /*0760*/  ISETP.GT.AND P2, PT, R19, -0x1, PT ;  /* 0xffffffff1300780c */ /* 0x000fe40003f44270 */
[----:B------:R-:W-:-:S02]  /*0770*/  ISETP.GT.AND P0, PT, R20, -0x1, PT ;  /* 0xffffffff1400780c */ /* 0x000fc40003f04270 */
[----:B------:R-:W-:Y:S02]  /*0780*/  ISETP.GT.AND P1, PT, R21, -0x1, PT ;  /* 0xffffffff1500780c */ /* 0x000fe40003f24270 */
[----:B------:R-:W-:Y:S02]  /*0790*/  LOP3.LUT R15, R6, R15, RZ, 0x3c, !PT ;  /* 0x0000000f060f7212 */ /* 0x000fe400078e3cff */
[----:B------:R-:W-:Y:S02]  /*07a0*/  LOP3.LUT R17, R4, R17, RZ, 0x3c, !PT ;  /* 0x0000001104117212 */ /* 0x000fe400078e3cff */
[----:B------:R-:W-:Y:S02]  /*07b0*/  LOP3.LUT R18, R5, R18, RZ, 0x3c, !PT ;  /* 0x0000001205127212 */ /* 0x000fe400078e3cff */
[C---:B------:R-:W-:Y:S02]  /*07c0*/  SEL R7, R8.reuse, 0x80000000, !P3 ;  /* 0x8000000008077807 */ /* 0x040fe40005800000 */
[----:B------:R-:W-:-:S02]  /*07d0*/  SEL R6, R8, 0x80000000, !P2 ;  /* 0x8000000008067807 */ /* 0x000fc40005000000 */
[C---:B------:R-:W-:Y:S02]  /*07e0*/  SEL R5, R8.reuse, 0x80000000, !P0 ;  /* 0x8000000008057807 */ /* 0x040fe40004000000 */
        /* <DEDUP_REMOVED lines=12> */
[----:B------:R-:W-:Y:S02]  /*08b0*/  ISETP.GT.AND P1, PT, R28, -0x1, PT ;  /* 0xffffffff1c00780c */ /* 0x000fe40003f24270 */
[----:B------:R-:W-:Y:S02]  /*08c0*/  ISETP.GT.AND P2, PT, R30, -0x1, PT ;  /* 0xffffffff1e00780c */ /* 0x000fe40003f44270 */
[----:B------:R-:W-:Y:S02]  /*08d0*/  LOP3.LUT R12, R9, R12, RZ, 0x3c, !PT ;  /* 0x0000000c090c7212 */ /* 0x000fe400078e3cff */
[----:B------:R-:W-:Y:S02]  /*08e0*/  LOP3.LUT R19, R6, R19, RZ, 0x3c, !PT ;  /* 0x0000001306137212 */ /* 0x000fe400078e3cff */
[----:B------:R-:W-:-:S02]  /*08f0*/  LOP3.LUT R22, R7, R22, RZ, 0x3c, !PT ;  /* 0x0000001607167212 */ /* 0x000fc400078e3cff */
[----:B------:R-:W-:Y:S02]  /*0900*/  LOP3.LUT R24, R5, R24, RZ, 0x3c, !PT ;  /* 0x0000001805187212 */ /* 0x000fe400078e3cff */
[C---:B------:R-:W-:Y:S02]  /*0910*/  SEL R6, R8.reuse, 0x80000000, !P3 ;  /* 0x8000000008067807 */ /* 0x040fe40005800000 */
[C---:B------:R-:W-:Y:S02]  /*0920*/  SEL R5, R8.reuse, 0x80000000, !P0 ;  /* 0x8000000008057807 */ /* 0x040fe40004000000 */
[C---:B------:R-:W-:Y:S02]  /*0930*/  SEL R7, R8.reuse, 0x80000000, !P1 ;  /* 0x8000000008077807 */ /* 0x040fe40004800000 */
[----:B------:R-:W-:Y:S02]  /*0940*/  SEL R9, R8, 0x80000000, !P2 ;  /* 0x8000000008097807 */ /* 0x000fe40005000000 */
[----:B------:R-:W-:-:S02]  /*0950*/  LOP3.LUT R23, R6, R23, RZ, 0x3c, !PT ;  /* 0x0000001706177212 */ /* 0x000fc400078e3cff */
[----:B------:R-:W-:Y:S02]  /*0960*/  LOP3.LUT R25, R4, R25, RZ, 0x3c, !PT ;  /* 0x0000001904197212 */ /* 0x000fe400078e3cff */
[----:B------:R-:W-:Y:S02]  /*0970*/  LOP3.LUT R26, R5, R26, RZ, 0x3c, !PT ;  /* 0x0000001a051a7212 */ /* 0x000fe400078e3cff */
[----:B------:R-:W-:Y:S02]  /*0980*/  LOP3.LUT R28, R7, R28, RZ, 0x3c, !PT ;  /* 0x0000001c071c7212 */ /* 0x000fe400078e3cff */
[----:B------:R-:W-:-:S07]  /*0990*/  LOP3.LUT R30, R9, R30, RZ, 0x3c, !PT ;  /* 0x0000001e091e7212 */ /* 0x000fce00078e3cff */
.L_x_218:
[----:B------:R-:W-:Y:S01]  /*09a0*/  UISETP.LT.AND UP0, UPT, UR5, 0x6, UPT ;  /* 0x000000060500788c */ /* 0x000fe2000bf01270 */
[C---:B0-----:R-:W-:Y:S01]  /*09b0*/  ISETP.NE.AND P0, PT, R2.reuse, 0x7fffffff, PT ;  /* 0x7fffffff0200780c */ /* 0x041fe20003f05270 */
[----:B------:R-:W-:Y:S01]  /*09c0*/  UIADD3 UR6, UPT, UPT, UR7, -0x6, URZ ;  /* 0xfffffffa07067890 */ /* 0x000fe2000fffe0ff */
[----:B------:R-:W-:Y:S01]  /*09d0*/  STS [R27], RZ ;  /* 0x000000ff1b007388 */ /* 0x000fe20000000800 */
[----:B------:R-:W-:Y:S01]  /*09e0*/  USEL UR4, UR5, 0x6, UP0 ;  /* 0x0000000605047887 */ /* 0x000fe20008000000 */
[----:B--2---:R-:W-:Y:S01]  /*09f0*/  SEL R4, R2, 0x80000000, P0 ;  /* 0x8000000002047807 */ /* 0x004fe20000000000 */
[----:B------:R-:W-:Y:S01]  /*0a00*/  UISETP.GE.AND UP0, UPT, UR7, UR10, UPT ;  /* 0x0000000a0700728c */ /* 0x000fe2000bf06270 */
[----:B------:R-:W-:Y:S01]  /*0a10*/  STS [R27+0x400], RZ ;  /* 0x000400ff1b007388 */ /* 0x000fe20000000800 */
[----:B------:R-:W-:Y:S01]  /*0a20*/  UBMSK UR4, URZ, UR4 ;  /* 0x00000004ff04729b */ /* 0x000fe20008000000 */
[----:B------:R-:W-:Y:S02]  /*0a30*/  SHF.R.U32.HI R4, RZ, UR6, R4 ;  /* 0x00000006ff047c19 */ /* 0x000fe40008011604 */
[----:B------:R-:W-:Y:S01]  /*0a40*/  STS [R27+0x800], RZ ;  /* 0x000800ff1b007388 */ /* 0x000fe20000000800 */
[----:B------:R-:W-:-:S02]  /*0a50*/  ISETP.NE.AND P0, PT, R3, 0x7fffffff, PT ;  /* 0x7fffffff0300780c */ /* 0x000fc40003f05270 */
[----:B------:R-:W-:Y:S01]  /*0a60*/  LOP3.LUT R4, R4, UR4, RZ, 0xc0, !PT ;  /* 0x0000000404047c12 */ /* 0x000fe2000f8ec0ff */
[----:B------:R-:W-:Y:S01]  /*0a70*/  STS [R27+0xc00], RZ ;  /* 0x000c00ff1b007388 */ /* 0x000fe20000000800 */
[----:B------:R-:W-:Y:S02]  /*0a80*/  ISETP.NE.AND P1, PT, R104, 0x1f, PT ;  /* 0x0000001f6800780c */ /* 0x000fe40003f25270 */
[C---:B------:R-:W-:Y:S01]  /*0a90*/  ISETP.NE.AND P2, PT, R105.reuse, 0x6, PT ;  /* 0x000000066900780c */ /* 0x040fe20003f45270 */
[----:B------:R-:W-:Y:S01]  /*0aa0*/  IMAD.SHL.U32 R5, R4, 0x400, RZ ;  /* 0x0000040004057824 */ /* 0x000fe200078e00ff */
[----:B------:R-:W-:Y:S01]  /*0ab0*/  SHF.R.U32.HI R4, RZ, 0x4, R4 ;  /* 0x00000004ff047819 */ /* 0x000fe20000011604 */
[----:B------:R-:W-:Y:S01]  /*0ac0*/  STS [R27+0x1000], RZ ;  /* 0x001000ff1b007388 */ /* 0x000fe20000000800 */
[----:B------:R-:W-:Y:S02]  /*0ad0*/  ISETP.NE.AND P3, PT, R105, 0x7, PT ;  /* 0x000000076900780c */ /* 0x000fe40003f65270 */
[----:B------:R-:W-:Y:S01]  /*0ae0*/  LOP3.LUT R34, R5, 0x7c00, RZ, 0xc0, !PT ;  /* 0x00007c0005227812 */ /* 0x000fe200078ec0ff */
[----:B------:R-:W-:Y:S01]  /*0af0*/  STS [R27+0x1400], RZ ;  /* 0x001400ff1b007388 */ /* 0x000fe20000000800 */
[----:B------:R-:W-:-:S03]  /*0b00*/  LOP3.LUT R4, R4, 0xffffffe, RZ, 0xc0, !PT ;  /* 0x0ffffffe04047812 */ /* 0x000fc600078ec0ff */
[----:B------:R-:W-:Y:S01]  /*0b10*/  STS [R27+0x1800], RZ ;  /* 0x001800ff1b007388 */ /* 0x000fe20000000800 */
[----:B------:R-:W-:Y:S02]  /*0b20*/  IADD3 R34, PT, PT, R4, R27, R34 ;  /* 0x0000001b04227210 */ /* 0x000fe40007ffe022 */
[----:B------:R-:W-:Y:S01]  /*0b30*/  SEL R4, R3, 0x80000000, P0 ;  /* 0x8000000003047807 */ /* 0x000fe20000000000 */
[----:B------:R-:W-:Y:S01]  /*0b40*/  STS [R27+0x1c00], RZ ;  /* 0x001c00ff1b007388 */ /* 0x000fe20000000800 */
[----:B------:R-:W-:Y:S02]  /*0b50*/  ISETP.NE.AND P0, PT, R12, 0x7fffffff, PT ;  /* 0x7fffffff0c00780c */ /* 0x000fe40003f05270 */
[----:B------:R-:W-:Y:S01]  /*0b60*/  SHF.R.U32.HI R4, RZ, UR6, R4 ;  /* 0x00000006ff047c19 */ /* 0x000fe20008011604 */
[----:B------:R-:W-:Y:S03]  /*0b70*/  STS [R27+0x2000], RZ ;  /* 0x002000ff1b007388 */ /* 0x000fe60000000800 */
[----:B------:R-:W-:Y:S01]  /*0b80*/  LOP3.LUT R4, R4, UR4, RZ, 0xc0, !PT ;  /* 0x0000000404047c12 */ /* 0x000fe2000f8ec0ff */
[----:B------:R-:W-:Y:S04]  /*0b90*/  STS [R27+0x2400], RZ ;  /* 0x002400ff1b007388 */ /* 0x000fe80000000800 */
[----:B------:R-:W-:Y:S01]  /*0ba0*/  STS [R27+0x2800], RZ ;  /* 0x002800ff1b007388 */ /* 0x000fe20000000800 */
[----:B------:R-:W-:Y:S01]  /*0bb0*/  IMAD.SHL.U32 R5, R4, 0x400, RZ ;  /* 0x0000040004057824 */ /* 0x000fe200078e00ff */
[----:B------:R-:W-:-:S02]  /*0bc0*/  SHF.R.U32.HI R4, RZ, 0x4, R4 ;  /* 0x00000004ff047819 */ /* 0x000fc40000011604 */
[----:B------:R-:W-:Y:S02]  /*0bd0*/  STS [R27+0x2c00], RZ ;  /* 0x002c00ff1b007388 */ /* 0x000fe40000000800 */
[----:B------:R-:W-:Y:S02]  /*0be0*/  LOP3.LUT R36, R5, 0x7c00, RZ, 0xc0, !PT ;  /* 0x00007c0005247812 */ /* 0x000fe400078ec0ff */
        /* <DEDUP_REMOVED lines=36> */
[----:B------:R-:W0:Y:S02]  /*0e30*/  LDS.U16 R32, [R34] ;  /* 0x0000000022207984 */ /* 0x000e240000000400 */
[----:B0-----:R-:W-:-:S05]  /*0e40*/  VIADD R5, R32, 0x1 ;  /* 0x0000000120057836 */ /* 0x001fca0000000000 */
[----:B------:R0:W-:Y:S04]  /*0e50*/  STS.U16 [R34], R5 ;  /* 0x0000000522007388 */ /* 0x0001e80000000400 */
[----:B------:R-:W1:Y:S01]  /*0e60*/  LDS.U16 R37, [R36] ;  /* 0x0000000024257984 */ /* 0x000e620000000400 */
[----:B0-----:R-:W-:Y:S01]  /*0e70*/  IMAD.SHL.U32 R5, R4, 0x400, RZ ;  /* 0x0000040004057824 */ /* 0x001fe200078e00ff */
[----:B------:R-:W-:-:S04]  /*0e80*/  SHF.R.U32.HI R4, RZ, 0x4, R4 ;  /* 0x00000004ff047819 */ /* 0x000fc80000011604 */
[----:B------:R-:W-:Y:S02]  /*0e90*/  LOP3.LUT R40, R5, 0x7c00, RZ, 0xc0, !PT ;  /* 0x00007c0005287812 */ /* 0x000fe400078ec0ff */
[----:B------:R-:W-:-:S04]  /*0ea0*/  LOP3.LUT R4, R4, 0xffffffe, RZ, 0xc0, !PT ;  /* 0x0ffffffe04047812 */ /* 0x000fc800078ec0ff */
[----:B------:R-:W-:Y:S02]  /*0eb0*/  IADD3 R40, PT, PT, R4, R27, R40 ;  /* 0x0000001b04287210 */ /* 0x000fe40007ffe028 */
[----:B------:R-:W-:Y:S02]  /*0ec0*/  SEL R4, R14, 0x80000000, P0 ;  /* 0x800000000e047807 */ /* 0x000fe40000000000 */
[----:B------:R-:W-:Y:S02]  /*0ed0*/  ISETP.NE.AND P0, PT, R15, 0x7fffffff, PT ;  /* 0x7fffffff0f00780c */ /* 0x000fe40003f05270 */
[----:B------:R-:W-:-:S04]  /*0ee0*/  SHF.R.U32.HI R4, RZ, UR6, R4 ;  /* 0x00000006ff047c19 */ /* 0x000fc80008011604 */
[----:B------:R-:W-:-:S05]  /*0ef0*/  LOP3.LUT R4, R4, UR4, RZ, 0xc0, !PT ;  /* 0x0000000404047c12 */ /* 0x000fca000f8ec0ff */
[----:B------:R-:W-:Y:S01]  /*0f00*/  IMAD.SHL.U32 R6, R4, 0x400, RZ ;  /* 0x0000040004067824 */ /* 0x000fe200078e00ff */
[----:B------:R-:W-:-:S04]  /*0f10*/  SHF.R.U32.HI R4, RZ, 0x4, R4 ;  /* 0x00000004ff047819 */ /* 0x000fc80000011604 */
[----:B------:R-:W-:Y:S02]  /*0f20*/  LOP3.LUT R6, R6, 0x7c00, RZ, 0xc0, !PT ;  /* 0x00007c0006067812 */ /* 0x000fe400078ec0ff */
[----:B------:R-:W-:Y:S01]  /*0f30*/  LOP3.LUT R4, R4, 0xffffffe, RZ, 0xc0, !PT ;  /* 0x0ffffffe04047812 */ /* 0x000fe200078ec0ff */
[----:B-1----:R-:W-:-:S03]  /*0f40*/  VIADD R7, R37, 0x1 ;  /* 0x0000000125077836 */ /* 0x002fc60000000000 */
[----:B------:R-:W-:Y:S02]  /*0f50*/  IADD3 R42, PT, PT, R4, R27, R6 ;  /* 0x0000001b042a7210 */ /* 0x000fe40007ffe006 */
[----:B------:R-:W-:Y:S01]  /*0f60*/  STS.U16 [R36], R7 ;  /* 0x0000000724007388 */ /* 0x000fe20000000400 */
[----:B------:R-:W-:Y:S02]  /*0f70*/  SEL R4, R15, 0x80000000, P0 ;  /* 0x800000000f047807 */ /* 0x000fe40000000000 */
[----:B------:R-:W-:Y:S01]  /*0f80*/  ISETP.NE.AND P0, PT, R16, 0x7fffffff, PT ;  /* 0x7fffffff1000780c */ /* 0x000fe20003f05270 */
[----:B------:R-:W0:Y:S01]  /*0f90*/  LDS.U16 R39, [R38] ;  /* 0x0000000026277984 */ /* 0x000e220000000400 */
[----:B------:R-:W-:-:S04]  /*0fa0*/  SHF.R.U32.HI R4, RZ, UR6, R4 ;  /* 0x00000006ff047c19 */ /* 0x000fc80008011604 */
[----:B------:R-:W-:Y:S01]  /*0fb0*/  LOP3.LUT R4, R4, UR4, RZ, 0xc0, !PT ;  /* 0x0000000404047c12 */ /* 0x000fe2000f8ec0ff */
        /* <DEDUP_REMOVED lines=152> */
[----:B------:R-:W-:-:S04]  /*1940*/  SEL R4, R30, 0x80000000, P0 ;  /* 0x800000001e047807 */ /* 0x000fc80000000000 */
[----:B------:R-:W-:Y:S01]  /*1950*/  SHF.R.U32.HI R4, RZ, UR6, R4 ;  /* 0x00000006ff047c19 */ /* 0x000fe20008011604 */
[----:B------:R-:W0:Y:S03]  /*1960*/  S2UR UR6, SR_CgaCtaId ;  /* 0x00000000000679c3 */ /* 0x000e260000008800 */
[----:B------:R-:W-:Y:S01]  /*1970*/  LOP3.LUT R4, R4, UR4, RZ, 0xc0, !PT ;  /* 0x0000000404047c12 */ /* 0x000fe2000f8ec0ff */
[----:B------:R-:W-:-:S04]  /*1980*/  UMOV UR4, 0x400 ;  /* 0x0000040000047882 */ /* 0x000fc80000000000 */
[----:B------:R-:W-:Y:S01]  /*1990*/  IMAD.SHL.U32 R6, R4, 0x400, RZ ;  /* 0x0000040004067824 */ /* 0x000fe200078e00ff */
[----:B------:R-:W-:-:S04]  /*19a0*/  SHF.R.U32.HI R4, RZ, 0x4, R4 ;  /* 0x00000004ff047819 */ /* 0x000fc80000011604 */
[----:B------:R-:W-:Y:S02]  /*19b0*/  LOP3.LUT R6, R6, 0x7c00, RZ, 0xc0, !PT ;  /* 0x00007c0006067812 */ /* 0x000fe400078ec0ff */
[----:B------:R-:W-:Y:S01]  /*19c0*/  LOP3.LUT R4, R4, 0xffffffe, RZ, 0xc0, !PT ;  /* 0x0ffffffe04047812 */ /* 0x000fe200078ec0ff */
[----:B-1----:R-:W-:-:S03]  /*19d0*/  VIADD R7, R65, 0x1 ;  /* 0x0000000141077836 */ /* 0x002fc60000000000 */
[----:B------:R-:W-:Y:S02]  /*19e0*/  IADD3 R70, PT, PT, R4, R27, R6 ;  /* 0x0000001b04467210 */ /* 0x000fe40007ffe006 */
[----:B------:R-:W-:Y:S01]  /*19f0*/  STS.U16 [R64], R7 ;  /* 0x0000000740007388 */ /* 0x000fe20000000400 */
[----:B0-----:R-:W-:-:S03]  /*1a00*/  ULEA UR4, UR6, UR4, 0x18 ;  /* 0x0000000406047291 */ /* 0x001fc6000f8ec0ff */
[----:B------:R-:W0:Y:S02]  /*1a10*/  LDS.U16 R67, [R66] ;  /* 0x0000000042437984 */ /* 0x000e240000000400 */
[----:B0-----:R-:W-:-:S05]  /*1a20*/  VIADD R5, R67, 0x1 ;  /* 0x0000000143057836 */ /* 0x001fca0000000000 */
[----:B------:R-:W-:Y:S04]  /*1a30*/  STS.U16 [R66], R5 ;  /* 0x0000000542007388 */ /* 0x000fe80000000400 */
[----:B------:R-:W0:Y:S02]  /*1a40*/  LDS.U16 R69, [R68] ;  /* 0x0000000044457984 */ /* 0x000e240000000400 */
[----:B0-----:R-:W-:-:S05]  /*1a50*/  VIADD R7, R69, 0x1 ;  /* 0x0000000145077836 */ /* 0x001fca0000000000 */
[----:B------:R-:W-:Y:S04]  /*1a60*/  STS.U16 [R68], R7 ;  /* 0x0000000744007388 */ /* 0x000fe80000000400 */
[----:B------:R-:W0:Y:S02]  /*1a70*/  LDS.U16 R71, [R70] ;  /* 0x0000000046477984 */ /* 0x000e240000000400 */
[----:B0-----:R-:W-:-:S05]  /*1a80*/  VIADD R5, R71, 0x1 ;  /* 0x0000000147057836 */ /* 0x001fca0000000000 */
[----:B------:R-:W-:Y:S01]  /*1a90*/  STS.U16 [R70], R5 ;  /* 0x0000000546007388 */ /* 0x000fe20000000400 */
[----:B------:R-:W-:Y:S06]  /*1aa0*/  BAR.SYNC.DEFER_BLOCKING 0x0 ;  /* 0x0000000000007b1d */ /* 0x000fec0000010000 */
[----:B------:R-:W-:Y:S04]  /*1ab0*/  LDS R72, [R29] ;  /* 0x000000001d487984 */ /* 0x000fe80000000800 */
        /* <DEDUP_REMOVED lines=11> */
[----:B0-----:R-:W-:-:S03]  /*1b70*/  IMAD.IADD R73, R72, 0x1, R73 ;  /* 0x0000000148497824 */ /* 0x001fc600078e0249 */
[----:B------:R-:W0:Y:S01]  /*1b80*/  LDS R84, [R29+0x30] ;  /* 0x000030001d547984 */ /* 0x000e220000000800 */
[----:B-1----:R-:W-:-:S03]  /*1b90*/  IMAD.IADD R74, R74, 0x1, R73 ;  /* 0x000000014a4a7824 */ /* 0x002fc600078e0249 */
[----:B------:R-:W1:Y:S01]  /*1ba0*/  LDS R85, [R29+0x34] ;  /* 0x000034001d557984 */ /* 0x000e620000000800 */
[----:B--2---:R-:W-:-:S03]  /*1bb0*/  IMAD.IADD R75, R75, 0x1, R74 ;  /* 0x000000014b4b7824 */ /* 0x004fc600078e024a */
[----:B------:R-:W2:Y:S01]  /*1bc0*/  LDS R86, [R29+0x38] ;  /* 0x000038001d567984 */ /* 0x000ea20000000800 */
[----:B---3--:R-:W-:-:S03]  /*1bd0*/  IMAD.IADD R76, R76, 0x1, R75 ;  /* 0x000000014c4c7824 */ /* 0x008fc600078e024b */
[----:B------:R-:W3:Y:S01]  /*1be0*/  LDS R87, [R29+0x3c] ;  /* 0x00003c001d577984 */ /* 0x000ee20000000800 */
[----:B----4-:R-:W-:-:S03]  /*1bf0*/  IMAD.IADD R77, R77, 0x1, R76 ;  /* 0x000000014d4d7824 */ /* 0x010fc600078e024c */
[----:B------:R-:W4:Y:S01]  /*1c00*/  LDS R88, [R29+0x40] ;  /* 0x000040001d587984 */ /* 0x000f220000000800 */
[----:B-----5:R-:W-:-:S03]  /*1c10*/  IMAD.IADD R78, R78, 0x1, R77 ;  /* 0x000000014e4e7824 */ /* 0x020fc600078e024d */
[----:B------:R-:W5:Y:S01]  /*1c20*/  LDS R89, [R29+0x44] ;  /* 0x000044001d597984 */ /* 0x000f620000000800 */
[----:B------:R-:W-:-:S03]  /*1c30*/  IMAD.IADD R79, R79, 0x1, R78 ;  /* 0x000000014f4f7824 */ /* 0x000fc600078e024e */
        /* <DEDUP_REMOVED lines=29> */
[----:B------:R-:W-:-:S04]  /*1e10*/  IMAD.IADD R94, R94, 0x1, R93 ;  /* 0x000000015e5e7824 */ /* 0x000fc800078e025d */
[----:B0-----:R-:W-:-:S04]  /*1e20*/  IMAD.IADD R95, R95, 0x1, R94 ;  /* 0x000000015f5f7824 */ /* 0x001fc800078e025e */
[----:B-1----:R-:W-:-:S04]  /*1e30*/  IMAD.IADD R96, R96, 0x1, R95 ;  /* 0x0000000160607824 */ /* 0x002fc800078e025f */
[----:B--2---:R-:W-:-:S04]  /*1e40*/  IMAD.IADD R97, R97, 0x1, R96 ;  /* 0x0000000161617824 */ /* 0x004fc800078e0260 */
[----:B---3--:R-:W-:-:S04]  /*1e50*/  IMAD.IADD R98, R98, 0x1, R97 ;  /* 0x0000000162627824 */ /* 0x008fc800078e0261 */
[----:B----4-:R-:W-:-:S04]  /*1e60*/  IMAD.IADD R99, R99, 0x1, R98 ;  /* 0x0000000163637824 */ /* 0x010fc800078e0262 */
[----:B-----5:R-:W-:-:S04]  /*1e70*/  IMAD.IADD R100, R100, 0x1, R99 ;  /* 0x0000000164647824 */ /* 0x020fc800078e0263 */
[----:B------:R-:W-:-:S04]  /*1e80*/  IMAD.IADD R101, R101, 0x1, R100 ;  /* 0x0000000165657824 */ /* 0x000fc800078e0264 */
[----:B------:R-:W-:-:S04]  /*1e90*/  IMAD.IADD R102, R102, 0x1, R101 ;  /* 0x0000000166667824 */ /* 0x000fc800078e0265 */
[----:B------:R-:W-:-:S04]  /*1ea0*/  IMAD.IADD R103, R103, 0x1, R102 ;  /* 0x0000000167677824 */ /* 0x000fc800078e0266 */
[----:B------:R-:W-:-:S05]  /*1eb0*/  IMAD.IADD R106, R4, 0x1, R103 ;  /* 0x00000001046a7824 */ /* 0x000fca00078e0267 */
        /* <DEDUP_REMOVED lines=8> */
[----:B------:R-:W0:Y:S02]  /*1f40*/  SHFL.UP P0, R107, R108, 0x10, RZ ;  /* 0x060000006c6b7989 */ /* 0x000e2400000000ff */
[----:B0-----:R-:W-:Y:S01]  /*1f50*/  @P0 IMAD.IADD R107, R108, 0x1, R107 ;  /* 0x000000016c6b0824 */ /* 0x001fe200078e026b */
[----:B------:R-:W-:-:S03]  /*1f60*/  ISETP.NE.AND P0, PT, R105, 0x1, PT ;  /* 0x000000016900780c */ /* 0x000fc60003f05270 */
[----:B------:R-:W-:Y:S01]  /*1f70*/  IMAD.IADD R106, R107, 0x1, -R106 ;  /* 0x000000016b6a7824 */ /* 0x000fe200078e0a6a */
[----:B------:R-:W-:Y:S01]  /*1f80*/  @!P1 STS [R31+0x8400], R107 ;  /* 0x0084006b1f009388 */ /* 0x000fe20000000800 */
[----:B------:R-:W-:Y:S01]  /*1f90*/  BAR.SYNC.DEFER_BLOCKING 0x0 ;  /* 0x0000000000007b1d */ /* 0x000fe20000010000 */
[----:B------:R-:W-:-:S05]  /*1fa0*/  ISETP.NE.AND P1, PT, R105, 0x4, PT ;  /* 0x000000046900780c */ /* 0x000fca0003f25270 */
[----:B------:R-:W0:Y:S04]  /*1fb0*/  LDS.128 R4, [UR4+0x8400] ;  /* 0x00840004ff047984 */ /* 0x000e280008000c00 */
[----:B------:R-:W1:Y:S01]  /*1fc0*/  LDS.128 R8, [UR4+0x8410] ;  /* 0x00841004ff087984 */ /* 0x000e620008000c00 */
[C---:B0-----:R-:W-:Y:S01]  /*1fd0*/  SEL R35, R4.reuse, R35, !P0 ;  /* 0x0000002304237207 */ /* 0x041fe20004000000 */
[----:B------:R-:W-:Y:S01]  /*1fe0*/  IMAD.IADD R5, R4, 0x1, R5 ;  /* 0x0000000104057824 */ /* 0x000fe200078e0205 */
[----:B------:R-:W-:-:S03]  /*1ff0*/  ISETP.NE.AND P0, PT, R105, 0x2, PT ;  /* 0x000000026900780c */ /* 0x000fc60003f05270 */
[----:B------:R-:W-:Y:S01]  /*2000*/  IMAD.IADD R6, R6, 0x1, R5 ;  /* 0x0000000106067824 */ /* 0x000fe200078e0205 */
[----:B------:R-:W-:Y:S02]  /*2010*/  SEL R35, R5, R35, !P0 ;  /* 0x0000002305237207 */ /* 0x000fe40004000000 */
[----:B------:R-:W-:Y:S01]  /*2020*/  ISETP.NE.AND P0, PT, R105, 0x3, PT ;  /* 0x000000036900780c */ /* 0x000fe20003f05270 */
[----:B------:R-:W-:-:S03]  /*2030*/  IMAD.IADD R7, R7, 0x1, R6 ;  /* 0x0000000107077824 */ /* 0x000fc600078e0206 */
[----:B------:R-:W-:Y:S01]  /*2040*/  SEL R35, R6, R35, !P0 ;  /* 0x0000002306237207 */ /* 0x000fe20004000000 */
[----:B-1----:R-:W-:Y:S01]  /*2050*/  IMAD.IADD R8, R7, 0x1, R8 ;  /* 0x0000000107087824 */ /* 0x002fe200078e0208 */
[----:B------:R-:W-:Y:S02]  /*2060*/  ISETP.NE.AND P0, PT, R105, 0x5, PT ;  /* 0x000000056900780c */ /* 0x000fe40003f05270 */
[----:B------:R-:W-:Y:S01]  /*2070*/  SEL R35, R7, R35, !P1 ;  /* 0x0000002307237207 */ /* 0x000fe20004800000 */
[----:B------:R-:W-:Y:S01]  /*2080*/  IMAD.IADD R9, R9, 0x1, R8 ;  /* 0x0000000109097824 */ /* 0x000fe200078e0208 */
[----:B------:R-:W-:Y:S02]  /*2090*/  ISETP.NE.AND P1, PT, R104, RZ, PT ;  /* 0x000000ff6800720c */ /* 0x000fe40003f25270 */
[----:B------:R-:W-:Y:S01]  /*20a0*/  SEL R35, R8, R35, !P0 ;  /* 0x0000002308237207 */ /* 0x000fe20004000000 */
[----:B------:R-:W-:Y:S01]  /*20b0*/  IMAD.IADD R10, R10, 0x1, R9 ;  /* 0x000000010a0a7824 */ /* 0x000fe200078e0209 */
[----:B------:R-:W-:-:S02]  /*20c0*/  ISETP.GT.U32.AND P0, PT, R0, 0x1f, PT ;  /* 0x0000001f0000780c */ /* 0x000fc40003f04070 */
[----:B------:R-:W-:Y:S01]  /*20d0*/  SEL R35, R9, R35, !P2 ;  /* 0x0000002309237207 */ /* 0x000fe20005000000 */
[----:B------:R-:W-:Y:S01]  /*20e0*/  IMAD.IADD R11, R11, 0x1, R10 ;  /* 0x000000010b0b7824 */ /* 0x000fe200078e020a */
[----:B------:R-:W-:Y:S02]  /*20f0*/  ISETP.GT.U32.OR P2, PT, R0, 0x1f, P1 ;  /* 0x0000001f0000780c */ /* 0x000fe40000f44470 */
[----:B------:R-:W-:Y:S02]  /*2100*/  SEL R4, R106, RZ, P1 ;  /* 0x000000ff6a047207 */ /* 0x000fe40000800000 */
[----:B------:R-:W-:-:S05]  /*2110*/  SEL R35, R10, R35, !P3 ;  /* 0x000000230a237207 */ /* 0x000fca0005800000 */
[----:B------:R-:W-:Y:S01]  /*2120*/  @P0 IMAD.IADD R106, R35, 0x1, R4 ;  /* 0x00000001236a0824 */ /* 0x000fe200078e0204 */
[----:B------:R-:W-:-:S03]  /*2130*/  ISETP.NE.AND P0, PT, R0, RZ, PT ;  /* 0x000000ff0000720c */ /* 0x000fc60003f05270 */
[----:B------:R-:W-:-:S05]  /*2140*/  @!P2 IMAD.U32 R106, R11, 0x10000, RZ ;  /* 0x000100000b6aa824 */ /* 0x000fca00078e00ff */
[----:B------:R-:W-:Y:S01]  /*2150*/  @!P2 STS [UR4+0x8428], R106 ;  /* 0x0084286aff00a988 */ /* 0x000fe20008000804 */
[----:B------:R-:W-:Y:S06]  /*2160*/  BAR.SYNC.DEFER_BLOCKING 0x0 ;  /* 0x0000000000007b1d */ /* 0x000fec0000010000 */
[----:B------:R-:W0:Y:S02]  /*2170*/  LDS R4, [UR4+0x8428] ;  /* 0x00842804ff047984 */ /* 0x000e240008000800 */
[----:B0-----:R-:W-:-:S05]  /*2180*/  SEL R5, R4, RZ, P0 ;  /* 0x000000ff04057207 */ /* 0x001fca0000000000 */
[----:B------:R-:W-:-:S04]  /*2190*/  IMAD.IADD R4, R5, 0x1, R106 ;  /* 0x0000000105047824 */ /* 0x000fc800078e026a */
[--C-:B------:R-:W-:Y:S01]  /*21a0*/  IMAD.IADD R72, R72, 0x1, R4.reuse ;  /* 0x0000000148487824 */ /* 0x100fe200078e0204 */
[----:B------:R-:W-:Y:S01]  /*21b0*/  STS [R29], R4 ;  /* 0x000000041d007388 */ /* 0x000fe20000000800 */
[--C-:B------:R-:W-:Y:S02]  /*21c0*/  IMAD.IADD R6, R73, 0x1, R4.reuse ;  /* 0x0000000149067824 */ /* 0x100fe400078e0204 */
[--C-:B------:R-:W-:Y:S01]  /*21d0*/  IMAD.IADD R74, R74, 0x1, R4.reuse ;  /* 0x000000014a4a7824 */ /* 0x100fe200078e0204 */
[----:B------:R-:W-:Y:S01]  /*21e0*/  STS [R29+0x4], R72 ;  /* 0x000004481d007388 */ /* 0x000fe20000000800 */
[--C-:B------:R-:W-:Y:S02]  /*21f0*/  IMAD.IADD R8, R75, 0x1, R4.reuse ;  /* 0x000000014b087824 */ /* 0x100fe400078e0204 */
[--C-:B------:R-:W-:Y:S01]  /*2200*/  IMAD.IADD R76, R76, 0x1, R4.reuse ;  /* 0x000000014c4c7824 */ /* 0x100fe200078e0204 */
[----:B------:R-:W-:Y:S01]  /*2210*/  STS [R29+0x8], R6 ;  /* 0x000008061d007388 */ /* 0x000fe20000000800 */
[----:B------:R-:W-:-:S02]  /*2220*/  IMAD.IADD R10, R77, 0x1, R4 ;  /* 0x000000014d0a7824 */ /* 0x000fc400078e0204 */
[--C-:B------:R-:W-:Y:S01]  /*2230*/  IMAD.IADD R78, R78, 0x1, R4.reuse ;  /* 0x000000014e4e7824 */ /* 0x100fe200078e0204 */
[----:B------:R-:W-:Y:S01]  /*2240*/  STS [R29+0xc], R74 ;  /* 0x00000c4a1d007388 */ /* 0x000fe20000000800 */
        /* <DEDUP_REMOVED lines=36> */
[----:B------:R-:W-:-:S03]  /*2490*/  IMAD.IADD R103, R103, 0x1, R4 ;  /* 0x0000000167677824 */ /* 0x000fc600078e0204 */
[----:B------:R-:W-:Y:S04]  /*24a0*/  STS [R29+0x40], R114 ;  /* 0x000040721d007388 */ /* 0x000fe80000000800 */
        /* <DEDUP_REMOVED lines=15> */
[----:B------:R-:W-:Y:S01]  /*25a0*/  STS [R29+0x80], R103 ;  /* 0x000080671d007388 */ /* 0x000fe20000000800 */
[----:B------:R-:W-:Y:S06]  /*25b0*/  BAR.SYNC.DEFER_BLOCKING 0x0 ;  /* 0x0000000000007b1d */ /* 0x000fec0000010000 */
[----:B------:R-:W0:Y:S04]  /*25c0*/  LDS.U16 R5, [R34] ;  /* 0x0000000022057984 */ /* 0x000e280000000400 */
[----:B------:R-:W1:Y:S04]  /*25d0*/  LDS.U16 R36, [R36] ;  /* 0x0000000024247984 */ /* 0x000e680000000400 */
[----:B------:R-:W2:Y:S04]  /*25e0*/  LDS.U16 R38, [R38] ;  /* 0x0000000026267984 */ /* 0x000ea80000000400 */
[----:B------:R-:W3:Y:S04]  /*25f0*/  LDS.U16 R40, [R40] ;  /* 0x0000000028287984 */ /* 0x000ee80000000400 */
[----:B------:R-:W4:Y:S04]  /*2600*/  LDS.U16 R42, [R42] ;  /* 0x000000002a2a7984 */ /* 0x000f280000000400 */
[----:B------:R-:W5:Y:S04]  /*2610*/  LDS.U16 R44, [R44] ;  /* 0x000000002c2c7984 */ /* 0x000f680000000400 */
[----:B------:R-:W5:Y:S04]  /*2620*/  LDS.U16 R46, [R46] ;  /* 0x000000002e2e7984 */ /* 0x000f680000000400 */
[----:B------:R-:W5:Y:S04]  /*2630*/  LDS.U16 R48, [R48] ;  /* 0x0000000030307984 */ /* 0x000f680000000400 */
[----:B------:R-:W5:Y:S04]  /*2640*/  LDS.U16 R50, [R50] ;  /* 0x0000000032327984 */ /* 0x000f680000000400 */
[----:B------:R-:W5:Y:S04]  /*2650*/  LDS.U16 R52, [R52] ;  /* 0x0000000034347984 */ /* 0x000f680000000400 */
[----:B------:R-:W5:Y:S01]  /*2660*/  LDS.U16 R54, [R54] ;  /* 0x0000000036367984 */ /* 0x000f620000000400 */
[----:B0-----:R-:W-:-:S03]  /*2670*/  IMAD.IADD R5, R32, 0x1, R5 ;  /* 0x0000000120057824 */ /* 0x001fc600078e0205 */
[----:B------:R-:W0:Y:S01]  /*2680*/  LDS.U16 R56, [R56] ;  /* 0x0000000038387984 */ /* 0x000e220000000400 */
[----:B-1----:R-:W-:-:S03]  /*2690*/  IMAD.IADD R36, R37, 0x1, R36 ;  /* 0x0000000125247824 */ /* 0x002fc600078e0224 */
[----:B------:R-:W1:Y:S01]  /*26a0*/  LDS.U16 R58, [R58] ;  /* 0x000000003a3a7984 */ /* 0x000e620000000400 */
[----:B--2---:R-:W-:-:S03]  /*26b0*/  IMAD.IADD R38, R39, 0x1, R38 ;  /* 0x0000000127267824 */ /* 0x004fc600078e0226 */
[----:B------:R-:W2:Y:S01]  /*26c0*/  LDS.U16 R60, [R60] ;  /* 0x000000003c3c7984 */ /* 0x000ea20000000400 */
[----:B---3--:R-:W-:-:S03]  /*26d0*/  IMAD.IADD R40, R41, 0x1, R40 ;  /* 0x0000000129287824 */ /* 0x008fc600078e0228 */
[----:B------:R-:W3:Y:S01]  /*26e0*/  LDS.U16 R62, [R62] ;  /* 0x000000003e3e7984 */ /* 0x000ee20000000400 */
[----:B----4-:R-:W-:-:S03]  /*26f0*/  IMAD.IADD R42, R43, 0x1, R42 ;  /* 0x000000012b2a7824 */ /* 0x010fc600078e022a */
[----:B------:R-:W4:Y:S01]  /*2700*/  LDS.U16 R64, [R64] ;  /* 0x0000000040407984 */ /* 0x000f220000000400 */
[----:B-----5:R-:W-:-:S03]  /*2710*/  IMAD.IADD R44, R45, 0x1, R44 ;  /* 0x000000012d2c7824 */ /* 0x020fc600078e022c */
[----:B------:R-:W5:Y:S01]  /*2720*/  LDS.U16 R66, [R66] ;  /* 0x0000000042427984 */ /* 0x000f620000000400 */
[----:B------:R-:W-:-:S03]  /*2730*/  IMAD.IADD R46, R47, 0x1, R46 ;  /* 0x000000012f2e7824 */ /* 0x000fc600078e022e */
[----:B------:R-:W5:Y:S01]  /*2740*/  LDS.U16 R68, [R68] ;  /* 0x0000000044447984 */ /* 0x000f620000000400 */
[----:B------:R-:W-:-:S03]  /*2750*/  IMAD.IADD R48, R49, 0x1, R48 ;  /* 0x0000000131307824 */ /* 0x000fc600078e0230 */
[----:B------:R-:W5:Y:S01]  /*2760*/  LDS.U16 R70, [R70] ;  /* 0x0000000046467984 */ /* 0x000f620000000400 */
[----:B------:R-:W-:Y:S02]  /*2770*/  IMAD.IADD R50, R51, 0x1, R50 ;  /* 0x0000000133327824 */ /* 0x000fe400078e0232 */
[----:B------:R-:W-:Y:S02]  /*2780*/  IMAD.IADD R52, R53, 0x1, R52 ;  /* 0x0000000135347824 */ /* 0x000fe400078e0234 */
[----:B------:R-:W-:Y:S02]  /*2790*/  IMAD.IADD R54, R55, 0x1, R54 ;  /* 0x0000000137367824 */ /* 0x000fe400078e0236 */
[----:B0-----:R-:W-:Y:S02]  /*27a0*/  IMAD.IADD R56, R57, 0x1, R56 ;  /* 0x0000000139387824 */ /* 0x001fe400078e0238 */
[----:B-1----:R-:W-:Y:S02]  /*27b0*/  IMAD.IADD R58, R59, 0x1, R58 ;  /* 0x000000013b3a7824 */ /* 0x002fe400078e023a */
[----:B--2---:R-:W-:-:S02]  /*27c0*/  IMAD.IADD R60, R61, 0x1, R60 ;  /* 0x000000013d3c7824 */ /* 0x004fc400078e023c */
[----:B---3--:R-:W-:Y:S02]  /*27d0*/  IMAD.IADD R62, R63, 0x1, R62 ;  /* 0x000000013f3e7824 */ /* 0x008fe400078e023e */
[----:B----4-:R-:W-:Y:S02]  /*27e0*/  IMAD.IADD R64, R65, 0x1, R64 ;  /* 0x0000000141407824 */ /* 0x010fe400078e0240 */
[----:B-----5:R-:W-:Y:S02]  /*27f0*/  IMAD.IADD R66, R67, 0x1, R66 ;  /* 0x0000000143427824 */ /* 0x020fe400078e0242 */
[----:B------:R-:W-:Y:S02]  /*2800*/  IMAD.IADD R68, R69, 0x1, R68 ;  /* 0x0000000145447824 */ /* 0x000fe400078e0244 */
[----:B------:R-:W-:Y:S01]  /*2810*/  IMAD.IADD R70, R71, 0x1, R70 ;  /* 0x0000000147467824 */ /* 0x000fe200078e0246 */
[----:B------:R-:W-:Y:S06]  /*2820*/  BAR.SYNC.DEFER_BLOCKING 0x0 ;  /* 0x0000000000007b1d */ /* 0x000fec0000010000 */
[----:B------:R-:W-:Y:S05]  /*2830*/  BRA.U UP0, `(.L_x_217) ;  /* 0x0000000100f87547 */ /* 0x000fea000b800000 */
[----:B------:R-:W-:Y:S01]  /*2840*/  LEA R5, R5, UR4, 0x2 ;  /* 0x0000000405057c11 */ /* 0x000fe2000f8e10ff */
[----:B------:R-:W-:Y:S01]  /*2850*/  UIADD3 UR7, UPT, UPT, UR7, 0x6, URZ ;  /* 0x0000000607077890 */ /* 0x000fe2000fffe0ff */
[----:B------:R-:W-:Y:S01]  /*2860*/  LEA R4, R36, UR4, 0x2 ;  /* 0x0000000424047c11 */ /* 0x000fe2000f8e10ff */
[----:B------:R-:W-:Y:S01]  /*2870*/  UIADD3 UR5, UPT, UPT, UR5, -0x6, URZ ;  /* 0xfffffffa05057890 */ /* 0x000fe2000fffe0ff */
[----:B------:R-:W-:Y:S01]  /*2880*/  LEA R7, R38, UR4, 0x2 ;  /* 0x0000000426077c11 */ /* 0x000fe2000f8e10ff */
[----:B------:R0:W-:Y:S01]  /*2890*/  STS [R5], R2 ;  /* 0x0000000205007388 */ /* 0x0001e20000000800 */
[----:B------:R-:W-:Y:S02]  /*28a0*/  LEA R6, R40, UR4, 0x2 ;  /* 0x0000000428067c11 */ /* 0x000fe4000f8e10ff */
[----:B------:R-:W-:Y:S01]  /*28b0*/  LEA R9, R42, UR4, 0x2 ;  /* 0x000000042a097c11 */ /* 0x000fe2000f8e10ff */
[----:B------:R1:W-:Y:S01]  /*28c0*/  STS [R4], R3 ;  /* 0x0000000304007388 */ /* 0x0003e20000000800 */
[----:B------:R-:W-:-:S02]  /*28d0*/  LEA R8, R44, UR4, 0x2 ;  /* 0x000000042c087c11 */ /* 0x000fc4000f8e10ff */
[----:B------:R-:W-:Y:S01]  /*28e0*/  LEA R11, R46, UR4, 0x2 ;  /* 0x000000042e0b7c11 */ /* 0x000fe2000f8e10ff */
[----:B------:R2:W-:Y:S01]  /*28f0*/  STS [R7], R12 ;  /* 0x0000000c07007388 */ /* 0x0005e20000000800 */
[----:B------:R-:W-:Y:S02]  /*2900*/  LEA R10, R48, UR4, 0x2 ;  /* 0x00000004300a7c11 */ /* 0x000fe4000f8e10ff */
[----:B0-----:R-:W-:Y:S01]  /*2910*/  LEA R5, R50, UR4, 0x2 ;  /* 0x0000000432057c11 */ /* 0x001fe2000f8e10ff */
[----:B------:R0:W-:Y:S01]  /*2920*/  STS [R6], R13 ;  /* 0x0000000d06007388 */ /* 0x0001e20000000800 */
[----:B------:R-:W-:Y:S02]  /*2930*/  LEA R2, R52, UR4, 0x2 ;  /* 0x0000000434027c11 */ /* 0x000fe4000f8e10ff */
[----:B-1----:R-:W-:Y:S01]  /*2940*/  LEA R3, R54, UR4, 0x2 ;  /* 0x0000000436037c11 */ /* 0x002fe2000f8e10ff */
[----:B------:R1:W-:Y:S01]  /*2950*/  STS [R9], R14 ;  /* 0x0000000e09007388 */ /* 0x0003e20000000800 */
[----:B------:R-:W-:-:S02]  /*2960*/  LEA R4, R56, UR4, 0x2 ;  /* 0x0000000438047c11 */ /* 0x000fc4000f8e10ff */
[----:B--2---:R-:W-:Y:S01]  /*2970*/  LEA R7, R58, UR4, 0x2 ;  /* 0x000000043a077c11 */ /* 0x004fe2000f8e10ff */
[----:B------:R2:W-:Y:S01]  /*2980*/  STS [R8], R15 ;  /* 0x0000000f08007388 */ /* 0x0005e20000000800 */
[----:B0-----:R-:W-:-:S03]  /*2990*/  LEA R6, R60, UR4, 0x2 ;  /* 0x000000043c067c11 */ /* 0x001fc6000f8e10ff */
[----:B------:R0:W-:Y:S01]  /*29a0*/  STS [R11], R16 ;  /* 0x000000100b007388 */ /* 0x0001e20000000800 */
[----:B-1----:R-:W-:-:S03]  /*29b0*/  LEA R9, R62, UR4, 0x2 ;  /* 0x000000043e097c11 */ /* 0x002fc6000f8e10ff */
[----:B------:R-:W-:Y:S01]  /*29c0*/  STS [R10], R17 ;  /* 0x000000110a007388 */ /* 0x000fe20000000800 */
[----:B--2---:R-:W-:-:S03]  /*29d0*/  LEA R8, R64, UR4, 0x2 ;  /* 0x0000000440087c11 */ /* 0x004fc6000f8e10ff */
[----:B------:R1:W-:Y:S01]  /*29e0*/  STS [R5], R18 ;  /* 0x0000001205007388 */ /* 0x0003e20000000800 */
[----:B0-----:R-:W-:-:S03]  /*29f0*/  LEA R11, R68, UR4, 0x2 ;  /* 0x00000004440b7c11 */ /* 0x001fc6000f8e10ff */
[----:B------:R0:W-:Y:S04]  /*2a00*/  STS [R2], R19 ;  /* 0x0000001302007388 */ /* 0x0001e80000000800 */
[----:B------:R2:W-:Y:S01]  /*2a10*/  STS [R3], R20 ;  /* 0x0000001403007388 */ /* 0x0005e20000000800 */
[----:B-1----:R-:W-:-:S03]  /*2a20*/  LEA R5, R66, UR4, 0x2 ;  /* 0x0000000442057c11 */ /* 0x002fc6000f8e10ff */
[----:B------:R2:W-:Y:S01]  /*2a30*/  STS [R4], R21 ;  /* 0x0000001504007388 */ /* 0x0005e20000000800 */
[----:B0-----:R-:W-:-:S03]  /*2a40*/  LEA R19, R70, UR4, 0x2 ;  /* 0x0000000446137c11 */ /* 0x001fc6000f8e10ff */
[----:B------:R2:W-:Y:S04]  /*2a50*/  STS [R7], R22 ;  /* 0x0000001607007388 */ /* 0x0005e80000000800 */
[----:B------:R2:W-:Y:S04]  /*2a60*/  STS [R6], R23 ;  /* 0x0000001706007388 */ /* 0x0005e80000000800 */
[----:B------:R2:W-:Y:S04]  /*2a70*/  STS [R9], R24 ;  /* 0x0000001809007388 */ /* 0x0005e80000000800 */
[----:B------:R2:W-:Y:S04]  /*2a80*/  STS [R8], R25 ;  /* 0x0000001908007388 */ /* 0x0005e80000000800 */
[----:B------:R2:W-:Y:S04]  /*2a90*/  STS [R5], R26 ;  /* 0x0000001a05007388 */ /* 0x0005e80000000800 */
[----:B------:R2:W-:Y:S04]  /*2aa0*/  STS [R11], R28 ;  /* 0x0000001c0b007388 */ /* 0x0005e80000000800 */
[----:B------:R2:W-:Y:S01]  /*2ab0*/  STS [R19], R30 ;  /* 0x0000001e13007388 */ /* 0x0005e20000000800 */
[----:B------:R-:W-:Y:S06]  /*2ac0*/  BAR.SYNC.DEFER_BLOCKING 0x0 ;  /* 0x0000000000007b1d */ /* 0x000fec0000010000 */
[----:B------:R2:W0:Y:S04]  /*2ad0*/  LDS R2, [R33] ;  /* 0x0000000021027984 */ /* 0x0004280000000800 */
[----:B------:R2:W1:Y:S04]  /*2ae0*/  LDS R3, [R33+0x4] ;  /* 0x0000040021037984 */ /* 0x0004680000000800 */
[----:B------:R2:W3:Y:S04]  /*2af0*/  LDS R12, [R33+0x8] ;  /* 0x00000800210c7984 */ /* 0x0004e80000000800 */
[----:B------:R2:W4:Y:S04]  /*2b00*/  LDS R13, [R33+0xc] ;  /* 0x00000c00210d7984 */ /* 0x0005280000000800 */
[----:B------:R2:W0:Y:S04]  /*2b10*/  LDS R14, [R33+0x10] ;  /* 0x00001000210e7984 */ /* 0x0004280000000800 */
        /* <DEDUP_REMOVED lines=13> */
[----:B------:R2:W0:Y:S01]  /*2bf0*/  LDS R30, [R33+0x48] ;  /* 0x00004800211e7984 */ /* 0x0004220000000800 */
[----:B------:R-:W-:Y:S06]  /*2c00*/  BAR.SYNC.DEFER_BLOCKING 0x0 ;  /* 0x0000000000007b1d */ /* 0x000fec0000010000 */
[----:B-1-34-:R-:W-:Y:S05]  /*2c10*/  BRA `(.L_x_218) ;  /* 0xffffffdc00607947 */ /* 0x01afea000383ffff */
.L_x_217:
[----:B------:R-:W-:Y:S01]  /*2c20*/  LEA R5, R5, UR4, 0x2 ;  /* 0x0000000405057c11 */ /* 0x000fe2000f8e10ff */
[----:B------:R-:W-:Y:S01]  /*2c30*/  IMAD R33, R0, -0x48, R33 ;  /* 0xffffffb800217824 */ /* 0x000fe200078e0221 */
[----:B------:R-:W-:Y:S01]  /*2c40*/  LEA R36, R36, UR4, 0x2 ;  /* 0x0000000424247c11 */ /* 0x000fe2000f8e10ff */
[----:B------:R-:W-:Y:S01]  /*2c50*/  VIADD R8, R0, 0x100 ;  /* 0x0000010000087836 */ /* 0x000fe20000000000 */
[----:B------:R-:W-:Y:S01]  /*2c60*/  LEA R7, R38, UR4, 0x2 ;  /* 0x0000000426077c11 */ /* 0x000fe2000f8e10ff */
[----:B------:R0:W-:Y:S01]  /*2c70*/  STS [R5], R2 ;  /* 0x0000000205007388 */ /* 0x0001e20000000800 */
[----:B------:R-:W-:Y:S01]  /*2c80*/  LEA R40, R40, UR4, 0x2 ;  /* 0x0000000428287c11 */ /* 0x000fe2000f8e10ff */
[----:B------:R-:W-:Y:S01]  /*2c90*/  VIADD R10, R0, 0x200 ;  /* 0x00000200000a7836 */ /* 0x000fe20000000000 */
        /* <DEDUP_REMOVED lines=11> */
[----:B------:R-:W-:Y:S01]  /*2d50*/  LEA R56, R56, UR4, 0x2 ;  /* 0x0000000438387c11 */ /* 0x000fe2000f8e10ff */
[----:B--2---:R-:W-:Y:S01]  /*2d60*/  VIADD R12, R0, 0x300 ;  /* 0x00000300000c7836 */ /* 0x004fe20000000000 */
[----:B------:R-:W-:Y:S01]  /*2d70*/  LEA R7, R58, UR4, 0x2 ;  /* 0x000000043a077c11 */ /* 0x000fe2000f8e10ff */
[----:B------:R2:W-:Y:S01]  /*2d80*/  STS [R44], R15 ;  /* 0x0000000f2c007388 */ /* 0x0005e20000000800 */
[----:B------:R-:W-:-:S02]  /*2d90*/  LEA R60, R60, UR4, 0x2 ;  /* 0x000000043c3c7c11 */ /* 0x000fc4000f8e10ff */
[----:B------:R-:W-:Y:S01]  /*2da0*/  LEA R64, R64, UR4, 0x2 ;  /* 0x0000000440407c11 */ /* 0x000fe2000f8e10ff */
[----:B------:R3:W-:Y:S01]  /*2db0*/  STS [R11], R16 ;  /* 0x000000100b007388 */ /* 0x0007e20000000800 */
[----:B0-----:R-:W-:Y:S02]  /*2dc0*/  LEA R13, R68, UR4, 0x2 ;  /* 0x00000004440d7c11 */ /* 0x001fe4000f8e10ff */
[----:B-1----:R-:W-:Y:S01]  /*2dd0*/  LEA R9, R62, UR4, 0x2 ;  /* 0x000000043e097c11 */ /* 0x002fe2000f8e10ff */
[----:B------:R-:W-:Y:S01]  /*2de0*/  STS [R48], R17 ;  /* 0x0000001130007388 */ /* 0x000fe20000000800 */
[----:B--2---:R-:W-:-:S03]  /*2df0*/  LEA R15, R70, UR4, 0x2 ;  /* 0x00000004460f7c11 */ /* 0x004fc6000f8e10ff */
[----:B------:R-:W-:Y:S01]  /*2e00*/  STS [R5], R18 ;  /* 0x0000001205007388 */ /* 0x000fe20000000800 */
[----:B---3--:R-:W-:Y:S01]  /*2e10*/  LEA R11, R66, UR4, 0x2 ;  /* 0x00000004420b7c11 */ /* 0x008fe2000f8e10ff */
[----:B------:R-:W0:Y:S02]  /*2e20*/  LDCU.64 UR4, c[0x0][0x3a0] ;  /* 0x00007400ff0477ac */ /* 0x000e240008000a00 */
[----:B------:R-:W-:Y:S04]  /*2e30*/  STS [R52], R19 ;  /* 0x0000001334007388 */ /* 0x000fe80000000800 */
[----:B------:R1:W-:Y:S04]  /*2e40*/  STS [R3], R20 ;  /* 0x0000001403007388 */ /* 0x0003e80000000800 */
[----:B------:R-:W-:Y:S04]  /*2e50*/  STS [R56], R21 ;  /* 0x0000001538007388 */ /* 0x000fe80000000800 */
[----:B------:R-:W-:Y:S01]  /*2e60*/  STS [R7], R22 ;  /* 0x0000001607007388 */ /* 0x000fe20000000800 */
[----:B-1----:R-:W1:Y:S03]  /*2e70*/  LDC.64 R2, c[0x0][0x388] ;  /* 0x0000e200ff027b82 */ /* 0x002e660000000a00 */
[----:B------:R-:W-:Y:S01]  /*2e80*/  STS [R60], R23 ;  /* 0x000000173c007388 */ /* 0x000fe20000000800 */
[----:B0-----:R-:W-:-:S02]  /*2e90*/  ISETP.GE.U32.AND P4, PT, R0, UR4, PT ;  /* 0x0000000400007c0c */ /* 0x001fc4000bf86070 */
[----:B------:R-:W-:Y:S01]  /*2ea0*/  ISETP.GE.U32.AND P1, PT, R8, UR4, PT ;  /* 0x0000000408007c0c */ /* 0x000fe2000bf26070 */
[----:B------:R-:W-:Y:S01]  /*2eb0*/  STS [R9], R24 ;  /* 0x0000001809007388 */ /* 0x000fe20000000800 */
[----:B------:R-:W-:Y:S02]  /*2ec0*/  ISETP.GE.U32.AND.EX P4, PT, RZ, UR5, PT, P4 ;  /* 0x00000005ff007c0c */ /* 0x000fe4000bf86140 */
[----:B------:R-:W-:Y:S01]  /*2ed0*/  ISETP.GE.U32.AND.EX P1, PT, RZ, UR5, PT, P1 ;  /* 0x00000005ff007c0c */ /* 0x000fe2000bf26110 */
[----:B------:R-:W-:Y:S01]  /*2ee0*/  STS [R64], R25 ;  /* 0x0000001940007388 */ /* 0x000fe20000000800 */
[----:B------:R-:W-:-:S03]  /*2ef0*/  ISETP.GE.U32.AND P2, PT, R10, UR4, PT ;  /* 0x000000040a007c0c */ /* 0x000fc6000bf46070 */
[----:B------:R0:W-:Y:S01]  /*2f00*/  STS [R11], R26 ;  /* 0x0000001a0b007388 */ /* 0x0001e20000000800 */
[----:B------:R-:W-:-:S03]  /*2f10*/  ISETP.GE.U32.AND.EX P2, PT, RZ, UR5, PT, P2 ;  /* 0x00000005ff007c0c */ /* 0x000fc6000bf46120 */
[----:B------:R-:W-:Y:S04]  /*2f20*/  STS [R13], R28 ;  /* 0x0000001c0d007388 */ /* 0x000fe80000000800 */
[----:B------:R2:W-:Y:S01]  /*2f30*/  STS [R15], R30 ;  /* 0x0000001e0f007388 */ /* 0x0005e20000000800 */
[----:B------:R-:W-:Y:S02]  /*2f40*/  @!P1 IMAD.MOV.U32 R10, RZ, RZ, -0x1 ;  /* 0xffffffffff0a9424 */ /* 0x000fe400078e00ff */
[----:B0-----:R-:W-:Y:S01]  /*2f50*/  @!P4 IMAD.MOV.U32 R11, RZ, RZ, -0x1 ;  /* 0xffffffffff0bc424 */ /* 0x001fe200078e00ff */
[----:B------:R-:W-:Y:S01]  /*2f60*/  BAR.SYNC.DEFER_BLOCKING 0x0 ;  /* 0x0000000000007b1d */ /* 0x000fe20000010000 */
[----:B-1----:R-:W-:-:S04]  /*2f70*/  IMAD.WIDE.U32 R2, R0, 0x4, R2 ;  /* 0x0000000400027825 */ /* 0x002fc800078e0002 */
[----:B--2---:R-:W-:Y:S01]  /*2f80*/  @!P2 IMAD.MOV.U32 R15, RZ, RZ, -0x1 ;  /* 0xffffffffff0fa424 */ /* 0x004fe200078e00ff */
[----:B------:R-:W0:Y:S04]  /*2f90*/  LDS R4, [R33] ;  /* 0x0000000021047984 */ /* 0x000e280000000800 */
[----:B------:R-:W1:Y:S04]  /*2fa0*/  LDS R5, [R33+0x400] ;  /* 0x0004000021057984 */ /* 0x000e680000000800 */
[----:B------:R-:W2:Y:S04]  /*2fb0*/  LDS R6, [R33+0x800] ;  /* 0x0008000021067984 */ /* 0x000ea80000000800 */
[----:B------:R-:W3:Y:S04]  /*2fc0*/  LDS R7, [R33+0xc00] ;  /* 0x000c000021077984 */ /* 0x000ee80000000800 */
[----:B------:R-:W-:Y:S04]  /*2fd0*/  LDS R9, [R33+0x1400] ;  /* 0x0014000021097984 */ /* 0x000fe80000000800 */
[----:B------:R-:W4:Y:S01]  /*2fe0*/  LDS R8, [R33+0x1000] ;  /* 0x0010000021087984 */ /* 0x000f220000000800 */
[----:B0-----:R-:W-:-:S04]  /*2ff0*/  @!P4 ISETP.GT.AND P0, PT, R4, -0x1, PT ;  /* 0xffffffff0400c80c */ /* 0x001fc80003f04270 */
[----:B------:R-:W-:Y:S02]  /*3000*/  @!P4 SEL R11, R11, 0x80000000, P0 ;  /* 0x800000000b0bc807 */ /* 0x000fe40000000000 */
[----:B------:R-:W-:Y:S01]  /*3010*/  ISETP.GE.U32.AND P0, PT, R12, UR4, PT ;  /* 0x000000040c007c0c */ /* 0x000fe2000bf06070 */
[C---:B------:R-:W-:Y:S01]  /*3020*/  VIADD R12, R0.reuse, 0x500 ;  /* 0x00000500000c7836 */ /* 0x040fe20000000000 */
[----:B------:R-:W-:Y:S02]  /*3030*/  @!P4 LOP3.LUT R11, R11, R4, RZ, 0x3c, !PT ;  /* 0x000000040b0bc212 */ /* 0x000fe400078e3cff */
[----:B------:R-:W-:Y:S02]  /*3040*/  LOP3.LUT R4, R0, 0x400, RZ, 0xfc, !PT ;  /* 0x0000040000047812 */ /* 0x000fe400078efcff */
[----:B------:R-:W-:Y:S01]  /*3050*/  ISETP.GE.U32.AND.EX P0, PT, RZ, UR5, PT, P0 ;  /* 0x00000005ff007c0c */ /* 0x000fe2000bf06100 */
[----:B------:R0:W-:Y:S01]  /*3060*/  @!P4 STG.E desc[UR8][R2.64], R11 ;  /* 0x0000000b0200c986 */ /* 0x0001e2000c101908 */
[----:B-1----:R-:W-:-:S02]  /*3070*/  @!P1 ISETP.GT.AND P3, PT, R5, -0x1, PT ;  /* 0xffffffff0500980c */ /* 0x002fc40003f64270 */
[----:B------:R-:W-:Y:S02]  /*3080*/  ISETP.GE.U32.AND P6, PT, R4, UR4, PT ;  /* 0x0000000404007c0c */ /* 0x000fe4000bfc6070 */
[----:B------:R-:W1:Y:S01]  /*3090*/  LDS R4, [R33+0x1800] ;  /* 0x0018000021047984 */ /* 0x000e620000000800 */
[----:B------:R-:W-:Y:S02]  /*30a0*/  @!P1 SEL R10, R10, 0x80000000, P3 ;  /* 0x800000000a0a9807 */ /* 0x000fe40001800000 */
[----:B--2---:R-:W-:Y:S02]  /*30b0*/  @!P2 ISETP.GT.AND P5, PT, R6, -0x1, PT ;  /* 0xffffffff0600a80c */ /* 0x004fe40003fa4270 */
[----:B------:R-:W-:Y:S01]  /*30c0*/  @!P1 LOP3.LUT R13, R10, R5, RZ, 0x3c, !PT ;  /* 0x000000050a0d9212 */ /* 0x000fe200078e3cff */
[----:B------:R-:W-:Y:S01]  /*30d0*/  VIADD R10, R0, 0x600 ;  /* 0x00000600000a7836 */ /* 0x000fe20000000000 */
[----:B------:R-:W-:Y:S01]  /*30e0*/  ISETP.GE.U32.AND P3, PT, R12, UR4, PT ;  /* 0x000000040c007c0c */ /* 0x000fe2000bf66070 */
[----:B------:R-:W-:Y:S01]  /*30f0*/  @!P0 IMAD.MOV.U32 R12, RZ, RZ, -0x1 ;  /* 0xffffffffff0c8424 */ /* 0x000fe200078e00ff */
[----:B------:R-:W-:Y:S01]  /*3100*/  ISETP.GE.U32.AND.EX P4, PT, RZ, UR5, PT, P6 ;  /* 0x00000005ff007c0c */ /* 0x000fe2000bf86160 */
[----:B------:R-:W2:Y:S01]  /*3110*/  LDS R5, [R33+0x1c00] ;  /* 0x001c000021057984 */ /* 0x000ea20000000800 */
[----:B------:R-:W-:-:S02]  /*3120*/  @!P2 SEL R15, R15, 0x80000000, P5 ;  /* 0x800000000f0fa807 */ /* 0x000fc40002800000 */
[----:B---3--:R-:W-:Y:S01]  /*3130*/  @!P0 ISETP.GT.AND P6, PT, R7, -0x1, PT ;  /* 0xffffffff0700880c */ /* 0x008fe20003fc4270 */
[----:B------:R3:W-:Y:S01]  /*3140*/  @!P1 STG.E desc[UR8][R2.64+0x400], R13 ;  /* 0x0004000d02009986 */ /* 0x0007e2000c101908 */
[----:B------:R-:W-:Y:S02]  /*3150*/  ISETP.GE.U32.AND.EX P3, PT, RZ, UR5, PT, P3 ;  /* 0x00000005ff007c0c */ /* 0x000fe4000bf66130 */
[----:B------:R-:W-:Y:S02]  /*3160*/  @!P2 LOP3.LUT R15, R15, R6, RZ, 0x3c, !PT ;  /* 0x000000060f0fa212 */ /* 0x000fe400078e3cff */
[----:B------:R-:W-:Y:S01]  /*3170*/  ISETP.GE.U32.AND P5, PT, R10, UR4, PT ;  /* 0x000000040a007c0c */ /* 0x000fe2000bfa6070 */
[----:B------:R-:W5:Y:S01]  /*3180*/  LDS R6, [R33+0x2000] ;  /* 0x0020000021067984 */ /* 0x000f620000000800 */
[----:B------:R-:W-:Y:S01]  /*3190*/  @!P0 SEL R10, R12, 0x80000000, P6 ;  /* 0x800000000c0a8807 */ /* 0x000fe20003000000 */
[----:B------:R-:W-:Y:S01]  /*31a0*/  @!P4 IMAD.MOV.U32 R14, RZ, RZ, -0x1 ;  /* 0xffffffffff0ec424 */ /* 0x000fe200078e00ff */
[----:B------:R-:W-:Y:S01]  /*31b0*/  ISETP.GE.U32.AND.EX P1, PT, RZ, UR5, PT, P5 ;  /* 0x00000005ff007c0c */ /* 0x000fe2000bf26150 */
[----:B------:R3:W-:Y:S01]  /*31c0*/  @!P2 STG.E desc[UR8][R2.64+0x800], R15 ;  /* 0x0008000f0200a986 */ /* 0x0007e2000c101908 */
[----:B0-----:R-:W-:Y:S01]  /*31d0*/  @!P0 LOP3.LUT R11, R10, R7, RZ, 0x3c, !PT ;  /* 0x000000070a0b8212 */ /* 0x001fe200078e3cff */
[----:B------:R-:W-:Y:S01]  /*31e0*/  VIADD R10, R0, 0x700 ;  /* 0x00000700000a7836 */ /* 0x000fe20000000000 */
[----:B----4-:R-:W-:Y:S01]  /*31f0*/  @!P4 ISETP.GT.AND P5, PT, R8, -0x1, PT ;  /* 0xffffffff0800c80c */ /* 0x010fe20003fa4270 */
[----:B------:R-:W0:Y:S01]  /*3200*/  LDS R7, [R33+0x2400] ;  /* 0x0024000021077984 */ /* 0x000e220000000800 */
[----:B------:R-:W-:Y:S01]  /*3210*/  @!P3 IMAD.MOV.U32 R16, RZ, RZ, -0x1 ;  /* 0xffffffffff10b424 */ /* 0x000fe200078e00ff */
[----:B------:R-:W-:-:S02]  /*3220*/  @!P3 ISETP.GT.AND P6, PT, R9, -0x1, PT ;  /* 0xffffffff0900b80c */ /* 0x000fc40003fc4270 */
[----:B------:R-:W-:Y:S01]  /*3230*/  ISETP.GE.U32.AND P2, PT, R10, UR4, PT ;  /* 0x000000040a007c0c */ /* 0x000fe2000bf46070 */
[----:B------:R4:W-:Y:S01]  /*3240*/  @!P0 STG.E desc[UR8][R2.64+0xc00], R11 ;  /* 0x000c000b02008986 */ /* 0x0009e2000c101908 */
[----:B------:R-:W-:Y:S02]  /*3250*/  @!P3 SEL R10, R16, 0x80000000, P6 ;  /* 0x80000000100ab807 */ /* 0x000fe40003000000 */
[----:B------:R-:W-:Y:S02]  /*3260*/  LOP3.LUT R12, R0, 0x800, RZ, 0xfc, !PT ;  /* 0x00000800000c7812 */ /* 0x000fe400078efcff */
[----:B---3--:R-:W-:Y:S02]  /*3270*/  @!P4 SEL R13, R14, 0x80000000, P5 ;  /* 0x800000000e0dc807 */ /* 0x008fe40002800000 */
[----:B------:R-:W-:Y:S01]  /*3280*/  @!P3 LOP3.LUT R15, R10, R9, RZ, 0x3c, !PT ;  /* 0x000000090a0fb212 */ /* 0x000fe200078e3cff */
[C---:B------:R-:W-:Y:S01]  /*3290*/  VIADD R9, R0.reuse, 0x900 ;  /* 0x0000090000097836 */ /* 0x040fe20000000000 */
[----:B------:R-:W-:Y:S01]  /*32a0*/  ISETP.GE.U32.AND.EX P2, PT, RZ, UR5, PT, P2 ;  /* 0x00000005ff007c0c */ /* 0x000fe2000bf46120 */
[----:B------:R-:W-:Y:S01]  /*32b0*/  VIADD R10, R0, 0xa00 ;  /* 0x00000a00000a7836 */ /* 0x000fe20000000000 */
[----:B------:R-:W-:Y:S01]  /*32c0*/  ISETP.GE.U32.AND P6, PT, R12, UR4, PT ;  /* 0x000000040c007c0c */ /* 0x000fe2000bfc6070 */
[----:B------:R-:W-:Y:S01]  /*32d0*/  @!P1 IMAD.MOV.U32 R12, RZ, RZ, -0x1 ;  /* 0xffffffffff0c9424 */ /* 0x000fe200078e00ff */
[----:B------:R-:W-:Y:S01]  /*32e0*/  @!P4 LOP3.LUT R13, R13, R8, RZ, 0x3c, !PT ;  /* 0x000000080d0dc212 */ /* 0x000fe200078e3cff */
[----:B------:R-:W-:Y:S01]  /*32f0*/  @!P3 STG.E desc[UR8][R2.64+0x1400], R15 ;  /* 0x0014000f0200b986 */ /* 0x000fe2000c101908 */
[----:B-1----:R-:W-:-:S02]  /*3300*/  @!P1 ISETP.GT.AND P5, PT, R4, -0x1, PT ;  /* 0xffffffff0400980c */ /* 0x002fc40003fa4270 */
[----:B------:R-:W-:Y:S01]  /*3310*/  ISETP.GE.U32.AND.EX P0, PT, RZ, UR5, PT, P6 ;  /* 0x00000005ff007c0c */ /* 0x000fe2000bf06160 */
[----:B------:R-:W1:Y:S01]  /*3320*/  LDS R8, [R33+0x2800] ;  /* 0x0028000021087984 */ /* 0x000e620000000800 */
[----:B------:R-:W-:Y:S02]  /*3330*/  ISETP.GE.U32.AND P6, PT, R9, UR4, PT ;  /* 0x0000000409007c0c */ /* 0x000fe4000bfc6070 */
[----:B------:R-:W-:Y:S01]  /*3340*/  @!P1 SEL R9, R12, 0x80000000, P5 ;  /* 0x800000000c099807 */ /* 0x000fe20002800000 */
[----:B------:R-:W-:Y:S01]  /*3350*/  VIADD R12, R0, 0xb00 ;  /* 0x00000b00000c7836 */ /* 0x000fe20000000000 */
[----:B------:R-:W-:Y:S01]  /*3360*/  ISETP.GE.U32.AND.EX P6, PT, RZ, UR5, PT, P6 ;  /* 0x00000005ff007c0c */ /* 0x000fe2000bfc6160 */
[----:B------:R3:W-:Y:S01]  /*3370*/  @!P4 STG.E desc[UR8][R2.64+0x1000], R13 ;  /* 0x0010000d0200c986 */ /* 0x0007e2000c101908 */
[----:B------:R-:W-:Y:S01]  /*3380*/  ISETP.GE.U32.AND P5, PT, R10, UR4, PT ;  /* 0x000000040a007c0c */ /* 0x000fe2000bfa6070 */
[----:B------:R-:W-:Y:S01]  /*3390*/  @!P2 IMAD.MOV.U32 R10, RZ, RZ, -0x1 ;  /* 0xffffffffff0aa424 */ /* 0x000fe200078e00ff */
[----:B----4-:R-:W-:-:S02]  /*33a0*/  @!P1 LOP3.LUT R11, R9, R4, RZ, 0x3c, !PT ;  /* 0x00000004090b9212 */ /* 0x010fc400078e3cff */
[----:B--2---:R-:W-:Y:S01]  /*33b0*/  @!P2 ISETP.GT.AND P3, PT, R5, -0x1, PT ;  /* 0xffffffff0500a80c */ /* 0x004fe20003f64270 */
[----:B------:R-:W2:Y:S01]  /*33c0*/  LDS R4, [R33+0x2c00] ;  /* 0x002c000021047984 */ /* 0x000ea20000000800 */
[----:B------:R-:W-:Y:S01]  /*33d0*/  @!P0 IMAD.MOV.U32 R14, RZ, RZ, -0x1 ;  /* 0xffffffffff0e8424 */ /* 0x000fe200078e00ff */
[----:B------:R-:W-:Y:S02]  /*33e0*/  ISETP.GE.U32.AND P4, PT, R12, UR4, PT ;  /* 0x000000040c007c0c */ /* 0x000fe4000bf86070 */
[----:B------:R4:W-:Y:S01]  /*33f0*/  @!P1 STG.E desc[UR8][R2.64+0x1800], R11 ;  /* 0x0018000b02009986 */ /* 0x0009e2000c101908 */
[----:B------:R-:W-:Y:S01]  /*3400*/  @!P2 SEL R10, R10, 0x80000000, P3 ;  /* 0x800000000a0aa807 */ /* 0x000fe20001800000 */
[----:B------:R-:W-:Y:S01]  /*3410*/  @!P6 IMAD.MOV.U32 R12, RZ, RZ, -0x1 ;  /* 0xffffffffff0ce424 */ /* 0x000fe200078e00ff */
[----:B-----5:R-:W-:Y:S01]  /*3420*/  @!P0 ISETP.GT.AND P1, PT, R6, -0x1, PT ;  /* 0xffffffff0600880c */ /* 0x020fe20003f24270 */
[----:B------:R-:W5:Y:S01]  /*3430*/  LDS R9, [R33+0x3000] ;  /* 0x0030000021097984 */ /* 0x000f620000000800 */
[----:B---3--:R-:W-:-:S02]  /*3440*/  @!P2 LOP3.LUT R13, R10, R5, RZ, 0x3c, !PT ;  /* 0x000000050a0da212 */ /* 0x008fc400078e3cff */
[----:B------:R-:W-:Y:S01]  /*3450*/  @!P0 SEL R5, R14, 0x80000000, P1 ;  /* 0x800000000e058807 */ /* 0x000fe20000800000 */
[C---:B------:R-:W-:Y:S01]  /*3460*/  VIADD R14, R0.reuse, 0xf00 ;  /* 0x00000f00000e7836 */ /* 0x040fe20000000000 */
[----:B0-----:R-:W-:Y:S01]  /*3470*/  @!P6 ISETP.GT.AND P3, PT, R7, -0x1, PT ;  /* 0xffffffff0700e80c */ /* 0x001fe20003f64270 */
[----:B------:R0:W-:Y:S01]  /*3480*/  @!P2 STG.E desc[UR8][R2.64+0x1c00], R13 ;  /* 0x001c000d0200a986 */ /* 0x0001e2000c101908 */
[----:B------:R-:W-:Y:S02]  /*3490*/  ISETP.GE.U32.AND.EX P5, PT, RZ, UR5, PT, P5 ;  /* 0x00000005ff007c0c */ /* 0x000fe4000bfa6150 */
[----:B----4-:R-:W-:Y:S01]  /*34a0*/  @!P0 LOP3.LUT R11, R5, R6, RZ, 0x3c, !PT ;  /* 0x00000006050b8212 */ /* 0x010fe200078e3cff */
[----:B------:R-:W-:Y:S01]  /*34b0*/  VIADD R5, R0, 0xd00 ;  /* 0x00000d0000057836 */ /* 0x000fe20000000000 */
[----:B------:R-:W-:Y:S01]  /*34c0*/  @!P6 SEL R6, R12, 0x80000000, P3 ;  /* 0x800000000c06e807 */ /* 0x000fe20001800000 */
[C---:B------:R-:W-:Y:S01]  /*34d0*/  VIADD R12, R0.reuse, 0xe00 ;  /* 0x00000e00000c7836 */ /* 0x040fe20000000000 */
[----:B------:R-:W-:Y:S01]  /*34e0*/  LOP3.LUT R10, R0, 0xc00, RZ, 0xfc, !PT ;  /* 0x00000c00000a7812 */ /* 0x000fe200078efcff */
[----:B------:R-:W-:Y:S01]  /*34f0*/  @!P0 STG.E desc[UR8][R2.64+0x2000], R11 ;  /* 0x0020000b02008986 */ /* 0x000fe2000c101908 */
[----:B------:R-:W-:-:S02]  /*3500*/  @!P6 LOP3.LUT R15, R6, R7, RZ, 0x3c, !PT ;  /* 0x00000007060fe212 */ /* 0x000fc400078e3cff */
[----:B------:R-:W-:Y:S01]  /*3510*/  ISETP.GE.U32.AND P3, PT, R5, UR4, PT ;  /* 0x0000000405007c0c */ /* 0x000fe2000bf66070 */
[----:B------:R-:W3:Y:S01]  /*3520*/  LDS R6, [R33+0x3800] ;  /* 0x0038000021067984 */ /* 0x000ee20000000800 */
[----:B------:R-:W-:Y:S01]  /*3530*/  ISETP.GE.U32.AND P1, PT, R10, UR4, PT ;  /* 0x000000040a007c0c */ /* 0x000fe2000bf26070 */
[----:B------:R-:W-:Y:S01]  /*3540*/  @!P5 IMAD.MOV.U32 R16, RZ, RZ, -0x1 ;  /* 0xffffffffff10d424 */ /* 0x000fe200078e00ff */
[----:B------:R-:W-:Y:S01]  /*3550*/  ISETP.GE.U32.AND.EX P2, PT, RZ, UR5, PT, P4 ;  /* 0x00000005ff007c0c */ /* 0x000fe2000bf46140 */
[----:B------:R-:W4:Y:S01]  /*3560*/  LDS R5, [R33+0x3400] ;  /* 0x0034000021057984 */ /* 0x000f220000000800 */
[----:B-1----:R-:W-:Y:S02]  /*3570*/  @!P5 ISETP.GT.AND P0, PT, R8, -0x1, PT ;  /* 0xffffffff0800d80c */ /* 0x002fe40003f04270 */
[----:B------:R-:W-:Y:S01]  /*3580*/  ISETP.GE.U32.AND.EX P1, PT, RZ, UR5, PT, P1 ;  /* 0x00000005ff007c0c */ /* 0x000fe2000bf26110 */
[----:B------:R-:W1:Y:S01]  /*3590*/  LDS R10, [R33+0x4000] ;  /* 0x00400000210a7984 */ /* 0x000e620000000800 */
[----:B0-----:R-:W-:-:S02]  /*35a0*/  @!P5 SEL R13, R16, 0x80000000, P0 ;  /* 0x80000000100dd807 */ /* 0x001fc40000000000 */
[----:B------:R-:W-:Y:S01]  /*35b0*/  ISETP.GE.U32.AND P0, PT, R12, UR4, PT ;  /* 0x000000040c007c0c */ /* 0x000fe2000bf06070 */
[----:B------:R-:W0:Y:S01]  /*35c0*/  LDS R7, [R33+0x3c00] ;  /* 0x003c000021077984 */ /* 0x000e220000000800 */
[----:B------:R-:W-:Y:S01]  /*35d0*/  @!P5 LOP3.LUT R13, R13, R8, RZ, 0x3c, !PT ;  /* 0x000000080d0dd212 */ /* 0x000fe200078e3cff */
[C---:B------:R-:W-:Y:S01]  /*35e0*/  VIADD R12, R0.reuse, 0x1100 ;  /* 0x00001100000c7836 */ /* 0x040fe20000000000 */
[----:B------:R-:W-:Y:S01]  /*35f0*/  LOP3.LUT R8, R0, 0x1000, RZ, 0xfc, !PT ;  /* 0x0000100000087812 */ /* 0x000fe200078efcff */
[----:B------:R-:W0:Y:S01]  /*3600*/  LDS R11, [R33+0x4400] ;  /* 0x00440000210b7984 */ /* 0x000e220000000800 */
[----:B------:R-:W-:Y:S01]  /*3610*/  @!P2 IMAD.MOV.U32 R17, RZ, RZ, -0x1 ;  /* 0xffffffffff11a424 */ /* 0x000fe200078e00ff */
[----:B------:R-:W-:Y:S02]  /*3620*/  ISETP.GE.U32.AND.EX P0, PT, RZ, UR5, PT, P0 ;  /* 0x00000005ff007c0c */ /* 0x000fe4000bf06100 */
[----:B------:R-:W-:Y:S01]  /*3630*/  @!P6 STG.E desc[UR8][R2.64+0x2400], R15 ;  /* 0x0024000f0200e986 */ /* 0x000fe2000c101908 */
[----:B--2---:R-:W-:-:S02]  /*3640*/  @!P2 ISETP.GT.AND P6, PT, R4, -0x1, PT ;  /* 0xffffffff0400a80c */ /* 0x004fc40003fc4270 */
[----:B------:R-:W-:Y:S01]  /*3650*/  ISETP.GE.U32.AND.EX P3, PT, RZ, UR5, PT, P3 ;  /* 0x00000005ff007c0c */ /* 0x000fe2000bf66130 */
[----:B------:R2:W-:Y:S01]  /*3660*/  @!P5 STG.E desc[UR8][R2.64+0x2800], R13 ;  /* 0x0028000d0200d986 */ /* 0x0005e2000c101908 */
[----:B------:R-:W-:Y:S01]  /*3670*/  ISETP.GE.U32.AND P5, PT, R8, UR4, PT ;  /* 0x0000000408007c0c */ /* 0x000fe2000bfa6070 */
[----:B------:R-:W-:Y:S01]  /*3680*/  @!P1 IMAD.MOV.U32 R8, RZ, RZ, -0x1 ;  /* 0xffffffffff089424 */ /* 0x000fe200078e00ff */
[----:B------:R-:W-:Y:S02]  /*3690*/  @!P2 SEL R17, R17, 0x80000000, P6 ;  /* 0x800000001111a807 */ /* 0x000fe40003000000 */
[----:B-----5:R-:W-:Y:S02]  /*36a0*/  @!P1 ISETP.GT.AND P6, PT, R9, -0x1, PT ;  /* 0xffffffff0900980c */ /* 0x020fe40003fc4270 */
[----:B------:R-:W-:Y:S02]  /*36b0*/  ISETP.GE.U32.AND P4, PT, R14, UR4, PT ;  /* 0x000000040e007c0c */ /* 0x000fe4000bf86070 */
[----:B------:R-:W-:-:S02]  /*36c0*/  @!P1 SEL R8, R8, 0x80000000, P6 ;  /* 0x8000000008089807 */ /* 0x000fc40003000000 */
[----:B------:R-:W-:Y:S01]  /*36d0*/  ISETP.GE.U32.AND.EX P5, PT, RZ, UR5, PT, P5 ;  /* 0x00000005ff007c0c */ /* 0x000fe2000bfa6150 */
[----:B--2---:R-:W-:Y:S01]  /*36e0*/  @!P0 IMAD.MOV.U32 R13, RZ, RZ, -0x1 ;  /* 0xffffffffff0d8424 */ /* 0x004fe200078e00ff */
[----:B------:R-:W-:Y:S02]  /*36f0*/  ISETP.GE.U32.AND.EX P4, PT, RZ, UR5, PT, P4 ;  /* 0x00000005ff007c0c */ /* 0x000fe4000bf86140 */
[----:B------:R-:W-:Y:S01]  /*3700*/  @!P1 LOP3.LUT R9, R8, R9, RZ, 0x3c, !PT ;  /* 0x0000000908099212 */ /* 0x000fe200078e3cff */
[----:B------:R-:W-:Y:S01]  /*3710*/  VIADD R8, R0, 0x1200 ;  /* 0x0000120000087836 */ /* 0x000fe20000000000 */
[----:B------:R-:W-:Y:S01]  /*3720*/  ISETP.GE.U32.AND P6, PT, R12, UR4, PT ;  /* 0x000000040c007c0c */ /* 0x000fe2000bfc6070 */
[----:B------:R-:W-:Y:S01]  /*3730*/  @!P3 IMAD.MOV.U32 R0, RZ, RZ, -0x1 ;  /* 0xffffffffff00b424 */ /* 0x000fe200078e00ff */
[----:B------:R-:W-:Y:S01]  /*3740*/  @!P2 LOP3.LUT R17, R17, R4, RZ, 0x3c, !PT ;  /* 0x000000041111a212 */ /* 0x000fe200078e3cff */
[----:B------:R2:W-:Y:S01]  /*3750*/  @!P1 STG.E desc[UR8][R2.64+0x3000], R9 ;  /* 0x0030000902009986 */ /* 0x0005e2000c101908 */
[----:B------:R-:W-:-:S02]  /*3760*/  ISETP.GE.U32.AND.EX P6, PT, RZ, UR5, PT, P6 ;  /* 0x00000005ff007c0c */ /* 0x000fc4000bfc6160 */
[----:B---3--:R-:W-:Y:S01]  /*3770*/  @!P0 ISETP.GT.AND P1, PT, R6, -0x1, PT ;  /* 0xffffffff0600880c */ /* 0x008fe20003f24270 */
[----:B------:R3:W-:Y:S01]  /*3780*/  @!P2 STG.E desc[UR8][R2.64+0x2c00], R17 ;  /* 0x002c00110200a986 */ /* 0x0007e2000c101908 */
[----:B----4-:R-:W-:Y:S01]  /*3790*/  @!P3 ISETP.GT.AND P2, PT, R5, -0x1, PT ;  /* 0xffffffff0500b80c */ /* 0x010fe20003f44270 */
[----:B------:R-:W-:Y:S01]  /*37a0*/  @!P5 IMAD.MOV.U32 R12, RZ, RZ, -0x1 ;  /* 0xffffffffff0cd424 */ /* 0x000fe200078e00ff */
[----:B------:R-:W-:Y:S01]  /*37b0*/  @!P0 SEL R13, R13, 0x80000000, P1 ;  /* 0x800000000d0d8807 */ /* 0x000fe20000800000 */
[----:B------:R-:W-:Y:S01]  /*37c0*/  @!P4 IMAD.MOV.U32 R4, RZ, RZ, -0x1 ;  /* 0xffffffffff04c424 */ /* 0x000fe200078e00ff */
[----:B-1----:R-:W-:Y:S02]  /*37d0*/  @!P5 ISETP.GT.AND P1, PT, R10, -0x1, PT ;  /* 0xffffffff0a00d80c */ /* 0x002fe40003f24270 */
[----:B------:R-:W-:Y:S02]  /*37e0*/  @!P3 SEL R0, R0, 0x80000000, P2 ;  /* 0x800000000000b807 */ /* 0x000fe40001000000 */
[----:B0-----:R-:W-:Y:S01]  /*37f0*/  @!P4 ISETP.GT.AND P2, PT, R7, -0x1, PT ;  /* 0xffffffff0700c80c */ /* 0x001fe20003f44270 */
[----:B------:R-:W-:Y:S01]  /*3800*/  @!P6 IMAD.MOV.U32 R14, RZ, RZ, -0x1 ;  /* 0xffffffffff0ee424 */ /* 0x000fe200078e00ff */
[----:B--2---:R-:W-:-:S02]  /*3810*/  @!P5 SEL R9, R12, 0x80000000, P1 ;  /* 0x800000000c09d807 */ /* 0x004fc40000800000 */
[----:B------:R-:W-:Y:S02]  /*3820*/  ISETP.GE.U32.AND P1, PT, R8, UR4, PT ;  /* 0x0000000408007c0c */ /* 0x000fe4000bf26070 */
[----:B------:R-:W-:Y:S02]  /*3830*/  @!P4 SEL R4, R4, 0x80000000, P2 ;  /* 0x800000000404c807 */ /* 0x000fe40001000000 */
[----:B------:R-:W-:Y:S02]  /*3840*/  @!P6 ISETP.GT.AND P2, PT, R11, -0x1, PT ;  /* 0xffffffff0b00e80c */ /* 0x000fe40003f44270 */
[----:B------:R-:W-:Y:S02]  /*3850*/  ISETP.GE.U32.AND.EX P1, PT, RZ, UR5, PT, P1 ;  /* 0x00000005ff007c0c */ /* 0x000fe4000bf26110 */
[----:B------:R-:W-:Y:S02]  /*3860*/  @!P3 LOP3.LUT R5, R0, R5, RZ, 0x3c, !PT ;  /* 0x000000050005b212 */ /* 0x000fe400078e3cff */
[----:B------:R-:W-:-:S02]  /*3870*/  @!P6 SEL R0, R14, 0x80000000, P2 ;  /* 0x800000000e00e807 */ /* 0x000fc40001000000 */
[----:B------:R-:W-:Y:S01]  /*3880*/  @!P0 LOP3.LUT R13, R13, R6, RZ, 0x3c, !PT ;  /* 0x000000060d0d8212 */ /* 0x000fe200078e3cff */
[----:B------:R3:W-:Y:S01]  /*3890*/  @!P3 STG.E desc[UR8][R2.64+0x3400], R5 ;  /* 0x003400050200b986 */ /* 0x0007e2000c101908 */
[----:B------:R-:W-:Y:S02]  /*38a0*/  @!P4 LOP3.LUT R7, R4, R7, RZ, 0x3c, !PT ;  /* 0x000000070407c212 */ /* 0x000fe400078e3cff */
[----:B------:R-:W-:Y:S01]  /*38b0*/  @!P5 LOP3.LUT R9, R9, R10, RZ, 0x3c, !PT ;  /* 0x0000000a0909d212 */ /* 0x000fe200078e3cff */
[----:B------:R3:W-:Y:S01]  /*38c0*/  @!P0 STG.E desc[UR8][R2.64+0x3800], R13 ;  /* 0x0038000d02008986 */ /* 0x0007e2000c101908 */
[----:B------:R-:W-:-:S03]  /*38d0*/  @!P6 LOP3.LUT R11, R0, R11, RZ, 0x3c, !PT ;  /* 0x0000000b000be212 */ /* 0x000fc600078e3cff */
[----:B------:R3:W-:Y:S04]  /*38e0*/  @!P4 STG.E desc[UR8][R2.64+0x3c00], R7 ;  /* 0x003c00070200c986 */ /* 0x0007e8000c101908 */
[----:B------:R3:W-:Y:S04]  /*38f0*/  @!P5 STG.E desc[UR8][R2.64+0x4000], R9 ;  /* 0x004000090200d986 */ /* 0x0007e8000c101908 */
[----:B------:R3:W-:Y:S01]  /*3900*/  @!P6 STG.E desc[UR8][R2.64+0x4400], R11 ;  /* 0x0044000b0200e986 */ /* 0x0007e2000c101908 */
[----:B------:R-:W-:Y:S05]  /*3910*/  @P1 EXIT ;  /* 0x000000000000194d */ /* 0x000fea0003800000 */
[----:B------:R-:W0:Y:S01]  /*3920*/  LDS R33, [R33+0x4800] ;  /* 0x0048000021217984 */ /* 0x000e220000000800 */
[----:B------:R-:W-:Y:S01]  /*3930*/  IMAD.MOV.U32 R0, RZ, RZ, -0x1 ;  /* 0xffffffffff007424 */ /* 0x000fe200078e00ff */
[----:B0-----:R-:W-:-:S04]  /*3940*/  ISETP.GT.AND P0, PT, R33, -0x1, PT ;  /* 0xffffffff2100780c */ /* 0x001fc80003f04270 */
[----:B------:R-:W-:-:S04]  /*3950*/  SEL R0, R0, 0x80000000, P0 ;  /* 0x8000000000007807 */ /* 0x000fc80000000000 */
[----:B---3--:R-:W-:-:S05]  /*3960*/  LOP3.LUT R5, R0, R33, RZ, 0x3c, !PT ;  /* 0x0000002100057212 */ /* 0x008fca00078e3cff */
[----:B------:R-:W-:Y:S01]  /*3970*/  STG.E desc[UR8][R2.64+0x4800], R5 ;  /* 0x0048000502007986 */ /* 0x000fe2000c101908 */
[----:B------:R-:W-:Y:S05]  /*3980*/  EXIT ;  /* 0x000000000000794d */ /* 0x000fea0003800000 */
.L_x_219:
        /* <DEDUP_REMOVED lines=15> */
.L_x_2374:


//--------------------- .text._ZN3cub18CUB_300001_SM_10006detail10radix_sort29DeviceRadixSortOnesweepKernelINS1_5radix10policy_hubIiNS0_8NullTypeEyE10Policy1000ELNS0_9SortOrderE1EiS6_yiiNS1_21identity_decomposer_tEEEvPT5_SC_PT3_PKSD_PT1_PKSH_PT2_PKSL_T4_iiT6_ --------------------------
	.section	.text._ZN3cub18CUB_300001_SM_10006detail10radix_sort29DeviceRadixSortOnesweepKernelINS1_5radix10policy_hubIiNS0_8NullTypeEyE10Policy1000ELNS0_9SortOrderE1EiS6_yiiNS1_21identity_decomposer_tEEEvPT5_SC_PT3_PKSD_PT1_PKSH_PT2_PKSL_T4_iiT6_,"ax",@progbits
	.align	128
        .global         _ZN3cub18CUB_300001_SM_10006detail10radix_sort29DeviceRadixSortOnesweepKernelINS1_5radix10policy_hubIiNS0_8NullTypeEyE10Policy1000ELNS0_9SortOrderE1EiS6_yiiNS1_21identity_decomposer_tEEEvPT5_SC_PT3_PKSD_PT1_PKSH_PT2_PKSL_T4_iiT6_
        .type           _ZN3cub18CUB_300001_SM_10006detail10radix_sort29DeviceRadixSortOnesweepKernelINS1_5radix10policy_hubIiNS0_8NullTypeEyE10Policy1000ELNS0_9SortOrderE1EiS6_yiiNS1_21identity_decomposer_tEEEvPT5_SC_PT3_PKSD_PT1_PKSH_PT2_PKSL_T4_iiT6_,@function
        .size           _ZN3cub18CUB_300001_SM_10006detail10radix_sort29DeviceRadixSortOnesweepKernelINS1_5radix10policy_hubIiNS0_8NullTypeEyE10Policy1000ELNS0_9SortOrderE1EiS6_yiiNS1_21identity_decomposer_tEEEvPT5_SC_PT3_PKSD_PT1_PKSH_PT2_PKSL_T4_iiT6_,(.L_x_2375 - _ZN3cub18CUB_300001_SM_10006detail10radix_sort29DeviceRadixSortOnesweepKernelINS1_5radix10policy_hubIiNS0_8NullTypeEyE10Policy1000ELNS0_9SortOrderE1EiS6_yiiNS1_21identity_decomposer_tEEEvPT5_SC_PT3_PKSD_PT1_PKSH_PT2_PKSL_T4_iiT6_)
        .other          _ZN3cub18CUB_300001_SM_10006detail10radix_sort29DeviceRadixSortOnesweepKernelINS1_5radix10policy_hubIiNS0_8NullTypeEyE10Policy1000ELNS0_9SortOrderE1EiS6_yiiNS1_21identity_decomposer_tEEEvPT5_SC_PT3_PKSD_PT1_PKSH_PT2_PKSL_T4_iiT6_,@"STO_CUDA_ENTRY STV_DEFAULT"
_ZN3cub18CUB_300001_SM_10006detail10radix_sort29DeviceRadixSortOnesweepKernelINS1_5radix10policy_hubIiNS0_8NullTypeEyE10Policy1000ELNS0_9SortOrderE1EiS6_yiiNS1_21identity_decomposer_tEEEvPT5_SC_PT3_PKSD_PT1_PKSH_PT2_PKSL_T4_iiT6_:
.text._ZN3cub18CUB_300001_SM_10006detail10radix_sort29DeviceRadixSortOnesweepKernelINS1_5radix10policy_hubIiNS0_8NullTypeEyE10Policy1000ELNS0_9SortOrderE1EiS6_yiiNS1_21identity_decomposer_tEEEvPT5_SC_PT3_PKSD_PT1_PKSH_PT2_PKSL_T4_iiT6_:
[----:B------:R-:W-:Y:S01]  /*0000*/  LDC R1, c[0x0][0x37c] ;  /* 0x0000df00ff017b82 */ /* 0x000fe20000000800 */
[----:B------:R-:W0:Y:S01]  /*0010*/  S2R R3, SR_TID.X ;  /* 0x0000000000037919 */ /* 0x000e220000002100 */
[----:B------:R-:W1:Y:S01]  /*0020*/  LDCU.64 UR8, c[0x0][0x358] ;  /* 0x00006b00ff0877ac */ /* 0x000e620008000a00 */
[----:B------:R-:W-:Y:S01]  /*0030*/  BSSY.RECONVERGENT B0, `(.L_x_220) ;  /* 0x000000a000007945 */ /* 0x000fe20003800200 */
[----:B0-----:R-:W-:-:S13]  /*0040*/  ISETP.NE.AND P0, PT, R3, RZ, PT ;  /* 0x000000ff0300720c */ /* 0x001fda0003f05270 */
        /* <DEDUP_REMOVED lines=8> */
.L_x_221:
[----:B------:R-:W-:Y:S05]  /*00d0*/  BSYNC.RECONVERGENT B0 ;  /* 0x0000000000007941 */ /* 0x000fea0003800200 */
.L_x_220:
[----:B------:R-:W1:Y:S08]  /*00e0*/  S2UR UR5, SR_CgaCtaId ;  /* 0x00000000000579c3 */ /* 0x000e700000008800 */
[----:B------:R-:W-:Y:S06]  /*00f0*/  BAR.SYNC.DEFER_BLOCKING 0x0 ;  /* 0x0000000000007b1d */ /* 0x000fec0000010000 */
[----:B------:R-:W-:Y:S01]  /*0100*/  UMOV UR4, 0x400 ;  /* 0x0000040000047882 */ /* 0x000fe20000000000 */
[----:B------:R-:W2:Y:S01]  /*0110*/  S2R R46, SR_LANEID ;  /* 0x00000000002e7919 */ /* 0x000ea20000000000 */
[----:B-1----:R-:W-:Y:S01]  /*0120*/  ULEA UR4, UR5, UR4, 0x18 ;  /* 0x0000000405047291 */ /* 0x002fe2000f8ec0ff */
[----:B------:R-:W1:Y:S08]  /*0130*/  LDCU UR5, c[0x0][0x3c0] ;  /* 0x00007800ff0577ac */ /* 0x000e700008000800 */
[----:B------:R-:W3:Y:S02]  /*0140*/  LDS R0, [UR4+0x7200] ;  /* 0x00720004ff007984 */ /* 0x000ee40008000800 */
[----:B---3--:R-:W-:-:S13]  /*0150*/  R2UR UR7, R0 ;  /* 0x00000000000772ca */ /* 0x008fda00000e0000 */
[----:B------:R-:W-:-:S04]  /*0160*/  UIMAD UR6, UR7, 0x1c80, URZ ;  /* 0x00001c80070678a4 */ /* 0x000fc8000f8e02ff */
[----:B------:R-:W-:Y:S02]  /*0170*/  UIADD3 UR10, UPT, UPT, UR6, 0x1c80, URZ ;  /* 0x00001c80060a7890 */ /* 0x000fe4000fffe0ff */
[----:B------:R-:W-:Y:S02]  /*0180*/  USHF.R.S32.HI UR11, URZ, 0x1f, UR6 ;  /* 0x0000001fff0b7899 */ /* 0x000fe40008011406 */
[----:B-1----:R-:W-:-:S09]  /*0190*/  UISETP.GT.AND UP0, UPT, UR10, UR5, UPT ;  /* 0x000000050a00728c */ /* 0x002fd2000bf04270 */
[----:B--2---:R-:W-:Y:S05]  /*01a0*/  BRA.U UP0, `(.L_x_222) ;  /* 0x0000000100707547 */ /* 0x004fea000b800000 */
[----:B------:R-:W0:Y:S01]  /*01b0*/  LDCU.64 UR12, c[0x0][0x3a8] ;  /* 0x00007500ff0c77ac */ /* 0x000e220008000a00 */
[C---:B------:R-:W-:Y:S02]  /*01c0*/  LOP3.LUT R0, R3.reuse, 0x1f, RZ, 0xc0, !PT ;  /* 0x0000001f03007812 */ /* 0x040fe400078ec0ff */
[----:B------:R-:W-:-:S05]  /*01d0*/  LOP3.LUT R5, R3, 0x3e0, RZ, 0xc0, !PT ;  /* 0x000003e003057812 */ /* 0x000fca00078ec0ff */
[----:B------:R-:W-:-:S05]  /*01e0*/  IMAD R0, R5, 0x13, R0 ;  /* 0x0000001305007824 */ /* 0x000fca00078e0200 */
[----:B------:R-:W-:-:S05]  /*01f0*/  IADD3 R0, P0, PT, R0, UR6, RZ ;  /* 0x0000000600007c10 */ /* 0x000fca000ff1e0ff */
[----:B------:R-:W-:Y:S01]  /*0200*/  IMAD.X R5, RZ, RZ, UR11, P0 ;  /* 0x0000000bff057e24 */ /* 0x000fe200080e06ff */
        /* <DEDUP_REMOVED lines=22> */
.L_x_222:
[C---:B------:R-:W-:Y:S01]  /*0370*/  LOP3.LUT R0, R3.reuse, 0x1f, RZ, 0xc0, !PT ;  /* 0x0000001f03007812 */ /* 0x040fe200078ec0ff */
[----:B------:R-:W1:Y:S01]  /*0380*/  LDCU.64 UR12, c[0x0][0x3a8] ;  /* 0x00007500ff0c77ac */ /* 0x000e620008000a00 */
[----:B------:R-:W-:Y:S01]  /*0390*/  LOP3.LUT R5, R3, 0x3e0, RZ, 0xc0, !PT ;  /* 0x000003e003057812 */ /* 0x000fe200078ec0ff */
[----:B------:R-:W-:Y:S01]  /*03a0*/  IMAD.MOV.U32 R44, RZ, RZ, -0x80000000 ;  /* 0x80000000ff2c7424 */ /* 0x000fe200078e00ff */
[----:B------:R-:W-:Y:S01]  /*03b0*/  UIADD3 UR5, UPT, UPT, -UR6, UR5, URZ ;  /* 0x0000000506057290 */ /* 0x000fe2000fffe1ff */
[----:B------:R-:W-:Y:S02]  /*03c0*/  IMAD.MOV.U32 R42, RZ, RZ, -0x80000000 ;  /* 0x80000000ff2a7424 */ /* 0x000fe400078e00ff */
[----:B------:R-:W-:Y:S02]  /*03d0*/  IMAD R7, R5, 0x13, R0 ;  /* 0x0000001305077824 */ /* 0x000fe400078e0200 */
[----:B------:R-:W-:Y:S02]  /*03e0*/  IMAD.MOV.U32 R43, RZ, RZ, -0x80000000 ;  /* 0x80000000ff2b7424 */ /* 0x000fe400078e00ff */
[C---:B------:R-:W-:Y:S01]  /*03f0*/  VIADD R0, R7.reuse, 0x20 ;  /* 0x0000002007007836 */ /* 0x040fe20000000000 */
[C---:B------:R-:W-:Y:S01]  /*0400*/  ISETP.GE.AND P1, PT, R7.reuse, UR5, PT ;  /* 0x0000000507007c0c */ /* 0x040fe2000bf26270 */
[----:B------:R-:W-:-:S02]  /*0410*/  VIADD R5, R7, 0x60 ;  /* 0x0000006007057836 */ /* 0x000fc40000000000 */
[C---:B0-----:R-:W-:Y:S01]  /*0420*/  VIADD R4, R7.reuse, 0x40 ;  /* 0x0000004007047836 */ /* 0x041fe20000000000 */
[----:B------:R-:W-:Y:S01]  /*0430*/  ISETP.GE.AND P2, PT, R0, UR5, PT ;  /* 0x0000000500007c0c */ /* 0x000fe2000bf46270 */
[C---:B------:R-:W-:Y:S01]  /*0440*/  VIADD R8, R7.reuse, 0xa0 ;  /* 0x000000a007087836 */ /* 0x040fe20000000000 */
[C---:B------:R-:W-:Y:S01]  /*0450*/  IADD3 R0, P0, PT, R7.reuse, UR6, RZ ;  /* 0x0000000607007c10 */ /* 0x040fe2000ff1e0ff */
[----:B------:R-:W-:Y:S01]  /*0460*/  VIADD R6, R7, 0x80 ;  /* 0x0000008007067836 */ /* 0x000fe20000000000 */
[----:B------:R-:W-:Y:S01]  /*0470*/  ISETP.GE.AND P4, PT, R5, UR5, PT ;  /* 0x0000000505007c0c */ /* 0x000fe2000bf86270 */
[----:B------:R-:W-:Y:S01]  /*0480*/  VIADD R9, R7, 0xc0 ;  /* 0x000000c007097836 */ /* 0x000fe20000000000 */
[----:B------:R-:W-:Y:S01]  /*0490*/  ISETP.GE.AND P3, PT, R4, UR5, PT ;  /* 0x0000000504007c0c */ /* 0x000fe2000bf66270 */
[----:B------:R-:W-:Y:S01]  /*04a0*/  IMAD.X R5, RZ, RZ, UR11, P0 ;  /* 0x0000000bff057e24 */ /* 0x000fe200080e06ff */
[----:B-1----:R-:W-:Y:S02]  /*04b0*/  LEA R4, P0, R0, UR12, 0x2 ;  /* 0x0000000c00047c11 */ /* 0x002fe4000f8010ff */
[----:B------:R-:W-:-:S02]  /*04c0*/  ISETP.GE.AND P6, PT, R8, UR5, PT ;  /* 0x0000000508007c0c */ /* 0x000fc4000bfc6270 */
[----:B------:R-:W-:Y:S01]  /*04d0*/  LEA.HI.X R5, R0, UR13, R5, 0x2, P0 ;  /* 0x0000000d00057c11 */ /* 0x000fe200080f1405 */
[----:B------:R-:W-:Y:S01]  /*04e0*/  VIADD R0, R7, 0xe0 ;  /* 0x000000e007007836 */ /* 0x000fe20000000000 */
[----:B------:R-:W-:Y:S01]  /*04f0*/  ISETP.GE.AND P5, PT, R6, UR5, PT ;  /* 0x0000000506007c0c */ /* 0x000fe2000bfa6270 */
[----:B------:R-:W-:Y:S01]  /*0500*/  IMAD.MOV.U32 R8, RZ, RZ, -0x80000000 ;  /* 0x80000000ff087424 */ /* 0x000fe200078e00ff */
[----:B------:R-:W-:Y:S01]  /*0510*/  ISETP.GE.AND P0, PT, R9, UR5, PT ;  /* 0x0000000509007c0c */ /* 0x000fe2000bf06270 */
[----:B------:R1:W5:Y:S01]  /*0520*/  @!P1 LDG.E R44, desc[UR8][R4.64] ;  /* 0x00000008042c9981 */ /* 0x000362000c1e1900 */
[----:B------:R-:W-:Y:S01]  /*0530*/  ISETP.GE.AND P1, PT, R0, UR5, PT ;  /* 0x0000000500007c0c */ /* 0x000fe2000bf26270 */
[C---:B------:R-:W-:Y:S02]  /*0540*/  VIADD R0, R7.reuse, 0x120 ;  /* 0x0000012007007836 */ /* 0x040fe40000000000 */
[----:B------:R1:W5:Y:S01]  /*0550*/  @!P3 LDG.E R42, desc[UR8][R4.64+0x100] ;  /* 0x00010008042ab981 */ /* 0x000362000c1e1900 */
[----:B------:R-:W-:-:S02]  /*0560*/  VIADD R6, R7, 0x100 ;  /* 0x0000010007067836 */ /* 0x000fc40000000000 */
[----:B------:R-:W-:Y:S01]  /*0570*/  ISETP.GE.AND P3, PT, R0, UR5, PT ;  /* 0x0000000500007c0c */ /* 0x000fe2000bf66270 */
[----:B------:R-:W-:Y:S01]  /*0580*/  VIADD R0, R7, 0x140 ;  /* 0x0000014007007836 */ /* 0x000fe20000000000 */
[----:B------:R1:W5:Y:S01]  /*0590*/  @!P4 LDG.E R8, desc[UR8][R4.64+0x180] ;  /* 0x000180080408c981 */ /* 0x000362000c1e1900 */
[----:B------:R-:W-:-:S03]  /*05a0*/  IMAD.MOV.U32 R10, RZ, RZ, -0x80000000 ;  /* 0x80000000ff0a7424 */ /* 0x000fc600078e00ff */
[----:B------:R-:W-:Y:S01]  /*05b0*/  ISETP.GE.AND P4, PT, R0, UR5, PT ;  /* 0x0000000500007c0c */ /* 0x000fe2000bf86270 */
[C---:B------:R-:W-:Y:S01]  /*05c0*/  VIADD R0, R7.reuse, 0x180 ;  /* 0x0000018007007836 */ /* 0x040fe20000000000 */
[----:B------:R1:W5:Y:S01]  /*05d0*/  @!P2 LDG.E R43, desc[UR8][R4.64+0x80] ;  /* 0x00008008042ba981 */ /* 0x000362000c1e1900 */
[----:B------:R-:W-:Y:S01]  /*05e0*/  ISETP.GE.AND P2, PT, R6, UR5, PT ;  /* 0x0000000506007c0c */ /* 0x000fe2000bf46270 */
[----:B------:R-:W-:Y:S02]  /*05f0*/  IMAD.MOV.U32 R12, RZ, RZ, -0x80000000 ;  /* 0x80000000ff0c7424 */ /* 0x000fe400078e00ff */
[----:B------:R1:W5:Y:S01]  /*0600*/  @!P6 LDG.E R10, desc[UR8][R4.64+0x280] ;  /* 0x00028008040ae981 */ /* 0x000362000c1e1900 */
[----:B------:R-:W-:Y:S01]  /*0610*/  ISETP.GE.AND P6, PT, R0, UR5, PT ;  /* 0x0000000500007c0c */ /* 0x000fe2000bfc6270 */
[C---:B------:R-:W-:Y:S02]  /*0620*/  VIADD R0, R7.reuse, 0x1a0 ;  /* 0x000001a007007836 */ /* 0x040fe40000000000 */
[----:B------:R-:W-:Y:S01]  /*0630*/  IMAD.MOV.U32 R9, RZ, RZ, -0x80000000 ;  /* 0x80000000ff097424 */ /* 0x000fe200078e00ff */
[----:B------:R1:W5:Y:S01]  /*0640*/  @!P0 LDG.E R12, desc[UR8][R4.64+0x300] ;  /* 0x00030008040c8981 */ /* 0x000362000c1e1900 */
[----:B------:R-:W-:Y:S01]  /*0650*/  VIADD R6, R7, 0x160 ;  /* 0x0000016007067836 */ /* 0x000fe20000000000 */
[----:B------:R-:W-:Y:S01]  /*0660*/  ISETP.GE.AND P0, PT, R0, UR5, PT ;  /* 0x0000000500007c0c */ /* 0x000fe2000bf06270 */
[----:B------:R-:W-:-:S02]  /*0670*/  IMAD.MOV.U32 R14, RZ, RZ, -0x80000000 ;  /* 0x80000000ff0e7424 */ /* 0x000fc400078e00ff */
[C---:B------:R-:W-:Y:S01]  /*0680*/  VIADD R0, R7.reuse, 0x1e0 ;  /* 0x000001e007007836 */ /* 0x040fe20000000000 */
[----:B------:R1:W5:Y:S01]  /*0690*/  @!P5 LDG.E R9, desc[UR8][R4.64+0x200] ;  /* 0x000200080409d981 */ /* 0x000362000c1e1900 */
[----:B------:R-:W-:Y:S01]  /*06a0*/  ISETP.GE.AND P5, PT, R6, UR5, PT ;  /* 0x0000000506007c0c */ /* 0x000fe2000bfa6270 */
[----:B------:R-:W-:Y:S02]  /*06b0*/  IMAD.MOV.U32 R13, RZ, RZ, -0x80000000 ;  /* 0x80000000ff0d7424 */ /* 0x000fe400078e00ff */
[----:B------:R1:W5:Y:S01]  /*06c0*/  @!P2 LDG.E R14, desc[UR8][R4.64+0x400] ;  /* 0x00040008040ea981 */ /* 0x000362000c1e1900 */
[----:B------:R-:W-:Y:S01]  /*06d0*/  IMAD.MOV.U32 R15, RZ, RZ, -0x80000000 ;  /* 0x80000000ff0f7424 */ /* 0x000fe200078e00ff */
[----:B------:R-:W-:Y:S01]  /*06e0*/  ISETP.GE.AND P2, PT, R0, UR5, PT ;  /* 0x0000000500007c0c */ /* 0x000fe2000bf46270 */
[C---:B------:R-:W-:Y:S01]  /*06f0*/  VIADD R6, R7.reuse, 0x1c0 ;  /* 0x000001c007067836 */ /* 0x040fe20000000000 */
[----:B------:R1:W5:Y:S01]  /*0700*/  @!P1 LDG.E R13, desc[UR8][R4.64+0x380] ;  /* 0x00038008040d9981 */ /* 0x000362000c1e1900 */
[----:B------:R-:W-:-:S02]  /*0710*/  VIADD R0, R7, 0x200 ;  /* 0x0000020007007836 */ /* 0x000fc40000000000 */
[----:B------:R-:W-:Y:S01]  /*0720*/  IMAD.MOV.U32 R16, RZ, RZ, -0x80000000 ;  /* 0x80000000ff107424 */ /* 0x000fe200078e00ff */
[----:B------:R1:W5:Y:S01]  /*0730*/  @!P3 LDG.E R15, desc[UR8][R4.64+0x480] ;  /* 0x00048008040fb981 */ /* 0x000362000c1e1900 */
[----:B------:R-:W-:Y:S01]  /*0740*/  IMAD.MOV.U32 R17, RZ, RZ, -0x80000000 ;  /* 0x80000000ff117424 */ /* 0x000fe200078e00ff */
[----:B------:R-:W-:Y:S01]  /*0750*/  ISETP.GE.AND P1, PT, R6, UR5, PT ;  /* 0x0000000506007c0c */ /* 0x000fe2000bf26270 */
[C---:B------:R-:W-:Y:S01]  /*0760*/  VIADD R6, R7.reuse, 0x220 ;  /* 0x0000022007067836 */ /* 0x040fe20000000000 */
[----:B------:R-:W-:Y:S01]  /*0770*/  ISETP.GE.AND P3, PT, R0, UR5, PT ;  /* 0x0000000500007c0c */ /* 0x000fe2000bf66270 */
[----:B------:R-:W-:Y:S01]  /*0780*/  VIADD R0, R7, 0x240 ;  /* 0x0000024007007836 */ /* 0x000fe20000000000 */
[----:B------:R1:W5:Y:S02]  /*0790*/  @!P4 LDG.E R16, desc[UR8][R4.64+0x500] ;  /* 0x000500080410c981 */ /* 0x000364000c1e1900 */
[----:B------:R-:W-:Y:S02]  /*07a0*/  ISETP.GE.AND P4, PT, R6, UR5, PT ;  /* 0x0000000506007c0c */ /* 0x000fe4000bf86270 */
[----:B------:R1:W5:Y:S01]  /*07b0*/  @!P5 LDG.E R17, desc[UR8][R4.64+0x580] ;  /* 0x000580080411d981 */ /* 0x000362000c1e1900 */
[----:B------:R-:W-:Y:S01]  /*07c0*/  ISETP.GE.AND P5, PT, R0, UR5, PT ;  /* 0x0000000500007c0c */ /* 0x000fe2000bfa6270 */
[----:B------:R-:W-:-:S02]  /*07d0*/  IMAD.MOV.U32 R18, RZ, RZ, -0x80000000 ;  /* 0x80000000ff127424 */ /* 0x000fc400078e00ff */
[----:B------:R-:W-:Y:S02]  /*07e0*/  IMAD.MOV.U32 R19, RZ, RZ, -0x80000000 ;  /* 0x80000000ff137424 */ /* 0x000fe400078e00ff */
[----:B------:R-:W-:Y:S02]  /*07f0*/  IMAD.MOV.U32 R20, RZ, RZ, -0x80000000 ;  /* 0x80000000ff147424 */ /* 0x000fe400078e00ff */
[----:B------:R-:W-:Y:S01]  /*0800*/  IMAD.MOV.U32 R21, RZ, RZ, -0x80000000 ;  /* 0x80000000ff157424 */ /* 0x000fe200078e00ff */
[----:B------:R1:W5:Y:S01]  /*0810*/  @!P6 LDG.E R18, desc[UR8][R4.64+0x600] ;  /* 0x000600080412e981 */ /* 0x000362000c1e1900 */
[----:B------:R-:W-:Y:S02]  /*0820*/  IMAD.MOV.U32 R22, RZ, RZ, -0x80000000 ;  /* 0x80000000ff167424 */ /* 0x000fe400078e00ff */
[----:B------:R-:W-:Y:S01]  /*0830*/  IMAD.MOV.U32 R23, RZ, RZ, -0x80000000 ;  /* 0x80000000ff177424 */ /* 0x000fe200078e00ff */
[----:B------:R1:W5:Y:S01]  /*0840*/  @!P0 LDG.E R19, desc[UR8][R4.64+0x680] ;  /* 0x0006800804138981 */ /* 0x000362000c1e1900 */
[----:B------:R-:W-:-:S03]  /*0850*/  IMAD.MOV.U32 R24, RZ, RZ, -0x80000000 ;  /* 0x80000000ff187424 */ /* 0x000fc600078e00ff */
[----:B------:R1:W5:Y:S04]  /*0860*/  @!P1 LDG.E R20, desc[UR8][R4.64+0x700] ;  /* 0x0007000804149981 */ /* 0x000368000c1e1900 */
[----:B------:R1:W5:Y:S04]  /*0870*/  @!P2 LDG.E R21, desc[UR8][R4.64+0x780] ;  /* 0x000780080415a981 */ /* 0x000368000c1e1900 */
[----:B------:R1:W5:Y:S04]  /*0880*/  @!P3 LDG.E R22, desc[UR8][R4.64+0x800] ;  /* 0x000800080416b981 */ /* 0x000368000c1e1900 */
[----:B------:R1:W5:Y:S04]  /*0890*/  @!P4 LDG.E R23, desc[UR8][R4.64+0x880] ;  /* 0x000880080417c981 */ /* 0x000368000c1e1900 */
[----:B------:R1:W5:Y:S02]  /*08a0*/  @!P5 LDG.E R24, desc[UR8][R4.64+0x900] ;  /* 0x000900080418d981 */ /* 0x000364000c1e1900 */
.L_x_223:
[----:B01----:R-:W-:Y:S01]  /*08b0*/  VIMNMX R5, PT, PT, R46, 0xe0, !PT ;  /* 0x000000e02e057848 */ /* 0x003fe20007fe0100 */
[----:B------:R-:W0:Y:S01]  /*08c0*/  LDCU UR5, c[0x0][0x3c8] ;  /* 0x00007900ff0577ac */ /* 0x000e220008000800 */
[----:B------:R-:W-:Y:S01]  /*08d0*/  SHF.R.U32.HI R0, RZ, 0x5, R3 ;  /* 0x00000005ff007819 */ /* 0x000fe20000011603 */
[----:B------:R-:W-:Y:S01]  /*08e0*/  BSSY.RECONVERGENT B0, `(.L_x_224) ;  /* 0x0000026000007945 */ /* 0x000fe20003800200 */
[--C-:B------:R-:W-:Y:S01]  /*08f0*/  IADD3 R5, PT, PT, R5, 0x1f, -R46.reuse ;  /* 0x0000001f05057810 */ /* 0x100fe20007ffe82e */
[----:B------:R-:W-:Y:S01]  /*0900*/  UMOV UR6, 0xffffffff ;  /* 0xffffffff00067882 */ /* 0x000fe20000000000 */
[----:B------:R-:W-:Y:S02]  /*0910*/  IMAD.MOV.U32 R7, RZ, RZ, R46 ;  /* 0x000000ffff077224 */ /* 0x000fe400078e002e */
[C---:B------:R-:W-:Y:S02]  /*0920*/  ISETP.GE.U32.AND P0, PT, R5.reuse, 0x1e0, PT ;  /* 0x000001e00500780c */ /* 0x040fe40003f06070 */
[----:B------:R-:W-:Y:S01]  /*0930*/  LEA.HI R6, R5, 0x1, RZ, 0x1b ;  /* 0x0000000105067811 */ /* 0x000fe200078fd8ff */
[----:B------:R-:W-:-:S03]  /*0940*/  IMAD.SHL.U32 R5, R0, 0x400, RZ ;  /* 0x0000040000057824 */ /* 0x000fc600078e00ff */
[----:B------:R-:W-:-:S04]  /*0950*/  LOP3.LUT R25, R6, 0xf, RZ, 0xc0, !PT ;  /* 0x0000000f06197812 */ /* 0x000fc800078ec0ff */
[----:B------:R-:W-:Y:S01]  /*0960*/  ISETP.NE.AND P1, PT, R25, RZ, PT ;  /* 0x000000ff1900720c */ /* 0x000fe20003f25270 */
[----:B0-----:R-:W-:Y:S02]  /*0970*/  USHF.L.U32 UR5, UR6, UR5, URZ ;  /* 0x0000000506057299 */ /* 0x001fe400080006ff */
[----:B------:R-:W-:Y:S10]  /*0980*/  @!P0 BRA `(.L_x_225) ;  /* 0x00000000006c8947 */ /* 0x000ff40003800000 */
[----:B------:R-:W-:Y:S01]  /*0990*/  IMAD R4, R46, 0x4, R5 ;  /* 0x000000042e047824 */ /* 0x000fe200078e0205 */
[----:B------:R-:W-:Y:S01]  /*09a0*/  LOP3.LUT R0, R6, 0xffffff0, RZ, 0xc0, !PT ;  /* 0x0ffffff006007812 */ /* 0x000fe200078ec0ff */
[----:B------:R-:W-:Y:S02]  /*09b0*/  IMAD.U32 R11, RZ, RZ, UR4 ;  /* 0x00000004ff0b7e24 */ /* 0x000fe4000f8e00ff */
[----:B------:R-:W-:Y:S02]  /*09c0*/  IMAD.MOV.U32 R7, RZ, RZ, R46 ;  /* 0x000000ffff077224 */ /* 0x000fe400078e002e */
[----:B------:R-:W-:Y:S01]  /*09d0*/  IMAD.MOV R0, RZ, RZ, -R0 ;  /* 0x000000ffff007224 */ /* 0x000fe200078e0a00 */
[----:B------:R-:W-:-:S07]  /*09e0*/  IADD3 R4, PT, PT, R4, 0x400, R11 ;  /* 0x0000040004047810 */ /* 0x000fce0007ffe00b */
.L_x_226:
        /* <DEDUP_REMOVED lines=21> */
.L_x_225:
[----:B------:R-:W-:Y:S05]  /*0b40*/  BSYNC.RECONVERGENT B0 ;  /* 0x0000000000007941 */ /* 0x000fea0003800200 */
.L_x_224:
[----:B------:R-:W-:Y:S01]  /*0b50*/  BSSY.RECONVERGENT B0, `(.L_x_227) ;  /* 0x0000026000007945 */ /* 0x000fe20003800200 */
[----:B------:R-:W-:-:S03]  /*0b60*/  VIADD R4, R5, UR4 ;  /* 0x0000000405047c36 */ /* 0x000fc60008000000 */
        /* <DEDUP_REMOVED lines=16> */
.L_x_230:
[----:B------:R-:W-:Y:S05]  /*0c70*/  BSYNC.RECONVERGENT B1 ;  /* 0x0000000000017941 */ /* 0x000fea0003800200 */
.L_x_229:
        /* <DEDUP_REMOVED lines=13> */
[----:B------:R-:W-:-:S07]  /*0d50*/  VIADD R5, R5, UR4 ;  /* 0x0000000405057c36 */ /* 0x000fce0008000000 */
.L_x_231:
[----:B------:R-:W-:Y:S01]  /*0d60*/  VIADD R6, R6, 0x1 ;  /* 0x0000000106067836 */ /* 0x000fe20000000000 */
[----:B------:R0:W-:Y:S04]  /*0d70*/  STS [R5], RZ ;  /* 0x000000ff05007388 */ /* 0x0001e80000000800 */
[----:B------:R-:W-:Y:S01]  /*0d80*/  ISETP.NE.AND P0, PT, R6, RZ, PT ;  /* 0x000000ff0600720c */ /* 0x000fe20003f05270 */
[----:B0-----:R-:W-:-:S12]  /*0d90*/  VIADD R5, R5, 0x80 ;  /* 0x0000008005057836 */ /* 0x001fd80000000000 */
[----:B------:R-:W-:Y:S05]  /*0da0*/  @P0 BRA `(.L_x_231) ;  /* 0xfffffffc00ec0947 */ /* 0x000fea000383ffff */
.L_x_228:
[----:B------:R-:W-:Y:S05]  /*0db0*/  BSYNC.RECONVERGENT B0 ;  /* 0x0000000000007941 */ /* 0x000fea0003800200 */
.L_x_227:
[----:B------:R-:W2:Y:S01]  /*0dc0*/  LDCU UR6, c[0x0][0x3c4] ;  /* 0x00007880ff0677ac */ /* 0x000ea20008000800 */
[----:B-----5:R-:W-:Y:S01]  /*0dd0*/  LOP3.LUT R45, R44, 0x7fffffff, RZ, 0x3c, !PT ;  /* 0x7fffffff2c2d7812 */ /* 0x020fe200078e3cff */
[----:B------:R-:W-:Y:S01]  /*0de0*/  BSSY.RECONVERGENT B0, `(.L_x_232) ;  /* 0x0000089000007945 */ /* 0x000fe20003800200 */
[----:B------:R-:W-:Y:S02]  /*0df0*/  LOP3.LUT R6, R43, 0x7fffffff, RZ, 0x3c, !PT ;  /* 0x7fffffff2b067812 */ /* 0x000fe400078e3cff */
[----:B01----:R-:W-:Y:S02]  /*0e00*/  LOP3.LUT R0, R42, 0x7fffffff, RZ, 0x3c, !PT ;  /* 0x7fffffff2a007812 */ /* 0x003fe400078e3cff */
[----:B------:R-:W-:Y:S02]  /*0e10*/  LOP3.LUT R41, R8, 0x7fffffff, RZ, 0x3c, !PT ;  /* 0x7fffffff08297812 */ /* 0x000fe400078e3cff */
[----:B------:R-:W-:Y:S02]  /*0e20*/  LOP3.LUT R40, R9, 0x7fffffff, RZ, 0x3c, !PT ;  /* 0x7fffffff09287812 */ /* 0x000fe400078e3cff */
[----:B------:R-:W-:-:S02]  /*0e30*/  LOP3.LUT R39, R10, 0x7fffffff, RZ, 0x3c, !PT ;  /* 0x7fffffff0a277812 */ /* 0x000fc400078e3cff */
[----:B------:R-:W-:Y:S02]  /*0e40*/  LOP3.LUT R38, R13, 0x7fffffff, RZ, 0x3c, !PT ;  /* 0x7fffffff0d267812 */ /* 0x000fe400078e3cff */
[----:B------:R-:W-:Y:S02]  /*0e50*/  LOP3.LUT R37, R14, 0x7fffffff, RZ, 0x3c, !PT ;  /* 0x7fffffff0e257812 */ /* 0x000fe400078e3cff */
[----:B------:R-:W-:Y:S02]  /*0e60*/  LOP3.LUT R36, R15, 0x7fffffff, RZ, 0x3c, !PT ;  /* 0x7fffffff0f247812 */ /* 0x000fe400078e3cff */
[----:B--2---:R-:W-:Y:S02]  /*0e70*/  SHF.R.U32.HI R47, RZ, UR6, R45 ;  /* 0x00000006ff2f7c19 */ /* 0x004fe4000801162d */
[----:B------:R-:W-:Y:S02]  /*0e80*/  SHF.R.U32.HI R7, RZ, UR6, R6 ;  /* 0x00000006ff077c19 */ /* 0x000fe40008011606 */
[----:B------:R-:W-:-:S02]  /*0e90*/  LOP3.LUT R47, R47, UR5, RZ, 0x30, !PT ;  /* 0x000000052f2f7c12 */ /* 0x000fc4000f8e30ff */
[----:B------:R-:W-:Y:S02]  /*0ea0*/  SHF.R.U32.HI R11, RZ, UR6, R0 ;  /* 0x00000006ff0b7c19 */ /* 0x000fe40008011600 */
[----:B------:R-:W-:Y:S01]  /*0eb0*/  SHF.R.U32.HI R25, RZ, UR6, R41 ;  /* 0x00000006ff197c19 */ /* 0x000fe20008011629 */
[----:B------:R-:W-:Y:S01]  /*0ec0*/  IMAD R5, R47, 0x4, R4 ;  /* 0x000000042f057824 */ /* 0x000fe200078e0204 */
[----:B------:R-:W-:Y:S01]  /*0ed0*/  LOP3.LUT R7, R7, UR5, RZ, 0x30, !PT ;  /* 0x0000000507077c12 */ /* 0x000fe2000f8e30ff */
[----:B------:R-:W-:Y:S01]  /*0ee0*/  NOP ;  /* 0x0000000000007918 */ /* 0x000fe20000000000 */
[----:B------:R-:W-:Y:S02]  /*0ef0*/  SHF.R.U32.HI R26, RZ, UR6, R40 ;  /* 0x00000006ff1a7c19 */ /* 0x000fe40008011628 */
[----:B------:R0:W-:Y:S01]  /*0f00*/  ATOMS.POPC.INC.32 RZ, [R5+URZ] ;  /* 0x0000000005ff7f8c */ /* 0x0001e2000d8000ff */
[----:B------:R-:W-:Y:S01]  /*0f10*/  LOP3.LUT R11, R11, UR5, RZ, 0x30, !PT ;  /* 0x000000050b0b7c12 */ /* 0x000fe2000f8e30ff */
[----:B------:R-:W-:Y:S01]  /*0f20*/  IMAD R7, R7, 0x4, R4 ;  /* 0x0000000407077824 */ /* 0x000fe200078e0204 */
[----:B------:R-:W-:-:S02]  /*0f30*/  SHF.R.U32.HI R27, RZ, UR6, R39 ;  /* 0x00000006ff1b7c19 */ /* 0x000fc40008011627 */
[----:B------:R-:W-:Y:S01]  /*0f40*/  LOP3.LUT R25, R25, UR5, RZ, 0x30, !PT ;  /* 0x0000000519197c12 */ /* 0x000fe2000f8e30ff */
[--C-:B------:R-:W-:Y:S01]  /*0f50*/  IMAD R11, R11, 0x4, R4.reuse ;  /* 0x000000040b0b7824 */ /* 0x100fe200078e0204 */
[----:B------:R-:W-:Y:S01]  /*0f60*/  LOP3.LUT R27, R27, UR5, RZ, 0x30, !PT ;  /* 0x000000051b1b7c12 */ /* 0x000fe2000f8e30ff */
[----:B------:R1:W-:Y:S01]  /*0f70*/  ATOMS.POPC.INC.32 RZ, [R7+URZ] ;  /* 0x0000000007ff7f8c */ /* 0x0003e2000d8000ff */
[----:B0-----:R-:W-:Y:S01]  /*0f80*/  LOP3.LUT R5, R26, UR5, RZ, 0x30, !PT ;  /* 0x000000051a057c12 */ /* 0x001fe2000f8e30ff */
[--C-:B------:R-:W-:Y:S01]  /*0f90*/  IMAD R25, R25, 0x4, R4.reuse ;  /* 0x0000000419197824 */ /* 0x100fe200078e0204 */
[----:B------:R-:W-:Y:S01]  /*0fa0*/  LOP3.LUT R26, R12, 0x7fffffff, RZ, 0x3c, !PT ;  /* 0x7fffffff0c1a7812 */ /* 0x000fe200078e3cff */
[----:B------:R0:W-:Y:S01]  /*0fb0*/  ATOMS.POPC.INC.32 RZ, [R11+URZ] ;  /* 0x000000000bff7f8c */ /* 0x0001e2000d8000ff */
[----:B------:R-:W-:Y:S01]  /*0fc0*/  LOP3.LUT R35, R16, 0x7fffffff, RZ, 0x3c, !PT ;  /* 0x7fffffff10237812 */ /* 0x000fe200078e3cff */
[----:B------:R-:W-:Y:S01]  /*0fd0*/  IMAD R5, R5, 0x4, R4 ;  /* 0x0000000405057824 */ /* 0x000fe200078e0204 */
[----:B------:R-:W-:Y:S01]  /*0fe0*/  SHF.R.U32.HI R26, RZ, UR6, R26 ;  /* 0x00000006ff1a7c19 */ /* 0x000fe2000801161a */
[----:B------:R-:W-:Y:S01]  /*0ff0*/  IMAD R27, R27, 0x4, R4 ;  /* 0x000000041b1b7824 */ /* 0x000fe200078e0204 */
[----:B------:R2:W-:Y:S01]  /*1000*/  ATOMS.POPC.INC.32 RZ, [R25+URZ] ;  /* 0x0000000019ff7f8c */ /* 0x0005e2000d8000ff */
[----:B-1----:R-:W-:-:S02]  /*1010*/  SHF.R.U32.HI R7, RZ, UR6, R37 ;  /* 0x00000006ff077c19 */ /* 0x002fc40008011625 */
[----:B0-----:R-:W-:Y:S01]  /*1020*/  SHF.R.U32.HI R11, RZ, UR6, R38 ;  /* 0x00000006ff0b7c19 */ /* 0x001fe20008011626 */
[----:B------:R0:W-:Y:S01]  /*1030*/  ATOMS.POPC.INC.32 RZ, [R5+URZ] ;  /* 0x0000000005ff7f8c */ /* 0x0001e2000d8000ff */
[----:B------:R-:W-:Y:S02]  /*1040*/  SHF.R.U32.HI R28, RZ, UR6, R36 ;  /* 0x00000006ff1c7c19 */ /* 0x000fe40008011624 */
[----:B------:R-:W-:Y:S01]  /*1050*/  LOP3.LUT R11, R11, UR5, RZ, 0x30, !PT ;  /* 0x000000050b0b7c12 */ /* 0x000fe2000f8e30ff */
[----:B------:R1:W-:Y:S01]  /*1060*/  ATOMS.POPC.INC.32 RZ, [R27+URZ] ;  /* 0x000000001bff7f8c */ /* 0x0003e2000d8000ff */
[----:B--2---:R-:W-:Y:S02]  /*1070*/  LOP3.LUT R25, R26, UR5, RZ, 0x30, !PT ;  /* 0x000000051a197c12 */ /* 0x004fe4000f8e30ff */
[----:B------:R-:W-:Y:S01]  /*1080*/  SHF.R.U32.HI R26, RZ, UR6, R35 ;  /* 0x00000006ff1a7c19 */ /* 0x000fe20008011623 */
[--C-:B0-----:R-:W-:Y:S01]  /*1090*/  IMAD R5, R11, 0x4, R4.reuse ;  /* 0x000000040b057824 */ /* 0x101fe200078e0204 */
[----:B------:R-:W-:Y:S01]  /*10a0*/  LOP3.LUT R7, R7, UR5, RZ, 0x30, !PT ;  /* 0x0000000507077c12 */ /* 0x000fe2000f8e30ff */
[----:B------:R-:W-:Y:S01]  /*10b0*/  IMAD R25, R25, 0x4, R4 ;  /* 0x0000000419197824 */ /* 0x000fe200078e0204 */
[----:B------:R-:W-:-:S02]  /*10c0*/  LOP3.LUT R29, R26, UR5, RZ, 0x30, !PT ;  /* 0x000000051a1d7c12 */ /* 0x000fc4000f8e30ff */
[----:B-1----:R-:W-:Y:S01]  /*10d0*/  LOP3.LUT R27, R28, UR5, RZ, 0x30, !PT ;  /* 0x000000051c1b7c12 */ /* 0x002fe2000f8e30ff */
[--C-:B------:R-:W-:Y:S01]  /*10e0*/  IMAD R26, R7, 0x4, R4.reuse ;  /* 0x00000004071a7824 */ /* 0x100fe200078e0204 */
[----:B------:R-:W-:Y:S01]  /*10f0*/  LOP3.LUT R34, R17, 0x7fffffff, RZ, 0x3c, !PT ;  /* 0x7fffffff11227812 */ /* 0x000fe200078e3cff */
[--C-:B------:R-:W-:Y:S01]  /*1100*/  IMAD R28, R29, 0x4, R4.reuse ;  /* 0x000000041d1c7824 */ /* 0x100fe200078e0204 */
[----:B------:R-:W-:Y:S01]  /*1110*/  LOP3.LUT R48, R18, 0x7fffffff, RZ, 0x3c, !PT ;  /* 0x7fffffff12307812 */ /* 0x000fe200078e3cff */
[----:B------:R-:W-:Y:S01]  /*1120*/  IMAD R27, R27, 0x4, R4 ;  /* 0x000000041b1b7824 */ /* 0x000fe200078e0204 */
[----:B------:R-:W-:Y:S01]  /*1130*/  ATOMS.POPC.INC.32 RZ, [R25+URZ] ;  /* 0x0000000019ff7f8c */ /* 0x000fe2000d8000ff */
[----:B------:R-:W-:Y:S02]  /*1140*/  LOP3.LUT R33, R19, 0x7fffffff, RZ, 0x3c, !PT ;  /* 0x7fffffff13217812 */ /* 0x000fe400078e3cff */
[----:B------:R-:W-:Y:S01]  /*1150*/  LOP3.LUT R32, R20, 0x7fffffff, RZ, 0x3c, !PT ;  /* 0x7fffffff14207812 */ /* 0x000fe200078e3cff */
[----:B------:R-:W-:Y:S01]  /*1160*/  ATOMS.POPC.INC.32 RZ, [R5+URZ] ;  /* 0x0000000005ff7f8c */ /* 0x000fe2000d8000ff */
[----:B------:R-:W-:-:S02]  /*1170*/  LOP3.LUT R31, R21, 0x7fffffff, RZ, 0x3c, !PT ;  /* 0x7fffffff151f7812 */ /* 0x000fc400078e3cff */
[----:B------:R-:W-:Y:S01]  /*1180*/  SHF.R.U32.HI R53, RZ, UR6, R34 ;  /* 0x00000006ff357c19 */ /* 0x000fe20008011622 */
[----:B------:R-:W-:Y:S01]  /*1190*/  ATOMS.POPC.INC.32 RZ, [R26+URZ] ;  /* 0x000000001aff7f8c */ /* 0x000fe2000d8000ff */
[----:B------:R-:W-:Y:S02]  /*11a0*/  LOP3.LUT R30, R22, 0x7fffffff, RZ, 0x3c, !PT ;  /* 0x7fffffff161e7812 */ /* 0x000fe400078e3cff */
[----:B------:R-:W-:Y:S01]  /*11b0*/  SHF.R.U32.HI R48, RZ, UR6, R48 ;  /* 0x00000006ff307c19 */ /* 0x000fe20008011630 */
[----:B------:R0:W-:Y:S01]  /*11c0*/  ATOMS.POPC.INC.32 RZ, [R27+URZ] ;  /* 0x000000001bff7f8c */ /* 0x0001e2000d8000ff */
[----:B------:R-:W-:Y:S02]  /*11d0*/  LOP3.LUT R29, R23, 0x7fffffff, RZ, 0x3c, !PT ;  /* 0x7fffffff171d7812 */ /* 0x000fe400078e3cff */
[----:B------:R-:W-:Y:S01]  /*11e0*/  SHF.R.U32.HI R50, RZ, UR6, R33 ;  /* 0x00000006ff327c19 */ /* 0x000fe20008011621 */
[----:B------:R1:W-:Y:S01]  /*11f0*/  ATOMS.POPC.INC.32 RZ, [R28+URZ] ;  /* 0x000000001cff7f8c */ /* 0x0003e2000d8000ff */
[----:B------:R-:W-:-:S02]  /*1200*/  SHF.R.U32.HI R51, RZ, UR6, R32 ;  /* 0x00000006ff337c19 */ /* 0x000fc40008011620 */
[----:B------:R-:W-:Y:S02]  /*1210*/  LOP3.LUT R53, R53, UR5, RZ, 0x30, !PT ;  /* 0x0000000535357c12 */ /* 0x000fe4000f8e30ff */
[----:B0-----:R-:W-:Y:S02]  /*1220*/  SHF.R.U32.HI R27, RZ, UR6, R31 ;  /* 0x00000006ff1b7c19 */ /* 0x001fe4000801161f */
[----:B------:R-:W-:Y:S01]  /*1230*/  LOP3.LUT R48, R48, UR5, RZ, 0x30, !PT ;  /* 0x0000000530307c12 */ /* 0x000fe2000f8e30ff */
[----:B------:R-:W-:Y:S01]  /*1240*/  IMAD R26, R53, 0x4, R4 ;  /* 0x00000004351a7824 */ /* 0x000fe200078e0204 */
[----:B-1----:R-:W-:Y:S02]  /*1250*/  LOP3.LUT R28, R24, 0x7fffffff, RZ, 0x3c, !PT ;  /* 0x7fffffff181c7812 */ /* 0x002fe400078e3cff */
[----:B------:R-:W-:Y:S01]  /*1260*/  SHF.R.U32.HI R25, RZ, UR6, R30 ;  /* 0x00000006ff197c19 */ /* 0x000fe2000801161e */
[----:B------:R-:W-:Y:S01]  /*1270*/  IMAD R48, R48, 0x4, R4 ;  /* 0x0000000430307824 */ /* 0x000fe200078e0204 */
[----:B------:R-:W-:Y:S01]  /*1280*/  LOP3.LUT R50, R50, UR5, RZ, 0x30, !PT ;  /* 0x0000000532327c12 */ /* 0x000fe2000f8e30ff */
[----:B------:R0:W-:Y:S01]  /*1290*/  ATOMS.POPC.INC.32 RZ, [R26+URZ] ;  /* 0x000000001aff7f8c */ /* 0x0001e2000d8000ff */
[----:B------:R-:W-:-:S02]  /*12a0*/  SHF.R.U32.HI R5, RZ, UR6, R29 ;  /* 0x00000006ff057c19 */ /* 0x000fc4000801161d */
[----:B------:R-:W-:Y:S01]  /*12b0*/  LOP3.LUT R51, R51, UR5, RZ, 0x30, !PT ;  /* 0x0000000533337c12 */ /* 0x000fe2000f8e30ff */
[----:B------:R-:W-:Y:S01]  /*12c0*/  IMAD R50, R50, 0x4, R4 ;  /* 0x0000000432327824 */ /* 0x000fe200078e0204 */
[----:B------:R-:W-:Y:S01]  /*12d0*/  SHF.R.U32.HI R49, RZ, UR6, R28 ;  /* 0x00000006ff317c19 */ /* 0x000fe2000801161c */
[----:B------:R0:W-:Y:S01]  /*12e0*/  ATOMS.POPC.INC.32 RZ, [R48+URZ] ;  /* 0x0000000030ff7f8c */ /* 0x0001e2000d8000ff */
[----:B------:R-:W-:Y:S01]  /*12f0*/  LOP3.LUT R27, R27, UR5, RZ, 0x30, !PT ;  /* 0x000000051b1b7c12 */ /* 0x000fe2000f8e30ff */
[--C-:B------:R-:W-:Y:S01]  /*1300*/  IMAD R51, R51, 0x4, R4.reuse ;  /* 0x0000000433337824 */ /* 0x100fe200078e0204 */
[----:B------:R-:W-:Y:S01]  /*1310*/  LOP3.LUT R25, R25, UR5, RZ, 0x30, !PT ;  /* 0x0000000519197c12 */ /* 0x000fe2000f8e30ff */
[----:B------:R0:W-:Y:S01]  /*1320*/  ATOMS.POPC.INC.32 RZ, [R50+URZ] ;  /* 0x0000000032ff7f8c */ /* 0x0001e2000d8000ff */
[----:B------:R-:W-:Y:S01]  /*1330*/  LOP3.LUT R5, R5, UR5, RZ, 0x30, !PT ;  /* 0x0000000505057c12 */ /* 0x000fe2000f8e30ff */
[--C-:B------:R-:W-:Y:S01]  /*1340*/  IMAD R52, R27, 0x4, R4.reuse ;  /* 0x000000041b347824 */ /* 0x100fe200078e0204 */
[----:B------:R-:W-:Y:S01]  /*1350*/  ISETP.GT.U32.AND P1, PT, R3, 0xff, PT ;  /* 0x000000ff0300780c */ /* 0x000fe20003f24070 */
[--C-:B------:R-:W-:Y:S01]  /*1360*/  IMAD R25, R25, 0x4, R4.reuse ;  /* 0x0000000419197824 */ /* 0x100fe200078e0204 */
[----:B------:R-:W-:Y:S01]  /*1370*/  LOP3.LUT R49, R49, UR5, RZ, 0x30, !PT ;  /* 0x0000000531317c12 */ /* 0x000fe2000f8e30ff */
[----:B------:R-:W-:Y:S01]  /*1380*/  IMAD R5, R5, 0x4, R4 ;  /* 0x0000000405057824 */ /* 0x000fe200078e0204 */
[----:B------:R0:W-:Y:S01]  /*1390*/  ATOMS.POPC.INC.32 RZ, [R51+URZ] ;  /* 0x0000000033ff7f8c */ /* 0x0001e2000d8000ff */
[----:B------:R-:W-:Y:S01]  /*13a0*/  P2R R53, PR, RZ, 0x2 ;  /* 0x00000002ff357803 */ /* 0x000fe20000000000 */
[----:B------:R-:W-:-:S02]  /*13b0*/  IMAD.MOV.U32 R27, RZ, RZ, RZ ;  /* 0x000000ffff1b7224 */ /* 0x000fc400078e00ff */
[----:B------:R-:W-:Y:S01]  /*13c0*/  IMAD R49, R49, 0x4, R4 ;  /* 0x0000000431317824 */ /* 0x000fe200078e0204 */
[----:B------:R0:W-:Y:S01]  /*13d0*/  ATOMS.POPC.INC.32 RZ, [R52+URZ] ;  /* 0x0000000034ff7f8c */ /* 0x0001e2000d8000ff */
[----:B------:R-:W-:-:S03]  /*13e0*/  LEA R4, R3, UR4, 0x2 ;  /* 0x0000000403047c11 */ /* 0x000fc6000f8e10ff */
[----:B------:R0:W-:Y:S04]  /*13f0*/  ATOMS.POPC.INC.32 RZ, [R25+URZ] ;  /* 0x0000000019ff7f8c */ /* 0x0001e8000d8000ff */
[----:B------:R0:W-:Y:S04]  /*1400*/  ATOMS.POPC.INC.32 RZ, [R5+URZ] ;  /* 0x0000000005ff7f8c */ /* 0x0001e8000d8000ff */
[----:B------:R0:W-:Y:S01]  /*1410*/  ATOMS.POPC.INC.32 RZ, [R49+URZ] ;  /* 0x0000000031ff7f8c */ /* 0x0001e2000d8000ff */
[----:B------:R-:W-:Y:S06]  /*1420*/  BAR.SYNC.DEFER_BLOCKING 0x0 ;  /* 0x0000000000007b1d */ /* 0x000fec0000010000 */
[----:B------:R-:W-:Y:S05]  /*1430*/  @P1 BRA `(.L_x_233) ;  /* 0x00000000008c1947 */ /* 0x000fea0003800000 */
[----:B0-----:R-:W0:Y:S04]  /*1440*/  LDS R51, [R4] ;  /* 0x0000000004337984 */ /* 0x001e280000000800 */
[----:B------:R-:W1:Y:S04]  /*1450*/  LDS R26, [R4+0x400] ;  /* 0x00040000041a7984 */ /* 0x000e680000000800 */
[----:B------:R-:W2:Y:S04]  /*1460*/  LDS R5, [R4+0x800] ;  /* 0x0008000004057984 */ /* 0x000ea80000000800 */
[----:B------:R-:W3:Y:S04]  /*1470*/  LDS R48, [R4+0xc00] ;  /* 0x000c000004307984 */ /* 0x000ee80000000800 */
[----:B------:R-:W4:Y:S04]  /*1480*/  LDS R49, [R4+0x1000] ;  /* 0x0010000004317984 */ /* 0x000f280000000800 */
[----:B------:R-:W5:Y:S04]  /*1490*/  LDS R50, [R4+0x1400] ;  /* 0x0014000004327984 */ /* 0x000f680000000800 */
[----:B------:R-:W-:Y:S04]  /*14a0*/  LDS R27, [R4+0x2000] ;  /* 0x00200000041b7984 */ /* 0x000fe80000000800 */
[----:B------:R-:W-:Y:S04]  /*14b0*/  STS [R4], RZ ;  /* 0x000000ff04007388 */ /* 0x000fe80000000800 */
[----:B0-----:R-:W-:Y:S01]  /*14c0*/  STS [R4+0x400], R51 ;  /* 0x0004003304007388 */ /* 0x001fe20000000800 */
[----:B-1----:R-:W-:-:S03]  /*14d0*/  IMAD.IADD R52, R51, 0x1, R26 ;  /* 0x0000000133347824 */ /* 0x002fc600078e021a */
[----:B------:R-:W-:Y:S01]  /*14e0*/  LDS R26, [R4+0x2400] ;  /* 0x00240000041a7984 */ /* 0x000fe20000000800 */
[----:B--2---:R-:W-:-:S03]  /*14f0*/  IMAD.IADD R25, R52, 0x1, R5 ;  /* 0x0000000134197824 */ /* 0x004fc600078e0205 */
[----:B------:R-:W0:Y:S04]  /*1500*/  LDS R5, [R4+0x1800] ;  /* 0x0018000004057984 */ /* 0x000e280000000800 */
[----:B------:R3:W-:Y:S04]  /*1510*/  STS [R4+0x800], R52 ;  /* 0x0008003404007388 */ /* 0x0007e80000000800 */
[----:B------:R-:W-:Y:S01]  /*1520*/  STS [R4+0xc00], R25 ;  /* 0x000c001904007388 */ /* 0x000fe20000000800 */
[----:B---3--:R-:W-:-:S03]  /*1530*/  IMAD.IADD R52, R25, 0x1, R48 ;  /* 0x0000000119347824 */ /* 0x008fc600078e0230 */
[----:B------:R-:W1:Y:S01]  /*1540*/  LDS R48, [R4+0x1c00] ;  /* 0x001c000004307984 */ /* 0x000e620000000800 */
[----:B----4-:R-:W-:-:S03]  /*1550*/  IMAD.IADD R49, R52, 0x1, R49 ;  /* 0x0000000134317824 */ /* 0x010fc600078e0231 */
[----:B------:R-:W2:Y:S01]  /*1560*/  LDS R25, [R4+0x2800] ;  /* 0x0028000004197984 */ /* 0x000ea20000000800 */
[----:B-----5:R-:W-:-:S03]  /*1570*/  IMAD.IADD R51, R49, 0x1, R50 ;  /* 0x0000000131337824 */ /* 0x020fc600078e0232 */
[----:B------:R-:W3:Y:S04]  /*1580*/  LDS R50, [R4+0x2c00] ;  /* 0x002c000004327984 */ /* 0x000ee80000000800 */
[----:B------:R-:W-:Y:S04]  /*1590*/  STS [R4+0x1000], R52 ;  /* 0x0010003404007388 */ /* 0x000fe80000000800 */
[----:B------:R-:W-:Y:S04]  /*15a0*/  STS [R4+0x1400], R49 ;  /* 0x0014003104007388 */ /* 0x000fe80000000800 */
[----:B------:R-:W-:Y:S01]  /*15b0*/  STS [R4+0x1800], R51 ;  /* 0x0018003304007388 */ /* 0x000fe20000000800 */
[----:B0-----:R-:W-:-:S05]  /*15c0*/  IMAD.IADD R5, R51, 0x1, R5 ;  /* 0x0000000133057824 */ /* 0x001fca00078e0205 */
[----:B------:R-:W-:Y:S01]  /*15d0*/  STS [R4+0x1c00], R5 ;  /* 0x001c000504007388 */ /* 0x000fe20000000800 */
[----:B-1----:R-:W-:-:S04]  /*15e0*/  IMAD.IADD R48, R5, 0x1, R48 ;  /* 0x0000000105307824 */ /* 0x002fc800078e0230 */
[----:B------:R-:W-:Y:S01]  /*15f0*/  IMAD.IADD R27, R48, 0x1, R27 ;  /* 0x00000001301b7824 */ /* 0x000fe200078e021b */
[----:B------:R-:W-:Y:S03]  /*1600*/  STS [R4+0x2000], R48 ;  /* 0x0020003004007388 */ /* 0x000fe60000000800 */
[----:B------:R-:W-:Y:S01]  /*1610*/  IMAD.IADD R26, R27, 0x1, R26 ;  /* 0x000000011b1a7824 */ /* 0x000fe200078e021a */
[----:B------:R3:W-:Y:S03]  /*1620*/  STS [R4+0x2400], R27 ;  /* 0x0024001b04007388 */ /* 0x0007e60000000800 */
[----:B--2---:R-:W-:Y:S01]  /*1630*/  IMAD.IADD R25, R26, 0x1, R25 ;  /* 0x000000011a197824 */ /* 0x004fe200078e0219 */
[----:B------:R1:W-:Y:S04]  /*1640*/  STS [R4+0x2800], R26 ;  /* 0x0028001a04007388 */ /* 0x0003e80000000800 */
[----:B------:R1:W-:Y:S01]  /*1650*/  STS [R4+0x2c00], R25 ;  /* 0x002c001904007388 */ /* 0x0003e20000000800 */
[----:B---3--:R-:W-:-:S07]  /*1660*/  IMAD.IADD R27, R25, 0x1, R50 ;  /* 0x00000001191b7824 */ /* 0x008fce00078e0232 */
.L_x_233:
[----:B------:R-:W-:Y:S05]  /*1670*/  BSYNC.RECONVERGENT B0 ;  /* 0x0000000000007941 */ /* 0x000fea0003800200 */
.L_x_232:
[----:B01----:R-:W0:Y:S01]  /*1680*/  LDC.64 R4, c[0x0][0x380] ;  /* 0x0000e000ff047b82 */ /* 0x003e220000000a00 */
[C---:B------:R-:W-:Y:S01]  /*1690*/  ISETP.NE.AND P0, PT, R27.reuse, 0x1c80, PT ;  /* 0x00001c801b00780c */ /* 0x040fe20003f05270 */
[----:B------:R-:W-:Y:S01]  /*16a0*/  IMAD.U32 R25, RZ, RZ, UR7 ;  /* 0x00000007ff197e24 */ /* 0x000fe2000f8e00ff */
[----:B------:R-:W-:Y:S02]  /*16b0*/  @!P1 LOP3.LUT R49, R27, 0x40000000, RZ, 0xfc, !PT ;  /* 0x400000001b319812 */ /* 0x000fe400078efcff */
[----:B------:R-:W-:Y:S01]  /*16c0*/  ISETP.LT.U32.AND P0, PT, R3, 0x100, !P0 ;  /* 0x000001000300780c */ /* 0x000fe20004701070 */
[----:B------:R-:W-:Y:S01]  /*16d0*/  IMAD R25, R25, 0x100, R3 ;  /* 0x0000010019197824 */ /* 0x000fe200078e0203 */
[----:B------:R-:W-:-:S03]  /*16e0*/  LOP3.LUT R26, R18, 0x7fffffff, RZ, 0x3c, !PT ;  /* 0x7fffffff121a7812 */ /* 0x000fc600078e3cff */
[----:B0-----:R-:W-:Y:S01]  /*16f0*/  IMAD.WIDE R4, R25, 0x4, R4 ;  /* 0x0000000419047825 */ /* 0x001fe200078e0204 */
[----:B------:R-:W-:-:S04]  /*1700*/  LOP3.LUT R25, R12, 0x7fffffff, RZ, 0x3c, !PT ;  /* 0x7fffffff0c197812 */ /* 0x000fc800078e3cff */
[----:B------:R0:W-:Y:S03]  /*1710*/  @!P1 STG.E.STRONG.SYS desc[UR8][R4.64], R49 ;  /* 0x0000003104009986 */ /* 0x0001e6000c115908 */
[----:B------:R-:W-:Y:S06]  /*1720*/  BAR.RED.OR.DEFER_BLOCKING 0x0, P0 ;  /* 0x0000000000007b1d */ /* 0x000fec0000014800 */
[----:B------:R-:W1:Y:S02]  /*1730*/  B2R.RESULT RZ, P0 ;  /* 0x0000000000ff731c */ /* 0x000e640000004000 */
[----:B01----:R-:W-:Y:S05]  /*1740*/  @!P0 BRA `(.L_x_234) ;  /* 0x0000000800908947 */ /* 0x003fea0003800000 */
[C---:B------:R-:W-:Y:S01]  /*1750*/  ISETP.GT.U32.AND P0, PT, R3.reuse, R47, PT ;  /* 0x0000002f0300720c */ /* 0x040fe20003f04070 */
[----:B------:R-:W-:Y:S01]  /*1760*/  BSSY B1, `(.L_x_235) ;  /* 0x000002e000017945 */ /* 0x000fe20003800000 */
[----:B------:R-:W-:Y:S02]  /*1770*/  LEA R11, R3, UR4, 0x3 ;  /* 0x00000004030b7c11 */ /* 0x000fe4000f8e18ff */
[----:B------:R-:W-:Y:S01]  /*1780*/  SEL R0, RZ, 0x1c80, !P0 ;  /* 0x00001c80ff007807 */ /* 0x000fe20004000000 */
[----:B------:R-:W-:Y:S08]  /*1790*/  @P1 BRA `(.L_x_236) ;  /* 0x0000000000a81947 */ /* 0x000ff00003800000 */
[----:B------:R-:W0:Y:S02]  /*17a0*/  LDC.64 R28, c[0x0][0x398] ;  /* 0x0000e600ff1c7b82 */ /* 0x000e240000000a00 */
[----:B0-----:R-:W-:-:S06]  /*17b0*/  IMAD.WIDE.U32 R28, R3, 0x8, R28 ;  /* 0x00000008031c7825 */ /* 0x001fcc00078e001c */
[----:B------:R-:W2:Y:S01]  /*17c0*/  LDG.E.64 R28, desc[UR8][R28.64] ;  /* 0x000000081c1c7981 */ /* 0x000ea2000c1e1b00 */
[----:B------:R-:W-:Y:S01]  /*17d0*/  UISETP.GE.AND UP0, UPT, UR7, 0x1, UPT ;  /* 0x000000010700788c */ /* 0x000fe2000bf06270 */
[----:B------:R-:W-:Y:S01]  /*17e0*/  IMAD.MOV.U32 R26, RZ, RZ, R27 ;  /* 0x000000ffff1a7224 */ /* 0x000fe200078e001b */
[----:B--2---:R-:W-:-:S04]  /*17f0*/  IADD3 R6, P0, PT, -R0, R28, RZ ;  /* 0x0000001c00067210 */ /* 0x004fc80007f1e1ff */
[----:B------:R-:W-:-:S05]  /*1800*/  IADD3.X R7, PT, PT, R29, -0x1, RZ, P0, !PT ;  /* 0xffffffff1d077810 */ /* 0x000fca00007fe4ff */
[----:B------:R0:W-:Y:S01]  /*1810*/  STS.64 [R11+0x7200], R6 ;  /* 0x007200060b007388 */ /* 0x0001e20000000a00 */
[----:B------:R-:W-:Y:S05]  /*1820*/  BRA.U !UP0, `(.L_x_237) ;  /* 0x00000001086c7547 */ /* 0x000fea000b800000 */
[----:B------:R-:W-:Y:S01]  /*1830*/  BSSY B0, `(.L_x_238) ;  /* 0x0000019000007945 */ /* 0x000fe20003800000 */
[----:B------:R-:W-:Y:S02]  /*1840*/  IMAD.MOV.U32 R25, RZ, RZ, -0x1 ;  /* 0xffffffffff197424 */ /* 0x000fe400078e00ff */
[----:B------:R-:W-:Y:S02]  /*1850*/  IMAD.U32 R28, RZ, RZ, UR7 ;  /* 0x00000007ff1c7e24 */ /* 0x000fe4000f8e00ff */
[----:B------:R-:W-:-:S07]  /*1860*/  IMAD.MOV.U32 R26, RZ, RZ, R27 ;  /* 0x000000ffff1a7224 */ /* 0x000fce00078e001b */
.L_x_242:
[----:B0-----:R-:W0:Y:S01]  /*1870*/  LDC.64 R6, c[0x0][0x380] ;  /* 0x0000e000ff067b82 */ /* 0x001e220000000a00 */
[----:B------:R-:W-:Y:S01]  /*1880*/  VIADD R31, R28, 0xffffffff ;  /* 0xffffffff1c1f7836 */ /* 0x000fe20000000000 */
[----:B------:R-:W-:Y:S03]  /*1890*/  BSSY B2, `(.L_x_239) ;  /* 0x0000008000027945 */ /* 0x000fe60003800000 */
[----:B------:R-:W-:-:S04]  /*18a0*/  IMAD R29, R31, 0x100, R3 ;  /* 0x000001001f1d7824 */ /* 0x000fc800078e0203 */
[----:B0-----:R-:W-:-:S07]  /*18b0*/  IMAD.WIDE R6, R29, 0x4, R6 ;  /* 0x000000041d067825 */ /* 0x001fce00078e0206 */
.L_x_240:
[----:B------:R-:W-:Y:S05]  /*18c0*/  YIELD ;  /* 0x0000000000007946 */ /* 0x000fea0003800000 */
[----:B------:R0:W-:Y:S06]  /*18d0*/  MEMBAR.SC.CTA ;  /* 0x0000000000007992 */ /* 0x0001ec0000000000 */
[----:B0-----:R-:W2:Y:S02]  /*18e0*/  LDG.E.STRONG.SYS R29, desc[UR8][R6.64] ;  /* 0x00000008061d7981 */ /* 0x001ea4000c1f5900 */
[----:B--2---:R-:W-:-:S13]  /*18f0*/  ISETP.NE.AND P0, PT, R29, RZ, PT ;  /* 0x000000ff1d00720c */ /* 0x004fda0003f05270 */
[----:B------:R-:W-:Y:S05]  /*1900*/  @!P0 BRA `(.L_x_240) ;  /* 0xfffffffc00ec8947 */ /* 0x000fea000383ffff */
[----:B------:R-:W-:Y:S05]  /*1910*/  BSYNC B2 ;  /* 0x0000000000027941 */ /* 0x000fea0003800000 */
.L_x_239:
[----:B------:R-:W-:Y:S01]  /*1920*/  BSSY.RECONVERGENT B2, `(.L_x_241) ;  /* 0x0000006000027945 */ /* 0x000fe20003800200 */
[C---:B------:R-:W-:Y:S02]  /*1930*/  ISETP.GT.AND P0, PT, R29.reuse, -0x1, PT ;  /* 0xffffffff1d00780c */ /* 0x040fe40003f04270 */
[----:B------:R-:W-:Y:S01]  /*1940*/  LOP3.LUT R29, R29, 0x3fffffff, RZ, 0xc0, !PT ;  /* 0x3fffffff1d1d7812 */ /* 0x000fe200078ec0ff */
[----:B------:R-:W-:Y:S05]  /*1950*/  WARPSYNC.EXCLUSIVE R25 ;  /* 0x0000000019007348 */ /* 0x000fea0003a00000 */
[----:B------:R-:W-:-:S05]  /*1960*/  IMAD.IADD R26, R29, 0x1, R26 ;  /* 0x000000011d1a7824 */ /* 0x000fca00078e021a */
[----:B------:R-:W-:-:S07]  /*1970*/  VOTE.ANY R25, PT, P0 ;  /* 0x0000000000197806 */ /* 0x000fce00000e0100 */
[----:B------:R-:W-:Y:S05]  /*1980*/  BSYNC.RECONVERGENT B2 ;  /* 0x0000000000027941 */ /* 0x000fea0003800200 */
.L_x_241:
[----:B------:R-:W-:Y:S01]  /*1990*/  ISETP.GT.U32.AND P1, PT, R28, 0x1, PT ;  /* 0x000000011c00780c */ /* 0x000fe20003f24070 */
[----:B------:R-:W-:-:S12]  /*19a0*/  IMAD.MOV.U32 R28, RZ, RZ, R31 ;  /* 0x000000ffff1c7224 */ /* 0x000fd800078e001f */
[----:B------:R-:W-:Y:S05]  /*19b0*/  @P0 BRA P1, `(.L_x_242) ;  /* 0xfffffffc00ac0947 */ /* 0x000fea000083ffff */
[----:B------:R-:W-:Y:S05]  /*19c0*/  BSYNC B0 ;  /* 0x0000000000007941 */ /* 0x000fea0003800000 */
.L_x_238:
[----:B------:R1:W2:Y:S02]  /*19d0*/  LDS.64 R6, [R11+0x7200] ;  /* 0x007200000b067984 */ /* 0x0002a40000000a00 */
.L_x_237:
[C---:B------:R-:W-:Y:S01]  /*19e0*/  IMAD.IADD R29, R26.reuse, 0x1, -R27 ;  /* 0x000000011a1d7824 */ /* 0x040fe200078e0a1b */
[----:B------:R-:W-:-:S04]  /*19f0*/  LOP3.LUT R25, R26, 0x80000000, RZ, 0xfc, !PT ;  /* 0x800000001a197812 */ /* 0x000fc800078efcff */
[C---:B0-2---:R-:W-:Y:S01]  /*1a00*/  IADD3 R6, P0, PT, R29.reuse, R6, RZ ;  /* 0x000000061d067210 */ /* 0x045fe20007f1e0ff */
[----:B------:R0:W-:Y:S03]  /*1a10*/  STG.E.STRONG.SYS desc[UR8][R4.64], R25 ;  /* 0x0000001904007986 */ /* 0x0001e6000c115908 */
[----:B------:R-:W-:-:S05]  /*1a20*/  LEA.HI.X.SX32 R7, R29, R7, 0x1, P0 ;  /* 0x000000071d077211 */ /* 0x000fca00000f0eff */
[----:B------:R0:W-:Y:S04]  /*1a30*/  STS.64 [R11+0x7200], R6 ;  /* 0x007200060b007388 */ /* 0x0001e80000000a00 */
.L_x_236:
[----:B------:R-:W-:Y:S05]  /*1a40*/  BSYNC B1 ;  /* 0x0000000000017941 */ /* 0x000fea0003800000 */
.L_x_235:
[----:B------:R-:W2:Y:S01]  /*1a50*/  LDC R26, c[0x0][0x3c0] ;  /* 0x0000f000ff1a7b82 */ /* 0x000ea20000000800 */
[----:B------:R-:W-:-:S07]  /*1a60*/  LEA R47, R47, UR4, 0x3 ;  /* 0x000000042f2f7c11 */ /* 0x000fce000f8e18ff */
[----:B0-----:R-:W0:Y:S01]  /*1a70*/  LDC.64 R4, c[0x0][0x390] ;  /* 0x0000e400ff047b82 */ /* 0x001e220000000a00 */
[----:B--2---:R-:W-:Y:S02]  /*1a80*/  ISETP.LE.AND P0, PT, R26, UR10, PT ;  /* 0x0000000a1a007c0c */ /* 0x004fe4000bf03270 */
[----:B0-----:R-:W-:-:S04]  /*1a90*/  ISETP.EQ.U32.AND P1, PT, R4, RZ, PT ;  /* 0x000000ff0400720c */ /* 0x001fc80003f22070 */
[----:B------:R-:W-:-:S04]  /*1aa0*/  ISETP.EQ.OR.EX P0, PT, R5, RZ, !P0, P1 ;  /* 0x000000ff0500720c */ /* 0x000fc80004702710 */
[----:B------:R-:W-:-:S13]  /*1ab0*/  ISETP.GT.U32.OR P0, PT, R3, 0xff, P0 ;  /* 0x000000ff0300780c */ /* 0x000fda0000704470 */
        /* <DEDUP_REMOVED lines=8> */
.L_x_243:
[----:B------:R-:W-:Y:S05]  /*1b40*/  WARPSYNC.ALL ;  /* 0x0000000000007948 */ /* 0x000fea0003800000 */
[----:B------:R-:W-:Y:S01]  /*1b50*/  BAR.SYNC.DEFER_BLOCKING 0x0 ;  /* 0x0000000000007b1d */ /* 0x000fe20000010000 */
[----:B------:R-:W-:-:S05]  /*1b60*/  ISETP.LT.AND P0, PT, R26, UR10, PT ;  /* 0x0000000a1a007c0c */ /* 0x000fca000bf01270 */
[----:B0-----:R0:W2:Y:S08]  /*1b70*/  LDS.64 R4, [R47+0x7200] ;  /* 0x007200002f047984 */ /* 0x0010b00000000a00 */
[----:B0-----:R-:W-:Y:S05]  /*1b80*/  @P0 BRA `(.L_x_244) ;  /* 0x0000000000700947 */ /* 0x001fea0003800000 */
[----:B------:R-:W0:Y:S01]  /*1b90*/  LDCU.64 UR12, c[0x0][0x3a0] ;  /* 0x00007400ff0c77ac */ /* 0x000e220008000a00 */
[C---:B------:R-:W-:Y:S02]  /*1ba0*/  LOP3.LUT R7, R3.reuse, 0x3e0, RZ, 0xc0, !PT ;  /* 0x000003e003077812 */ /* 0x040fe400078ec0ff */
[----:B------:R-:W-:-:S05]  /*1bb0*/  LOP3.LUT R2, R3, 0x1f, RZ, 0xc0, !PT ;  /* 0x0000001f03027812 */ /* 0x000fca00078ec0ff */
[----:B------:R-:W-:-:S05]  /*1bc0*/  IMAD R7, R7, 0x13, R2 ;  /* 0x0000001307077824 */ /* 0x000fca00078e0202 */
[----:B--2---:R-:W-:-:S05]  /*1bd0*/  IADD3 R0, P0, PT, R7, R4, RZ ;  /* 0x0000000407007210 */ /* 0x004fca0007f1e0ff */
        /* <DEDUP_REMOVED lines=23> */
.L_x_244:
[C---:B------:R-:W-:Y:S01]  /*1d50*/  LOP3.LUT R7, R3.reuse, 0x3e0, RZ, 0xc0, !PT ;  /* 0x000003e003077812 */ /* 0x040fe200078ec0ff */
[----:B------:R-:W0:Y:S01]  /*1d60*/  LDCU.64 UR12, c[0x0][0x3a0] ;  /* 0x00007400ff0c77ac */ /* 0x000e220008000a00 */
[----:B------:R-:W-:Y:S01]  /*1d70*/  LOP3.LUT R2, R3, 0x1f, RZ, 0xc0, !PT ;  /* 0x0000001f03027812 */ /* 0x000fe200078ec0ff */
[----:B-1----:R-:W-:-:S04]  /*1d80*/  IMAD.U32 R11, RZ, RZ, UR7 ;  /* 0x00000007ff0b7e24 */ /* 0x002fc8000f8e00ff */
[----:B------:R-:W-:Y:S02]  /*1d90*/  IMAD R7, R7, 0x13, R2 ;  /* 0x0000001307077824 */ /* 0x000fe400078e0202 */
[----:B------:R-:W-:Y:S02]  /*1da0*/  IMAD R0, R11, -0x1c80, R26 ;  /* 0xffffe3800b007824 */ /* 0x000fe400078e021a */
[C---:B------:R-:W-:Y:S01]  /*1db0*/  VIADD R11, R7.reuse, 0x20 ;  /* 0x00000020070b7836 */ /* 0x040fe20000000000 */
[C---:B--2---:R-:W-:Y:S01]  /*1dc0*/  IADD3 R3, P0, PT, R7.reuse, R4, RZ ;  /* 0x0000000407037210 */ /* 0x044fe20007f1e0ff */
[C---:B------:R-:W-:Y:S01]  /*1dd0*/  VIADD R25, R7.reuse, 0x60 ;  /* 0x0000006007197836 */ /* 0x040fe20000000000 */
[-C--:B------:R-:W-:Y:S02]  /*1de0*/  ISETP.GE.AND P1, PT, R7, R0.reuse, PT ;  /* 0x000000000700720c */ /* 0x080fe40003f26270 */
[-C--:B------:R-:W-:Y:S01]  /*1df0*/  ISETP.GE.AND P2, PT, R11, R0.reuse, PT ;  /* 0x000000000b00720c */ /* 0x080fe20003f46270 */
[----:B------:R-:W-:Y:S01]  /*1e00*/  IMAD.X R4, RZ, RZ, R5, P0 ;  /* 0x000000ffff047224 */ /* 0x000fe200000e0605 */
[----:B------:R-:W-:Y:S01]  /*1e10*/  ISETP.GE.AND P4, PT, R25, R0, PT ;  /* 0x000000001900720c */ /* 0x000fe20003f86270 */
[----:B------:R-:W-:Y:S01]  /*1e20*/  VIADD R5, R7, 0x40 ;  /* 0x0000004007057836 */ /* 0x000fe20000000000 */
[----:B0-----:R-:W-:Y:S01]  /*1e30*/  LEA R2, P0, R3, UR12, 0x2 ;  /* 0x0000000c03027c11 */ /* 0x001fe2000f8010ff */
[----:B------:R-:W-:-:S02]  /*1e40*/  VIADD R11, R7, 0xa0 ;  /* 0x000000a0070b7836 */ /* 0x000fc40000000000 */
[----:B------:R-:W-:Y:S01]  /*1e50*/  VIADD R25, R7, 0xc0 ;  /* 0x000000c007197836 */ /* 0x000fe20000000000 */
[-C--:B------:R-:W-:Y:S01]  /*1e60*/  ISETP.GE.AND P3, PT, R5, R0.reuse, PT ;  /* 0x000000000500720c */ /* 0x080fe20003f66270 */
[----:B------:R-:W-:Y:S01]  /*1e70*/  VIADD R5, R7, 0x80 ;  /* 0x0000008007057836 */ /* 0x000fe20000000000 */
[----:B------:R-:W-:Y:S02]  /*1e80*/  LEA.HI.X R3, R3, UR13, R4, 0x2, P0 ;  /* 0x0000000d03037c11 */ /* 0x000fe400080f1404 */
[-C--:B------:R-:W-:Y:S01]  /*1e90*/  ISETP.GE.AND P6, PT, R11, R0.reuse, PT ;  /* 0x000000000b00720c */ /* 0x080fe20003fc6270 */
[----:B------:R-:W-:Y:S01]  /*1ea0*/  VIADD R11, R7, 0x100 ;  /* 0x00000100070b7836 */ /* 0x000fe20000000000 */
[-C--:B------:R-:W-:Y:S01]  /*1eb0*/  ISETP.GE.AND P5, PT, R5, R0.reuse, PT ;  /* 0x000000000500720c */ /* 0x080fe20003fa6270 */
[----:B------:R-:W-:Y:S01]  /*1ec0*/  VIADD R5, R7, 0xe0 ;  /* 0x000000e007057836 */ /* 0x000fe20000000000 */
[----:B------:R-:W-:Y:S01]  /*1ed0*/  @!P1 STG.E desc[UR8][R2.64], R44 ;  /* 0x0000002c02009986 */ /* 0x000fe2000c101908 */
[----:B------:R-:W-:-:S03]  /*1ee0*/  ISETP.GE.AND P0, PT, R25, R0, PT ;  /* 0x000000001900720c */ /* 0x000fc60003f06270 */
[-C--:B------:R-:W-:Y:S01]  /*1ef0*/  ISETP.GE.AND P1, PT, R5, R0.reuse, PT ;  /* 0x000000000500720c */ /* 0x080fe20003f26270 */
[----:B------:R-:W-:Y:S01]  /*1f00*/  VIADD R5, R7, 0x120 ;  /* 0x0000012007057836 */ /* 0x000fe20000000000 */
[----:B------:R-:W-:Y:S04]  /*1f10*/  @!P3 STG.E desc[UR8][R2.64+0x100], R42 ;  /* 0x0001002a0200b986 */ /* 0x000fe8000c101908 */
[-C--:B------:R-:W-:Y:S01]  /*1f20*/  ISETP.GE.AND P3, PT, R5, R0.reuse, PT ;  /* 0x000000000500720c */ /* 0x080fe20003f66270 */
[----:B------:R-:W-:Y:S01]  /*1f30*/  VIADD R5, R7, 0x160 ;  /* 0x0000016007057836 */ /* 0x000fe20000000000 */
[----:B------:R-:W-:Y:S01]  /*1f40*/  @!P2 STG.E desc[UR8][R2.64+0x80], R43 ;  /* 0x0000802b0200a986 */ /* 0x000fe2000c101908 */
[----:B------:R-:W-:Y:S01]  /*1f50*/  ISETP.GE.AND P2, PT, R11, R0, PT ;  /* 0x000000000b00720c */ /* 0x000fe20003f46270 */
[----:B------:R-:W-:-:S02]  /*1f60*/  VIADD R11, R7, 0x140 ;  /* 0x00000140070b7836 */ /* 0x000fc40000000000 */
[----:B------:R0:W-:Y:S01]  /*1f70*/  @!P5 STG.E desc[UR8][R2.64+0x200], R9 ;  /* 0x000200090200d986 */ /* 0x0001e2000c101908 */
[-C--:B------:R-:W-:Y:S01]  /*1f80*/  ISETP.GE.AND P5, PT, R5, R0.reuse, PT ;  /* 0x000000000500720c */ /* 0x080fe20003fa6270 */
[----:B------:R-:W-:Y:S02]  /*1f90*/  VIADD R5, R7, 0x1a0 ;  /* 0x000001a007057836 */ /* 0x000fe40000000000 */
[----:B------:R1:W-:Y:S01]  /*1fa0*/  @!P4 STG.E desc[UR8][R2.64+0x180], R8 ;  /* 0x000180080200c986 */ /* 0x0003e2000c101908 */
[-C--:B------:R-:W-:Y:S01]  /*1fb0*/  ISETP.GE.AND P4, PT, R11, R0.reuse, PT ;  /* 0x000000000b00720c */ /* 0x080fe20003f86270 */
[----:B------:R-:W-:Y:S02]  /*1fc0*/  VIADD R11, R7, 0x180 ;  /* 0x00000180070b7836 */ /* 0x000fe40000000000 */
[----:B------:R1:W-:Y:S01]  /*1fd0*/  @!P0 STG.E desc[UR8][R2.64+0x300], R12 ;  /* 0x0003000c02008986 */ /* 0x0003e2000c101908 */
[----:B------:R-:W-:Y:S01]  /*1fe0*/  ISETP.GE.AND P0, PT, R5, R0, PT ;  /* 0x000000000500720c */ /* 0x000fe20003f06270 */
[----:B------:R-:W-:-:S02]  /*1ff0*/  VIADD R5, R7, 0x1e0 ;  /* 0x000001e007057836 */ /* 0x000fc40000000000 */
[----:B------:R1:W-:Y:S01]  /*2000*/  @!P6 STG.E desc[UR8][R2.64+0x280], R10 ;  /* 0x0002800a0200e986 */ /* 0x0003e2000c101908 */
[-C--:B------:R-:W-:Y:S01]  /*2010*/  ISETP.GE.AND P6, PT, R11, R0.reuse, PT ;  /* 0x000000000b00720c */ /* 0x080fe20003fc6270 */
[----:B------:R-:W-:Y:S02]  /*2020*/  VIADD R11, R7, 0x1c0 ;  /* 0x000001c0070b7836 */ /* 0x000fe40000000000 */
[----:B------:R1:W-:Y:S01]  /*2030*/  @!P2 STG.E desc[UR8][R2.64+0x400], R14 ;  /* 0x0004000e0200a986 */ /* 0x0003e2000c101908 */
[-C--:B------:R-:W-:Y:S01]  /*2040*/  ISETP.GE.AND P2, PT, R5, R0.reuse, PT ;  /* 0x000000000500720c */ /* 0x080fe20003f46270 */
[C---:B0-----:R-:W-:Y:S02]  /*2050*/  VIADD R9, R7.reuse, 0x200 ;  /* 0x0000020007097836 */ /* 0x041fe40000000000 */
[C---:B------:R-:W-:Y:S01]  /*2060*/  VIADD R5, R7.reuse, 0x220 ;  /* 0x0000022007057836 */ /* 0x040fe20000000000 */
[----:B------:R1:W-:Y:S01]  /*2070*/  @!P1 STG.E desc[UR8][R2.64+0x380], R13 ;  /* 0x0003800d02009986 */ /* 0x0003e2000c101908 */
[----:B------:R-:W-:Y:S01]  /*2080*/  VIADD R7, R7, 0x240 ;  /* 0x0000024007077836 */ /* 0x000fe20000000000 */
[----:B------:R-:W-:-:S02]  /*2090*/  ISETP.GE.AND P1, PT, R11, R0, PT ;  /* 0x000000000b00720c */ /* 0x000fc40003f26270 */
[----:B------:R1:W-:Y:S01]  /*20a0*/  @!P3 STG.E desc[UR8][R2.64+0x480], R15 ;  /* 0x0004800f0200b986 */ /* 0x0003e2000c101908 */
[----:B------:R-:W-:-:S03]  /*20b0*/  ISETP.GE.AND P3, PT, R9, R0, PT ;  /* 0x000000000900720c */ /* 0x000fc60003f66270 */
        /* <DEDUP_REMOVED lines=13> */
.L_x_234:
[----:B------:R-:W-:Y:S01]  /*2190*/  IMAD.MOV.U32 R2, RZ, RZ, RZ ;  /* 0x000000ffff027224 */ /* 0x000fe200078e00ff */
[C---:B------:R-:W-:Y:S01]  /*21a0*/  ISETP.GT.U32.AND P0, PT, R3.reuse, 0x1f, PT ;  /* 0x0000001f0300780c */ /* 0x040fe20003f04070 */
[----:B------:R-:W-:Y:S05]  /*21b0*/  WARPSYNC.ALL ;  /* 0x0000000000007948 */ /* 0x000fea0003800000 */
[----:B------:R-:W-:-:S05]  /*21c0*/  IMAD.HI.U32 R24, R3, 0x15555556, R2 ;  /* 0x1555555603187827 */ /* 0x000fca00078e0002 */
[----:B------:R-:W-:-:S05]  /*21d0*/  LEA R24, R24, UR4, 0x2 ;  /* 0x0000000418187c11 */ /* 0x000fca000f8e10ff */
[----:B------:R0:W-:Y:S01]  /*21e0*/  STS [R24+0x3410], R27 ;  /* 0x0034101b18007388 */ /* 0x0001e20000000800 */
[----:B------:R-:W-:Y:S06]  /*21f0*/  BAR.SYNC.DEFER_BLOCKING 0x0 ;  /* 0x0000000000007b1d */ /* 0x000fec0000010000 */
[----:B------:R-:W-:Y:S05]  /*2200*/  @P0 BRA `(.L_x_245) ;  /* 0x0000000000e00947 */ /* 0x000fea0003800000 */
[----:B------:R-:W-:Y:S01]  /*2210*/  IMAD.MOV.U32 R5, RZ, RZ, 0x34 ;  /* 0x00000034ff057424 */ /* 0x000fe200078e00ff */
[----:B------:R-:W-:-:S03]  /*2220*/  UMOV UR11, 0xffffffff ;  /* 0xffffffff000b7882 */ /* 0x000fc60000000000 */
[----:B------:R-:W-:-:S05]  /*2230*/  IMAD R18, R3, R5, UR4 ;  /* 0x0000000403127e24 */ /* 0x000fca000f8e0205 */
[----:B------:R-:W-:Y:S04]  /*2240*/  LDS R16, [R18+0x3410] ;  /* 0x0034100012107984 */ /* 0x000fe80000000800 */
        /* <DEDUP_REMOVED lines=8> */
[----:B------:R-:W-:Y:S04]  /*22d0*/  LDS R5, [R18+0x3434] ;  /* 0x0034340012057984 */ /* 0x000fe80000000800 */
[----:B------:R-:W5:Y:S04]  /*22e0*/  LDS R4, [R18+0x3438] ;  /* 0x0034380012047984 */ /* 0x000f680000000800 */
[----:B------:R-:W0:Y:S01]  /*22f0*/  LDS R19, [R18+0x343c] ;  /* 0x00343c0012137984 */ /* 0x000e220000000800 */
[----:B-1----:R-:W-:-:S04]  /*2300*/  IADD3 R20, PT, PT, R14, R17, R16 ;  /* 0x000000110e147210 */ /* 0x002fc80007ffe010 */
[----:B--2---:R-:W-:-:S04]  /*2310*/  IADD3 R20, PT, PT, R12, R20, R15 ;  /* 0x000000140c147210 */ /* 0x004fc80007ffe00f */
[----:B---3--:R-:W-:-:S04]  /*2320*/  IADD3 R20, PT, PT, R10, R20, R13 ;  /* 0x000000140a147210 */ /* 0x008fc80007ffe00d */
[----:B----4-:R-:W-:-:S04]  /*2330*/  IADD3 R20, PT, PT, R8, R20, R9 ;  /* 0x0000001408147210 */ /* 0x010fc80007ffe009 */
[----:B-----5:R-:W-:-:S05]  /*2340*/  IADD3 R20, PT, PT, R4, R20, R5 ;  /* 0x0000001404147210 */ /* 0x020fca0007ffe005 */
[----:B0-----:R-:W-:Y:S01]  /*2350*/  IMAD.IADD R19, R19, 0x1, R20 ;  /* 0x0000000113137824 */ /* 0x001fe200078e0214 */
        /* <DEDUP_REMOVED lines=10> */
.L_x_338:
        /* <DEDUP_REMOVED lines=23> */
[----:B------:R1:W-:Y:S04]  /*2570*/  STS [R18+0x3438], R5 ;  /* 0x0034380512007388 */ /* 0x0003e80000000800 */
[----:B------:R1:W-:Y:S02]  /*2580*/  STS [R18+0x343c], R21 ;  /* 0x00343c1512007388 */ /* 0x0003e40000000800 */
.L_x_245:
[----:B------:R-:W-:Y:S05]  /*2590*/  WARPSYNC.ALL ;  /* 0x0000000000007948 */ /* 0x000fea0003800000 */
[----:B------:R-:W-:Y:S01]  /*25a0*/  BAR.SYNC.DEFER_BLOCKING 0x0 ;  /* 0x0000000000007b1d */ /* 0x000fe20000010000 */
[----:B------:R-:W-:Y:S02]  /*25b0*/  ISETP.NE.AND P0, PT, R53, RZ, PT ;  /* 0x000000ff3500720c */ /* 0x000fe40003f05270 */
[----:B-1----:R-:W-:-:S03]  /*25c0*/  SHF.R.U32.HI R5, RZ, UR6, R45 ;  /* 0x00000006ff057c19 */ /* 0x002fc6000801162d */
[----:B------:R-:W-:Y:S01]  /*25d0*/  BSSY.RECONVERGENT B0, `(.L_x_247) ;  /* 0x0000029000007945 */ /* 0x000fe20003800200 */
[----:B------:R-:W-:Y:S01]  /*25e0*/  LOP3.LUT R5, R5, UR5, RZ, 0x30, !PT ;  /* 0x0000000505057c12 */ /* 0x000fe2000f8e30ff */
[----:B0-----:R-:W0:Y:S06]  /*25f0*/  LDS R24, [R24+0x3410] ;  /* 0x0034100018187984 */ /* 0x001e2c0000000800 */
[----:B------:R-:W-:Y:S05]  /*2600*/  @P0 BRA `(.L_x_248) ;  /* 0x0000000000940947 */ /* 0x000fea0003800000 */
[----:B------:R-:W-:-:S05]  /*2610*/  LEA R4, R3, UR4, 0x2 ;  /* 0x0000000403047c11 */ /* 0x000fca000f8e10ff */
[----:B------:R-:W0:Y:S04]  /*2620*/  LDS R13, [R4] ;  /* 0x00000000040d7984 */ /* 0x000e280000000800 */
        /* <DEDUP_REMOVED lines=13> */
[----:B------:R1:W-:Y:S01]  /*2700*/  STS [R4], R13 ;  /* 0x0000000d04007388 */ /* 0x0003e20000000800 */
[C---:B--2---:R-:W-:Y:S02]  /*2710*/  IMAD.IADD R17, R24.reuse, 0x1, R17 ;  /* 0x0000000118117824 */ /* 0x044fe400078e0211 */
[C---:B---3--:R-:W-:Y:S01]  /*2720*/  IMAD.IADD R19, R24.reuse, 0x1, R19 ;  /* 0x0000000118137824 */ /* 0x048fe200078e0213 */
        /* <DEDUP_REMOVED lines=12> */
[----:B------:R2:W-:Y:S01]  /*27f0*/  STS [R4+0x1c00], R47 ;  /* 0x001c002f04007388 */ /* 0x0005e20000000800 */
[----:B-1----:R-:W-:-:S03]  /*2800*/  IMAD.IADD R13, R24, 0x1, R8 ;  /* 0x00000001180d7824 */ /* 0x002fc600078e0208 */
[----:B------:R2:W-:Y:S01]  /*2810*/  STS [R4+0x2000], R49 ;  /* 0x0020003104007388 */ /* 0x0005e20000000800 */
[----:B0-----:R-:W-:-:S03]  /*2820*/  IMAD.IADD R9, R24, 0x1, R9 ;  /* 0x0000000118097824 */ /* 0x001fc600078e0209 */
[----:B------:R2:W-:Y:S04]  /*2830*/  STS [R4+0x2400], R51 ;  /* 0x0024003304007388 */ /* 0x0005e80000000800 */
[----:B------:R2:W-:Y:S04]  /*2840*/  STS [R4+0x2800], R13 ;  /* 0x0028000d04007388 */ /* 0x0005e80000000800 */
[----:B------:R2:W-:Y:S02]  /*2850*/  STS [R4+0x2c00], R9 ;  /* 0x002c000904007388 */ /* 0x0005e40000000800 */
.L_x_248:
[----:B------:R-:W-:Y:S05]  /*2860*/  BSYNC.RECONVERGENT B0 ;  /* 0x0000000000007941 */ /* 0x000fea0003800200 */
.L_x_247:
[----:B------:R-:W-:Y:S01]  /*2870*/  BAR.SYNC.DEFER_BLOCKING 0x0 ;  /* 0x0000000000007b1d */ /* 0x000fe20000010000 */
[----:B------:R-:W-:Y:S01]  /*2880*/  R2P PR, R5, 0x7f ;  /* 0x0000007f05007804 */ /* 0x000fe20000000000 */
[----:B------:R-:W-:-:S04]  /*2890*/  IMAD.MOV.U32 R8, RZ, RZ, RZ ;  /* 0x000000ffff087224 */ /* 0x000fc800078e00ff */
[----:B------:R-:W-:Y:S01]  /*28a0*/  BSSY.RECONVERGENT B0, `(.L_x_249) ;  /* 0x0000026000007945 */ /* 0x000fe20003800200 */
[----:B--2---:R-:W1:Y:S07]  /*28b0*/  S2R R23, SR_LEMASK ;  /* 0x0000000000177919 */ /* 0x004e6e0000003a00 */
[----:B------:R-:W-:Y:S02]  /*28c0*/  VOTE.ANY R4, PT, P0 ;  /* 0x0000000000047806 */ /* 0x000fe400000e0100 */
[----:B------:R-:W-:-:S02]  /*28d0*/  VOTE.ANY R9, PT, P1 ;  /* 0x0000000000097806 */ /* 0x000fc400008e0100 */
[----:B------:R-:W-:Y:S02]  /*28e0*/  @!P0 LOP3.LUT R4, RZ, R4, RZ, 0x33, !PT ;  /* 0x00000004ff048212 */ /* 0x000fe400078e33ff */
[----:B------:R-:W-:Y:S02]  /*28f0*/  VOTE.ANY R13, PT, P2 ;  /* 0x00000000000d7806 */ /* 0x000fe400010e0100 */
[----:B------:R-:W-:Y:S02]  /*2900*/  @!P1 LOP3.LUT R9, RZ, R9, RZ, 0x33, !PT ;  /* 0x00000009ff099212 */ /* 0x000fe400078e33ff */
[----:B------:R-:W-:Y:S02]  /*2910*/  VOTE.ANY R15, PT, P3 ;  /* 0x00000000000f7806 */ /* 0x000fe400018e0100 */
[----:B------:R-:W-:Y:S02]  /*2920*/  @!P2 LOP3.LUT R13, RZ, R13, RZ, 0x33, !PT ;  /* 0x0000000dff0da212 */ /* 0x000fe400078e33ff */
[----:B------:R-:W-:-:S02]  /*2930*/  LOP3.LUT R4, R9, R4, RZ, 0xc0, !PT ;  /* 0x0000000409047212 */ /* 0x000fc400078ec0ff */
[----:B------:R-:W-:Y:S02]  /*2940*/  @!P3 LOP3.LUT R15, RZ, R15, RZ, 0x33, !PT ;  /* 0x0000000fff0fb212 */ /* 0x000fe400078e33ff */
[----:B------:R-:W-:Y:S02]  /*2950*/  LOP3.LUT R4, R13, R4, RZ, 0xc0, !PT ;  /* 0x000000040d047212 */ /* 0x000fe400078ec0ff */
[----:B------:R-:W-:Y:S02]  /*2960*/  VOTE.ANY R9, PT, P4 ;  /* 0x0000000000097806 */ /* 0x000fe400020e0100 */
[----:B------:R-:W-:Y:S02]  /*2970*/  LOP3.LUT P0, RZ, R5, 0x80, RZ, 0xc0, !PT ;  /* 0x0000008005ff7812 */ /* 0x000fe4000780c0ff */
[----:B------:R-:W-:Y:S02]  /*2980*/  LOP3.LUT R4, R15, R4, RZ, 0xc0, !PT ;  /* 0x000000040f047212 */ /* 0x000fe400078ec0ff */
[----:B------:R-:W-:-:S02]  /*2990*/  VOTE.ANY R13, PT, P5 ;  /* 0x00000000000d7806 */ /* 0x000fc400028e0100 */
[----:B------:R-:W-:Y:S02]  /*29a0*/  @!P4 LOP3.LUT R9, RZ, R9, RZ, 0x33, !PT ;  /* 0x00000009ff09c212 */ /* 0x000fe400078e33ff */
[----:B------:R-:W-:Y:S02]  /*29b0*/  @!P5 LOP3.LUT R13, RZ, R13, RZ, 0x33, !PT ;  /* 0x0000000dff0dd212 */ /* 0x000fe400078e33ff */
[----:B------:R-:W-:Y:S02]  /*29c0*/  LOP3.LUT R4, R9, R4, RZ, 0xc0, !PT ;  /* 0x0000000409047212 */ /* 0x000fe400078ec0ff */
[----:B------:R-:W-:Y:S02]  /*29d0*/  VOTE.ANY R9, PT, P6 ;  /* 0x0000000000097806 */ /* 0x000fe400030e0100 */
[----:B------:R-:W-:Y:S02]  /*29e0*/  LOP3.LUT R4, R13, R4, RZ, 0xc0, !PT ;  /* 0x000000040d047212 */ /* 0x000fe400078ec0ff */
[----:B------:R-:W-:-:S02]  /*29f0*/  VOTE.ANY R13, PT, P0 ;  /* 0x00000000000d7806 */ /* 0x000fc400000e0100 */
[----:B------:R-:W-:Y:S02]  /*2a00*/  @!P6 LOP3.LUT R9, RZ, R9, RZ, 0x33, !PT ;  /* 0x00000009ff09e212 */ /* 0x000fe400078e33ff */
[----:B------:R-:W-:Y:S02]  /*2a10*/  @!P0 LOP3.LUT R13, RZ, R13, RZ, 0x33, !PT ;  /* 0x0000000dff0d8212 */ /* 0x000fe400078e33ff */
[----:B------:R-:W-:Y:S02]  /*2a20*/  LOP3.LUT R4, R9, R4, RZ, 0xc0, !PT ;  /* 0x0000000409047212 */ /* 0x000fe400078ec0ff */
[----:B------:R-:W-:Y:S02]  /*2a30*/  SHF.R.U32.HI R9, RZ, UR6, R6 ;  /* 0x00000006ff097c19 */ /* 0x000fe40008011606 */
[----:B------:R-:W-:Y:S01]  /*2a40*/  LOP3.LUT R10, R13, R4, RZ, 0xc0, !PT ;  /* 0x000000040d0a7212 */ /* 0x000fe200078ec0ff */
[----:B------:R-:W-:Y:S01]  /*2a50*/  IMAD.SHL.U32 R4, R3, 0x20, RZ ;  /* 0x0000002003047824 */ /* 0x000fe200078e00ff */
[----:B------:R-:W-:-:S02]  /*2a60*/  LOP3.LUT R9, R9, UR5, RZ, 0x30, !PT ;  /* 0x0000000509097c12 */ /* 0x000fc4000f8e30ff */
[----:B------:R-:W2:Y:S01]  /*2a70*/  FLO.U32 R15, R10 ;  /* 0x0000000a000f7300 */ /* 0x000ea200000e0000 */
[----:B-1----:R-:W-:Y:S02]  /*2a80*/  LOP3.LUT R14, R23, R10, RZ, 0xc0, !PT ;  /* 0x0000000a170e7212 */ /* 0x002fe400078ec0ff */
[----:B------:R-:W-:-:S05]  /*2a90*/  LOP3.LUT R4, R4, 0x7c00, RZ, 0xc0, !PT ;  /* 0x00007c0004047812 */ /* 0x000fca00078ec0ff */
[----:B------:R-:W1:Y:S01]  /*2aa0*/  POPC R14, R14 ;  /* 0x0000000e000e7309 */ /* 0x000e620000000000 */
[----:B------:R-:W-:Y:S01]  /*2ab0*/  VIADD R22, R4, UR4 ;  /* 0x0000000404167c36 */ /* 0x000fe20008000000 */
[----:B--2---:R-:W-:-:S13]  /*2ac0*/  ISETP.NE.AND P0, PT, R46, R15, PT ;  /* 0x0000000f2e00720c */ /* 0x004fda0003f05270 */
[----:B-1----:R-:W-:Y:S05]  /*2ad0*/  @P0 BRA `(.L_x_250) ;  /* 0x0000000000080947 */ /* 0x002fea0003800000 */
[----:B------:R-:W-:-:S05]  /*2ae0*/  IMAD R5, R5, 0x4, R22 ;  /* 0x0000000405057824 */ /* 0x000fca00078e0216 */
[----:B------:R1:W2:Y:S02]  /*2af0*/  ATOMS.ADD R8, [R5], R14 ;  /* 0x0000000e0508738c */ /* 0x0002a40000000000 */
.L_x_250:
[----:B------:R-:W-:Y:S05]  /*2b00*/  BSYNC.RECONVERGENT B0 ;  /* 0x0000000000007941 */ /* 0x000fea0003800200 */
.L_x_249:
[----:B------:R-:W-:Y:S01]  /*2b10*/  R2P PR, R9, 0x7f ;  /* 0x0000007f09007804 */ /* 0x000fe20000000000 */
[----:B--2---:R2:W3:Y:S01]  /*2b20*/  SHFL.IDX PT, R8, R8, R15, 0x1f ;  /* 0x00001f0f08087589 */ /* 0x0044e200000e0000 */
[----:B------:R-:W-:Y:S01]  /*2b30*/  BSSY.RECONVERGENT B0, `(.L_x_251) ;  /* 0x0000023000007945 */ /* 0x000fe20003800200 */
[----:B------:R-:W-:-:S10]  /*2b40*/  IMAD.MOV.U32 R12, RZ, RZ, RZ ;  /* 0x000000ffff0c7224 */ /* 0x000fd400078e00ff */
[----:B------:R-:W-:Y:S02]  /*2b50*/  VOTE.ANY R4, PT, P0 ;  /* 0x0000000000047806 */ /* 0x000fe400000e0100 */
[----:B-1----:R-:W-:Y:S02]  /*2b60*/  VOTE.ANY R5, PT, P1 ;  /* 0x0000000000057806 */ /* 0x002fe400008e0100 */
        /* <DEDUP_REMOVED lines=20> */
[----:B------:R-:W-:-:S04]  /*2cb0*/  LOP3.LUT R4, R13, R4, RZ, 0xc0, !PT ;  /* 0x000000040d047212 */ /* 0x000fc800078ec0ff */
[----:B------:R-:W-:Y:S02]  /*2cc0*/  LOP3.LUT R4, R17, R4, RZ, 0xc0, !PT ;  /* 0x0000000411047212 */ /* 0x000fe400078ec0ff */
[----:B------:R-:W-:Y:S02]  /*2cd0*/  SHF.R.U32.HI R17, RZ, UR6, R0 ;  /* 0x00000006ff117c19 */ /* 0x000fe40008011600 */
[----:B------:R-:W1:Y:S01]  /*2ce0*/  FLO.U32 R5, R4 ;  /* 0x0000000400057300 */ /* 0x000e6200000e0000 */
[----:B------:R-:W-:Y:S02]  /*2cf0*/  LOP3.LUT R13, R23, R4, RZ, 0xc0, !PT ;  /* 0x00000004170d7212 */ /* 0x000fe400078ec0ff */
[----:B------:R-:W-:-:S05]  /*2d00*/  LOP3.LUT R17, R17, UR5, RZ, 0x30, !PT ;  /* 0x0000000511117c12 */ /* 0x000fca000f8e30ff */
[----:B------:R-:W4:Y:S01]  /*2d10*/  POPC R13, R13 ;  /* 0x0000000d000d7309 */ /* 0x000f220000000000 */
[----:B-1----:R-:W-:-:S13]  /*2d20*/  ISETP.NE.AND P0, PT, R46, R5, PT ;  /* 0x000000052e00720c */ /* 0x002fda0003f05270 */
[----:B--234-:R-:W-:Y:S05]  /*2d30*/  @P0 BRA `(.L_x_252) ;  /* 0x0000000000080947 */ /* 0x01cfea0003800000 */
[----:B------:R-:W-:-:S06]  /*2d40*/  IMAD R12, R9, 0x4, R22 ;  /* 0x00000004090c7824 */ /* 0x000fcc00078e0216 */
[----:B------:R1:W2:Y:S02]  /*2d50*/  ATOMS.ADD R12, [R12], R13 ;  /* 0x0000000d0c0c738c */ /* 0x0002a40000000000 */
.L_x_252:
[----:B------:R-:W-:Y:S05]  /*2d60*/  BSYNC.RECONVERGENT B0 ;  /* 0x0000000000007941 */ /* 0x000fea0003800200 */
.L_x_251:
        /* <DEDUP_REMOVED lines=26> */
[----:B------:R-:W-:Y:S02]  /*2f10*/  SHF.R.U32.HI R15, RZ, UR6, R41 ;  /* 0x00000006ff0f7c19 */ /* 0x000fe40008011629 */
[----:B------:R-:W-:Y:S01]  /*2f20*/  LOP3.LUT R4, R19, R0, RZ, 0xc0, !PT ;  /* 0x0000000013047212 */ /* 0x000fe200078ec0ff */
[----:B------:R-:W-:Y:S01]  /*2f30*/  IMAD.MOV.U32 R0, RZ, RZ, RZ ;  /* 0x000000ffff007224 */ /* 0x000fe200078e00ff */
[----:B------:R-:W-:-:S02]  /*2f40*/  LOP3.LUT R15, R15, UR5, RZ, 0x30, !PT ;  /* 0x000000050f0f7c12 */ /* 0x000fc4000f8e30ff */
[----:B------:R-:W4:Y:S01]  /*2f50*/  FLO.U32 R51, R4 ;  /* 0x0000000400337300 */ /* 0x000f2200000e0000 */
[----:B------:R-:W-:-:S07]  /*2f60*/  LOP3.LUT R10, R23, R4, RZ, 0xc0, !PT ;  /* 0x00000004170a7212 */ /* 0x000fce00078ec0ff */
[----:B------:R-:W0:Y:S01]  /*2f70*/  POPC R10, R10 ;  /* 0x0000000a000a7309 */ /* 0x000e220000000000 */
[----:B----4-:R-:W-:-:S13]  /*2f80*/  ISETP.NE.AND P0, PT, R46, R51, PT ;  /* 0x000000332e00720c */ /* 0x010fda0003f05270 */
[----:B0-23--:R-:W-:Y:S05]  /*2f90*/  @P0 BRA `(.L_x_254) ;  /* 0x0000000000080947 */ /* 0x00dfea0003800000 */
[----:B------:R-:W-:-:S05]  /*2fa0*/  IMAD R17, R17, 0x4, R22 ;  /* 0x0000000411117824 */ /* 0x000fca00078e0216 */
[----:B------:R0:W2:Y:S02]  /*2fb0*/  ATOMS.ADD R0, [R17], R10 ;  /* 0x0000000a1100738c */ /* 0x0000a40000000000 */
.L_x_254:
[----:B------:R-:W-:Y:S05]  /*2fc0*/  BSYNC.RECONVERGENT B0 ;  /* 0x0000000000007941 */ /* 0x000fea0003800200 */
.L_x_253:
        /* <DEDUP_REMOVED lines=21> */
[----:B0-----:R-:W-:-:S02]  /*3120*/  VOTE.ANY R17, PT, P0 ;  /* 0x0000000000117806 */ /* 0x001fc400000e0100 */
[----:B------:R-:W-:Y:S02]  /*3130*/  @!P6 LOP3.LUT R9, RZ, R9, RZ, 0x33, !PT ;  /* 0x00000009ff09e212 */ /* 0x000fe400078e33ff */
[----:B------:R-:W-:Y:S02]  /*3140*/  LOP3.LUT R4, R5, R4, RZ, 0xc0, !PT ;  /* 0x0000000405047212 */ /* 0x000fe400078ec0ff */
[----:B------:R-:W-:Y:S02]  /*3150*/  @!P0 LOP3.LUT R17, RZ, R17, RZ, 0x33, !PT ;  /* 0x00000011ff118212 */ /* 0x000fe400078e33ff */
[----:B------:R-:W-:-:S04]  /*3160*/  LOP3.LUT R4, R9, R4, RZ, 0xc0, !PT ;  /* 0x0000000409047212 */ /* 0x000fc800078ec0ff */
[----:B------:R-:W-:Y:S01]  /*3170*/  LOP3.LUT R6, R17, R4, RZ, 0xc0, !PT ;  /* 0x0000000411067212 */ /* 0x000fe200078ec0ff */
[----:B------:R-:W-:Y:S01]  /*3180*/  IMAD.MOV.U32 R4, RZ, RZ, RZ ;  /* 0x000000ffff047224 */ /* 0x000fe200078e00ff */
[----:B------:R-:W-:Y:S02]  /*3190*/  SHF.R.U32.HI R17, RZ, UR6, R40 ;  /* 0x00000006ff117c19 */ /* 0x000fe40008011628 */
[----:B------:R-:W0:Y:S01]  /*31a0*/  FLO.U32 R45, R6 ;  /* 0x00000006002d7300 */ /* 0x000e2200000e0000 */
[----:B------:R-:W-:Y:S02]  /*31b0*/  LOP3.LUT R9, R23, R6, RZ, 0xc0, !PT ;  /* 0x0000000617097212 */ /* 0x000fe400078ec0ff */
[----:B------:R-:W-:-:S05]  /*31c0*/  LOP3.LUT R17, R17, UR5, RZ, 0x30, !PT ;  /* 0x0000000511117c12 */ /* 0x000fca000f8e30ff */
[----:B------:R-:W4:Y:S01]  /*31d0*/  POPC R9, R9 ;  /* 0x0000000900097309 */ /* 0x000f220000000000 */
[----:B0-----:R-:W-:-:S13]  /*31e0*/  ISETP.NE.AND P0, PT, R46, R45, PT ;  /* 0x0000002d2e00720c */ /* 0x001fda0003f05270 */
[----:B--234-:R-:W-:Y:S05]  /*31f0*/  @P0 BRA `(.L_x_256) ;  /* 0x0000000000080947 */ /* 0x01cfea0003800000 */
[----:B------:R-:W-:-:S06]  /*3200*/  IMAD R4, R15, 0x4, R22 ;  /* 0x000000040f047824 */ /* 0x000fcc00078e0216 */
[----:B------:R0:W2:Y:S02]  /*3210*/  ATOMS.ADD R4, [R4], R9 ;  /* 0x000000090404738c */ /* 0x0000a40000000000 */
.L_x_256:
[----:B------:R-:W-:Y:S05]  /*3220*/  BSYNC.RECONVERGENT B0 ;  /* 0x0000000000007941 */ /* 0x000fea0003800200 */
.L_x_255:
[----:B------:R-:W-:Y:S01]  /*3230*/  R2P PR, R17, 0x7f ;  /* 0x0000007f11007804 */ /* 0x000fe20000000000 */
[----:B--2---:R2:W3:Y:S01]  /*3240*/  SHFL.IDX PT, R45, R4, R45, 0x1f ;  /* 0x00001f2d042d7589 */ /* 0x0044e200000e0000 */
[----:B------:R-:W-:Y:S01]  /*3250*/  BSSY.RECONVERGENT B0, `(.L_x_257) ;  /* 0x0000023000007945 */ /* 0x000fe20003800200 */
[----:B------:R-:W-:-:S10]  /*3260*/  IMAD.MOV.U32 R6, RZ, RZ, RZ ;  /* 0x000000ffff067224 */ /* 0x000fd400078e00ff */
        /* <DEDUP_REMOVED lines=23> */
[----:B------:R-:W-:-:S02]  /*33e0*/  SHF.R.U32.HI R15, RZ, UR6, R39 ;  /* 0x00000006ff0f7c19 */ /* 0x000fc40008011627 */
[----:B------:R-:W-:Y:S02]  /*33f0*/  LOP3.LUT R0, R19, R0, RZ, 0xc0, !PT ;  /* 0x0000000013007212 */ /* 0x000fe400078ec0ff */
[----:B------:R-:W-:Y:S02]  /*3400*/  LOP3.LUT R15, R15, UR5, RZ, 0x30, !PT ;  /* 0x000000050f0f7c12 */ /* 0x000fe4000f8e30ff */
[----:B------:R-:W4:Y:S01]  /*3410*/  FLO.U32 R19, R0 ;  /* 0x0000000000137300 */ /* 0x000f2200000e0000 */
[----:B------:R-:W-:-:S07]  /*3420*/  LOP3.LUT R5, R23, R0, RZ, 0xc0, !PT ;  /* 0x0000000017057212 */ /* 0x000fce00078ec0ff */
[----:B------:R-:W0:Y:S01]  /*3430*/  POPC R5, R5 ;  /* 0x0000000500057309 */ /* 0x000e220000000000 */
[----:B----4-:R-:W-:-:S13]  /*3440*/  ISETP.NE.AND P0, PT, R46, R19, PT ;  /* 0x000000132e00720c */ /* 0x010fda0003f05270 */
[----:B0-23--:R-:W-:Y:S05]  /*3450*/  @P0 BRA `(.L_x_258) ;  /* 0x0000000000080947 */ /* 0x00dfea0003800000 */
[----:B------:R-:W-:-:S06]  /*3460*/  IMAD R6, R17, 0x4, R22 ;  /* 0x0000000411067824 */ /* 0x000fcc00078e0216 */
[----:B------:R0:W2:Y:S02]  /*3470*/  ATOMS.ADD R6, [R6], R5 ;  /* 0x000000050606738c */ /* 0x0000a40000000000 */
.L_x_258:
[----:B------:R-:W-:Y:S05]  /*3480*/  BSYNC.RECONVERGENT B0 ;  /* 0x0000000000007941 */ /* 0x000fea0003800200 */
.L_x_257:
        /* <DEDUP_REMOVED lines=37> */
.L_x_260:
[----:B------:R-:W-:Y:S05]  /*36e0*/  BSYNC.RECONVERGENT B0 ;  /* 0x0000000000007941 */ /* 0x000fea0003800200 */
.L_x_259:
[----:B------:R-:W-:Y:S01]  /*36f0*/  R2P PR, R17, 0x7f ;  /* 0x0000007f11007804 */ /* 0x000fe20000000000 */
[----:B--2---:R2:W3:Y:S01]  /*3700*/  SHFL.IDX PT, R47, R0, R47, 0x1f ;  /* 0x00001f2f002f7589 */ /* 0x0044e200000e0000 */
[----:B------:R-:W-:Y:S11]  /*3710*/  BSSY.RECONVERGENT B0, `(.L_x_261) ;  /* 0x0000021000007945 */ /* 0x000ff60003800200 */
[----:B0-----:R-:W-:-:S02]  /*3720*/  VOTE.ANY R15, PT, P0 ;  /* 0x00000000000f7806 */ /* 0x001fc400000e0100 */
        /* <DEDUP_REMOVED lines=19> */
[----:B------:R-:W-:Y:S01]  /*3860*/  LOP3.LUT R15, R16, R15, RZ, 0xc0, !PT ;  /* 0x0000000f100f7212 */ /* 0x000fe200078ec0ff */
[----:B------:R-:W-:Y:S01]  /*3870*/  IMAD.MOV.U32 R16, RZ, RZ, RZ ;  /* 0x000000ffff107224 */ /* 0x000fe200078e00ff */
[----:B------:R-:W-:Y:S02]  /*3880*/  @!P0 LOP3.LUT R20, RZ, R20, RZ, 0x33, !PT ;  /* 0x00000014ff148212 */ /* 0x000fe400078e33ff */
[----:B------:R-:W-:-:S04]  /*3890*/  LOP3.LUT R15, R18, R15, RZ, 0xc0, !PT ;  /* 0x0000000f120f7212 */ /* 0x000fc800078ec0ff */
[----:B------:R-:W-:-:S04]  /*38a0*/  LOP3.LUT R20, R20, R15, RZ, 0xc0, !PT ;  /* 0x0000000f14147212 */ /* 0x000fc800078ec0ff */
[----:B------:R-:W0:Y:S01]  /*38b0*/  FLO.U32 R49, R20 ;  /* 0x0000001400317300 */ /* 0x000e2200000e0000 */
[----:B------:R-:W-:-:S07]  /*38c0*/  LOP3.LUT R50, R23, R20, RZ, 0xc0, !PT ;  /* 0x0000001417327212 */ /* 0x000fce00078ec0ff */
[----:B------:R-:W4:Y:S01]  /*38d0*/  POPC R50, R50 ;  /* 0x0000003200327309 */ /* 0x000f220000000000 */
[----:B0-----:R-:W-:-:S13]  /*38e0*/  ISETP.NE.AND P0, PT, R46, R49, PT ;  /* 0x000000312e00720c */ /* 0x001fda0003f05270 */
[----:B--234-:R-:W-:Y:S05]  /*38f0*/  @P0 BRA `(.L_x_262) ;  /* 0x0000000000080947 */ /* 0x01cfea0003800000 */
[----:B------:R-:W-:-:S05]  /*3900*/  IMAD R17, R17, 0x4, R22 ;  /* 0x0000000411117824 */ /* 0x000fca00078e0216 */
[----:B------:R0:W2:Y:S02]  /*3910*/  ATOMS.ADD R16, [R17], R50 ;  /* 0x000000321110738c */ /* 0x0000a40000000000 */
.L_x_262:
[----:B------:R-:W-:Y:S05]  /*3920*/  BSYNC.RECONVERGENT B0 ;  /* 0x0000000000007941 */ /* 0x000fea0003800200 */
.L_x_261:
[----:B------:R-:W-:Y:S01]  /*3930*/  R2P PR, R11, 0x7f ;  /* 0x0000007f0b007804 */ /* 0x000fe20000000000 */
[----:B--2---:R2:W3:Y:S01]  /*3940*/  SHFL.IDX PT, R49, R16, R49, 0x1f ;  /* 0x00001f3110317589 */ /* 0x0044e200000e0000 */
[----:B------:R-:W-:Y:S01]  /*3950*/  BSSY.RECONVERGENT B0, `(.L_x_263) ;  /* 0x0000021000007945 */ /* 0x000fe20003800200 */
[----:B------:R-:W-:-:S10]  /*3960*/  IMAD.MOV.U32 R20, RZ, RZ, RZ ;  /* 0x000000ffff147224 */ /* 0x000fd400078e00ff */
[----:B------:R-:W-:Y:S02]  /*3970*/  VOTE.ANY R0, PT, P0 ;  /* 0x0000000000007806 */ /* 0x000fe400000e0100 */
[----:B------:R-:W-:Y:S02]  /*3980*/  VOTE.ANY R15, PT, P1 ;  /* 0x00000000000f7806 */ /* 0x000fe400008e0100 */
[----:B------:R-:W-:Y:S02]  /*3990*/  @!P0 LOP3.LUT R0, RZ, R0, RZ, 0x33, !PT ;  /* 0x00000000ff008212 */ /* 0x000fe400078e33ff */
[----:B0-----:R-:W-:Y:S02]  /*39a0*/  VOTE.ANY R17, PT, P2 ;  /* 0x0000000000117806 */ /* 0x001fe400010e0100 */
        /* <DEDUP_REMOVED lines=25> */
[----:B------:R-:W-:-:S06]  /*3b40*/  IMAD R20, R11, 0x4, R22 ;  /* 0x000000040b147824 */ /* 0x000fcc00078e0216 */
[----:B------:R0:W2:Y:S02]  /*3b50*/  ATOMS.ADD R20, [R20], R21 ;  /* 0x000000151414738c */ /* 0x0000a40000000000 */
.L_x_264:
[----:B------:R-:W-:Y:S05]  /*3b60*/  BSYNC.RECONVERGENT B0 ;  /* 0x0000000000007941 */ /* 0x000fea0003800200 */
.L_x_263:
        /* <DEDUP_REMOVED lines=8> */
[----:B------:R-:W-:Y:S02]  /*3bf0*/  VOTE.ANY R17, PT, P2 ;  /* 0x0000000000117806 */ /* 0x000fe400010e0100 */
[----:B------:R-:W-:-:S02]  /*3c00*/  LOP3.LUT R0, R11, R0, RZ, 0xc0, !PT ;  /* 0x000000000b007212 */ /* 0x000fc400078ec0ff */
[----:B------:R-:W-:Y:S02]  /*3c10*/  VOTE.ANY R11, PT, P3 ;  /* 0x00000000000b7806 */ /* 0x000fe400018e0100 */
[----:B------:R-:W-:Y:S02]  /*3c20*/  @!P2 LOP3.LUT R17, RZ, R17, RZ, 0x33, !PT ;  /* 0x00000011ff11a212 */ /* 0x000fe400078e33ff */
[----:B------:R-:W-:Y:S02]  /*3c30*/  @!P3 LOP3.LUT R11, RZ, R11, RZ, 0x33, !PT ;  /* 0x0000000bff0bb212 */ /* 0x000fe400078e33ff */
[----:B------:R-:W-:Y:S02]  /*3c40*/  LOP3.LUT R0, R17, R0, RZ, 0xc0, !PT ;  /* 0x0000000011007212 */ /* 0x000fe400078ec0ff */
[----:B------:R-:W-:Y:S02]  /*3c50*/  LOP3.LUT P0, RZ, R7, 0x80, RZ, 0xc0, !PT ;  /* 0x0000008007ff7812 */ /* 0x000fe4000780c0ff */
[----:B------:R-:W-:-:S02]  /*3c60*/  VOTE.ANY R17, PT, P4 ;  /* 0x0000000000117806 */ /* 0x000fc400020e0100 */
[----:B------:R-:W-:Y:S02]  /*3c70*/  LOP3.LUT R0, R11, R0, RZ, 0xc0, !PT ;  /* 0x000000000b007212 */ /* 0x000fe400078ec0ff */
[----:B------:R-:W-:Y:S02]  /*3c80*/  VOTE.ANY R11, PT, P5 ;  /* 0x00000000000b7806 */ /* 0x000fe400028e0100 */
[----:B------:R-:W-:Y:S02]  /*3c90*/  @!P4 LOP3.LUT R17, RZ, R17, RZ, 0x33, !PT ;  /* 0x00000011ff11c212 */ /* 0x000fe400078e33ff */
[----:B------:R-:W-:Y:S02]  /*3ca0*/  @!P5 LOP3.LUT R11, RZ, R11, RZ, 0x33, !PT ;  /* 0x0000000bff0bd212 */ /* 0x000fe400078e33ff */
[----:B------:R-:W-:Y:S02]  /*3cb0*/  LOP3.LUT R0, R17, R0, RZ, 0xc0, !PT ;  /* 0x0000000011007212 */ /* 0x000fe400078ec0ff */
[----:B------:R-:W-:-:S02]  /*3cc0*/  VOTE.ANY R17, PT, P6 ;  /* 0x0000000000117806 */ /* 0x000fc400030e0100 */
[----:B------:R-:W-:Y:S02]  /*3cd0*/  LOP3.LUT R0, R11, R0, RZ, 0xc0, !PT ;  /* 0x000000000b007212 */ /* 0x000fe400078ec0ff */
[----:B------:R-:W-:Y:S02]  /*3ce0*/  VOTE.ANY R11, PT, P0 ;  /* 0x00000000000b7806 */ /* 0x000fe400000e0100 */
[----:B------:R-:W-:Y:S02]  /*3cf0*/  @!P6 LOP3.LUT R17, RZ, R17, RZ, 0x33, !PT ;  /* 0x00000011ff11e212 */ /* 0x000fe400078e33ff */
[----:B------:R-:W-:Y:S02]  /*3d00*/  @!P0 LOP3.LUT R11, RZ, R11, RZ, 0x33, !PT ;  /* 0x0000000bff0b8212 */ /* 0x000fe400078e33ff */
[----:B------:R-:W-:-:S04]  /*3d10*/  LOP3.LUT R0, R17, R0, RZ, 0xc0, !PT ;  /* 0x0000000011007212 */ /* 0x000fc800078ec0ff */
[----:B------:R-:W-:Y:S02]  /*3d20*/  LOP3.LUT R48, R11, R0, RZ, 0xc0, !PT ;  /* 0x000000000b307212 */ /* 0x000fe400078ec0ff */
[----:B------:R-:W-:Y:S02]  /*3d30*/  SHF.R.U32.HI R0, RZ, UR6, R36 ;  /* 0x00000006ff007c19 */ /* 0x000fe40008011624 */
[----:B------:R-:W4:Y:S01]  /*3d40*/  FLO.U32 R18, R48 ;  /* 0x0000003000127300 */ /* 0x000f2200000e0000 */
[----:B------:R-:W-:Y:S02]  /*3d50*/  LOP3.LUT R19, R23, R48, RZ, 0xc0, !PT ;  /* 0x0000003017137212 */ /* 0x000fe400078ec0ff */
[----:B------:R-:W-:-:S05]  /*3d60*/  LOP3.LUT R0, R0, UR5, RZ, 0x30, !PT ;  /* 0x0000000500007c12 */ /* 0x000fca000f8e30ff */
[----:B------:R-:W0:Y:S01]  /*3d70*/  POPC R19, R19 ;  /* 0x0000001300137309 */ /* 0x000e220000000000 */
[----:B----4-:R-:W-:-:S13]  /*3d80*/  ISETP.NE.AND P0, PT, R46, R18, PT ;  /* 0x000000122e00720c */ /* 0x010fda0003f05270 */
[----:B0-23--:R-:W-:Y:S05]  /*3d90*/  @P0 BRA `(.L_x_266) ;  /* 0x0000000000080947 */ /* 0x00dfea0003800000 */
[----:B------:R-:W-:-:S06]  /*3da0*/  IMAD R16, R7, 0x4, R22 ;  /* 0x0000000407107824 */ /* 0x000fcc00078e0216 */
[----:B------:R0:W2:Y:S02]  /*3db0*/  ATOMS.ADD R16, [R16], R19 ;  /* 0x000000131010738c */ /* 0x0000a40000000000 */
.L_x_266:
[----:B------:R-:W-:Y:S05]  /*3dc0*/  BSYNC.RECONVERGENT B0 ;  /* 0x0000000000007941 */ /* 0x000fea0003800200 */
.L_x_265:
[----:B------:R-:W-:Y:S01]  /*3dd0*/  R2P PR, R0, 0x7f ;  /* 0x0000007f00007804 */ /* 0x000fe20000000000 */
[----:B--2---:R2:W3:Y:S01]  /*3de0*/  SHFL.IDX PT, R18, R16, R18, 0x1f ;  /* 0x00001f1210127589 */ /* 0x0044e200000e0000 */
[----:B------:R-:W-:Y:S01]  /*3df0*/  SHF.R.U32.HI R11, RZ, UR6, R35 ;  /* 0x00000006ff0b7c19 */ /* 0x000fe20008011623 */
[----:B------:R-:W-:Y:S01]  /*3e00*/  BSSY.RECONVERGENT B0, `(.L_x_267) ;  /* 0x0000022000007945 */ /* 0x000fe20003800200 */
[----:B------:R-:W-:Y:S02]  /*3e10*/  IMAD.MOV.U32 R15, RZ, RZ, RZ ;  /* 0x000000ffff0f7224 */ /* 0x000fe400078e00ff */
[----:B------:R-:W-:-:S07]  /*3e20*/  LOP3.LUT R11, R11, UR5, RZ, 0x30, !PT ;  /* 0x000000050b0b7c12 */ /* 0x000fce000f8e30ff */
        /* <DEDUP_REMOVED lines=24> */
[----:B------:R-:W4:Y:S01]  /*3fb0*/  FLO.U32 R52, R48 ;  /* 0x0000003000347300 */ /* 0x000f2200000e0000 */
[----:B------:R-:W-:-:S07]  /*3fc0*/  LOP3.LUT R17, R23, R48, RZ, 0xc0, !PT ;  /* 0x0000003017117212 */ /* 0x000fce00078ec0ff */
[----:B------:R-:W0:Y:S01]  /*3fd0*/  POPC R17, R17 ;  /* 0x0000001100117309 */ /* 0x000e220000000000 */
[----:B----4-:R-:W-:-:S13]  /*3fe0*/  ISETP.NE.AND P0, PT, R46, R52, PT ;  /* 0x000000342e00720c */ /* 0x010fda0003f05270 */
[----:B0-23--:R-:W-:Y:S05]  /*3ff0*/  @P0 BRA `(.L_x_268) ;  /* 0x0000000000080947 */ /* 0x00dfea0003800000 */
[----:B------:R-:W-:-:S05]  /*4000*/  IMAD R0, R0, 0x4, R22 ;  /* 0x0000000400007824 */ /* 0x000fca00078e0216 */
[----:B------:R0:W2:Y:S02]  /*4010*/  ATOMS.ADD R15, [R0], R17 ;  /* 0x00000011000f738c */ /* 0x0000a40000000000 */
.L_x_268:
[----:B------:R-:W-:Y:S05]  /*4020*/  BSYNC.RECONVERGENT B0 ;  /* 0x0000000000007941 */ /* 0x000fea0003800200 */
.L_x_267:
[----:B------:R-:W-:Y:S01]  /*4030*/  R2P PR, R11, 0x7f ;  /* 0x0000007f0b007804 */ /* 0x000fe20000000000 */
[----:B--2---:R2:W3:Y:S01]  /*4040*/  SHFL.IDX PT, R16, R15, R52, 0x1f ;  /* 0x00001f340f107589 */ /* 0x0044e200000e0000 */
[----:B------:R-:W-:Y:S11]  /*4050*/  BSSY.RECONVERGENT B0, `(.L_x_269) ;  /* 0x0000023000007945 */ /* 0x000ff60003800200 */
[----:B0-----:R-:W-:-:S02]  /*4060*/  VOTE.ANY R0, PT, P0 ;  /* 0x0000000000007806 */ /* 0x001fc400000e0100 */
        /* <DEDUP_REMOVED lines=23> */
[----:B------:R0:W4:Y:S01]  /*41e0*/  FLO.U32 R7, R0 ;  /* 0x0000000000077300 */ /* 0x00012200000e0000 */
[----:B------:R-:W-:-:S07]  /*41f0*/  LOP3.LUT R48, R23, R0, RZ, 0xc0, !PT ;  /* 0x0000000017307212 */ /* 0x000fce00078ec0ff */
[----:B--2---:R2:W1:Y:S01]  /*4200*/  POPC R15, R48 ;  /* 0x00000030000f7309 */ /* 0x0044620000000000 */
[----:B0-----:R-:W-:-:S04]  /*4210*/  SHF.R.U32.HI R0, RZ, UR6, R34 ;  /* 0x00000006ff007c19 */ /* 0x001fc80008011622 */
[----:B------:R-:W-:Y:S02]  /*4220*/  LOP3.LUT R0, R0, UR5, RZ, 0x30, !PT ;  /* 0x0000000500007c12 */ /* 0x000fe4000f8e30ff */
[----:B----4-:R-:W-:Y:S01]  /*4230*/  ISETP.NE.AND P0, PT, R46, R7, PT ;  /* 0x000000072e00720c */ /* 0x010fe20003f05270 */
[----:B--2---:R-:W-:-:S12]  /*4240*/  IMAD.MOV.U32 R48, RZ, RZ, RZ ;  /* 0x000000ffff307224 */ /* 0x004fd800078e00ff */
[----:B-1-3--:R-:W-:Y:S05]  /*4250*/  @P0 BRA `(.L_x_270) ;  /* 0x0000000000080947 */ /* 0x00afea0003800000 */
[----:B------:R-:W-:-:S06]  /*4260*/  IMAD R48, R11, 0x4, R22 ;  /* 0x000000040b307824 */ /* 0x000fcc00078e0216 */
[----:B------:R0:W1:Y:S02]  /*4270*/  ATOMS.ADD R48, [R48], R15 ;  /* 0x0000000f3030738c */ /* 0x0000640000000000 */
.L_x_270:
[----:B------:R-:W-:Y:S05]  /*4280*/  BSYNC.RECONVERGENT B0 ;  /* 0x0000000000007941 */ /* 0x000fea0003800200 */
.L_x_269:
[----:B------:R-:W-:Y:S01]  /*4290*/  R2P PR, R0, 0x7f ;  /* 0x0000007f00007804 */ /* 0x000fe20000000000 */
[----:B------:R-:W-:Y:S01]  /*42a0*/  IMAD.IADD R14, R14, 0x1, R8 ;  /* 0x000000010e0e7824 */ /* 0x000fe200078e0208 */
[----:B------:R-:W-:Y:S01]  /*42b0*/  BSSY.RECONVERGENT B0, `(.L_x_271) ;  /* 0x0000025000007945 */ /* 0x000fe20003800200 */
[----:B------:R-:W-:Y:S02]  /*42c0*/  IMAD.IADD R13, R13, 0x1, R12 ;  /* 0x000000010d0d7824 */ /* 0x000fe400078e020c */
[----:B-1----:R1:W2:Y:S08]  /*42d0*/  SHFL.IDX PT, R12, R48, R7, 0x1f ;  /* 0x00001f07300c7589 */ /* 0x0022b000000e0000 */
[----:B------:R-:W-:-:S02]  /*42e0*/  VOTE.ANY R11, PT, P0 ;  /* 0x00000000000b7806 */ /* 0x000fc400000e0100 */
[----:B------:R-:W-:Y:S01]  /*42f0*/  VOTE.ANY R8, PT, P1 ;  /* 0x0000000000087806 */ /* 0x000fe200008e0100 */
[----:B-1----:R-:W-:Y:S01]  /*4300*/  IMAD.MOV.U32 R7, RZ, RZ, RZ ;  /* 0x000000ffff077224 */ /* 0x002fe200078e00ff */
        /* <DEDUP_REMOVED lines=22> */
[----:B------:R1:W3:Y:S01]  /*4470*/  FLO.U32 R8, R52 ;  /* 0x0000003400087300 */ /* 0x0002e200000e0000 */
[----:B------:R-:W-:-:S07]  /*4480*/  LOP3.LUT R11, R23, R52, RZ, 0xc0, !PT ;  /* 0x00000034170b7212 */ /* 0x000fce00078ec0ff */
[----:B------:R-:W4:Y:S01]  /*4490*/  POPC R11, R11 ;  /* 0x0000000b000b7309 */ /* 0x000f220000000000 */
[----:B-1----:R-:W-:-:S04]  /*44a0*/  SHF.R.U32.HI R52, RZ, UR6, R26 ;  /* 0x00000006ff347c19 */ /* 0x002fc8000801161a */
[----:B------:R-:W-:Y:S02]  /*44b0*/  LOP3.LUT R48, R52, UR5, RZ, 0x30, !PT ;  /* 0x0000000534307c12 */ /* 0x000fe4000f8e30ff */
[----:B---3--:R-:W-:-:S13]  /*44c0*/  ISETP.NE.AND P0, PT, R46, R8, PT ;  /* 0x000000082e00720c */ /* 0x008fda0003f05270 */
[----:B--2-4-:R-:W-:Y:S05]  /*44d0*/  @P0 BRA `(.L_x_272) ;  /* 0x0000000000080947 */ /* 0x014fea0003800000 */
[----:B------:R-:W-:-:S05]  /*44e0*/  IMAD R0, R0, 0x4, R22 ;  /* 0x0000000400007824 */ /* 0x000fca00078e0216 */
[----:B------:R1:W2:Y:S02]  /*44f0*/  ATOMS.ADD R7, [R0], R11 ;  /* 0x0000000b0007738c */ /* 0x0002a40000000000 */
.L_x_272:
[----:B------:R-:W-:Y:S05]  /*4500*/  BSYNC.RECONVERGENT B0 ;  /* 0x0000000000007941 */ /* 0x000fea0003800200 */
.L_x_271:
[----:B------:R-:W-:Y:S01]  /*4510*/  R2P PR, R48, 0x7f ;  /* 0x0000007f30007804 */ /* 0x000fe20000000000 */
[----:B------:R-:W-:Y:S01]  /*4520*/  IMAD.IADD R10, R10, 0x1, R51 ;  /* 0x000000010a0a7824 */ /* 0x000fe200078e0233 */
[----:B--2---:R2:W3:Y:S01]  /*4530*/  SHFL.IDX PT, R8, R7, R8, 0x1f ;  /* 0x00001f0807087589 */ /* 0x0044e200000e0000 */
[----:B------:R-:W-:Y:S01]  /*4540*/  BSSY.RECONVERGENT B0, `(.L_x_273) ;  /* 0x0000024000007945 */ /* 0x000fe20003800200 */
[----:B------:R-:W-:Y:S02]  /*4550*/  IMAD.IADD R9, R9, 0x1, R45 ;  /* 0x0000000109097824 */ /* 0x000fe400078e022d */
[----:B------:R-:W-:-:S07]  /*4560*/  IMAD.MOV.U32 R45, RZ, RZ, RZ ;  /* 0x000000ffff2d7224 */ /* 0x000fce00078e00ff */
[----:B-1----:R-:W-:Y:S02]  /*4570*/  VOTE.ANY R0, PT, P0 ;  /* 0x0000000000007806 */ /* 0x002fe400000e0100 */
        /* <DEDUP_REMOVED lines=23> */
[----:B------:R-:W-:Y:S02]  /*46f0*/  SHF.R.U32.HI R51, RZ, UR6, R33 ;  /* 0x00000006ff337c19 */ /* 0x000fe40008011621 */
[----:B------:R1:W4:Y:S02]  /*4700*/  FLO.U32 R0, R52 ;  /* 0x0000003400007300 */ /* 0x00032400000e0000 */
[----:B------:R-:W-:Y:S02]  /*4710*/  LOP3.LUT R51, R51, UR5, RZ, 0x30, !PT ;  /* 0x0000000533337c12 */ /* 0x000fe4000f8e30ff */
[----:B-1----:R-:W-:-:S04]  /*4720*/  LOP3.LUT R52, R23, R52, RZ, 0xc0, !PT ;  /* 0x0000003417347212 */ /* 0x002fc800078ec0ff */
[----:B--2---:R1:W2:Y:S01]  /*4730*/  POPC R7, R52 ;  /* 0x0000003400077309 */ /* 0x0042a20000000000 */
[----:B----4-:R-:W-:-:S13]  /*4740*/  ISETP.NE.AND P0, PT, R46, R0, PT ;  /* 0x000000002e00720c */ /* 0x010fda0003f05270 */
[----:B-123--:R-:W-:Y:S05]  /*4750*/  @P0 BRA `(.L_x_274) ;  /* 0x0000000000080947 */ /* 0x00efea0003800000 */
[----:B------:R-:W-:-:S05]  /*4760*/  IMAD R48, R48, 0x4, R22 ;  /* 0x0000000430307824 */ /* 0x000fca00078e0216 */
[----:B------:R1:W2:Y:S02]  /*4770*/  ATOMS.ADD R45, [R48], R7 ;  /* 0x00000007302d738c */ /* 0x0002a40000000000 */
.L_x_274:
[----:B------:R-:W-:Y:S05]  /*4780*/  BSYNC.RECONVERGENT B0 ;  /* 0x0000000000007941 */ /* 0x000fea0003800200 */
.L_x_273:
[----:B------:R-:W-:Y:S01]  /*4790*/  R2P PR, R51, 0x7f ;  /* 0x0000007f33007804 */ /* 0x000fe20000000000 */
[----:B------:R-:W-:Y:S01]  /*47a0*/  IMAD.IADD R6, R5, 0x1, R6 ;  /* 0x0000000105067824 */ /* 0x000fe200078e0206 */
[----:B--2---:R2:W3:Y:S01]  /*47b0*/  SHFL.IDX PT, R0, R45, R0, 0x1f ;  /* 0x00001f002d007589 */ /* 0x0044e200000e0000 */
[----:B------:R-:W-:Y:S01]  /*47c0*/  IMAD.IADD R4, R4, 0x1, R47 ;  /* 0x0000000104047824 */ /* 0x000fe200078e022f */
[----:B------:R-:W-:Y:S01]  /*47d0*/  SHF.R.U32.HI R47, RZ, UR6, R32 ;  /* 0x00000006ff2f7c19 */ /* 0x000fe20008011620 */
[----:B------:R-:W-:Y:S03]  /*47e0*/  BSSY.RECONVERGENT B0, `(.L_x_275) ;  /* 0x0000022000007945 */ /* 0x000fe60003800200 */
[----:B------:R-:W-:-:S05]  /*47f0*/  LOP3.LUT R47, R47, UR5, RZ, 0x30, !PT ;  /* 0x000000052f2f7c12 */ /* 0x000fca000f8e30ff */
        /* <DEDUP_REMOVED lines=24> */
[----:B------:R-:W-:-:S04]  /*4980*/  LOP3.LUT R52, R52, R5, RZ, 0xc0, !PT ;  /* 0x0000000534347212 */ /* 0x000fc800078ec0ff */
[----:B------:R1:W4:Y:S02]  /*4990*/  FLO.U32 R5, R52 ;  /* 0x0000003400057300 */ /* 0x00032400000e0000 */
[----:B-1----:R-:W-:-:S06]  /*49a0*/  LOP3.LUT R52, R23, R52, RZ, 0xc0, !PT ;  /* 0x0000003417347212 */ /* 0x002fcc00078ec0ff */
[----:B--2---:R1:W2:Y:S01]  /*49b0*/  POPC R45, R52 ;  /* 0x00000034002d7309 */ /* 0x0042a20000000000 */
[----:B----4-:R-:W-:-:S13]  /*49c0*/  ISETP.NE.AND P0, PT, R46, R5, PT ;  /* 0x000000052e00720c */ /* 0x010fda0003f05270 */
[----:B-1-3--:R-:W-:Y:S05]  /*49d0*/  @P0 BRA `(.L_x_276) ;  /* 0x0000000000080947 */ /* 0x00afea0003800000 */
[----:B------:R-:W-:-:S06]  /*49e0*/  IMAD R48, R51, 0x4, R22 ;  /* 0x0000000433307824 */ /* 0x000fcc00078e0216 */
[----:B--2---:R1:W3:Y:S02]  /*49f0*/  ATOMS.ADD R48, [R48], R45 ;  /* 0x0000002d3030738c */ /* 0x0042e40000000000 */
.L_x_276:
[----:B------:R-:W-:Y:S05]  /*4a00*/  BSYNC.RECONVERGENT B0 ;  /* 0x0000000000007941 */ /* 0x000fea0003800200 */
.L_x_275:
[----:B------:R-:W-:Y:S01]  /*4a10*/  R2P PR, R47, 0x7f ;  /* 0x0000007f2f007804 */ /* 0x000fe20000000000 */
[----:B------:R-:W-:Y:S01]  /*4a20*/  IMAD.IADD R50, R50, 0x1, R49 ;  /* 0x0000000132327824 */ /* 0x000fe200078e0231 */
[----:B---3--:R3:W4:Y:S01]  /*4a30*/  SHFL.IDX PT, R48, R48, R5, 0x1f ;  /* 0x00001f0530307589 */ /* 0x00872200000e0000 */
[----:B------:R-:W-:Y:S01]  /*4a40*/  IMAD.IADD R20, R21, 0x1, R20 ;  /* 0x0000000115147824 */ /* 0x000fe200078e0214 */
[----:B------:R-:W-:Y:S01]  /*4a50*/  SHF.R.U32.HI R21, RZ, UR6, R31 ;  /* 0x00000006ff157c19 */ /* 0x000fe2000801161f */
[----:B------:R-:W-:Y:S03]  /*4a60*/  BSSY.RECONVERGENT B0, `(.L_x_277) ;  /* 0x0000022000007945 */ /* 0x000fe60003800200 */
[----:B---3--:R-:W-:Y:S01]  /*4a70*/  LOP3.LUT R5, R21, UR5, RZ, 0x30, !PT ;  /* 0x0000000515057c12 */ /* 0x008fe2000f8e30ff */
[----:B------:R-:W-:-:S04]  /*4a80*/  IMAD.MOV.U32 R21, RZ, RZ, RZ ;  /* 0x000000ffff157224 */ /* 0x000fc800078e00ff */
        /* <DEDUP_REMOVED lines=23> */
[----:B------:R-:W-:-:S04]  /*4c00*/  LOP3.LUT R52, R49, R52, RZ, 0xc0, !PT ;  /* 0x0000003431347212 */ /* 0x000fc800078ec0ff */
[----:B------:R-:W3:Y:S01]  /*4c10*/  FLO.U32 R49, R52 ;  /* 0x0000003400317300 */ /* 0x000ee200000e0000 */
[----:B------:R-:W-:-:S07]  /*4c20*/  LOP3.LUT R51, R23, R52, RZ, 0xc0, !PT ;  /* 0x0000003417337212 */ /* 0x000fce00078ec0ff */
[----:B------:R-:W0:Y:S01]  /*4c30*/  POPC R51, R51 ;  /* 0x0000003300337309 */ /* 0x000e220000000000 */
[----:B---3--:R-:W-:-:S13]  /*4c40*/  ISETP.NE.AND P0, PT, R46, R49, PT ;  /* 0x000000312e00720c */ /* 0x008fda0003f05270 */
[----:B0---4-:R-:W-:Y:S05]  /*4c50*/  @P0 BRA `(.L_x_278) ;  /* 0x0000000000080947 */ /* 0x011fea0003800000 */
[----:B------:R-:W-:-:S05]  /*4c60*/  IMAD R52, R47, 0x4, R22 ;  /* 0x000000042f347824 */ /* 0x000fca00078e0216 */
[----:B------:R0:W3:Y:S02]  /*4c70*/  ATOMS.ADD R21, [R52], R51 ;  /* 0x000000333415738c */ /* 0x0000e40000000000 */
.L_x_278:
[----:B------:R-:W-:Y:S05]  /*4c80*/  BSYNC.RECONVERGENT B0 ;  /* 0x0000000000007941 */ /* 0x000fea0003800200 */
.L_x_277:
        /* <DEDUP_REMOVED lines=9> */
[----:B0-----:R-:W-:Y:S02]  /*4d20*/  VOTE.ANY R52, PT, P1 ;  /* 0x0000000000347806 */ /* 0x001fe400008e0100 */
        /* <DEDUP_REMOVED lines=22> */
[----:B------:R-:W0:Y:S01]  /*4e90*/  FLO.U32 R19, R52 ;  /* 0x0000003400137300 */ /* 0x000e2200000e0000 */
[----:B------:R-:W-:-:S07]  /*4ea0*/  LOP3.LUT R47, R23, R52, RZ, 0xc0, !PT ;  /* 0x00000034172f7212 */ /* 0x000fce00078ec0ff */
[----:B------:R-:W3:Y:S01]  /*4eb0*/  POPC R47, R47 ;  /* 0x0000002f002f7309 */ /* 0x000ee20000000000 */
[----:B0-----:R-:W-:-:S13]  /*4ec0*/  ISETP.NE.AND P0, PT, R46, R19, PT ;  /* 0x000000132e00720c */ /* 0x001fda0003f05270 */
[----:B---34-:R-:W-:Y:S05]  /*4ed0*/  @P0 BRA `(.L_x_280) ;  /* 0x0000000000080947 */ /* 0x018fea0003800000 */
[----:B------:R-:W-:-:S05]  /*4ee0*/  IMAD R52, R5, 0x4, R22 ;  /* 0x0000000405347824 */ /* 0x000fca00078e0216 */
[----:B------:R0:W3:Y:S02]  /*4ef0*/  ATOMS.ADD R17, [R52], R47 ;  /* 0x0000002f3411738c */ /* 0x0000e40000000000 */
.L_x_280:
[----:B------:R-:W-:Y:S05]  /*4f00*/  BSYNC.RECONVERGENT B0 ;  /* 0x0000000000007941 */ /* 0x000fea0003800200 */
.L_x_279:
        /* <DEDUP_REMOVED lines=39> */
.L_x_282:
[----:B------:R-:W-:Y:S05]  /*5180*/  BSYNC.RECONVERGENT B0 ;  /* 0x0000000000007941 */ /* 0x000fea0003800200 */
.L_x_281:
[----:B------:R-:W-:Y:S01]  /*5190*/  R2P PR, R19, 0x7f ;  /* 0x0000007f13007804 */ /* 0x000fe20000000000 */
[----:B------:R-:W-:Y:S01]  /*51a0*/  IMAD.IADD R0, R7, 0x1, R0 ;  /* 0x0000000107007824 */ /* 0x000fe200078e0200 */
[----:B---3--:R3:W4:Y:S01]  /*51b0*/  SHFL.IDX PT, R11, R11, R5, 0x1f ;  /* 0x00001f050b0b7589 */ /* 0x00872200000e0000 */
[----:B--2---:R-:W-:Y:S01]  /*51c0*/  IMAD.IADD R48, R45, 0x1, R48 ;  /* 0x000000012d307824 */ /* 0x004fe200078e0230 */
[----:B-1----:R-:W-:Y:S01]  /*51d0*/  SHF.R.U32.HI R45, RZ, UR6, R28 ;  /* 0x00000006ff2d7c19 */ /* 0x002fe2000801161c */
[----:B------:R-:W-:Y:S03]  /*51e0*/  BSSY.RECONVERGENT B0, `(.L_x_283) ;  /* 0x0000022000007945 */ /* 0x000fe60003800200 */
[----:B------:R-:W-:-:S05]  /*51f0*/  LOP3.LUT R45, R45, UR5, RZ, 0x30, !PT ;  /* 0x000000052d2d7c12 */ /* 0x000fca000f8e30ff */
        /* <DEDUP_REMOVED lines=24> */
[----:B------:R0:W1:Y:S01]  /*5380*/  FLO.U32 R7, R52 ;  /* 0x0000003400077300 */ /* 0x00006200000e0000 */
[----:B------:R-:W-:-:S07]  /*5390*/  LOP3.LUT R49, R23, R52, RZ, 0xc0, !PT ;  /* 0x0000003417317212 */ /* 0x000fce00078ec0ff */
[----:B------:R-:W2:Y:S01]  /*53a0*/  POPC R49, R49 ;  /* 0x0000003100317309 */ /* 0x000ea20000000000 */
[----:B0-----:R-:W-:Y:S01]  /*53b0*/  IMAD.MOV.U32 R52, RZ, RZ, RZ ;  /* 0x000000ffff347224 */ /* 0x001fe200078e00ff */
[----:B-1----:R-:W-:-:S13]  /*53c0*/  ISETP.NE.AND P0, PT, R46, R7, PT ;  /* 0x000000072e00720c */ /* 0x002fda0003f05270 */
[----:B--234-:R-:W-:Y:S05]  /*53d0*/  @P0 BRA `(.L_x_284) ;  /* 0x0000000000080947 */ /* 0x01cfea0003800000 */
[----:B------:R-:W-:-:S06]  /*53e0*/  IMAD R52, R19, 0x4, R22 ;  /* 0x0000000413347824 */ /* 0x000fcc00078e0216 */
[----:B------:R0:W1:Y:S02]  /*53f0*/  ATOMS.ADD R52, [R52], R49 ;  /* 0x000000313434738c */ /* 0x0000640000000000 */
.L_x_284:
[----:B------:R-:W-:Y:S05]  /*5400*/  BSYNC.RECONVERGENT B0 ;  /* 0x0000000000007941 */ /* 0x000fea0003800200 */
.L_x_283:
[----:B------:R-:W-:Y:S01]  /*5410*/  R2P PR, R45, 0x7f ;  /* 0x0000007f2d007804 */ /* 0x000fe20000000000 */
[----:B-1----:R1:W2:Y:S01]  /*5420*/  SHFL.IDX PT, R52, R52, R7, 0x1f ;  /* 0x00001f0734347589 */ /* 0x0022a200000e0000 */
[----:B------:R-:W-:Y:S11]  /*5430*/  BSSY.RECONVERGENT B0, `(.L_x_285) ;  /* 0x0000021000007945 */ /* 0x000ff60003800200 */
[----:B------:R-:W-:-:S02]  /*5440*/  VOTE.ANY R5, PT, P0 ;  /* 0x0000000000057806 */ /* 0x000fc400000e0100 */
[----:B------:R-:W-:Y:S02]  /*5450*/  VOTE.ANY R19, PT, P1 ;  /* 0x0000000000137806 */ /* 0x000fe400008e0100 */
[----:B------:R-:W-:Y:S02]  /*5460*/  @!P0 LOP3.LUT R5, RZ, R5, RZ, 0x33, !PT ;  /* 0x00000005ff058212 */ /* 0x000fe400078e33ff */
[----:B------:R-:W-:Y:S02]  /*5470*/  @!P1 LOP3.LUT R19, RZ, R19, RZ, 0x33, !PT ;  /* 0x00000013ff139212 */ /* 0x000fe400078e33ff */
[----:B-1----:R-:W-:Y:S02]  /*5480*/  VOTE.ANY R7, PT, P5 ;  /* 0x0000000000077806 */ /* 0x002fe400028e0100 */
        /* <DEDUP_REMOVED lines=13> */
[----:B------:R-:W-:-:S04]  /*5560*/  VOTE.ANY R7, PT, P6 ;  /* 0x0000000000077806 */ /* 0x000fc800030e0100 */
[----:B------:R-:W-:-:S04]  /*5570*/  @!P6 LOP3.LUT R7, RZ, R7, RZ, 0x33, !PT ;  /* 0x00000007ff07e212 */ /* 0x000fc800078e33ff */
[----:B------:R-:W-:Y:S02]  /*5580*/  LOP3.LUT R5, R7, R5, RZ, 0xc0, !PT ;  /* 0x0000000507057212 */ /* 0x000fe400078ec0ff */
[----:B------:R-:W-:-:S04]  /*5590*/  VOTE.ANY R7, PT, P0 ;  /* 0x0000000000077806 */ /* 0x000fc800000e0100 */
[----:B------:R-:W-:-:S04]  /*55a0*/  @!P0 LOP3.LUT R7, RZ, R7, RZ, 0x33, !PT ;  /* 0x00000007ff078212 */ /* 0x000fc800078e33ff */
[----:B------:R-:W-:-:S04]  /*55b0*/  LOP3.LUT R19, R7, R5, RZ, 0xc0, !PT ;  /* 0x0000000507137212 */ /* 0x000fc800078ec0ff */
[----:B------:R-:W1:Y:S01]  /*55c0*/  FLO.U32 R7, R19 ;  /* 0x0000001300077300 */ /* 0x000e6200000e0000 */
[----:B------:R-:W-:-:S07]  /*55d0*/  LOP3.LUT R5, R23, R19, RZ, 0xc0, !PT ;  /* 0x0000001317057212 */ /* 0x000fce00078ec0ff */
[----:B------:R-:W3:Y:S01]  /*55e0*/  POPC R5, R5 ;  /* 0x0000000500057309 */ /* 0x000ee20000000000 */
[----:B-1----:R-:W-:Y:S01]  /*55f0*/  ISETP.NE.AND P0, PT, R46, R7, PT ;  /* 0x000000072e00720c */ /* 0x002fe20003f05270 */
[----:B------:R-:W-:-:S12]  /*5600*/  IMAD.MOV.U32 R46, RZ, RZ, RZ ;  /* 0x000000ffff2e7224 */ /* 0x000fd800078e00ff */
[----:B--23--:R-:W-:Y:S05]  /*5610*/  @P0 BRA `(.L_x_286) ;  /* 0x0000000000080947 */ /* 0x00cfea0003800000 */
[----:B------:R-:W-:-:S05]  /*5620*/  IMAD R22, R45, 0x4, R22 ;  /* 0x000000042d167824 */ /* 0x000fca00078e0216 */
[----:B------:R1:W2:Y:S02]  /*5630*/  ATOMS.ADD R46, [R22], R5 ;  /* 0x00000005162e738c */ /* 0x0002a40000000000 */
.L_x_286:
[----:B------:R-:W-:Y:S05]  /*5640*/  BSYNC.RECONVERGENT B0 ;  /* 0x0000000000007941 */ /* 0x000fea0003800200 */
.L_x_285:
[----:B-12---:R1:W2:Y:S01]  /*5650*/  SHFL.IDX PT, R22, R46, R7, 0x1f ;  /* 0x00001f072e167589 */ /* 0x0062a200000e0000 */
[----:B------:R-:W-:Y:S01]  /*5660*/  LOP3.LUT R19, R44, 0x7fffffff, RZ, 0x3c, !PT ;  /* 0x7fffffff2c137812 */ /* 0x000fe200078e3cff */
[----:B------:R-:W-:Y:S01]  /*5670*/  IMAD.IADD R11, R15, 0x1, R11 ;  /* 0x000000010f0b7824 */ /* 0x000fe200078e020b */
[----:B------:R-:W-:Y:S01]  /*5680*/  LEA R14, R14, UR4, 0x2 ;  /* 0x000000040e0e7c11 */ /* 0x000fe2000f8e10ff */
[----:B------:R-:W-:Y:S01]  /*5690*/  BAR.SYNC.DEFER_BLOCKING 0x0 ;  /* 0x0000000000007b1d */ /* 0x000fe20000010000 */
[----:B------:R-:W-:Y:S01]  /*56a0*/  LOP3.LUT R43, R43, 0x7fffffff, RZ, 0x3c, !PT ;  /* 0x7fffffff2b2b7812 */ /* 0x000fe200078e3cff */
[----:B------:R-:W-:Y:S01]  /*56b0*/  IMAD.IADD R21, R51, 0x1, R21 ;  /* 0x0000000133157824 */ /* 0x000fe200078e0215 */
[----:B------:R-:W-:Y:S01]  /*56c0*/  LEA R13, R13, UR4, 0x2 ;  /* 0x000000040d0d7c11 */ /* 0x000fe2000f8e10ff */
[----:B------:R-:W-:Y:S01]  /*56d0*/  IMAD.IADD R17, R47, 0x1, R17 ;  /* 0x000000012f117824 */ /* 0x000fe200078e0211 */
[----:B------:R-:W-:Y:S01]  /*56e0*/  LOP3.LUT R15, R42, 0x7fffffff, RZ, 0x3c, !PT ;  /* 0x7fffffff2a0f7812 */ /* 0x000fe200078e3cff */
[----:B------:R-:W-:Y:S01]  /*56f0*/  IMAD.IADD R52, R49, 0x1, R52 ;  /* 0x0000000131347824 */ /* 0x000fe200078e0234 */
[----:B------:R-:W-:Y:S01]  /*5700*/  LEA R10, R10, UR4, 0x2 ;  /* 0x000000040a0a7c11 */ /* 0x000fe2000f8e10ff */
[----:B------:R-:W-:Y:S01]  /*5710*/  BSSY B1, `(.L_x_287) ;  /* 0x0000058000017945 */ /* 0x000fe20003800000 */
[----:B------:R-:W-:-:S02]  /*5720*/  LEA R42, R9, UR4, 0x2 ;  /* 0x00000004092a7c11 */ /* 0x000fc4000f8e10ff */
[----:B------:R-:W-:Y:S02]  /*5730*/  LEA R4, R4, UR4, 0x2 ;  /* 0x0000000404047c11 */ /* 0x000fe4000f8e10ff */
[----:B------:R-:W-:Y:S02]  /*5740*/  LEA R50, R50, UR4, 0x2 ;  /* 0x0000000432327c11 */ /* 0x000fe4000f8e10ff */
[----:B-1----:R-:W-:Y:S02]  /*5750*/  LEA R7, R20, UR4, 0x2 ;  /* 0x0000000414077c11 */ /* 0x002fe4000f8e10ff */
[----:B------:R-:W-:Y:S02]  /*5760*/  LEA R18, R18, UR4, 0x2 ;  /* 0x0000000412127c11 */ /* 0x000fe4000f8e10ff */
[----:B------:R-:W-:Y:S01]  /*5770*/  LEA R9, R16, UR4, 0x2 ;  /* 0x0000000410097c11 */ /* 0x000fe2000f8e10ff */
[----:B--2---:R-:W-:Y:S01]  /*5780*/  IMAD.IADD R22, R5, 0x1, R22 ;  /* 0x0000000105167824 */ /* 0x004fe200078e0216 */
[----:B------:R-:W-:-:S02]  /*5790*/  LEA R5, R6, UR4, 0x2 ;  /* 0x0000000406057c11 */ /* 0x000fc4000f8e10ff */
[----:B------:R-:W-:Y:S01]  /*57a0*/  LEA R12, R12, UR4, 0x2 ;  /* 0x000000040c0c7c11 */ /* 0x000fe2000f8e10ff */
[----:B------:R-:W-:Y:S01]  /*57b0*/  STS [R14+-0x4], R19 ;  /* 0xfffffc130e007388 */ /* 0x000fe20000000800 */
[----:B------:R-:W-:Y:S02]  /*57c0*/  LEA R48, R48, UR4, 0x2 ;  /* 0x0000000430307c11 */ /* 0x000fe4000f8e10ff */
[----:B------:R-:W-:Y:S01]  /*57d0*/  LEA R21, R21, UR4, 0x2 ;  /* 0x0000000415157c11 */ /* 0x000fe2000f8e10ff */
[----:B------:R1:W-:Y:S01]  /*57e0*/  STS [R13+-0x4], R43 ;  /* 0xfffffc2b0d007388 */ /* 0x0003e20000000800 */
[----:B------:R-:W-:Y:S02]  /*57f0*/  LEA R11, R11, UR4, 0x2 ;  /* 0x000000040b0b7c11 */ /* 0x000fe4000f8e10ff */
[----:B------:R-:W-:Y:S01]  /*5800*/  LEA R52, R52, UR4, 0x2 ;  /* 0x0000000434347c11 */ /* 0x000fe2000f8e10ff */
[----:B------:R2:W-:Y:S01]  /*5810*/  STS [R10+-0x4], R15 ;  /* 0xfffffc0f0a007388 */ /* 0x0005e20000000800 */
[----:B------:R-:W-:-:S03]  /*5820*/  ISETP.NE.AND P0, PT, R53, RZ, PT ;  /* 0x000000ff3500720c */ /* 0x000fc60003f05270 */
[----:B------:R-:W-:Y:S01]  /*5830*/  STS [R42+-0x4], R41 ;  /* 0xfffffc292a007388 */ /* 0x000fe20000000800 */
[----:B-1----:R-:W-:-:S03]  /*5840*/  LEA R13, R8, UR4, 0x2 ;  /* 0x00000004080d7c11 */ /* 0x002fc6000f8e10ff */
[----:B------:R1:W-:Y:S01]  /*5850*/  STS [R5+-0x4], R40 ;  /* 0xfffffc2805007388 */ /* 0x0003e20000000800 */
[----:B--2---:R-:W-:-:S03]  /*5860*/  LEA R15, R0, UR4, 0x2 ;  /* 0x00000004000f7c11 */ /* 0x004fc6000f8e10ff */
[----:B------:R-:W-:Y:S01]  /*5870*/  STS [R4+-0x4], R39 ;  /* 0xfffffc2704007388 */ /* 0x000fe20000000800 */
[----:B------:R-:W-:-:S03]  /*5880*/  LEA R0, R17, UR4, 0x2 ;  /* 0x0000000411007c11 */ /* 0x000fc6000f8e10ff */
[----:B------:R-:W-:Y:S01]  /*5890*/  STS [R50+-0x4], R25 ;  /* 0xfffffc1932007388 */ /* 0x000fe20000000800 */
[----:B-1----:R-:W-:-:S03]  /*58a0*/  LEA R5, R22, UR4, 0x2 ;  /* 0x0000000416057c11 */ /* 0x002fc6000f8e10ff */
[----:B------:R-:W-:Y:S04]  /*58b0*/  STS [R7+-0x4], R38 ;  /* 0xfffffc2607007388 */ /* 0x000fe80000000800 */
[----:B------:R-:W-:Y:S04]  /*58c0*/  STS [R18+-0x4], R37 ;  /* 0xfffffc2512007388 */ /* 0x000fe80000000800 */
[----:B------:R-:W-:Y:S04]  /*58d0*/  STS [R9+-0x4], R36 ;  /* 0xfffffc2409007388 */ /* 0x000fe80000000800 */
[----:B------:R-:W-:Y:S04]  /*58e0*/  STS [R12+-0x4], R35 ;  /* 0xfffffc230c007388 */ /* 0x000fe80000000800 */
[----:B------:R1:W-:Y:S04]  /*58f0*/  STS [R13+-0x4], R34 ;  /* 0xfffffc220d007388 */ /* 0x0003e80000000800 */
[----:B------:R2:W-:Y:S04]  /*5900*/  STS [R15+-0x4], R26 ;  /* 0xfffffc1a0f007388 */ /* 0x0005e80000000800 */
[----:B------:R2:W-:Y:S01]  /*5910*/  STS [R48+-0x4], R33 ;  /* 0xfffffc2130007388 */ /* 0x0005e20000000800 */
[----:B-1----:R-:W-:-:S03]  /*5920*/  LEA R13, R3, UR4, 0x3 ;  /* 0x00000004030d7c11 */ /* 0x002fc6000f8e18ff */
[----:B------:R2:W-:Y:S04]  /*5930*/  STS [R21+-0x4], R32 ;  /* 0xfffffc2015007388 */ /* 0x0005e80000000800 */
[----:B------:R2:W-:Y:S04]  /*5940*/  STS [R0+-0x4], R31 ;  /* 0xfffffc1f00007388 */ /* 0x0005e80000000800 */
[----:B------:R2:W-:Y:S04]  /*5950*/  STS [R11+-0x4], R30 ;  /* 0xfffffc1e0b007388 */ /* 0x0005e80000000800 */
[----:B------:R2:W-:Y:S04]  /*5960*/  STS [R52+-0x4], R29 ;  /* 0xfffffc1d34007388 */ /* 0x0005e80000000800 */
[----:B------:R2:W-:Y:S01]  /*5970*/  STS [R5+-0x4], R28 ;  /* 0xfffffc1c05007388 */ /* 0x0005e20000000800 */
[----:B------:R-:W-:Y:S05]  /*5980*/  @P0 BRA `(.L_x_288) ;  /* 0x0000000000c00947 */ /* 0x000fea0003800000 */
[----:B------:R-:W1:Y:S02]  /*5990*/  LDCU.64 UR10, c[0x0][0x398] ;  /* 0x00007300ff0a77ac */ /* 0x000e640008000a00 */
[----:B-1----:R-:W-:-:S04]  /*59a0*/  LEA R6, P0, R3, UR10, 0x3 ;  /* 0x0000000a03067c11 */ /* 0x002fc8000f8018ff */
[----:B------:R-:W-:-:S05]  /*59b0*/  LEA.HI.X R7, R3, UR11, RZ, 0x3, P0 ;  /* 0x0000000b03077c11 */ /* 0x000fca00080f1cff */
[----:B--2---:R-:W2:Y:S01]  /*59c0*/  LDG.E.64 R4, desc[UR8][R6.64] ;  /* 0x0000000806047981 */ /* 0x004ea2000c1e1b00 */
[----:B------:R-:W-:Y:S01]  /*59d0*/  SHF.R.S32.HI R9, RZ, 0x1f, R24 ;  /* 0x0000001fff097819 */ /* 0x000fe20000011418 */
[----:B------:R-:W-:Y:S01]  /*59e0*/  UISETP.GE.AND UP0, UPT, UR7, 0x1, UPT ;  /* 0x000000010700788c */ /* 0x000fe2000bf06270 */
[----:B------:R-:W-:Y:S01]  /*59f0*/  IMAD.MOV.U32 R0, RZ, RZ, R27 ;  /* 0x000000ffff007224 */ /* 0x000fe200078e001b */
[----:B--2---:R-:W-:-:S05]  /*5a00*/  IADD3 R4, P0, PT, -R24, R4, RZ ;  /* 0x0000000418047210 */ /* 0x004fca0007f1e1ff */
[----:B------:R-:W-:-:S05]  /*5a10*/  IMAD.X R5, R5, 0x1, ~R9, P0 ;  /* 0x0000000105057824 */ /* 0x000fca00000e0e09 */
[----:B------:R1:W-:Y:S01]  /*5a20*/  STS.64 [R13+0x7200], R4 ;  /* 0x007200040d007388 */ /* 0x0003e20000000a00 */
[----:B------:R-:W-:Y:S05]  /*5a30*/  BRA.U !UP0, `(.L_x_289) ;  /* 0x00000001086c7547 */ /* 0x000fea000b800000 */
[----:B------:R-:W-:Y:S01]  /*5a40*/  BSSY B0, `(.L_x_290) ;  /* 0x0000019000007945 */ /* 0x000fe20003800000 */
[----:B------:R-:W-:Y:S02]  /*5a50*/  IMAD.MOV.U32 R6, RZ, RZ, -0x1 ;  /* 0xffffffffff067424 */ /* 0x000fe400078e00ff */
[----:B------:R-:W-:Y:S02]  /*5a60*/  IMAD.U32 R7, RZ, RZ, UR7 ;  /* 0x00000007ff077e24 */ /* 0x000fe4000f8e00ff */
[----:B------:R-:W-:-:S07]  /*5a70*/  IMAD.MOV.U32 R0, RZ, RZ, R27 ;  /* 0x000000ffff007224 */ /* 0x000fce00078e001b */
.L_x_294:
[----:B-1----:R-:W1:Y:S01]  /*5a80*/  LDC.64 R4, c[0x0][0x380] ;  /* 0x0000e000ff047b82 */ /* 0x002e620000000a00 */
[----:B------:R-:W-:Y:S01]  /*5a90*/  VIADD R11, R7, 0xffffffff ;  /* 0xffffffff070b7836 */ /* 0x000fe20000000000 */
[----:B------:R-:W-:Y:S03]  /*5aa0*/  BSSY B2, `(.L_x_291) ;  /* 0x0000008000027945 */ /* 0x000fe60003800000 */
[----:B------:R-:W-:-:S04]  /*5ab0*/  IMAD R9, R11, 0x100, R3 ;  /* 0x000001000b097824 */ /* 0x000fc800078e0203 */
[----:B-1----:R-:W-:-:S07]  /*5ac0*/  IMAD.WIDE R4, R9, 0x4, R4 ;  /* 0x0000000409047825 */ /* 0x002fce00078e0204 */
.L_x_292:
[----:B------:R-:W-:Y:S05]  /*5ad0*/  YIELD ;  /* 0x0000000000007946 */ /* 0x000fea0003800000 */
[----:B------:R1:W-:Y:S06]  /*5ae0*/  MEMBAR.SC.CTA ;  /* 0x0000000000007992 */ /* 0x0003ec0000000000 */
[----:B-1----:R-:W2:Y:S02]  /*5af0*/  LDG.E.STRONG.SYS R8, desc[UR8][R4.64] ;  /* 0x0000000804087981 */ /* 0x002ea4000c1f5900 */
[----:B--2---:R-:W-:-:S13]  /*5b00*/  ISETP.NE.AND P0, PT, R8, RZ, PT ;  /* 0x000000ff0800720c */ /* 0x004fda0003f05270 */
[----:B------:R-:W-:Y:S05]  /*5b10*/  @!P0 BRA `(.L_x_292) ;  /* 0xfffffffc00ec8947 */ /* 0x000fea000383ffff */
[----:B------:R-:W-:Y:S05]  /*5b20*/  BSYNC B2 ;  /* 0x0000000000027941 */ /* 0x000fea0003800000 */
.L_x_291:
[----:B------:R-:W-:Y:S01]  /*5b30*/  BSSY.RECONVERGENT B2, `(.L_x_293) ;  /* 0x0000006000027945 */ /* 0x000fe20003800200 */
[C---:B------:R-:W-:Y:S02]  /*5b40*/  ISETP.GT.AND P0, PT, R8.reuse, -0x1, PT ;  /* 0xffffffff0800780c */ /* 0x040fe40003f04270 */
[----:B------:R-:W-:Y:S01]  /*5b50*/  LOP3.LUT R5, R8, 0x3fffffff, RZ, 0xc0, !PT ;  /* 0x3fffffff08057812 */ /* 0x000fe200078ec0ff */
[----:B------:R-:W-:Y:S05]  /*5b60*/  WARPSYNC.EXCLUSIVE R6 ;  /* 0x0000000006007348 */ /* 0x000fea0003a00000 */
[----:B------:R-:W-:-:S05]  /*5b70*/  IMAD.IADD R0, R5, 0x1, R0 ;  /* 0x0000000105007824 */ /* 0x000fca00078e0200 */
[----:B------:R-:W-:-:S07]  /*5b80*/  VOTE.ANY R6, PT, P0 ;  /* 0x0000000000067806 */ /* 0x000fce00000e0100 */
[----:B------:R-:W-:Y:S05]  /*5b90*/  BSYNC.RECONVERGENT B2 ;  /* 0x0000000000027941 */ /* 0x000fea0003800200 */
.L_x_293:
[----:B------:R-:W-:Y:S01]  /*5ba0*/  ISETP.GT.U32.AND P1, PT, R7, 0x1, PT ;  /* 0x000000010700780c */ /* 0x000fe20003f24070 */
[----:B------:R-:W-:-:S12]  /*5bb0*/  IMAD.MOV.U32 R7, RZ, RZ, R11 ;  /* 0x000000ffff077224 */ /* 0x000fd800078e000b */
[----:B------:R-:W-:Y:S05]  /*5bc0*/  @P0 BRA P1, `(.L_x_294) ;  /* 0xfffffffc00ac0947 */ /* 0x000fea000083ffff */
[----:B------:R-:W-:Y:S05]  /*5bd0*/  BSYNC B0 ;  /* 0x0000000000007941 */ /* 0x000fea0003800000 */
.L_x_290:
[----:B------:R2:W3:Y:S02]  /*5be0*/  LDS.64 R4, [R13+0x7200] ;  /* 0x007200000d047984 */ /* 0x0004e40000000a00 */
.L_x_289:
[----:B------:R-:W4:Y:S01]  /*5bf0*/  LDC.64 R6, c[0x0][0x380] ;  /* 0x0000e000ff067b82 */ /* 0x000f220000000a00 */
[C---:B------:R-:W-:Y:S01]  /*5c00*/  IMAD.IADD R11, R0.reuse, 0x1, -R27 ;  /* 0x00000001000b7824 */ /* 0x040fe200078e0a1b */
[----:B------:R-:W-:Y:S01]  /*5c10*/  LOP3.LUT R9, R0, 0x80000000, RZ, 0xfc, !PT ;  /* 0x8000000000097812 */ /* 0x000fe200078efcff */
[----:B------:R-:W-:-:S03]  /*5c20*/  IMAD.U32 R15, RZ, RZ, UR7 ;  /* 0x00000007ff0f7e24 */ /* 0x000fc6000f8e00ff */
[----:B-1-3--:R-:W-:Y:S01]  /*5c30*/  IADD3 R4, P0, PT, R11, R4, RZ ;  /* 0x000000040b047210 */ /* 0x00afe20007f1e0ff */
[----:B------:R-:W-:-:S03]  /*5c40*/  IMAD R15, R15, 0x100, R3 ;  /* 0x000001000f0f7824 */ /* 0x000fc600078e0203 */
[----:B------:R-:W-:-:S05]  /*5c50*/  LEA.HI.X.SX32 R5, R11, R5, 0x1, P0 ;  /* 0x000000050b057211 */ /* 0x000fca00000f0eff */
[----:B------:R1:W-:Y:S01]  /*5c60*/  STS.64 [R13+0x7200], R4 ;  /* 0x007200040d007388 */ /* 0x0003e20000000a00 */
[----:B----4-:R-:W-:-:S05]  /*5c70*/  IMAD.WIDE R6, R15, 0x4, R6 ;  /* 0x000000040f067825 */ /* 0x010fca00078e0206 */
[----:B------:R1:W-:Y:S02]  /*5c80*/  STG.E.STRONG.SYS desc[UR8][R6.64], R9 ;  /* 0x0000000906007986 */ /* 0x0003e4000c115908 */
.L_x_288:
[----:B------:R-:W-:Y:S05]  /*5c90*/  BSYNC B1 ;  /* 0x0000000000017941 */ /* 0x000fea0003800000 */
.L_x_287:
[----:B-1----:R-:W1:Y:S01]  /*5ca0*/  LDC.64 R6, c[0x0][0x390] ;  /* 0x0000e400ff067b82 */ /* 0x002e620000000a00 */
[----:B------:R-:W-:-:S06]  /*5cb0*/  UIMAD UR6, UR7, 0x1c80, URZ ;  /* 0x00001c80070678a4 */ /* 0x000fcc000f8e02ff */
[----:B--2---:R-:W-:Y:S01]  /*5cc0*/  IMAD.U32 R0, RZ, RZ, UR6 ;  /* 0x00000006ff007e24 */ /* 0x004fe2000f8e00ff */
[----:B------:R-:W2:Y:S03]  /*5cd0*/  LDC R9, c[0x0][0x3c0] ;  /* 0x0000f000ff097b82 */ /* 0x000ea60000000800 */
[----:B------:R-:W-:Y:S01]  /*5ce0*/  VIADD R0, R0, 0x1c80 ;  /* 0x00001c8000007836 */ /* 0x000fe20000000000 */
[----:B-1----:R-:W-:-:S04]  /*5cf0*/  ISETP.EQ.U32.AND P1, PT, R6, RZ, PT ;  /* 0x000000ff0600720c */ /* 0x002fc80003f22070 */
[CC--:B--2---:R-:W-:Y:S02]  /*5d00*/  ISETP.GE.AND P0, PT, R0.reuse, R9.reuse, PT ;  /* 0x000000090000720c */ /* 0x0c4fe40003f06270 */
[----:B------:R-:W-:Y:S02]  /*5d10*/  ISETP.GT.AND P3, PT, R0, R9, PT ;  /* 0x000000090000720c */ /* 0x000fe40003f64270 */
[----:B------:R-:W-:Y:S02]  /*5d20*/  ISETP.EQ.OR.EX P0, PT, R7, RZ, !P0, P1 ;  /* 0x000000ff0700720c */ /* 0x000fe40004702710 */
[C---:B------:R-:W-:Y:S02]  /*5d30*/  LEA R0, R3.reuse, UR4, 0x2 ;  /* 0x0000000403007c11 */ /* 0x040fe4000f8e10ff */
[----:B------:R-:W-:-:S13]  /*5d40*/  ISETP.GT.U32.OR P0, PT, R3, 0xff, P0 ;  /* 0x000000ff0300780c */ /* 0x000fda0000704470 */
[----:B------:R-:W-:Y:S05]  /*5d50*/  @P0 BRA `(.L_x_295) ;  /* 0x0000000000200947 */ /* 0x000fea0003800000 */
[----:B------:R-:W1:Y:S01]  /*5d60*/  LDS.64 R4, [R13+0x7200] ;  /* 0x007200000d047984 */ /* 0x000e620000000a00 */
[C---:B------:R-:W-:Y:S02]  /*5d70*/  LEA R6, P2, R3.reuse, R6, 0x3 ;  /* 0x0000000603067211 */ /* 0x040fe400078418ff */
[--C-:B------:R-:W-:Y:S02]  /*5d80*/  SHF.R.S32.HI R11, RZ, 0x1f, R27.reuse ;  /* 0x0000001fff0b7819 */ /* 0x100fe4000001141b */
[----:B------:R-:W-:Y:S02]  /*5d90*/  LEA.HI.X R7, R3, R7, RZ, 0x3, P2 ;  /* 0x0000000703077211 */ /* 0x000fe400010f1cff */
[----:B-1----:R-:W-:Y:S02]  /*5da0*/  IADD3 R4, P0, P1, R4, R24, R27 ;  /* 0x0000001804047210 */ /* 0x002fe4000791e01b */
[----:B------:R-:W-:-:S04]  /*5db0*/  SHF.R.S32.HI R24, RZ, 0x1f, R24 ;  /* 0x0000001fff187819 */ /* 0x000fc80000011418 */
[----:B------:R-:W-:-:S05]  /*5dc0*/  IADD3.X R5, PT, PT, R5, R24, R11, P0, P1 ;  /* 0x0000001805057210 */ /* 0x000fca00007e240b */
[----:B------:R1:W-:Y:S02]  /*5dd0*/  STG.E.64 desc[UR8][R6.64], R4 ;  /* 0x0000000406007986 */ /* 0x0003e4000c101b08 */
.L_x_295:
[----:B------:R-:W-:Y:S05]  /*5de0*/  WARPSYNC.ALL ;  /* 0x0000000000007948 */ /* 0x000fea0003800000 */
[----:B------:R-:W-:Y:S06]  /*5df0*/  BAR.SYNC.DEFER_BLOCKING 0x0 ;  /* 0x0000000000007b1d */ /* 0x000fec0000010000 */
[----:B------:R-:W-:Y:S05]  /*5e00*/  @P3 BRA `(.L_x_296) ;  /* 0x0000000c009c3947 */ /* 0x000fea0003800000 */
[----:B------:R-:W1:Y:S01]  /*5e10*/  LDS R2, [R0] ;  /* 0x0000000000027984 */ /* 0x000e620000000800 */
[----:B------:R-:W1:Y:S01]  /*5e20*/  LDCU UR6, c[0x0][0x3c4] ;  /* 0x00007880ff0677ac */ /* 0x000e620008000800 */
[----:B------:R-:W2:Y:S01]  /*5e30*/  LDCU.64 UR10, c[0x0][0x3a0] ;  /* 0x00007400ff0a77ac */ /* 0x000ea20008000a00 */
[----:B-1----:R-:W-:Y:S02]  /*5e40*/  SHF.R.U32.HI R4, RZ, UR6, R2 ;  /* 0x00000006ff047c19 */ /* 0x002fe40008011602 */
[----:B------:R-:W-:Y:S02]  /*5e50*/  LOP3.LUT R11, R2, 0x7fffffff, RZ, 0x3c, !PT ;  /* 0x7fffffff020b7812 */ /* 0x000fe400078e3cff */
[----:B------:R-:W-:-:S04]  /*5e60*/  LOP3.LUT R4, R4, UR5, RZ, 0x30, !PT ;  /* 0x0000000504047c12 */ /* 0x000fc8000f8e30ff */
[----:B------:R-:W-:-:S06]  /*5e70*/  LEA R5, R4, UR4, 0x3 ;  /* 0x0000000404057c11 */ /* 0x000fcc000f8e18ff */
[----:B------:R-:W1:Y:S02]  /*5e80*/  LDS.64 R4, [R5+0x7200] ;  /* 0x0072000005047984 */ /* 0x000e640000000a00 */
[----:B-1----:R-:W-:-:S05]  /*5e90*/  IADD3 R4, P0, PT, R4, R3, RZ ;  /* 0x0000000304047210 */ /* 0x002fca0007f1e0ff */
[----:B------:R-:W-:Y:S01]  /*5ea0*/  IMAD.X R7, RZ, RZ, R5, P0 ;  /* 0x000000ffff077224 */ /* 0x000fe200000e0605 */
[----:B--2---:R-:W-:-:S04]  /*5eb0*/  LEA R6, P0, R4, UR10, 0x2 ;  /* 0x0000000a04067c11 */ /* 0x004fc8000f8010ff */
[----:B------:R-:W-:-:S05]  /*5ec0*/  LEA.HI.X R7, R4, UR11, R7, 0x2, P0 ;  /* 0x0000000b04077c11 */ /* 0x000fca00080f1407 */
[----:B------:R-:W-:Y:S01]  /*5ed0*/  STG.E desc[UR8][R6.64], R11 ;  /* 0x0000000b06007986 */ /* 0x000fe2000c101908 */
[----:B------:R-:W-:-:S03]  /*5ee0*/  NOP ;  /* 0x0000000000007918 */ /* 0x000fc60000000000 */
[----:B------:R-:W1:Y:S02]  /*5ef0*/  LDS R2, [R0+0x600] ;  /* 0x0006000000027984 */ /* 0x000e640000000800 */
[----:B-1----:R-:W-:Y:S02]  /*5f00*/  SHF.R.U32.HI R4, RZ, UR6, R2 ;  /* 0x00000006ff047c19 */ /* 0x002fe40008011602 */
[----:B------:R-:W-:Y:S02]  /*5f10*/  LOP3.LUT R11, R2, 0x7fffffff, RZ, 0x3c, !PT ;  /* 0x7fffffff020b7812 */ /* 0x000fe400078e3cff */
[----:B------:R-:W-:-:S04]  /*5f20*/  LOP3.LUT R4, R4, UR5, RZ, 0x30, !PT ;  /* 0x0000000504047c12 */ /* 0x000fc8000f8e30ff */
[----:B------:R-:W-:-:S06]  /*5f30*/  LEA R5, R4, UR4, 0x3 ;  /* 0x0000000404057c11 */ /* 0x000fcc000f8e18ff */
[----:B------:R-:W1:Y:S02]  /*5f40*/  LDS.64 R4, [R5+0x7200] ;  /* 0x0072000005047984 */ /* 0x000e640000000a00 */
[----:B-1----:R-:W-:-:S05]  /*5f50*/  IADD3 R4, P0, PT, R4, R3, RZ ;  /* 0x0000000304047210 */ /* 0x002fca0007f1e0ff */
[----:B------:R-:W-:Y:S01]  /*5f60*/  IMAD.X R9, RZ, RZ, R5, P0 ;  /* 0x000000ffff097224 */ /* 0x000fe200000e0605 */
[----:B------:R-:W-:-:S04]  /*5f70*/  LEA R8, P0, R4, UR10, 0x2 ;  /* 0x0000000a04087c11 */ /* 0x000fc8000f8010ff */
        /* <DEDUP_REMOVED lines=196> */
[----:B-1----:R-:W-:-:S04]  /*6bc0*/  SHF.R.U32.HI R2, RZ, UR6, R0 ;  /* 0x00000006ff027c19 */ /* 0x002fc80008011600 */
[----:B------:R-:W-:-:S04]  /*6bd0*/  LOP3.LUT R2, R2, UR5, RZ, 0x30, !PT ;  /* 0x0000000502027c12 */ /* 0x000fc8000f8e30ff */
[----:B------:R-:W-:-:S06]  /*6be0*/  LEA R4, R2, UR4, 0x3 ;  /* 0x0000000402047c11 */ /* 0x000fcc000f8e18ff */
[----:B------:R-:W1:Y:S02]  /*6bf0*/  LDS.64 R4, [R4+0x7200] ;  /* 0x0072000004047984 */ /* 0x000e640000000a00 */
[----:B-1----:R-:W-:-:S05]  /*6c00*/  IADD3 R3, P0, PT, R4, R3, RZ ;  /* 0x0000000304037210 */ /* 0x002fca0007f1e0ff */
[----:B------:R-:W-:Y:S01]  /*6c10*/  IMAD.X R6, RZ, RZ, R5, P0 ;  /* 0x000000ffff067224 */ /* 0x000fe200000e0605 */
[C---:B------:R-:W-:Y:S02]  /*6c20*/  LEA R2, P0, R3.reuse, UR10, 0x2 ;  /* 0x0000000a03027c11 */ /* 0x040fe4000f8010ff */
[----:B------:R-:W-:Y:S02]  /*6c30*/  LOP3.LUT R5, R0, 0x7fffffff, RZ, 0x3c, !PT ;  /* 0x7fffffff00057812 */ /* 0x000fe400078e3cff */
[----:B------:R-:W-:-:S05]  /*6c40*/  LEA.HI.X R3, R3, UR11, R6, 0x2, P0 ;  /* 0x0000000b03037c11 */ /* 0x000fca00080f1406 */
[----:B------:R-:W-:Y:S01]  /*6c50*/  STG.E desc[UR8][R2.64+0x6c00], R5 ;  /* 0x006c000502007986 */ /* 0x000fe2000c101908 */
[----:B------:R-:W-:Y:S01]  /*6c60*/  NOP ;  /* 0x0000000000007918 */ /* 0x000fe20000000000 */
[----:B------:R-:W-:Y:S05]  /*6c70*/  EXIT ;  /* 0x000000000000794d */ /* 0x000fea0003800000 */
.L_x_296:
[----:B-1----:R-:W-:Y:S01]  /*6c80*/  IMAD.U32 R4, RZ, RZ, UR7 ;  /* 0x00000007ff047e24 */ /* 0x002fe2000f8e00ff */
[----:B------:R-:W-:Y:S01]  /*6c90*/  BSSY.RECONVERGENT B0, `(.L_x_297) ;  /* 0x000001e000007945 */ /* 0x000fe20003800200 */
[C---:B------:R-:W-:Y:S02]  /*6ca0*/  VIADD R6, R3.reuse, 0x300 ;  /* 0x0000030003067836 */ /* 0x040fe40000000000 */
[----:B------:R-:W-:Y:S02]  /*6cb0*/  IMAD R5, R4, -0x1c80, R9 ;  /* 0xffffe38004057824 */ /* 0x000fe400078e0209 */
[C---:B------:R-:W-:Y:S02]  /*6cc0*/  VIADD R4, R3.reuse, 0x180 ;  /* 0x0000018003047836 */ /* 0x040fe40000000000 */
[C---:B------:R-:W-:Y:S01]  /*6cd0*/  VIADD R8, R3.reuse, 0x480 ;  /* 0x0000048003087836 */ /* 0x040fe20000000000 */
[CC--:B------:R-:W-:Y:S01]  /*6ce0*/  ISETP.GE.AND P1, PT, R3.reuse, R5.reuse, PT ;  /* 0x000000050300720c */ /* 0x0c0fe20003f26270 */
[C---:B------:R-:W-:Y:S01]  /*6cf0*/  VIADD R10, R3.reuse, 0xa80 ;  /* 0x00000a80030a7836 */ /* 0x040fe20000000000 */
[-C--:B------:R-:W-:Y:S01]  /*6d00*/  ISETP.GE.AND P2, PT, R4, R5.reuse, PT ;  /* 0x000000050400720c */ /* 0x080fe20003f46270 */
[C---:B------:R-:W-:Y:S01]  /*6d10*/  VIADD R4, R3.reuse, 0x600 ;  /* 0x0000060003047836 */ /* 0x040fe20000000000 */
[-C--:B------:R-:W-:Y:S01]  /*6d20*/  ISETP.GE.AND P3, PT, R6, R5.reuse, PT ;  /* 0x000000050600720c */ /* 0x080fe20003f66270 */
[C---:B------:R-:W-:Y:S01]  /*6d30*/  VIADD R6, R3.reuse, 0x780 ;  /* 0x0000078003067836 */ /* 0x040fe20000000000 */
[-C--:B------:R-:W-:Y:S01]  /*6d40*/  ISETP.GE.AND P4, PT, R8, R5.reuse, PT ;  /* 0x000000050800720c */ /* 0x080fe20003f86270 */
[----:B------:R-:W-:Y:S01]  /*6d50*/  VIADD R8, R3, 0x900 ;  /* 0x0000090003087836 */ /* 0x000fe20000000000 */
[----:B------:R-:W-:-:S02]  /*6d60*/  ISETP.GE.AND P5, PT, R4, R5, PT ;  /* 0x000000050400720c */ /* 0x000fc40003fa6270 */
[-C--:B------:R-:W-:Y:S02]  /*6d70*/  ISETP.GE.AND P6, PT, R6, R5.reuse, PT ;  /* 0x000000050600720c */ /* 0x080fe40003fc6270 */
[----:B------:R-:W-:Y:S01]  /*6d80*/  ISETP.GE.AND P0, PT, R8, R5, PT ;  /* 0x000000050800720c */ /* 0x000fe20003f06270 */
[----:B------:R-:W-:-:S12]  /*6d90*/  @P1 BRA `(.L_x_298) ;  /* 0x0000000000341947 */ /* 0x000fd80003800000 */
[----:B------:R-:W1:Y:S01]  /*6da0*/  LDS R4, [R0] ;  /* 0x0000000000047984 */ /* 0x000e620000000800 */
[----:B------:R-:W1:Y:S01]  /*6db0*/  LDCU UR6, c[0x0][0x3c4] ;  /* 0x00007880ff0677ac */ /* 0x000e620008000800 */
[----:B------:R-:W2:Y:S01]  /*6dc0*/  LDCU.64 UR10, c[0x0][0x3a0] ;  /* 0x00007400ff0a77ac */ /* 0x000ea20008000a00 */
[----:B-1----:R-:W-:-:S04]  /*6dd0*/  SHF.R.U32.HI R6, RZ, UR6, R4 ;  /* 0x00000006ff067c19 */ /* 0x002fc80008011604 */
[----:B------:R-:W-:-:S04]  /*6de0*/  LOP3.LUT R6, R6, UR5, RZ, 0x30, !PT ;  /* 0x0000000506067c12 */ /* 0x000fc8000f8e30ff */
[----:B------:R-:W-:-:S05]  /*6df0*/  LEA R8, R6, UR4, 0x3 ;  /* 0x0000000406087c11 */ /* 0x000fca000f8e18ff */
[----:B------:R-:W1:Y:S02]  /*6e00*/  LDS.64 R6, [R8+0x7200] ;  /* 0x0072000008067984 */ /* 0x000e640000000a00 */
[----:B-1----:R-:W-:-:S05]  /*6e10*/  IADD3 R9, P1, PT, R6, R3, RZ ;  /* 0x0000000306097210 */ /* 0x002fca0007f3e0ff */
[----:B------:R-:W-:Y:S01]  /*6e20*/  IMAD.X R12, RZ, RZ, R7, P1 ;  /* 0x000000ffff0c7224 */ /* 0x000fe200008e0607 */
[----:B--2---:R-:W-:-:S04]  /*6e30*/  LEA R6, P1, R9, UR10, 0x2 ;  /* 0x0000000a09067c11 */ /* 0x004fc8000f8210ff */
[----:B------:R-:W-:Y:S02]  /*6e40*/  LEA.HI.X R7, R9, UR11, R12, 0x2, P1 ;  /* 0x0000000b09077c11 */ /* 0x000fe400088f140c */
[----:B------:R-:W-:-:S05]  /*6e50*/  LOP3.LUT R9, R4, 0x7fffffff, RZ, 0x3c, !PT ;  /* 0x7fffffff04097812 */ /* 0x000fca00078e3cff */
[----:B------:R1:W-:Y:S02]  /*6e60*/  STG.E desc[UR8][R6.64], R9 ;  /* 0x0000000906007986 */ /* 0x0003e4000c101908 */
.L_x_298:
[----:B------:R-:W-:Y:S05]  /*6e70*/  BSYNC.RECONVERGENT B0 ;  /* 0x0000000000007941 */ /* 0x000fea0003800200 */
.L_x_297:
[----:B------:R-:W-:Y:S01]  /*6e80*/  NOP ;  /* 0x0000000000007918 */ /* 0x000fe20000000000 */
[----:B------:R-:W-:Y:S01]  /*6e90*/  BSSY.RECONVERGENT B0, `(.L_x_299) ;  /* 0x0000011000007945 */ /* 0x000fe20003800200 */
[----:B------:R-:W-:Y:S02]  /*6ea0*/  ISETP.GE.AND P1, PT, R10, R5, PT ;  /* 0x000000050a00720c */ /* 0x000fe40003f26270 */
[----:B------:R-:W-:Y:S01]  /*6eb0*/  LOP3.LUT R10, R3, 0xc00, RZ, 0xfc, !PT ;  /* 0x00000c00030a7812 */ /* 0x000fe200078efcff */
[----:B------:R-:W-:Y:S10]  /*6ec0*/  @P2 BRA `(.L_x_300) ;  /* 0x0000000000342947 */ /* 0x000ff40003800000 */
[----:B------:R-:W1:Y:S01]  /*6ed0*/  LDS R4, [R0+0x600] ;  /* 0x0006000000047984 */ /* 0x000e620000000800 */
        /* <DEDUP_REMOVED lines=12> */
.L_x_300:
[----:B------:R-:W-:Y:S05]  /*6fa0*/  BSYNC.RECONVERGENT B0 ;  /* 0x0000000000007941 */ /* 0x000fea0003800200 */
.L_x_299:
[----:B------:R-:W-:Y:S01]  /*6fb0*/  NOP ;  /* 0x0000000000007918 */ /* 0x000fe20000000000 */
[----:B------:R-:W-:Y:S01]  /*6fc0*/  BSSY.RECONVERGENT B0, `(.L_x_301) ;  /* 0x0000011000007945 */ /* 0x000fe20003800200 */
[----:B------:R-:W-:Y:S01]  /*6fd0*/  ISETP.GE.AND P2, PT, R10, R5, PT ;  /* 0x000000050a00720c */ /* 0x000fe20003f46270 */
[----:B------:R-:W-:Y:S02]  /*6fe0*/  VIADD R10, R3, 0xd80 ;  /* 0x00000d80030a7836 */ /* 0x000fe40000000000 */
[----:B------:R-:W-:Y:S10]  /*6ff0*/  @P3 BRA `(.L_x_302) ;  /* 0x0000000000343947 */ /* 0x000ff40003800000 */
[----:B------:R-:W1:Y:S01]  /*7000*/  LDS R4, [R0+0xc00] ;  /* 0x000c000000047984 */ /* 0x000e620000000800 */
[----:B------:R-:W1:Y:S01]  /*7010*/  LDCU UR6, c[0x0][0x3c4] ;  /* 0x00007880ff0677ac */ /* 0x000e620008000800 */
[----:B------:R-:W3:Y:S01]  /*7020*/  LDCU.64 UR10, c[0x0][0x3a0] ;  /* 0x00007400ff0a77ac */ /* 0x000ee20008000a00 */
[----:B-12---:R-:W-:-:S04]  /*7030*/  SHF.R.U32.HI R6, RZ, UR6, R4 ;  /* 0x00000006ff067c19 */ /* 0x006fc80008011604 */
[----:B------:R-:W-:-:S04]  /*7040*/  LOP3.LUT R6, R6, UR5, RZ, 0x30, !PT ;  /* 0x0000000506067c12 */ /* 0x000fc8000f8e30ff */
[----:B------:R-:W-:-:S05]  /*7050*/  LEA R8, R6, UR4, 0x3 ;  /* 0x0000000406087c11 */ /* 0x000fca000f8e18ff */
[----:B------:R-:W1:Y:S02]  /*7060*/  LDS.64 R6, [R8+0x7200] ;  /* 0x0072000008067984 */ /* 0x000e640000000a00 */
[----:B-1----:R-:W-:-:S05]  /*7070*/  IADD3 R9, P3, PT, R6, R3, RZ ;  /* 0x0000000306097210 */ /* 0x002fca0007f7e0ff */
[----:B------:R-:W-:Y:S01]  /*7080*/  IMAD.X R12, RZ, RZ, R7, P3 ;  /* 0x000000ffff0c7224 */ /* 0x000fe200018e0607 */
[----:B---3--:R-:W-:-:S04]  /*7090*/  LEA R6, P3, R9, UR10, 0x2 ;  /* 0x0000000a09067c11 */ /* 0x008fc8000f8610ff */
[----:B------:R-:W-:Y:S02]  /*70a0*/  LEA.HI.X R7, R9, UR11, R12, 0x2, P3 ;  /* 0x0000000b09077c11 */ /* 0x000fe400098f140c */
[----:B------:R-:W-:-:S05]  /*70b0*/  LOP3.LUT R9, R4, 0x7fffffff, RZ, 0x3c, !PT ;  /* 0x7fffffff04097812 */ /* 0x000fca00078e3cff */
[----:B------:R3:W-:Y:S02]  /*70c0*/  STG.E desc[UR8][R6.64+0xc00], R9 ;  /* 0x000c000906007986 */ /* 0x0007e4000c101908 */
.L_x_302:
[----:B------:R-:W-:Y:S05]  /*70d0*/  BSYNC.RECONVERGENT B0 ;  /* 0x0000000000007941 */ /* 0x000fea0003800200 */
.L_x_301:
[----:B------:R-:W-:Y:S01]  /*70e0*/  NOP ;  /* 0x0000000000007918 */ /* 0x000fe20000000000 */
[----:B------:R-:W-:Y:S01]  /*70f0*/  BSSY.RECONVERGENT B0, `(.L_x_303) ;  /* 0x0000011000007945 */ /* 0x000fe20003800200 */
[----:B------:R-:W-:Y:S01]  /*7100*/  ISETP.GE.AND P3, PT, R10, R5, PT ;  /* 0x000000050a00720c */ /* 0x000fe20003f66270 */
[----:B------:R-:W-:Y:S02]  /*7110*/  VIADD R10, R3, 0xf00 ;  /* 0x00000f00030a7836 */ /* 0x000fe40000000000 */
[----:B------:R-:W-:Y:S10]  /*7120*/  @P4 BRA `(.L_x_304) ;  /* 0x0000000000344947 */ /* 0x000ff40003800000 */
[----:B------:R-:W1:Y:S01]  /*7130*/  LDS R4, [R0+0x1200] ;  /* 0x0012000000047984 */ /* 0x000e620000000800 */
[----:B------:R-:W1:Y:S01]  /*7140*/  LDCU UR6, c[0x0][0x3c4] ;  /* 0x00007880ff0677ac */ /* 0x000e620008000800 */
[----:B------:R-:W4:Y:S01]  /*7150*/  LDCU.64 UR10, c[0x0][0x3a0] ;  /* 0x00007400ff0a77ac */ /* 0x000f220008000a00 */
[----:B-123--:R-:W-:-:S04]  /*7160*/  SHF.R.U32.HI R6, RZ, UR6, R4 ;  /* 0x00000006ff067c19 */ /* 0x00efc80008011604 */
[----:B------:R-:W-:-:S04]  /*7170*/  LOP3.LUT R6, R6, UR5, RZ, 0x30, !PT ;  /* 0x0000000506067c12 */ /* 0x000fc8000f8e30ff */
[----:B------:R-:W-:-:S05]  /*7180*/  LEA R8, R6, UR4, 0x3 ;  /* 0x0000000406087c11 */ /* 0x000fca000f8e18ff */
[----:B------:R-:W1:Y:S02]  /*7190*/  LDS.64 R6, [R8+0x7200] ;  /* 0x0072000008067984 */ /* 0x000e640000000a00 */
[----:B-1----:R-:W-:-:S05]  /*71a0*/  IADD3 R9, P4, PT, R6, R3, RZ ;  /* 0x0000000306097210 */ /* 0x002fca0007f9e0ff */
[----:B------:R-:W-:Y:S01]  /*71b0*/  IMAD.X R12, RZ, RZ, R7, P4 ;  /* 0x000000ffff0c7224 */ /* 0x000fe200020e0607 */
[----:B----4-:R-:W-:-:S04]  /*71c0*/  LEA R6, P4, R9, UR10, 0x2 ;  /* 0x0000000a09067c11 */ /* 0x010fc8000f8810ff */
[----:B------:R-:W-:Y:S02]  /*71d0*/  LEA.HI.X R7, R9, UR11, R12, 0x2, P4 ;  /* 0x0000000b09077c11 */ /* 0x000fe4000a0f140c */
[----:B------:R-:W-:-:S05]  /*71e0*/  LOP3.LUT R9, R4, 0x7fffffff, RZ, 0x3c, !PT ;  /* 0x7fffffff04097812 */ /* 0x000fca00078e3cff */
[----:B------:R4:W-:Y:S02]  /*71f0*/  STG.E desc[UR8][R6.64+0x1200], R9 ;  /* 0x0012000906007986 */ /* 0x0009e4000c101908 */
.L_x_304:
[----:B------:R-:W-:Y:S05]  /*7200*/  BSYNC.RECONVERGENT B0 ;  /* 0x0000000000007941 */ /* 0x000fea0003800200 */
.L_x_303:
[----:B------:R-:W-:Y:S01]  /*7210*/  NOP ;  /* 0x0000000000007918 */ /* 0x000fe20000000000 */
[----:B------:R-:W-:Y:S01]  /*7220*/  BSSY.RECONVERGENT B0, `(.L_x_305) ;  /* 0x0000011000007945 */ /* 0x000fe20003800200 */
[----:B------:R-:W-:Y:S01]  /*7230*/  ISETP.GE.AND P4, PT, R10, R5, PT ;  /* 0x000000050a00720c */ /* 0x000fe20003f86270 */
[----:B------:R-:W-:Y:S02]  /*7240*/  VIADD R10, R3, 0x1080 ;  /* 0x00001080030a7836 */ /* 0x000fe40000000000 */
[----:B------:R-:W-:Y:S10]  /*7250*/  @P5 BRA `(.L_x_306) ;  /* 0x0000000000345947 */ /* 0x000ff40003800000 */
[----:B------:R-:W1:Y:S01]  /*7260*/  LDS R4, [R0+0x1800] ;  /* 0x0018000000047984 */ /* 0x000e620000000800 */
[----:B------:R-:W1:Y:S01]  /*7270*/  LDCU UR6, c[0x0][0x3c4] ;  /* 0x00007880ff0677ac */ /* 0x000e620008000800 */
[----:B------:R-:W5:Y:S01]  /*7280*/  LDCU.64 UR10, c[0x0][0x3a0] ;  /* 0x00007400ff0a77ac */ /* 0x000f620008000a00 */
[----:B-1234-:R-:W-:-:S04]  /*7290*/  SHF.R.U32.HI R6, RZ, UR6, R4 ;  /* 0x00000006ff067c19 */ /* 0x01efc80008011604 */
[----:B------:R-:W-:-:S04]  /*72a0*/  LOP3.LUT R6, R6, UR5, RZ, 0x30, !PT ;  /* 0x0000000506067c12 */ /* 0x000fc8000f8e30ff */
[----:B------:R-:W-:-:S05]  /*72b0*/  LEA R8, R6, UR4, 0x3 ;  /* 0x0000000406087c11 */ /* 0x000fca000f8e18ff */
[----:B------:R-:W1:Y:S02]  /*72c0*/  LDS.64 R6, [R8+0x7200] ;  /* 0x0072000008067984 */ /* 0x000e640000000a00 */
[----:B-1----:R-:W-:-:S05]  /*72d0*/  IADD3 R9, P5, PT, R6, R3, RZ ;  /* 0x0000000306097210 */ /* 0x002fca0007fbe0ff */
[----:B------:R-:W-:Y:S01]  /*72e0*/  IMAD.X R12, RZ, RZ, R7, P5 ;  /* 0x000000ffff0c7224 */ /* 0x000fe200028e0607 */
[----:B-----5:R-:W-:-:S04]  /*72f0*/  LEA R6, P5, R9, UR10, 0x2 ;  /* 0x0000000a09067c11 */ /* 0x020fc8000f8a10ff */
[----:B------:R-:W-:Y:S02]  /*7300*/  LEA.HI.X R7, R9, UR11, R12, 0x2, P5 ;  /* 0x0000000b09077c11 */ /* 0x000fe4000a8f140c */
[----:B------:R-:W-:-:S05]  /*7310*/  LOP3.LUT R9, R4, 0x7fffffff, RZ, 0x3c, !PT ;  /* 0x7fffffff04097812 */ /* 0x000fca00078e3cff */
[----:B------:R1:W-:Y:S02]  /*7320*/  STG.E desc[UR8][R6.64+0x1800], R9 ;  /* 0x0018000906007986 */ /* 0x0003e4000c101908 */
.L_x_306:
[----:B------:R-:W-:Y:S05]  /*7330*/  BSYNC.RECONVERGENT B0 ;  /* 0x0000000000007941 */ /* 0x000fea0003800200 */
.L_x_305:
        /* <DEDUP_REMOVED lines=18> */
.L_x_308:
[----:B------:R-:W-:Y:S05]  /*7460*/  BSYNC.RECONVERGENT B0 ;  /* 0x0000000000007941 */ /* 0x000fea0003800200 */
.L_x_307:
        /* <DEDUP_REMOVED lines=18> */
.L_x_310:
[----:B------:R-:W-:Y:S05]  /*7590*/  BSYNC.RECONVERGENT B0 ;  /* 0x0000000000007941 */ /* 0x000fea0003800200 */
.L_x_309:
        /* <DEDUP_REMOVED lines=18> */
.L_x_312:
[----:B------:R-:W-:Y:S05]  /*76c0*/  BSYNC.RECONVERGENT B0 ;  /* 0x0000000000007941 */ /* 0x000fea0003800200 */
.L_x_311:
        /* <DEDUP_REMOVED lines=18> */
.L_x_314:
[----:B------:R-:W-:Y:S05]  /*77f0*/  BSYNC.RECONVERGENT B0 ;  /* 0x0000000000007941 */ /* 0x000fea0003800200 */
.L_x_313:
[----:B------:R-:W-:Y:S01]  /*7800*/  NOP ;  /* 0x0000000000007918 */ /* 0x000fe20000000000 */
[----:B------:R-:W-:Y:S01]  /*7810*/  BSSY.RECONVERGENT B0, `(.L_x_315) ;  /* 0x0000011000007945 */ /* 0x000fe20003800200 */
[----:B------:R-:W-:Y:S02]  /*7820*/  ISETP.GE.AND P2, PT, R10, R5, PT ;  /* 0x000000050a00720c */ /* 0x000fe40003f46270 */
[----:B------:R-:W-:Y:S01]  /*7830*/  LOP3.LUT R10, R3, 0x1800, RZ, 0xfc, !PT ;  /* 0x00001800030a7812 */ /* 0x000fe200078efcff */
        /* <DEDUP_REMOVED lines=14> */
.L_x_316:
[----:B------:R-:W-:Y:S05]  /*7920*/  BSYNC.RECONVERGENT B0 ;  /* 0x0000000000007941 */ /* 0x000fea0003800200 */
.L_x_315:
        /* <DEDUP_REMOVED lines=18> */
.L_x_318:
[----:B------:R-:W-:Y:S05]  /*7a50*/  BSYNC.RECONVERGENT B0 ;  /* 0x0000000000007941 */ /* 0x000fea0003800200 */
.L_x_317:
[----:B------:R-:W-:Y:S01]  /*7a60*/  NOP ;  /* 0x0000000000007918 */ /* 0x000fe20000000000 */
[----:B------:R-:W-:Y:S01]  /*7a70*/  BSSY.RECONVERGENT B0, `(.L_x_319) ;  /* 0x0000010000007945 */ /* 0x000fe20003800200 */
[----:B------:R-:W-:-:S03]  /*7a80*/  ISETP.GE.AND P4, PT, R10, R5, PT ;  /* 0x000000050a00720c */ /* 0x000fc60003f86270 */
        /* <DEDUP_REMOVED lines=14> */
.L_x_320:
[----:B------:R-:W-:Y:S05]  /*7b70*/  BSYNC.RECONVERGENT B0 ;  /* 0x0000000000007941 */ /* 0x000fea0003800200 */
.L_x_319:
[----:B------:R-:W-:Y:S01]  /*7b80*/  NOP ;  /* 0x0000000000007918 */ /* 0x000fe20000000000 */
[----:B------:R-:W-:Y:S04]  /*7b90*/  BSSY.RECONVERGENT B0, `(.L_x_321) ;  /* 0x000000f000007945 */ /* 0x000fe80003800200 */
[----:B------:R-:W-:Y:S05]  /*7ba0*/  @P6 BRA `(.L_x_322) ;  /* 0x0000000000346947 */ /* 0x000fea0003800000 */
        /* <DEDUP_REMOVED lines=13> */
.L_x_322:
[----:B------:R-:W-:Y:S05]  /*7c80*/  BSYNC.RECONVERGENT B0 ;  /* 0x0000000000007941 */ /* 0x000fea0003800200 */
.L_x_321:
        /* <DEDUP_REMOVED lines=16> */
.L_x_324:
[----:B------:R-:W-:Y:S05]  /*7d90*/  BSYNC.RECONVERGENT B0 ;  /* 0x0000000000007941 */ /* 0x000fea0003800200 */
.L_x_323:
        /* <DEDUP_REMOVED lines=16> */
.L_x_326:
[----:B------:R-:W-:Y:S05]  /*7ea0*/  BSYNC.RECONVERGENT B0 ;  /* 0x0000000000007941 */ /* 0x000fea0003800200 */
.L_x_325:
        /* <DEDUP_REMOVED lines=16> */
.L_x_328:
[----:B------:R-:W-:Y:S05]  /*7fb0*/  BSYNC.RECONVERGENT B0 ;  /* 0x0000000000007941 */ /* 0x000fea0003800200 */
.L_x_327:
        /* <DEDUP_REMOVED lines=16> */
.L_x_330:
[----:B------:R-:W-:Y:S05]  /*80c0*/  BSYNC.RECONVERGENT B0 ;  /* 0x0000000000007941 */ /* 0x000fea0003800200 */
.L_x_329:
        /* <DEDUP_REMOVED lines=16> */
.L_x_332:
[----:B------:R-:W-:Y:S05]  /*81d0*/  BSYNC.RECONVERGENT B0 ;  /* 0x0000000000007941 */ /* 0x000fea0003800200 */
.L_x_331:
[----:B------:R-:W-:Y:S01]  /*81e0*/  NOP ;  /* 0x0000000000007918 */ /* 0x000fe20000000000 */
[----:B------:R-:W5:Y:S01]  /*81f0*/  LDS R0, [R0+0x6c00] ;  /* 0x006c000000007984 */ /* 0x000f620000000800 */
[----:B------:R-:W5:Y:S02]  /*8200*/  LDCU UR6, c[0x0][0x3c4] ;  /* 0x00007880ff0677ac */ /* 0x000f640008000800 */
[----:B-----5:R-:W-:-:S04]  /*8210*/  SHF.R.U32.HI R2, RZ, UR6, R0 ;  /* 0x00000006ff027c19 */ /* 0x020fc80008011600 */
[----:B------:R-:W-:-:S04]  /*8220*/  LOP3.LUT R2, R2, UR5, RZ, 0x30, !PT ;  /* 0x0000000502027c12 */ /* 0x000fc8000f8e30ff */
[----:B-1234-:R-:W-:Y:S01]  /*8230*/  LEA R6, R2, UR4, 0x3 ;  /* 0x0000000402067c11 */ /* 0x01efe2000f8e18ff */
[----:B------:R-:W-:-:S05]  /*8240*/  VIADD R2, R3, 0x1b00 ;  /* 0x00001b0003027836 */ /* 0x000fca0000000000 */
[----:B------:R-:W1:Y:S01]  /*8250*/  LDS.64 R6, [R6+0x7200] ;  /* 0x0072000006067984 */ /* 0x000e620000000a00 */
[----:B------:R-:W-:-:S13]  /*8260*/  ISETP.GE.AND P0, PT, R2, R5, PT ;  /* 0x000000050200720c */ /* 0x000fda0003f06270 */
[----:B------:R-:W2:Y:S01]  /*8270*/  @!P0 LDC.64 R8, c[0x0][0x3a0] ;  /* 0x0000e800ff088b82 */ /* 0x000ea20000000a00 */
[----:B------:R-:W-:Y:S02]  /*8280*/  @!P0 LOP3.LUT R5, R0, 0x7fffffff, RZ, 0x3c, !PT ;  /* 0x7fffffff00058812 */ /* 0x000fe400078e3cff */
[----:B-1----:R-:W-:-:S05]  /*8290*/  IADD3 R3, P1, PT, R6, R3, RZ ;  /* 0x0000000306037210 */ /* 0x002fca0007f3e0ff */
[----:B------:R-:W-:Y:S01]  /*82a0*/  IMAD.X R4, RZ, RZ, R7, P1 ;  /* 0x000000ffff047224 */ /* 0x000fe200008e0607 */
[----:B--2---:R-:W-:-:S04]  /*82b0*/  @!P0 LEA R2, P1, R3, R8, 0x2 ;  /* 0x0000000803028211 */ /* 0x004fc800078210ff */
[----:B------:R-:W-:-:S05]  /*82c0*/  @!P0 LEA.HI.X R3, R3, R9, R4, 0x2, P1 ;  /* 0x0000000903038211 */ /* 0x000fca00008f1404 */
[----:B------:R-:W-:Y:S01]  /*82d0*/  @!P0 STG.E desc[UR8][R2.64+0x6c00], R5 ;  /* 0x006c000502008986 */ /* 0x000fe2000c101908 */
[----:B------:R-:W-:Y:S01]  /*82e0*/  NOP ;  /* 0x0000000000007918 */ /* 0x000fe20000000000 */
[----:B------:R-:W-:Y:S05]  /*82f0*/  EXIT ;  /* 0x000000000000794d */ /* 0x000fea0003800000 */
.L_x_246:
[----:B------:R-:W-:Y:S02]  /*8300*/  IMAD.MOV.U32 R50, RZ, RZ, R19 ;  /* 0x000000ffff327224 */ /* 0x000fe400078e0013 */
[----:B------:R-:W-:Y:S02]  /*8310*/  IMAD.MOV.U32 R49, RZ, RZ, 0x1 ;  /* 0x00000001ff317424 */ /* 0x000fe400078e00ff */
[----:B------:R-:W-:Y:S02]  /*8320*/  IMAD.MOV.U32 R52, RZ, RZ, RZ ;  /* 0x000000ffff347224 */ /* 0x000fe400078e00ff */
[----:B------:R-:W-:-:S07]  /*8330*/  IMAD.MOV.U32 R47, RZ, RZ, -0x1 ;  /* 0xffffffffff2f7424 */ /* 0x000fce00078e00ff */
[----:B------:R-:W-:Y:S05]  /*8340*/  WARPSYNC.COLLECTIVE R47, `(.L_x_333) ;  /* 0x000000002f087348 */ /* 0x000fea0003c00000 */
[----:B------:R0:W1:Y:S02]  /*8350*/  SHFL.UP P0, R48, R50, R49, R52 ;  /* 0x0400003132307389 */ /* 0x0000640000000034 */
[----:B01----:R-:W-:Y:S05]  /*8360*/  ENDCOLLECTIVE ;  /* 0x000000000000791b */ /* 0x003fea0003800000 */
.L_x_333:
[----:B------:R-:W-:Y:S02]  /*8370*/  IMAD.MOV.U32 R49, RZ, RZ, 0x2 ;  /* 0x00000002ff317424 */ /* 0x000fe400078e00ff */
[----:B------:R-:W-:-:S04]  /*8380*/  IMAD.MOV.U32 R20, RZ, RZ, R48 ;  /* 0x000000ffff147224 */ /* 0x000fc800078e0030 */
[----:B------:R-:W-:-:S04]  /*8390*/  @P0 IMAD.IADD R20, R19, 0x1, R20 ;  /* 0x0000000113140824 */ /* 0x000fc800078e0214 */
[----:B------:R-:W-:-:S07]  /*83a0*/  IMAD.MOV.U32 R50, RZ, RZ, R20 ;  /* 0x000000ffff327224 */ /* 0x000fce00078e0014 */
[----:B------:R-:W-:Y:S05]  /*83b0*/  WARPSYNC.COLLECTIVE R47, `(.L_x_334) ;  /* 0x000000002f087348 */ /* 0x000fea0003c00000 */
[----:B------:R0:W1:Y:S02]  /*83c0*/  SHFL.UP P0, R48, R50, R49, R52 ;  /* 0x0400003132307389 */ /* 0x0000640000000034 */
[----:B01----:R-:W-:Y:S05]  /*83d0*/  ENDCOLLECTIVE ;  /* 0x000000000000791b */ /* 0x003fea0003800000 */
.L_x_334:
[----:B------:R-:W-:Y:S02]  /*83e0*/  IMAD.MOV.U32 R49, RZ, RZ, 0x4 ;  /* 0x00000004ff317424 */ /* 0x000fe400078e00ff */
[----:B------:R-:W-:-:S04]  /*83f0*/  IMAD.MOV.U32 R21, RZ, RZ, R48 ;  /* 0x000000ffff157224 */ /* 0x000fc800078e0030 */
[----:B------:R-:W-:-:S04]  /*8400*/  @P0 IMAD.IADD R21, R20, 0x1, R21 ;  /* 0x0000000114150824 */ /* 0x000fc800078e0215 */
[----:B------:R-:W-:-:S07]  /*8410*/  IMAD.MOV.U32 R50, RZ, RZ, R21 ;  /* 0x000000ffff327224 */ /* 0x000fce00078e0015 */
[----:B------:R-:W-:Y:S05]  /*8420*/  WARPSYNC.COLLECTIVE R47, `(.L_x_335) ;  /* 0x000000002f087348 */ /* 0x000fea0003c00000 */
[----:B------:R0:W1:Y:S02]  /*8430*/  SHFL.UP P0, R48, R50, R49, R52 ;  /* 0x0400003132307389 */ /* 0x0000640000000034 */
[----:B01----:R-:W-:Y:S05]  /*8440*/  ENDCOLLECTIVE ;  /* 0x000000000000791b */ /* 0x003fea0003800000 */
.L_x_335:
[----:B------:R-:W-:Y:S02]  /*8450*/  IMAD.MOV.U32 R49, RZ, RZ, 0x8 ;  /* 0x00000008ff317424 */ /* 0x000fe400078e00ff */
[----:B------:R-:W-:-:S04]  /*8460*/  IMAD.MOV.U32 R22, RZ, RZ, R48 ;  /* 0x000000ffff167224 */ /* 0x000fc800078e0030 */
[----:B------:R-:W-:-:S04]  /*8470*/  @P0 IMAD.IADD R22, R21, 0x1, R22 ;  /* 0x0000000115160824 */ /* 0x000fc800078e0216 */
[----:B------:R-:W-:-:S07]  /*8480*/  IMAD.MOV.U32 R50, RZ, RZ, R22 ;  /* 0x000000ffff327224 */ /* 0x000fce00078e0016 */
[----:B------:R-:W-:Y:S05]  /*8490*/  WARPSYNC.COLLECTIVE R47, `(.L_x_336) ;  /* 0x000000002f087348 */ /* 0x000fea0003c00000 */
[----:B------:R0:W1:Y:S02]  /*84a0*/  SHFL.UP P0, R48, R50, R49, R52 ;  /* 0x0400003132307389 */ /* 0x0000640000000034 */
[----:B01----:R-:W-:Y:S05]  /*84b0*/  ENDCOLLECTIVE ;  /* 0x000000000000791b */ /* 0x003fea0003800000 */
.L_x_336:
[----:B------:R-:W-:Y:S02]  /*84c0*/  IMAD.MOV.U32 R49, RZ, RZ, 0x10 ;  /* 0x00000010ff317424 */ /* 0x000fe400078e00ff */
[----:B------:R-:W-:-:S04]  /*84d0*/  IMAD.MOV.U32 R23, RZ, RZ, R48 ;  /* 0x000000ffff177224 */ /* 0x000fc800078e0030 */
[----:B------:R-:W-:-:S04]  /*84e0*/  @P0 IMAD.IADD R23, R22, 0x1, R23 ;  /* 0x0000000116170824 */ /* 0x000fc800078e0217 */
[----:B------:R-:W-:-:S07]  /*84f0*/  IMAD.MOV.U32 R50, RZ, RZ, R23 ;  /* 0x000000ffff327224 */ /* 0x000fce00078e0017 */
[----:B------:R-:W-:Y:S05]  /*8500*/  WARPSYNC.COLLECTIVE R47, `(.L_x_337) ;  /* 0x000000002f087348 */ /* 0x000fea0003c00000 */
[----:B------:R0:W1:Y:S02]  /*8510*/  SHFL.UP P0, R48, R50, R49, R52 ;  /* 0x0400003132307389 */ /* 0x0000640000000034 */
[----:B01----:R-:W-:Y:S05]  /*8520*/  ENDCOLLECTIVE ;  /* 0x000000000000791b */ /* 0x003fea0003800000 */
.L_x_337:
[----:B------:R-:W-:Y:S05]  /*8530*/  BRA `(.L_x_338) ;  /* 0xffffff9c00b07947 */ /* 0x000fea000383ffff */
.L_x_339:
        /* <DEDUP_REMOVED lines=12> */
.L_x_2375:


//--------------------- .text._ZN3cub18CUB_300001_SM_10006detail10radix_sort30DeviceRadixSortHistogramKernelINS1_5radix10policy_hubIiNS0_8NullTypeEyE10Policy1000ELNS0_9SortOrderE1EiyNS1_21identity_decomposer_tEEEvPT2_PKT1_SB_iiT3_ --------------------------
	.section	.text._ZN3cub18CUB_300001_SM_10006detail10radix_sort30DeviceRadixSortHistogramKernelINS1_5radix10policy_hubIiNS0_8NullTypeEyE10Policy1000ELNS0_9SortOrderE1EiyNS1_21identity_decomposer_tEEEvPT2_PKT1_SB_iiT3_,"ax",@progbits
	.align	128
        .global         _ZN3cub18CUB_300001_SM_10006detail10radix_sort30DeviceRadixSortHistogramKernelINS1_5radix10policy_hubIiNS0_8NullTypeEyE10Policy1000ELNS0_9SortOrderE1EiyNS1_21identity_decomposer_tEEEvPT2_PKT1_SB_iiT3_
        .type           _ZN3cub18CUB_300001_SM_10006detail10radix_sort30DeviceRadixSortHistogramKernelINS1_5radix10policy_hubIiNS0_8NullTypeEyE10Policy1000ELNS0_9SortOrderE1EiyNS1_21identity_decomposer_tEEEvPT2_PKT1_SB_iiT3_,@function
        .size           _ZN3cub18CUB_300001_SM_10006detail10radix_sort30DeviceRadixSortHistogramKernelINS1_5radix10policy_hubIiNS0_8NullTypeEyE10Policy1000ELNS0_9SortOrderE1EiyNS1_21identity_decomposer_tEEEvPT2_PKT1_SB_iiT3_,(.L_x_2376 - _ZN3cub18CUB_300001_SM_10006detail10radix_sort30DeviceRadixSortHistogramKernelINS1_5radix10policy_hubIiNS0_8NullTypeEyE10Policy1000ELNS0_9SortOrderE1EiyNS1_21identity_decomposer_tEEEvPT2_PKT1_SB_iiT3_)
        .other          _ZN3cub18CUB_300001_SM_10006detail10radix_sort30DeviceRadixSortHistogramKernelINS1_5radix10policy_hubIiNS0_8NullTypeEyE10Policy1000ELNS0_9SortOrderE1EiyNS1_21identity_decomposer_tEEEvPT2_PKT1_SB_iiT3_,@"STO_CUDA_ENTRY STV_DEFAULT"
_ZN3cub18CUB_300001_SM_10006detail10radix_sort30DeviceRadixSortHistogramKernelINS1_5radix10policy_hubIiNS0_8NullTypeEyE10Policy1000ELNS0_9SortOrderE1EiyNS1_21identity_decomposer_tEEEvPT2_PKT1_SB_iiT3_:
.text._ZN3cub18CUB_300001_SM_10006detail10radix_sort30DeviceRadixSortHistogramKernelINS1_5radix10policy_hubIiNS0_8NullTypeEyE10Policy1000ELNS0_9SortOrderE1EiyNS1_21identity_decomposer_tEEEvPT2_PKT1_SB_iiT3_:
        /* <DEDUP_REMOVED lines=8> */
[----:B------:R-:W2:Y:S01]  /*0080*/  S2UR UR7, SR_CgaCtaId ;  /* 0x00000000000779c3 */ /* 0x000ea20000008800 */
[----:B------:R-:W-:Y:S01]  /*0090*/  UIADD3.X UR12, UPT, UPT, UR15, -0x1, URZ, UP0, !UPT ;  /* 0xffffffff0f0c7890 */ /* 0x000fe200087fe4ff */
[----:B------:R-:W-:Y:S01]  /*00a0*/  UMOV UR6, 0x400 ;  /* 0x0000040000067882 */ /* 0x000fe20000000000 */
[----:B------:R-:W3:Y:S05]  /*00b0*/  LDCU.64 UR20, c[0x0][0x358] ;  /* 0x00006b00ff1477ac */ /* 0x000eea0008000a00 */
[----:B------:R-:W4:Y:S01]  /*00c0*/  S2UR UR8, SR_CTAID.X ;  /* 0x00000000000879c3 */ /* 0x000f220000002500 */
[----:B------:R-:W-:Y:S01]  /*00d0*/  USHF.R.U64 UR11, UR11, 0x1e, UR12 ;  /* 0x0000001e0b0b7899 */ /* 0x000fe2000800120c */
[----:B------:R-:W0:Y:S03]  /*00e0*/  LDCU UR28, c[0x0][0x370] ;  /* 0x00006e00ff1c77ac */ /* 0x000e260008000800 */
        /* <DEDUP_REMOVED lines=8> */
[C---:B0-----:R-:W-:Y:S01]  /*0170*/  VIADD R21, R4.reuse, 0x780 ;  /* 0x0000078004157836 */ /* 0x041fe20000000000 */
[----:B------:R-:W-:Y:S02]  /*0180*/  USEL UR12, UR12, UR15, UP0 ;  /* 0x0000000f0c0c7287 */ /* 0x000fe40008000000 */
[----:B------:R-:W-:Y:S02]  /*0190*/  UISETP.GE.AND UP0, UPT, UR4, 0x8, UPT ;  /* 0x000000080400788c */ /* 0x000fe4000bf06270 */
[----:B--2---:R-:W-:Y:S02]  /*01a0*/  ULEA UR6, UR7, UR6, 0x18 ;  /* 0x0000000607067291 */ /* 0x004fe4000f8ec0ff */
[----:B------:R-:W-:Y:S02]  /*01b0*/  USHF.R.S32.HI UR5, URZ, 0x3, UR5 ;  /* 0x00000003ff057899 */ /* 0x000fe40008011405 */
[----:B------:R-:W-:Y:S01]  /*01c0*/  PLOP3.LUT P0, PT, PT, PT, UP0, 0x80, 0x8 ;  /* 0x000000000008781c */ /* 0x000fe20003f0f008 */
[----:B----4-:R-:W-:Y:S01]  /*01d0*/  USHF.L.U32 UR8, UR8, 0xb, URZ ;  /* 0x0000000b08087899 */ /* 0x010fe200080006ff */
[C---:B------:R-:W-:Y:S01]  /*01e0*/  LEA R0, R4.reuse, UR6, 0x2 ;  /* 0x0000000604007c11 */ /* 0x040fe2000f8e10ff */
[----:B------:R-:W-:Y:S01]  /*01f0*/  UIADD3 UR22, UPT, UPT, UR5, -0x1, URZ ;  /* 0xffffffff05167890 */ /* 0x000fe2000fffe0ff */
[----:B------:R-:W-:Y:S01]  /*0200*/  ISETP.GT.U32.OR P0, PT, R4, 0xff, !P0 ;  /* 0x000000ff0400780c */ /* 0x000fe20004704470 */
[----:B------:R-:W-:-:S02]  /*0210*/  ULOP3.LUT UR23, UR5, 0xf, URZ, 0xc0, !UPT ;  /* 0x0000000f05177892 */ /* 0x000fc4000f8ec0ff */
[----:B------:R-:W-:Y:S01]  /*0220*/  ULOP3.LUT UR24, UR5, 0x7, URZ, 0xc0, !UPT ;  /* 0x0000000705187892 */ /* 0x000fe2000f8ec0ff */
[----:B------:R-:W-:Y:S01]  /*0230*/  P2R R20, PR, RZ, 0x1 ;  /* 0x00000001ff147803 */ /* 0x000fe20000000000 */
[----:B------:R-:W-:Y:S02]  /*0240*/  ULOP3.LUT UR25, UR5, 0x3, URZ, 0xc0, !UPT ;  /* 0x0000000305197892 */ /* 0x000fe4000f8ec0ff */
[----:B------:R-:W-:Y:S02]  /*0250*/  ULOP3.LUT UR26, UR5, 0xffffff0, URZ, 0xc0, !UPT ;  /* 0x0ffffff0051a7892 */ /* 0x000fe4000f8ec0ff */
[----:B------:R-:W-:Y:S02]  /*0260*/  ULOP3.LUT UR27, UR5, 0xffffff8, URZ, 0xc0, !UPT ;  /* 0x0ffffff8051b7892 */ /* 0x000fe4000f8ec0ff */
[----:B------:R-:W-:Y:S01]  /*0270*/  ULOP3.LUT UR9, UR5, 0x1, URZ, 0xc0, !UPT ;  /* 0x0000000105097892 */ /* 0x000fe2000f8ec0ff */
[----:B------:R-:W-:Y:S01]  /*0280*/  UMOV UR6, URZ ;  /* 0x000000ff00067c82 */ /* 0x000fe20008000000 */
[----:B---3--:R-:W-:-:S10]  /*0290*/  UMOV UR7, URZ ;  /* 0x000000ff00077c82 */ /* 0x008fd40008000000 */
.L_x_423:
[----:B------:R-:W-:Y:S01]  /*02a0*/  ISETP.NE.AND P0, PT, R20, RZ, PT ;  /* 0x000000ff1400720c */ /* 0x000fe20003f05270 */
[----:B------:R-:W-:-:S12]  /*02b0*/  BSSY.RECONVERGENT B0, `(.L_x_340) ;  /* 0x000007c000007945 */ /* 0x000fd80003800200 */
[----:B012345:R-:W-:Y:S05]  /*02c0*/  @P0 BRA `(.L_x_341) ;  /* 0x0000000400e80947 */ /* 0x03ffea0003800000 */
[----:B------:R-:W-:Y:S02]  /*02d0*/  IMAD.U32 R2, RZ, RZ, UR22 ;  /* 0x00000016ff027e24 */ /* 0x000fe4000f8e00ff */
[----:B------:R-:W-:-:S03]  /*02e0*/  IMAD.MOV.U32 R3, RZ, RZ, RZ ;  /* 0x000000ffff037224 */ /* 0x000fc600078e00ff */
[----:B------:R-:W-:-:S13]  /*02f0*/  ISETP.GE.U32.AND P1, PT, R2, 0xf, PT ;  /* 0x0000000f0200780c */ /* 0x000fda0003f26070 */
[----:B------:R-:W-:Y:S05]  /*0300*/  @!P1 BRA `(.L_x_342) ;  /* 0x00000000005c9947 */ /* 0x000fea0003800000 */
[----:B------:R-:W-:Y:S01]  /*0310*/  VIADD R2, R0, 0x2000 ;  /* 0x0000200000027836 */ /* 0x000fe20000000000 */
[----:B------:R-:W-:-:S12]  /*0320*/  UIADD3 UR4, UPT, UPT, -UR26, URZ, URZ ;  /* 0x000000ff1a047290 */ /* 0x000fd8000fffe1ff */
.L_x_343:
        /* <DEDUP_REMOVED lines=21> */
.L_x_342:
[----:B------:R-:W-:Y:S01]  /*0480*/  ISETP.NE.AND P0, PT, RZ, UR23, PT ;  /* 0x00000017ff007c0c */ /* 0x000fe2000bf05270 */
[----:B------:R-:W-:Y:S01]  /*0490*/  IMAD.U32 R6, RZ, RZ, UR24 ;  /* 0x00000018ff067e24 */ /* 0x000fe2000f8e00ff */
[----:B------:R-:W-:-:S03]  /*04a0*/  MOV R2, UR23 ;  /* 0x0000001700027c02 */ /* 0x000fc60008000f00 */
        /* <DEDUP_REMOVED lines=16> */
.L_x_345:
        /* <DEDUP_REMOVED lines=18> */
.L_x_344:
[----:B------:R-:W-:-:S13]  /*06d0*/  ISETP.GT.U32.AND P2, PT, R4, 0x7f, PT ;  /* 0x0000007f0400780c */ /* 0x000fda0003f44070 */
[----:B------:R-:W-:Y:S05]  /*06e0*/  @P2 BRA `(.L_x_341) ;  /* 0x0000000000e02947 */ /* 0x000fea0003800000 */
[----:B--23--:R-:W-:Y:S01]  /*06f0*/  HFMA2 R3, -RZ, RZ, 0, 0 ;  /* 0x00000000ff037431 */ /* 0x00cfe200000001ff */
[----:B------:R-:W-:Y:S06]  /*0700*/  @!P1 BRA `(.L_x_346) ;  /* 0x0000000000589947 */ /* 0x000fec0003800000 */
[----:B------:R-:W-:-:S07]  /*0710*/  IMAD.MOV.U32 R3, RZ, RZ, RZ ;  /* 0x000000ffff037224 */ /* 0x000fce00078e00ff */
.L_x_347:
        /* <DEDUP_REMOVED lines=21> */
.L_x_346:
        /* <DEDUP_REMOVED lines=14> */
.L_x_348:
[----:B------:R-:W-:Y:S05]  /*0950*/  BRA.U !UP0, `(.L_x_341) ;  /* 0x0000000108447547 */ /* 0x000fea000b800000 */
[----:B------:R-:W-:Y:S01]  /*0960*/  ISETP.GE.U32.AND P0, PT, R6, 0x3, PT ;  /* 0x000000030600780c */ /* 0x000fe20003f06070 */
[----:B------:R-:W-:-:S12]  /*0970*/  UISETP.NE.AND UP0, UPT, UR25, URZ, UPT ;  /* 0x000000ff1900728c */ /* 0x000fd8000bf05270 */
[C---:B---3--:R-:W-:Y:S01]  /*0980*/  @P0 IMAD R2, R3.reuse, 0x400, R0 ;  /* 0x0000040003020824 */ /* 0x048fe200078e0200 */
[----:B------:R-:W-:-:S04]  /*0990*/  @P0 IADD3 R3, PT, PT, R3, 0x4, RZ ;  /* 0x0000000403030810 */ /* 0x000fc80007ffe0ff */
        /* <DEDUP_REMOVED lines=13> */
.L_x_341:
[----:B------:R-:W-:Y:S05]  /*0a70*/  BSYNC.RECONVERGENT B0 ;  /* 0x0000000000007941 */ /* 0x000fea0003800200 */
.L_x_340:
        /* <DEDUP_REMOVED lines=16> */
.L_x_354:
        /* <DEDUP_REMOVED lines=14> */
[----:B------:R-:W4:Y:S01]  /*0c60*/  LDCU.64 UR18, c[0x0][0x388] ;  /* 0x00007100ff1277ac */ /* 0x000f220008000a00 */
[----:B0-23--:R-:W-:-:S05]  /*0c70*/  IADD3 R3, P0, PT, R4, UR15, RZ ;  /* 0x0000000f04037c10 */ /* 0x00dfca000ff1e0ff */
[----:B------:R-:W-:Y:S01]  /*0c80*/  IMAD.X R6, RZ, RZ, UR16, P0 ;  /* 0x00000010ff067e24 */ /* 0x000fe200080e06ff */
[----:B----4-:R-:W-:-:S04]  /*0c90*/  LEA R2, P0, R3, UR18, 0x2 ;  /* 0x0000001203027c11 */ /* 0x010fc8000f8010ff */
        /* <DEDUP_REMOVED lines=8> */
[----:B-1----:R0:W5:Y:S04]  /*0d20*/  LDG.E R5, desc[UR20][R2.64+0xe00] ;  /* 0x000e001402057981 */ /* 0x002168000c1e1900 */
        /* <DEDUP_REMOVED lines=9> */
.L_x_350:
[----:B------:R-:W4:Y:S01]  /*0dc0*/  LDCU.64 UR18, c[0x0][0x388] ;  /* 0x00007100ff1277ac */ /* 0x000f220008000a00 */
[C---:B012---:R-:W-:Y:S01]  /*0dd0*/  VIADD R5, R4.reuse, 0x100 ;  /* 0x0000010004057836 */ /* 0x047fe20000000000 */
[C---:B---3--:R-:W-:Y:S01]  /*0de0*/  IADD3 R3, P0, PT, R4.reuse, UR15, RZ ;  /* 0x0000000f04037c10 */ /* 0x048fe2000ff1e0ff */
[C---:B----4-:R-:W-:Y:S01]  /*0df0*/  VIADD R2, R4.reuse, 0x80 ;  /* 0x0000008004027836 */ /* 0x050fe20000000000 */
[C---:B------:R-:W-:Y:S01]  /*0e00*/  ISETP.GE.AND P1, PT, R4.reuse, UR17, PT ;  /* 0x0000001104007c0c */ /* 0x040fe2000bf26270 */
[----:B------:R-:W-:Y:S01]  /*0e10*/  VIADD R7, R4, 0x180 ;  /* 0x0000018004077836 */ /* 0x000fe20000000000 */
[----:B------:R-:W-:Y:S01]  /*0e20*/  ISETP.GE.AND P3, PT, R5, UR17, PT ;  /* 0x0000001105007c0c */ /* 0x000fe2000bf66270 */
[----:B------:R-:W-:Y:S01]  /*0e30*/  IMAD.X R6, RZ, RZ, UR16, P0 ;  /* 0x00000010ff067e24 */ /* 0x000fe200080e06ff */
[----:B------:R-:W-:Y:S01]  /*0e40*/  ISETP.GE.AND P2, PT, R2, UR17, PT ;  /* 0x0000001102007c0c */ /* 0x000fe2000bf46270 */
[----:B------:R-:W-:Y:S01]  /*0e50*/  VIADD R5, R4, 0x200 ;  /* 0x0000020004057836 */ /* 0x000fe20000000000 */
[----:B------:R-:W-:Y:S01]  /*0e60*/  ISETP.GE.AND P4, PT, R7, UR17, PT ;  /* 0x0000001107007c0c */ /* 0x000fe2000bf86270 */
[----:B------:R-:W-:-:S03]  /*0e70*/  IMAD.MOV.U32 R12, RZ, RZ, -0x80000000 ;  /* 0x80000000ff0c7424 */ /* 0x000fc600078e00ff */
[----:B------:R-:W-:Y:S01]  /*0e80*/  ISETP.GE.AND P5, PT, R5, UR17, PT ;  /* 0x0000001105007c0c */ /* 0x000fe2000bfa6270 */
[----:B------:R-:W-:Y:S01]  /*0e90*/  VIADD R5, R4, 0x300 ;  /* 0x0000030004057836 */ /* 0x000fe20000000000 */
[----:B------:R-:W-:-:S04]  /*0ea0*/  LEA R2, P0, R3, UR18, 0x2 ;  /* 0x0000001203027c11 */ /* 0x000fc8000f8010ff */
[----:B------:R-:W-:Y:S01]  /*0eb0*/  LEA.HI.X R3, R3, UR19, R6, 0x2, P0 ;  /* 0x0000001303037c11 */ /* 0x000fe200080f1406 */
[----:B------:R-:W-:Y:S01]  /*0ec0*/  IMAD.MOV.U32 R11, RZ, RZ, -0x80000000 ;  /* 0x80000000ff0b7424 */ /* 0x000fe200078e00ff */
[----:B------:R-:W-:-:S03]  /*0ed0*/  IADD3 R6, PT, PT, R4, 0x280, RZ ;  /* 0x0000028004067810 */ /* 0x000fc60007ffe0ff */
[----:B------:R1:W5:Y:S01]  /*0ee0*/  @!P1 LDG.E R12, desc[UR20][R2.64] ;  /* 0x00000014020c9981 */ /* 0x000362000c1e1900 */
[----:B------:R-:W-:Y:S01]  /*0ef0*/  ISETP.GE.AND P1, PT, R5, UR17, PT ;  /* 0x0000001105007c0c */ /* 0x000fe2000bf26270 */
[C---:B------:R-:W-:Y:S02]  /*0f00*/  VIADD R5, R4.reuse, 0x380 ;  /* 0x0000038004057836 */ /* 0x040fe40000000000 */
[----:B------:R-:W-:Y:S01]  /*0f10*/  IMAD.MOV.U32 R9, RZ, RZ, -0x80000000 ;  /* 0x80000000ff097424 */ /* 0x000fe200078e00ff */
[----:B------:R1:W5:Y:S01]  /*0f20*/  @!P2 LDG.E R11, desc[UR20][R2.64+0x200] ;  /* 0x00020014020ba981 */ /* 0x000362000c1e1900 */
[----:B------:R-:W-:Y:S01]  /*0f30*/  HFMA2 R8, -RZ, RZ, -0.0 , 0 ;  /* 0x80000000ff087431 */ /* 0x000fe200000001ff */
[----:B------:R-:W-:Y:S01]  /*0f40*/  ISETP.GE.AND P2, PT, R5, UR17, PT ;  /* 0x0000001105007c0c */ /* 0x000fe2000bf46270 */
[----:B------:R-:W-:Y:S01]  /*0f50*/  VIADD R5, R4, 0x480 ;  /* 0x0000048004057836 */ /* 0x000fe20000000000 */
[----:B------:R-:W-:Y:S01]  /*0f60*/  ISETP.GE.AND P0, PT, R6, UR17, PT ;  /* 0x0000001106007c0c */ /* 0x000fe2000bf06270 */
[----:B------:R-:W-:Y:S01]  /*0f70*/  IMAD.MOV.U32 R10, RZ, RZ, -0x80000000 ;  /* 0x80000000ff0a7424 */ /* 0x000fe200078e00ff */
[----:B------:R1:W5:Y:S01]  /*0f80*/  @!P4 LDG.E R9, desc[UR20][R2.64+0x600] ;  /* 0x000600140209c981 */ /* 0x000362000c1e1900 */
[----:B------:R-:W-:-:S02]  /*0f90*/  LOP3.LUT R6, R4, 0x400, RZ, 0xfc, !PT ;  /* 0x0000040004067812 */ /* 0x000fc400078efcff */
[----:B------:R-:W-:Y:S01]  /*0fa0*/  ISETP.GE.AND P4, PT, R5, UR17, PT ;  /* 0x0000001105007c0c */ /* 0x000fe2000bf86270 */
[----:B------:R-:W-:Y:S01]  /*0fb0*/  VIADD R5, R4, 0x500 ;  /* 0x0000050004057836 */ /* 0x000fe20000000000 */
        /* <DEDUP_REMOVED lines=11> */
[----:B------:R-:W-:Y:S01]  /*1070*/  IMAD.MOV.U32 R19, RZ, RZ, -0x80000000 ;  /* 0x80000000ff137424 */ /* 0x000fe200078e00ff */
[----:B------:R1:W5:Y:S01]  /*1080*/  @!P0 LDG.E R7, desc[UR20][R2.64+0xa00] ;  /* 0x000a001402078981 */ /* 0x000362000c1e1900 */
[----:B------:R-:W-:Y:S01]  /*1090*/  IMAD.MOV.U32 R18, RZ, RZ, -0x80000000 ;  /* 0x80000000ff127424 */ /* 0x000fe200078e00ff */
[----:B------:R-:W-:Y:S01]  /*10a0*/  ISETP.GE.AND P0, PT, R13, UR17, PT ;  /* 0x000000110d007c0c */ /* 0x000fe2000bf06270 */
[C---:B------:R-:W-:Y:S01]  /*10b0*/  VIADD R14, R4.reuse, 0x700 ;  /* 0x00000700040e7836 */ /* 0x040fe20000000000 */
[----:B------:R-:W-:Y:S01]  /*10c0*/  IADD3 R13, PT, PT, R4, 0x680, RZ ;  /* 0x00000680040d7810 */ /* 0x000fe20007ffe0ff */
[----:B------:R1:W5:Y:S03]  /*10d0*/  @!P2 LDG.E R5, desc[UR20][R2.64+0xe00] ;  /* 0x000e00140205a981 */ /* 0x000366000c1e1900 */
[----:B------:R-:W-:Y:S01]  /*10e0*/  ISETP.GE.AND P2, PT, R13, UR17, PT ;  /* 0x000000110d007c0c */ /* 0x000fe2000bf46270 */
[----:B------:R1:W5:Y:S01]  /*10f0*/  @!P3 LDG.E R19, desc[UR20][R2.64+0x1000] ;  /* 0x001000140213b981 */ /* 0x000362000c1e1900 */
[----:B------:R-:W-:-:S03]  /*1100*/  ISETP.GE.AND P3, PT, R14, UR17, PT ;  /* 0x000000110e007c0c */ /* 0x000fc6000bf66270 */
[----:B------:R1:W5:Y:S01]  /*1110*/  @!P4 LDG.E R18, desc[UR20][R2.64+0x1200] ;  /* 0x001200140212c981 */ /* 0x000362000c1e1900 */
[----:B------:R-:W-:Y:S01]  /*1120*/  ISETP.GE.AND P4, PT, R21, UR17, PT ;  /* 0x0000001115007c0c */ /* 0x000fe2000bf86270 */
[----:B------:R-:W-:Y:S01]  /*1130*/  IMAD.MOV.U32 R17, RZ, RZ, -0x80000000 ;  /* 0x80000000ff117424 */ /* 0x000fe200078e00ff */
[----:B------:R-:W-:Y:S01]  /*1140*/  MOV R14, 0x80000000 ;  /* 0x80000000000e7802 */ /* 0x000fe20000000f00 */
[----:B------:R-:W-:Y:S02]  /*1150*/  IMAD.MOV.U32 R16, RZ, RZ, -0x80000000 ;  /* 0x80000000ff107424 */ /* 0x000fe400078e00ff */
        /* <DEDUP_REMOVED lines=9> */
.L_x_351:
[----:B01----:R-:W0:Y:S02]  /*11f0*/  LDC.64 R2, c[0x0][0x398] ;  /* 0x0000e600ff027b82 */ /* 0x003e240000000a00 */
[----:B0-----:R-:W-:-:S13]  /*1200*/  ISETP.GT.AND P0, PT, R3, R2, PT ;  /* 0x000000020300720c */ /* 0x001fda0003f04270 */
[----:B------:R-:W-:Y:S05]  /*1210*/  @!P0 BRA `(.L_x_352) ;  /* 0x0000000400788947 */ /* 0x000fea0003800000 */
[----:B------:R-:W0:Y:S01]  /*1220*/  S2UR UR15, SR_CgaCtaId ;  /* 0x00000000000f79c3 */ /* 0x000e220000008800 */
[----:B-----5:R-:W-:Y:S01]  /*1230*/  LOP3.LUT R15, R15, 0x7fffffff, RZ, 0x3c, !PT ;  /* 0x7fffffff0f0f7812 */ /* 0x020fe200078e3cff */
[----:B------:R-:W-:Y:S01]  /*1240*/  UMOV UR4, 0x400 ;  /* 0x0000040000047882 */ /* 0x000fe20000000000 */
[----:B------:R-:W-:Y:S01]  /*1250*/  LOP3.LUT R14, R14, 0x7fffffff, RZ, 0x3c, !PT ;  /* 0x7fffffff0e0e7812 */ /* 0x000fe200078e3cff */
[----:B------:R-:W1:Y:S01]  /*1260*/  LDCU UR16, c[0x0][0x398] ;  /* 0x00007300ff1077ac */ /* 0x000e620008000800 */
[----:B------:R-:W-:Y:S02]  /*1270*/  LOP3.LUT R13, R13, 0x7fffffff, RZ, 0x3c, !PT ;  /* 0x7fffffff0d0d7812 */ /* 0x000fe400078e3cff */
[----:B------:R-:W-:Y:S02]  /*1280*/  LOP3.LUT R2, R22, 0x7fffffff, RZ, 0x3c, !PT ;  /* 0x7fffffff16027812 */ /* 0x000fe400078e3cff */
[----:B------:R-:W-:Y:S02]  /*1290*/  LOP3.LUT R16, R16, 0x7fffffff, RZ, 0x3c, !PT ;  /* 0x7fffffff10107812 */ /* 0x000fe400078e3cff */
[----:B------:R-:W-:-:S02]  /*12a0*/  LOP3.LUT R17, R17, 0x7fffffff, RZ, 0x3c, !PT ;  /* 0x7fffffff11117812 */ /* 0x000fc400078e3cff */
[----:B------:R-:W-:Y:S02]  /*12b0*/  LOP3.LUT R18, R18, 0x7fffffff, RZ, 0x3c, !PT ;  /* 0x7fffffff12127812 */ /* 0x000fe400078e3cff */
[----:B------:R-:W-:Y:S02]  /*12c0*/  LOP3.LUT R19, R19, 0x7fffffff, RZ, 0x3c, !PT ;  /* 0x7fffffff13137812 */ /* 0x000fe400078e3cff */
[----:B------:R-:W-:Y:S02]  /*12d0*/  LOP3.LUT R5, R5, 0x7fffffff, RZ, 0x3c, !PT ;  /* 0x7fffffff05057812 */ /* 0x000fe400078e3cff */
[----:B------:R-:W-:Y:S02]  /*12e0*/  LOP3.LUT R6, R6, 0x7fffffff, RZ, 0x3c, !PT ;  /* 0x7fffffff06067812 */ /* 0x000fe400078e3cff */
[----:B------:R-:W-:Y:S02]  /*12f0*/  LOP3.LUT R7, R7, 0x7fffffff, RZ, 0x3c, !PT ;  /* 0x7fffffff07077812 */ /* 0x000fe400078e3cff */
[----:B------:R-:W-:Y:S01]  /*1300*/  LOP3.LUT R8, R8, 0x7fffffff, RZ, 0x3c, !PT ;  /* 0x7fffffff08087812 */ /* 0x000fe200078e3cff */
[----:B0-----:R-:W-:Y:S01]  /*1310*/  ULEA UR15, UR15, UR4, 0x18 ;  /* 0x000000040f0f7291 */ /* 0x001fe2000f8ec0ff */
[----:B------:R-:W-:-:S02]  /*1320*/  LOP3.LUT R9, R9, 0x7fffffff, RZ, 0x3c, !PT ;  /* 0x7fffffff09097812 */ /* 0x000fc400078e3cff */
[----:B------:R-:W-:Y:S01]  /*1330*/  LOP3.LUT R10, R10, 0x7fffffff, RZ, 0x3c, !PT ;  /* 0x7fffffff0a0a7812 */ /* 0x000fe200078e3cff */
[----:B------:R-:W-:Y:S01]  /*1340*/  UMOV UR4, URZ ;  /* 0x000000ff00047c82 */ /* 0x000fe20008000000 */
[----:B------:R-:W-:Y:S02]  /*1350*/  LOP3.LUT R11, R11, 0x7fffffff, RZ, 0x3c, !PT ;  /* 0x7fffffff0b0b7812 */ /* 0x000fe400078e3cff */
[----:B-1----:R-:W-:-:S07]  /*1360*/  LOP3.LUT R12, R12, 0x7fffffff, RZ, 0x3c, !PT ;  /* 0x7fffffff0c0c7812 */ /* 0x002fce00078e3cff */
.L_x_353:
[----:B------:R-:W-:Y:S01]  /*1370*/  IMAD R22, RZ, RZ, -UR16 ;  /* 0x80000010ff167e24 */ /* 0x000fe2000f8e02ff */
[----:B0-----:R-:W-:Y:S01]  /*1380*/  SHF.R.U32.HI R23, RZ, UR16, R12 ;  /* 0x00000010ff177c19 */ /* 0x001fe2000801160c */
[----:B------:R-:W-:Y:S01]  /*1390*/  IMAD.MOV.U32 R25, RZ, RZ, -0x1 ;  /* 0xffffffffff197424 */ /* 0x000fe200078e00ff */
[----:B------:R-:W-:Y:S01]  /*13a0*/  ULEA UR17, UR4, UR15, 0xa ;  /* 0x0000000f04117291 */ /* 0x000fe2000f8e50ff */
[----:B------:R-:W-:Y:S01]  /*13b0*/  SHF.R.U32.HI R27, RZ, UR16, R10 ;  /* 0x00000010ff1b7c19 */ /* 0x000fe2000801160a */
[----:B------:R-:W-:Y:S01]  /*13c0*/  UIADD3 UR4, UPT, UPT, UR4, 0x1, URZ ;  /* 0x0000000104047890 */ /* 0x000fe2000fffe0ff */
[----:B------:R-:W-:Y:S02]  /*13d0*/  VIADDMNMX R22, R22, R3, 0x8, PT ;  /* 0x0000000816167446 */ /* 0x000fe40003800103 */
[----:B------:R-:W-:Y:S02]  /*13e0*/  SHF.R.U32.HI R29, RZ, UR16, R9 ;  /* 0x00000010ff1d7c19 */ /* 0x000fe40008011609 */
[----:B------:R-:W-:-:S02]  /*13f0*/  SHF.L.U32 R22, R25, R22, RZ ;  /* 0x0000001619167219 */ /* 0x000fc400000006ff */
[----:B------:R-:W-:Y:S02]  /*1400*/  SHF.R.U32.HI R25, RZ, UR16, R11 ;  /* 0x00000010ff197c19 */ /* 0x000fe4000801160b */
[-C--:B------:R-:W-:Y:S02]  /*1410*/  LOP3.LUT R23, R23, R22.reuse, RZ, 0x30, !PT ;  /* 0x0000001617177212 */ /* 0x080fe400078e30ff */
[-C--:B------:R-:W-:Y:S02]  /*1420*/  LOP3.LUT R25, R25, R22.reuse, RZ, 0x30, !PT ;  /* 0x0000001619197212 */ /* 0x080fe400078e30ff */
[----:B------:R-:W-:Y:S02]  /*1430*/  LOP3.LUT R27, R27, R22, RZ, 0x30, !PT ;  /* 0x000000161b1b7212 */ /* 0x000fe400078e30ff */
[----:B------:R-:W-:Y:S02]  /*1440*/  LEA R23, R23, UR17, 0x2 ;  /* 0x0000001117177c11 */ /* 0x000fe4000f8e10ff */
[----:B------:R-:W-:-:S02]  /*1450*/  LEA R25, R25, UR17, 0x2 ;  /* 0x0000001119197c11 */ /* 0x000fc4000f8e10ff */
[----:B------:R-:W-:Y:S01]  /*1460*/  LEA R27, R27, UR17, 0x2 ;  /* 0x000000111b1b7c11 */ /* 0x000fe2000f8e10ff */
[----:B------:R0:W-:Y:S01]  /*1470*/  ATOMS.POPC.INC.32 RZ, [R23+URZ] ;  /* 0x0000000017ff7f8c */ /* 0x0001e2000d8000ff */
[----:B------:R-:W-:Y:S02]  /*1480*/  SHF.R.U32.HI R24, RZ, UR16, R8 ;  /* 0x00000010ff187c19 */ /* 0x000fe40008011608 */
[----:B------:R-:W-:Y:S01]  /*1490*/  SHF.R.U32.HI R26, RZ, UR16, R7 ;  /* 0x00000010ff1a7c19 */ /* 0x000fe20008011607 */
[----:B------:R1:W-:Y:S01]  /*14a0*/  ATOMS.POPC.INC.32 RZ, [R25+URZ] ;  /* 0x0000000019ff7f8c */ /* 0x0003e2000d8000ff */
[-C--:B------:R-:W-:Y:S02]  /*14b0*/  LOP3.LUT R29, R29, R22.reuse, RZ, 0x30, !PT ;  /* 0x000000161d1d7212 */ /* 0x080fe400078e30ff */
[----:B------:R-:W-:Y:S01]  /*14c0*/  LOP3.LUT R24, R24, R22, RZ, 0x30, !PT ;  /* 0x0000001618187212 */ /* 0x000fe200078e30ff */
[----:B------:R2:W-:Y:S01]  /*14d0*/  ATOMS.POPC.INC.32 RZ, [R27+URZ] ;  /* 0x000000001bff7f8c */ /* 0x0005e2000d8000ff */
[----:B0-----:R-:W-:-:S02]  /*14e0*/  SHF.R.U32.HI R23, RZ, UR16, R6 ;  /* 0x00000010ff177c19 */ /* 0x001fc40008011606 */
[-C--:B------:R-:W-:Y:S02]  /*14f0*/  LOP3.LUT R26, R26, R22.reuse, RZ, 0x30, !PT ;  /* 0x000000161a1a7212 */ /* 0x080fe400078e30ff */
[----:B-1----:R-:W-:Y:S02]  /*1500*/  SHF.R.U32.HI R25, RZ, UR16, R5 ;  /* 0x00000010ff197c19 */ /* 0x002fe40008011605 */
[-C--:B------:R-:W-:Y:S02]  /*1510*/  LOP3.LUT R23, R23, R22.reuse, RZ, 0x30, !PT ;  /* 0x0000001617177212 */ /* 0x080fe400078e30ff */
[----:B--2---:R-:W-:Y:S02]  /*1520*/  SHF.R.U32.HI R27, RZ, UR16, R19 ;  /* 0x00000010ff1b7c19 */ /* 0x004fe40008011613 */
[----:B------:R-:W-:Y:S02]  /*1530*/  LEA R29, R29, UR17, 0x2 ;  /* 0x000000111d1d7c11 */ /* 0x000fe4000f8e10ff */
[----:B------:R-:W-:-:S02]  /*1540*/  LOP3.LUT R25, R25, R22, RZ, 0x30, !PT ;  /* 0x0000001619197212 */ /* 0x000fc400078e30ff */
        /* <DEDUP_REMOVED lines=8> */
[----:B------:R-:W-:-:S02]  /*15d0*/  LEA R27, R27, UR17, 0x2 ;  /* 0x000000111b1b7c11 */ /* 0x000fc4000f8e10ff */
[----:B0-----:R-:W-:Y:S01]  /*15e0*/  SHF.R.U32.HI R29, RZ, UR16, R18 ;  /* 0x00000010ff1d7c19 */ /* 0x001fe20008011612 */
[----:B------:R0:W-:Y:S01]  /*15f0*/  ATOMS.POPC.INC.32 RZ, [R23+URZ] ;  /* 0x0000000017ff7f8c */ /* 0x0001e2000d8000ff */
[----:B-1----:R-:W-:Y:S02]  /*1600*/  SHF.R.U32.HI R24, RZ, UR16, R17 ;  /* 0x00000010ff187c19 */ /* 0x002fe40008011611 */
[----:B------:R-:W-:Y:S01]  /*1610*/  SHF.R.U32.HI R28, RZ, UR16, R15 ;  /* 0x00000010ff1c7c19 */ /* 0x000fe2000801160f */
[----:B------:R1:W-:Y:S01]  /*1620*/  ATOMS.POPC.INC.32 RZ, [R25+URZ] ;  /* 0x0000000019ff7f8c */ /* 0x0003e2000d8000ff */
[----:B--2---:R-:W-:Y:S02]  /*1630*/  SHF.R.U32.HI R26, RZ, UR16, R16 ;  /* 0x00000010ff1a7c19 */ /* 0x004fe40008011610 */
[----:B------:R-:W-:Y:S01]  /*1640*/  LOP3.LUT R29, R29, R22, RZ, 0x30, !PT ;  /* 0x000000161d1d7212 */ /* 0x000fe200078e30ff */
[----:B------:R2:W-:Y:S01]  /*1650*/  ATOMS.POPC.INC.32 RZ, [R27+URZ] ;  /* 0x000000001bff7f8c */ /* 0x0005e2000d8000ff */
[----:B0-----:R-:W-:-:S02]  /*1660*/  SHF.R.U32.HI R23, RZ, UR16, R2 ;  /* 0x00000010ff177c19 */ /* 0x001fc40008011602 */
[-C--:B------:R-:W-:Y:S02]  /*1670*/  LOP3.LUT R24, R24, R22.reuse, RZ, 0x30, !PT ;  /* 0x0000001618187212 */ /* 0x080fe400078e30ff */
[----:B-1----:R-:W-:Y:S02]  /*1680*/  SHF.R.U32.HI R25, RZ, UR16, R13 ;  /* 0x00000010ff197c19 */ /* 0x002fe4000801160d */
[-C--:B------:R-:W-:Y:S02]  /*1690*/  LOP3.LUT R26, R26, R22.reuse, RZ, 0x30, !PT ;  /* 0x000000161a1a7212 */ /* 0x080fe400078e30ff */
[----:B--2---:R-:W-:Y:S01]  /*16a0*/  SHF.R.U32.HI R27, RZ, UR16, R14 ;  /* 0x00000010ff1b7c19 */ /* 0x004fe2000801160e */
[----:B------:R-:W-:Y:S01]  /*16b0*/  UIADD3 UR16, UPT, UPT, UR16, 0x8, URZ ;  /* 0x0000000810107890 */ /* 0x000fe2000fffe0ff */
[----:B------:R-:W-:Y:S02]  /*16c0*/  LOP3.LUT R23, R23, R22, RZ, 0x30, !PT ;  /* 0x0000001617177212 */ /* 0x000fe400078e30ff */
[----:B------:R-:W-:-:S02]  /*16d0*/  LEA R29, R29, UR17, 0x2 ;  /* 0x000000111d1d7c11 */ /* 0x000fc4000f8e10ff */
[-C--:B------:R-:W-:Y:S02]  /*16e0*/  LOP3.LUT R25, R25, R22.reuse, RZ, 0x30, !PT ;  /* 0x0000001619197212 */ /* 0x080fe400078e30ff */
[----:B------:R-:W-:Y:S01]  /*16f0*/  ISETP.LE.AND P0, PT, R3, UR16, PT ;  /* 0x0000001003007c0c */ /* 0x000fe2000bf03270 */
[----:B------:R0:W-:Y:S01]  /*1700*/  ATOMS.POPC.INC.32 RZ, [R29+URZ] ;  /* 0x000000001dff7f8c */ /* 0x0001e2000d8000ff */
[----:B------:R-:W-:Y:S02]  /*1710*/  LEA R24, R24, UR17, 0x2 ;  /* 0x0000001118187c11 */ /* 0x000fe4000f8e10ff */
[-C--:B------:R-:W-:Y:S02]  /*1720*/  LOP3.LUT R27, R27, R22.reuse, RZ, 0x30, !PT ;  /* 0x000000161b1b7212 */ /* 0x080fe400078e30ff */
[----:B------:R-:W-:Y:S01]  /*1730*/  LEA R26, R26, UR17, 0x2 ;  /* 0x000000111a1a7c11 */ /* 0x000fe2000f8e10ff */
[----:B------:R0:W-:Y:S01]  /*1740*/  ATOMS.POPC.INC.32 RZ, [R24+URZ] ;  /* 0x0000000018ff7f8c */ /* 0x0001e2000d8000ff */
[----:B------:R-:W-:-:S02]  /*1750*/  LOP3.LUT R28, R28, R22, RZ, 0x30, !PT ;  /* 0x000000161c1c7212 */ /* 0x000fc400078e30ff */
        /* <DEDUP_REMOVED lines=10> */
.L_x_352:
[----:B------:R-:W-:Y:S05]  /*1800*/  BRA.U !UP0, `(.L_x_354) ;  /* 0xfffffff108dc7547 */ /* 0x000fea000b83ffff */
.L_x_349:
[----:B------:R-:W-:Y:S01]  /*1810*/  BAR.SYNC.DEFER_BLOCKING 0x0 ;  /* 0x0000000000007b1d */ /* 0x000fe20000010000 */
[----:B------:R-:W-:-:S05]  /*1820*/  ISETP.NE.AND P0, PT, R20, RZ, PT ;  /* 0x000000ff1400720c */ /* 0x000fca0003f05270 */
[----:B------:R-:W-:Y:S08]  /*1830*/  BSSY.RECONVERGENT B0, `(.L_x_355) ;  /* 0x0000164000007945 */ /* 0x000ff00003800200 */
[----:B------:R-:W-:Y:S05]  /*1840*/  @P0 BRA `(.L_x_356) ;  /* 0x0000001400880947 */ /* 0x000fea0003800000 */
[----:B------:R-:W-:Y:S01]  /*1850*/  UISETP.GE.U32.AND UP0, UPT, UR22, 0x7, UPT ;  /* 0x000000071600788c */ /* 0x000fe2000bf06070 */
[----:B0-23--:R-:W-:-:S08]  /*1860*/  IMAD.MOV.U32 R3, RZ, RZ, RZ ;  /* 0x000000ffff037224 */ /* 0x00dfd000078e00ff */
[----:B------:R-:W-:Y:S05]  /*1870*/  BRA.U !UP0, `(.L_x_357) ;  /* 0x00000005085c7547 */ /* 0x000fea000b800000 */
[----:B----4-:R-:W0:Y:S01]  /*1880*/  LDC.64 R2, c[0x0][0x380] ;  /* 0x0000e000ff027b82 */ /* 0x010e220000000a00 */
[----:B-1---5:R-:W-:-:S07]  /*1890*/  IMAD.MOV.U32 R5, RZ, RZ, RZ ;  /* 0x000000ffff057224 */ /* 0x022fce00078e00ff */
.L_x_374:
        /* <DEDUP_REMOVED lines=12> */
[----:B------:R-:W-:Y:S01]  /*1960*/  LEA R17, R5, R4, 0x8 ;  /* 0x0000000405117211 */ /* 0x000fe200078e40ff */
[----:B------:R-:W-:-:S04]  /*1970*/  IMAD.MOV.U32 R19, RZ, RZ, RZ ;  /* 0x000000ffff137224 */ /* 0x000fc800078e00ff */
[----:B0-----:R-:W-:-:S05]  /*1980*/  IMAD.WIDE.U32 R16, R17, 0x8, R2 ;  /* 0x0000000811107825 */ /* 0x001fca00078e0002 */
[----:B------:R1:W-:Y:S02]  /*1990*/  REDG.E.ADD.64.STRONG.GPU desc[UR20][R16.64], R18 ;  /* 0x000000121000798e */ /* 0x0003e4000c12e514 */
.L_x_359:
[----:B------:R-:W-:Y:S05]  /*19a0*/  BSYNC.RECONVERGENT B1 ;  /* 0x0000000000017941 */ /* 0x000fea0003800200 */
.L_x_358:
        /* <DEDUP_REMOVED lines=15> */
.L_x_361:
[----:B------:R-:W-:Y:S05]  /*1aa0*/  BSYNC.RECONVERGENT B1 ;  /* 0x0000000000017941 */ /* 0x000fea0003800200 */
.L_x_360:
[----:B------:R-:W-:Y:S04]  /*1ab0*/  BSSY.RECONVERGENT B1, `(.L_x_362) ;  /* 0x0000007000017945 */ /* 0x000fe80003800200 */
[----:B------:R-:W-:Y:S05]  /*1ac0*/  @!P0 BRA `(.L_x_363) ;  /* 0x0000000000148947 */ /* 0x000fea0003800000 */
[----:B01----:R-:W-:Y:S02]  /*1ad0*/  IMAD R17, R5, 0x100, R4 ;  /* 0x0000010005117824 */ /* 0x003fe400078e0204 */
[----:B------:R-:W-:-:S03]  /*1ae0*/  IMAD.MOV.U32 R23, RZ, RZ, RZ ;  /* 0x000000ffff177224 */ /* 0x000fc600078e00ff */
[----:B------:R-:W-:-:S05]  /*1af0*/  IADD3 R17, PT, PT, R17, 0x200, RZ ;  /* 0x0000020011117810 */ /* 0x000fca0007ffe0ff */
[----:B------:R-:W-:-:S05]  /*1b00*/  IMAD.WIDE.U32 R16, R17, 0x8, R2 ;  /* 0x0000000811107825 */ /* 0x000fca00078e0002 */
[----:B------:R2:W-:Y:S02]  /*1b10*/  REDG.E.ADD.64.STRONG.GPU desc[UR20][R16.64], R22 ;  /* 0x000000161000798e */ /* 0x0005e4000c12e514 */
.L_x_363:
[----:B------:R-:W-:Y:S05]  /*1b20*/  BSYNC.RECONVERGENT B1 ;  /* 0x0000000000017941 */ /* 0x000fea0003800200 */
.L_x_362:
[----:B------:R-:W-:Y:S04]  /*1b30*/  BSSY.RECONVERGENT B1, `(.L_x_364) ;  /* 0x0000007000017945 */ /* 0x000fe80003800200 */
[----:B------:R-:W-:Y:S05]  /*1b40*/  @!P1 BRA `(.L_x_365) ;  /* 0x0000000000149947 */ /* 0x000fea0003800000 */
[----:B012---:R-:W-:Y:S02]  /*1b50*/  IMAD R17, R5, 0x100, R4 ;  /* 0x0000010005117824 */ /* 0x007fe400078e0204 */
[----:B------:R-:W-:Y:S02]  /*1b60*/  IMAD.MOV.U32 R15, RZ, RZ, RZ ;  /* 0x000000ffff0f7224 */ /* 0x000fe400078e00ff */
[----:B------:R-:W-:-:S04]  /*1b70*/  VIADD R17, R17, 0x300 ;  /* 0x0000030011117836 */ /* 0x000fc80000000000 */
[----:B------:R-:W-:-:S05]  /*1b80*/  IMAD.WIDE.U32 R16, R17, 0x8, R2 ;  /* 0x0000000811107825 */ /* 0x000fca00078e0002 */
[----:B------:R3:W-:Y:S02]  /*1b90*/  REDG.E.ADD.64.STRONG.GPU desc[UR20][R16.64], R14 ;  /* 0x0000000e1000798e */ /* 0x0007e4000c12e514 */
.L_x_365:
[----:B------:R-:W-:Y:S05]  /*1ba0*/  BSYNC.RECONVERGENT B1 ;  /* 0x0000000000017941 */ /* 0x000fea0003800200 */
.L_x_364:
[----:B------:R-:W-:Y:S04]  /*1bb0*/  BSSY.RECONVERGENT B1, `(.L_x_366) ;  /* 0x0000007000017945 */ /* 0x000fe80003800200 */
[----:B------:R-:W-:Y:S05]  /*1bc0*/  @!P2 BRA `(.L_x_367) ;  /* 0x000000000014a947 */ /* 0x000fea0003800000 */
[----:B---3--:R-:W-:Y:S02]  /*1bd0*/  IMAD R15, R5, 0x100, R4 ;  /* 0x00000100050f7824 */ /* 0x008fe400078e0204 */
[----:B------:R-:W-:Y:S02]  /*1be0*/  HFMA2 R13, -RZ, RZ, 0, 0 ;  /* 0x00000000ff0d7431 */ /* 0x000fe400000001ff */
[----:B------:R-:W-:-:S04]  /*1bf0*/  VIADD R15, R15, 0x400 ;  /* 0x000004000f0f7836 */ /* 0x000fc80000000000 */
[----:B------:R-:W-:-:S05]  /*1c00*/  IMAD.WIDE.U32 R14, R15, 0x8, R2 ;  /* 0x000000080f0e7825 */ /* 0x000fca00078e0002 */
[----:B------:R4:W-:Y:S02]  /*1c10*/  REDG.E.ADD.64.STRONG.GPU desc[UR20][R14.64], R12 ;  /* 0x0000000c0e00798e */ /* 0x0009e4000c12e514 */
.L_x_367:
[----:B------:R-:W-:Y:S05]  /*1c20*/  BSYNC.RECONVERGENT B1 ;  /* 0x0000000000017941 */ /* 0x000fea0003800200 */
.L_x_366:
[----:B------:R-:W-:Y:S04]  /*1c30*/  BSSY.RECONVERGENT B1, `(.L_x_368) ;  /* 0x0000007000017945 */ /* 0x000fe80003800200 */
[----:B------:R-:W-:Y:S05]  /*1c40*/  @!P3 BRA `(.L_x_369) ;  /* 0x000000000014b947 */ /* 0x000fea0003800000 */
[----:B----4-:R-:W-:Y:S02]  /*1c50*/  IMAD R13, R5, 0x100, R4 ;  /* 0x00000100050d7824 */ /* 0x010fe400078e0204 */
[----:B------:R-:W-:Y:S02]  /*1c60*/  IMAD.MOV.U32 R7, RZ, RZ, RZ ;  /* 0x000000ffff077224 */ /* 0x000fe400078e00ff */
[----:B------:R-:W-:-:S04]  /*1c70*/  VIADD R13, R13, 0x500 ;  /* 0x000005000d0d7836 */ /* 0x000fc80000000000 */
[----:B------:R-:W-:-:S05]  /*1c80*/  IMAD.WIDE.U32 R12, R13, 0x8, R2 ;  /* 0x000000080d0c7825 */ /* 0x000fca00078e0002 */
[----:B------:R4:W-:Y:S02]  /*1c90*/  REDG.E.ADD.64.STRONG.GPU desc[UR20][R12.64], R6 ;  /* 0x000000060c00798e */ /* 0x0009e4000c12e514 */
.L_x_369:
[----:B------:R-:W-:Y:S05]  /*1ca0*/  BSYNC.RECONVERGENT B1 ;  /* 0x0000000000017941 */ /* 0x000fea0003800200 */
.L_x_368:
[----:B------:R-:W-:Y:S04]  /*1cb0*/  BSSY.RECONVERGENT B1, `(.L_x_370) ;  /* 0x0000007000017945 */ /* 0x000fe80003800200 */
[----:B------:R-:W-:Y:S05]  /*1cc0*/  @!P4 BRA `(.L_x_371) ;  /* 0x000000000014c947 */ /* 0x000fea0003800000 */
[----:B----4-:R-:W-:Y:S02]  /*1cd0*/  IMAD R7, R5, 0x100, R4 ;  /* 0x0000010005077824 */ /* 0x010fe400078e0204 */
[----:B------:R-:W-:Y:S02]  /*1ce0*/  IMAD.MOV.U32 R9, RZ, RZ, RZ ;  /* 0x000000ffff097224 */ /* 0x000fe400078e00ff */
[----:B------:R-:W-:-:S04]  /*1cf0*/  VIADD R7, R7, 0x600 ;  /* 0x0000060007077836 */ /* 0x000fc80000000000 */
[----:B------:R-:W-:-:S05]  /*1d00*/  IMAD.WIDE.U32 R6, R7, 0x8, R2 ;  /* 0x0000000807067825 */ /* 0x000fca00078e0002 */
[----:B------:R4:W-:Y:S02]  /*1d10*/  REDG.E.ADD.64.STRONG.GPU desc[UR20][R6.64], R8 ;  /* 0x000000080600798e */ /* 0x0009e4000c12e514 */
.L_x_371:
[----:B------:R-:W-:Y:S05]  /*1d20*/  BSYNC.RECONVERGENT B1 ;  /* 0x0000000000017941 */ /* 0x000fea0003800200 */
.L_x_370:
[----:B------:R-:W-:Y:S04]  /*1d30*/  BSSY.RECONVERGENT B1, `(.L_x_372) ;  /* 0x0000007000017945 */ /* 0x000fe80003800200 */
[----:B------:R-:W-:Y:S05]  /*1d40*/  @!P5 BRA `(.L_x_373) ;  /* 0x000000000014d947 */ /* 0x000fea0003800000 */
[----:B----4-:R-:W-:Y:S01]  /*1d50*/  LEA R7, R5, R4, 0x8 ;  /* 0x0000000405077211 */ /* 0x010fe200078e40ff */
[----:B------:R-:W-:-:S04]  /*1d60*/  IMAD.MOV.U32 R11, RZ, RZ, RZ ;  /* 0x000000ffff0b7224 */ /* 0x000fc800078e00ff */
[----:B------:R-:W-:-:S04]  /*1d70*/  VIADD R7, R7, 0x700 ;  /* 0x0000070007077836 */ /* 0x000fc80000000000 */
[----:B------:R-:W-:-:S05]  /*1d80*/  IMAD.WIDE.U32 R6, R7, 0x8, R2 ;  /* 0x0000000807067825 */ /* 0x000fca00078e0002 */
[----:B------:R4:W-:Y:S02]  /*1d90*/  REDG.E.ADD.64.STRONG.GPU desc[UR20][R6.64], R10 ;  /* 0x0000000a0600798e */ /* 0x0009e4000c12e514 */
.L_x_373:
[----:B------:R-:W-:Y:S05]  /*1da0*/  BSYNC.RECONVERGENT B1 ;  /* 0x0000000000017941 */ /* 0x000fea0003800200 */
.L_x_372:
[----:B------:R-:W-:-:S05]  /*1db0*/  VIADD R5, R5, 0x8 ;  /* 0x0000000805057836 */ /* 0x000fca0000000000 */
[----:B------:R-:W-:-:S13]  /*1dc0*/  ISETP.NE.AND P0, PT, R5, UR27, PT ;  /* 0x0000001b05007c0c */ /* 0x000fda000bf05270 */
[----:B------:R-:W-:Y:S05]  /*1dd0*/  @P0 BRA `(.L_x_374) ;  /* 0xfffffff800b00947 */ /* 0x000fea000383ffff */
[----:B------:R-:W-:-:S07]  /*1de0*/  IMAD.U32 R3, RZ, RZ, UR27 ;  /* 0x0000001bff037e24 */ /* 0x000fce000f8e00ff */
.L_x_357:
[----:B------:R-:W-:Y:S02]  /*1df0*/  UISETP.NE.AND UP0, UPT, UR24, URZ, UPT ;  /* 0x000000ff1800728c */ /* 0x000fe4000bf05270 */
[----:B----45:R-:W-:Y:S02]  /*1e00*/  IMAD.U32 R8, RZ, RZ, UR24 ;  /* 0x00000018ff087e24 */ /* 0x030fe4000f8e00ff */
[----:B-1----:R-:W-:-:S03]  /*1e10*/  IMAD.U32 R5, RZ, RZ, UR25 ;  /* 0x00000019ff057e24 */ /* 0x002fc6000f8e00ff */
[----:B------:R-:W-:Y:S01]  /*1e20*/  IADD3 R8, PT, PT, R8, -0x1, RZ ;  /* 0xffffffff08087810 */ /* 0x000fe20007ffe0ff */
[----:B------:R-:W-:Y:S01]  /*1e30*/  VIADD R5, R5, 0xffffffff ;  /* 0xffffffff05057836 */ /* 0x000fe20000000000 */
[----:B------:R-:W-:Y:S06]  /*1e40*/  BRA.U !UP0, `(.L_x_375) ;  /* 0x0000000508707547 */ /* 0x000fec000b800000 */
[----:B------:R-:W-:-:S13]  /*1e50*/  ISETP.GE.U32.AND P0, PT, R8, 0x3, PT ;  /* 0x000000030800780c */ /* 0x000fda0003f06070 */
[----:B------:R-:W-:Y:S05]  /*1e60*/  @!P0 BRA `(.L_x_376) ;  /* 0x0000000000bc8947 */ /* 0x000fea0003800000 */
[----:B------:R-:W-:Y:S01]  /*1e70*/  IMAD R7, R3, 0x400, R0 ;  /* 0x0000040003077824 */ /* 0x000fe200078e0200 */
[----:B------:R-:W-:Y:S04]  /*1e80*/  BSSY.RECONVERGENT B1, `(.L_x_377) ;  /* 0x000000f000017945 */ /* 0x000fe80003800200 */
[----:B------:R-:W1:Y:S04]  /*1e90*/  LDS R12, [R7] ;  /* 0x00000000070c7984 */ /* 0x000e680000000800 */
[----:B------:R-:W4:Y:S04]  /*1ea0*/  LDS R9, [R7+0x400] ;  /* 0x0004000007097984 */ /* 0x000f280000000800 */
[----:B------:R-:W5:Y:S04]  /*1eb0*/  LDS R6, [R7+0x800] ;  /* 0x0008000007067984 */ /* 0x000f680000000800 */
[----:B------:R-:W0:Y:S01]  /*1ec0*/  LDS R2, [R7+0xc00] ;  /* 0x000c000007027984 */ /* 0x000e220000000800 */
[----:B-1----:R-:W-:-:S02]  /*1ed0*/  ISETP.NE.AND P0, PT, R12, RZ, PT ;  /* 0x000000ff0c00720c */ /* 0x002fc40003f05270 */
[----:B----4-:R-:W-:Y:S02]  /*1ee0*/  ISETP.NE.AND P1, PT, R9, RZ, PT ;  /* 0x000000ff0900720c */ /* 0x010fe40003f25270 */
[----:B-----5:R-:W-:Y:S02]  /*1ef0*/  ISETP.NE.AND P2, PT, R6, RZ, PT ;  /* 0x000000ff0600720c */ /* 0x020fe40003f45270 */
[----:B0-----:R-:W-:-:S07]  /*1f00*/  ISETP.NE.AND P3, PT, R2, RZ, PT ;  /* 0x000000ff0200720c */ /* 0x001fce0003f65270 */
[----:B------:R-:W-:Y:S06]  /*1f10*/  @!P0 BRA `(.L_x_378) ;  /* 0x0000000000148947 */ /* 0x000fec0003800000 */
[----:B------:R-:W0:Y:S01]  /*1f20*/  LDC.64 R10, c[0x0][0x380] ;  /* 0x0000e000ff0a7b82 */ /* 0x000e220000000a00 */
[----:B------:R-:W-:Y:S02]  /*1f30*/  IMAD R7, R3, 0x100, R4 ;  /* 0x0000010003077824 */ /* 0x000fe400078e0204 */
[----:B------:R-:W-:Y:S02]  /*1f40*/  IMAD.MOV.U32 R13, RZ, RZ, RZ ;  /* 0x000000ffff0d7224 */ /* 0x000fe400078e00ff */
[----:B0-----:R-:W-:-:S05]  /*1f50*/  IMAD.WIDE.U32 R10, R7, 0x8, R10 ;  /* 0x00000008070a7825 */ /* 0x001fca00078e000a */
[----:B------:R0:W-:Y:S02]  /*1f60*/  REDG.E.ADD.64.STRONG.GPU desc[UR20][R10.64], R12 ;  /* 0x0000000c0a00798e */ /* 0x0001e4000c12e514 */
.L_x_378:
[----:B------:R-:W-:Y:S05]  /*1f70*/  BSYNC.RECONVERGENT B1 ;  /* 0x0000000000017941 */ /* 0x000fea0003800200 */
.L_x_377:
[----:B------:R-:W-:Y:S04]  /*1f80*/  BSSY.RECONVERGENT B1, `(.L_x_379) ;  /* 0x0000009000017945 */ /* 0x000fe80003800200 */
[----:B------:R-:W-:Y:S05]  /*1f90*/  @!P1 BRA `(.L_x_380) ;  /* 0x00000000001c9947 */ /* 0x000fea0003800000 */
[----:B0-----:R-:W0:Y:S01]  /*1fa0*/  LDC.64 R10, c[0x0][0x380] ;  /* 0x0000e000ff0a7b82 */ /* 0x001e220000000a00 */
[----:B------:R-:W-:Y:S01]  /*1fb0*/  IMAD R7, R3, 0x100, R4 ;  /* 0x0000010003077824 */ /* 0x000fe200078e0204 */
[----:B------:R-:W-:Y:S01]  /*1fc0*/  MOV R12, R9 ;  /* 0x00000009000c7202 */ /* 0x000fe20000000f00 */
[----:B------:R-:W-:Y:S02]  /*1fd0*/  IMAD.MOV.U32 R13, RZ, RZ, RZ ;  /* 0x000000ffff0d7224 */ /* 0x000fe400078e00ff */
[----:B------:R-:W-:-:S04]  /*1fe0*/  VIADD R7, R7, 0x100 ;  /* 0x0000010007077836 */ /* 0x000fc80000000000 */
[----:B0-----:R-:W-:-:S05]  /*1ff0*/  IMAD.WIDE.U32 R10, R7, 0x8, R10 ;  /* 0x00000008070a7825 */ /* 0x001fca00078e000a */
[----:B------:R1:W-:Y:S02]  /*2000*/  REDG.E.ADD.64.STRONG.GPU desc[UR20][R10.64], R12 ;  /* 0x0000000c0a00798e */ /* 0x0003e4000c12e514 */
.L_x_380:
[----:B------:R-:W-:Y:S05]  /*2010*/  BSYNC.RECONVERGENT B1 ;  /* 0x0000000000017941 */ /* 0x000fea0003800200 */
.L_x_379:
        /* <DEDUP_REMOVED lines=8> */
.L_x_382:
[----:B------:R-:W-:Y:S05]  /*20a0*/  BSYNC.RECONVERGENT B1 ;  /* 0x0000000000017941 */ /* 0x000fea0003800200 */
.L_x_381:
[----:B------:R-:W-:Y:S04]  /*20b0*/  BSSY.RECONVERGENT B1, `(.L_x_383) ;  /* 0x0000009000017945 */ /* 0x000fe80003800200 */
[----:B------:R-:W-:Y:S05]  /*20c0*/  @!P3 BRA `(.L_x_384) ;  /* 0x00000000001cb947 */ /* 0x000fea0003800000 */
[----:B----4-:R-:W4:Y:S01]  /*20d0*/  LDC.64 R6, c[0x0][0x380] ;  /* 0x0000e000ff067b82 */ /* 0x010f220000000a00 */
[----:B------:R-:W-:Y:S01]  /*20e0*/  IMAD R9, R3, 0x100, R4 ;  /* 0x0000010003097824 */ /* 0x000fe200078e0204 */
[----:B01----:R-:W-:Y:S01]  /*20f0*/  MOV R10, R2 ;  /* 0x00000002000a7202 */ /* 0x003fe20000000f00 */
[----:B------:R-:W-:Y:S02]  /*2100*/  IMAD.MOV.U32 R11, RZ, RZ, RZ ;  /* 0x000000ffff0b7224 */ /* 0x000fe400078e00ff */
[----:B------:R-:W-:-:S04]  /*2110*/  VIADD R9, R9, 0x300 ;  /* 0x0000030009097836 */ /* 0x000fc80000000000 */
[----:B----4-:R-:W-:-:S05]  /*2120*/  IMAD.WIDE.U32 R6, R9, 0x8, R6 ;  /* 0x0000000809067825 */ /* 0x010fca00078e0006 */
[----:B------:R0:W-:Y:S02]  /*2130*/  REDG.E.ADD.64.STRONG.GPU desc[UR20][R6.64], R10 ;  /* 0x0000000a0600798e */ /* 0x0001e4000c12e514 */
.L_x_384:
[----:B------:R-:W-:Y:S05]  /*2140*/  BSYNC.RECONVERGENT B1 ;  /* 0x0000000000017941 */ /* 0x000fea0003800200 */
.L_x_383:
[----:B------:R-:W-:-:S07]  /*2150*/  VIADD R3, R3, 0x4 ;  /* 0x0000000403037836 */ /* 0x000fce0000000000 */
.L_x_376:
[----:B------:R-:W-:Y:S01]  /*2160*/  UISETP.NE.AND UP0, UPT, UR25, URZ, UPT ;  /* 0x000000ff1900728c */ /* 0x000fe2000bf05270 */
[----:B------:R-:W-:Y:S08]  /*2170*/  BSSY.RECONVERGENT B1, `(.L_x_375) ;  /* 0x0000029000017945 */ /* 0x000ff00003800200 */
[----:B------:R-:W-:Y:S05]  /*2180*/  BRA.U !UP0, `(.L_x_385) ;  /* 0x00000001089c7547 */ /* 0x000fea000b800000 */
[----:B------:R-:W-:-:S13]  /*2190*/  ISETP.NE.AND P0, PT, R5, RZ, PT ;  /* 0x000000ff0500720c */ /* 0x000fda0003f05270 */
[----:B------:R-:W-:Y:S05]  /*21a0*/  @!P0 BRA `(.L_x_386) ;  /* 0x0000000000648947 */ /* 0x000fea0003800000 */
[----:B0---4-:R-:W-:Y:S01]  /*21b0*/  IMAD R6, R3, 0x400, R0 ;  /* 0x0000040003067824 */ /* 0x011fe200078e0200 */
[----:B------:R-:W-:Y:S04]  /*21c0*/  BSSY.RECONVERGENT B2, `(.L_x_387) ;  /* 0x000000c000027945 */ /* 0x000fe80003800200 */
[----:B------:R-:W0:Y:S04]  /*21d0*/  LDS R2, [R6] ;  /* 0x0000000006027984 */ /* 0x000e280000000800 */
[----:B------:R-:W4:Y:S01]  /*21e0*/  LDS R9, [R6+0x400] ;  /* 0x0004000006097984 */ /* 0x000f220000000800 */
[----:B0-----:R-:W-:-:S02]  /*21f0*/  ISETP.NE.AND P0, PT, R2, RZ, PT ;  /* 0x000000ff0200720c */ /* 0x001fc40003f05270 */
[----:B----4-:R-:W-:-:S11]  /*2200*/  ISETP.NE.AND P1, PT, R9, RZ, PT ;  /* 0x000000ff0900720c */ /* 0x010fd60003f25270 */
[----:B------:R-:W-:Y:S05]  /*2210*/  @!P0 BRA `(.L_x_388) ;  /* 0x0000000000188947 */ /* 0x000fea0003800000 */
[----:B------:R-:W0:Y:S01]  /*2220*/  LDC.64 R6, c[0x0][0x380] ;  /* 0x0000e000ff067b82 */ /* 0x000e220000000a00 */
[----:B-1----:R-:W-:-:S04]  /*2230*/  IMAD R11, R3, 0x100, R4 ;  /* 0x00000100030b7824 */ /* 0x002fc800078e0204 */
[----:B0-----:R-:W-:-:S04]  /*2240*/  IMAD.WIDE.U32 R10, R11, 0x8, R6 ;  /* 0x000000080b0a7825 */ /* 0x001fc800078e0006 */
[----:B------:R-:W-:Y:S02]  /*2250*/  IMAD.MOV.U32 R6, RZ, RZ, R2 ;  /* 0x000000ffff067224 */ /* 0x000fe400078e0002 */
[----:B------:R-:W-:-:S05]  /*2260*/  IMAD.MOV.U32 R7, RZ, RZ, RZ ;  /* 0x000000ffff077224 */ /* 0x000fca00078e00ff */
[----:B------:R0:W-:Y:S02]  /*2270*/  REDG.E.ADD.64.STRONG.GPU desc[UR20][R10.64], R6 ;  /* 0x000000060a00798e */ /* 0x0001e4000c12e514 */
.L_x_388:
[----:B------:R-:W-:Y:S05]  /*2280*/  BSYNC.RECONVERGENT B2 ;  /* 0x0000000000027941 */ /* 0x000fea0003800200 */
.L_x_387:
[----:B------:R-:W-:Y:S04]  /*2290*/  BSSY.RECONVERGENT B2, `(.L_x_389) ;  /* 0x0000009000027945 */ /* 0x000fe80003800200 */
[----:B------:R-:W-:Y:S05]  /*22a0*/  @!P1 BRA `(.L_x_390) ;  /* 0x00000000001c9947 */ /* 0x000fea0003800000 */
[----:B0-----:R-:W0:Y:S01]  /*22b0*/  LDC.64 R6, c[0x0][0x380] ;  /* 0x0000e000ff067b82 */ /* 0x001e220000000a00 */
[----:B------:R-:W-:-:S05]  /*22c0*/  LEA R2, R3, R4, 0x8 ;  /* 0x0000000403027211 */ /* 0x000fca00078e40ff */
[----:B-1----:R-:W-:-:S04]  /*22d0*/  VIADD R11, R2, 0x100 ;  /* 0x00000100020b7836 */ /* 0x002fc80000000000 */
[----:B0-----:R-:W-:-:S04]  /*22e0*/  IMAD.WIDE.U32 R10, R11, 0x8, R6 ;  /* 0x000000080b0a7825 */ /* 0x001fc800078e0006 */
[----:B------:R-:W-:Y:S02]  /*22f0*/  IMAD.MOV.U32 R6, RZ, RZ, R9 ;  /* 0x000000ffff067224 */ /* 0x000fe400078e0009 */
[----:B------:R-:W-:-:S05]  /*2300*/  IMAD.MOV.U32 R7, RZ, RZ, RZ ;  /* 0x000000ffff077224 */ /* 0x000fca00078e00ff */
[----:B------:R4:W-:Y:S02]  /*2310*/  REDG.E.ADD.64.STRONG.GPU desc[UR20][R10.64], R6 ;  /* 0x000000060a00798e */ /* 0x0009e4000c12e514 */
.L_x_390:
[----:B------:R-:W-:Y:S05]  /*2320*/  BSYNC.RECONVERGENT B2 ;  /* 0x0000000000027941 */ /* 0x000fea0003800200 */
.L_x_389:
[----:B------:R-:W-:-:S07]  /*2330*/  VIADD R3, R3, 0x2 ;  /* 0x0000000203037836 */ /* 0x000fce0000000000 */
.L_x_386:
[----:B------:R-:W-:-:S09]  /*2340*/  UISETP.NE.AND UP0, UPT, UR9, URZ, UPT ;  /* 0x000000ff0900728c */ /* 0x000fd2000bf05270 */
[----:B------:R-:W-:Y:S05]  /*2350*/  BRA.U !UP0, `(.L_x_385) ;  /* 0x0000000108287547 */ /* 0x000fea000b800000 */
[----:B------:R-:W-:-:S05]  /*2360*/  IMAD R2, R3, 0x400, R0 ;  /* 0x0000040003027824 */ /* 0x000fca00078e0200 */
[----:B------:R-:W5:Y:S02]  /*2370*/  LDS R9, [R2] ;  /* 0x0000000002097984 */ /* 0x000f640000000800 */
[----:B-----5:R-:W-:-:S13]  /*2380*/  ISETP.NE.AND P0, PT, R9, RZ, PT ;  /* 0x000000ff0900720c */ /* 0x020fda0003f05270 */
[----:B------:R-:W-:Y:S05]  /*2390*/  @!P0 BRA `(.L_x_385) ;  /* 0x0000000000188947 */ /* 0x000fea0003800000 */
[----:B0---4-:R-:W0:Y:S01]  /*23a0*/  LDC.64 R6, c[0x0][0x380] ;  /* 0x0000e000ff067b82 */ /* 0x011e220000000a00 */
[----:B------:R-:W-:-:S04]  /*23b0*/  IMAD R3, R3, 0x100, R4 ;  /* 0x0000010003037824 */ /* 0x000fc800078e0204 */
[----:B0-----:R-:W-:Y:S01]  /*23c0*/  IMAD.WIDE.U32 R2, R3, 0x8, R6 ;  /* 0x0000000803027825 */ /* 0x001fe200078e0006 */
[----:B------:R-:W-:-:S03]  /*23d0*/  MOV R6, R9 ;  /* 0x0000000900067202 */ /* 0x000fc60000000f00 */
[----:B------:R-:W-:-:S05]  /*23e0*/  IMAD.MOV.U32 R7, RZ, RZ, RZ ;  /* 0x000000ffff077224 */ /* 0x000fca00078e00ff */
[----:B------:R0:W-:Y:S02]  /*23f0*/  REDG.E.ADD.64.STRONG.GPU desc[UR20][R2.64], R6 ;  /* 0x000000060200798e */ /* 0x0001e4000c12e514 */
.L_x_385:
[----:B------:R-:W-:Y:S05]  /*2400*/  BSYNC.RECONVERGENT B1 ;  /* 0x0000000000017941 */ /* 0x000fea0003800200 */
.L_x_375:
[----:B------:R-:W-:-:S13]  /*2410*/  ISETP.GT.U32.AND P0, PT, R4, 0x7f, PT ;  /* 0x0000007f0400780c */ /* 0x000fda0003f04070 */
[----:B------:R-:W-:Y:S05]  /*2420*/  @P0 BRA `(.L_x_356) ;  /* 0x0000000800900947 */ /* 0x000fea0003800000 */
[----:B------:R-:W-:Y:S01]  /*2430*/  UISETP.GE.U32.AND UP0, UPT, UR22, 0x7, UPT ;  /* 0x000000071600788c */ /* 0x000fe2000bf06070 */
[----:B0-----:R-:W-:-:S08]  /*2440*/  IMAD.MOV.U32 R3, RZ, RZ, RZ ;  /* 0x000000ffff037224 */ /* 0x001fd000078e00ff */
[----:B------:R-:W-:Y:S05]  /*2450*/  BRA.U !UP0, `(.L_x_391) ;  /* 0x0000000508147547 */ /* 0x000fea000b800000 */
[----:B------:R-:W0:Y:S01]  /*2460*/  LDC.64 R2, c[0x0][0x380] ;  /* 0x0000e000ff027b82 */ /* 0x000e220000000a00 */
[----:B------:R-:W-:-:S07]  /*2470*/  IMAD.MOV.U32 R9, RZ, RZ, RZ ;  /* 0x000000ffff097224 */ /* 0x000fce00078e00ff */
.L_x_408:
[C---:B01--4-:R-:W-:Y:S01]  /*2480*/  IMAD R11, R9.reuse, 0x400, R0 ;  /* 0x00000400090b7824 */ /* 0x053fe200078e0200 */
[----:B------:R-:W-:Y:S01]  /*2490*/  BSSY.RECONVERGENT B1, `(.L_x_392) ;  /* 0x0000011000017945 */ /* 0x000fe20003800200 */
[C---:B--23--:R-:W-:Y:S02]  /*24a0*/  IMAD R7, R9.reuse, 0x100, R4 ;  /* 0x0000010009077824 */ /* 0x04cfe400078e0204 */
        /* <DEDUP_REMOVED lines=13> */
[----:B------:R-:W-:-:S05]  /*2580*/  HFMA2 R15, -RZ, RZ, 0, 0 ;  /* 0x00000000ff0f7431 */ /* 0x000fca00000001ff */
[----:B------:R0:W-:Y:S02]  /*2590*/  REDG.E.ADD.64.STRONG.GPU desc[UR20][R6.64+0x400], R14 ;  /* 0x0004000e0600798e */ /* 0x0001e4000c12e514 */
.L_x_393:
[----:B------:R-:W-:Y:S05]  /*25a0*/  BSYNC.RECONVERGENT B1 ;  /* 0x0000000000017941 */ /* 0x000fea0003800200 */
.L_x_392:
[----:B------:R-:W-:Y:S04]  /*25b0*/  BSSY.RECONVERGENT B1, `(.L_x_394) ;  /* 0x0000005000017945 */ /* 0x000fe80003800200 */
[----:B------:R-:W-:Y:S05]  /*25c0*/  @!P1 BRA `(.L_x_395) ;  /* 0x00000000000c9947 */ /* 0x000fea0003800000 */
[----:B0-----:R-:W-:Y:S02]  /*25d0*/  IMAD.MOV.U32 R14, RZ, RZ, R13 ;  /* 0x000000ffff0e7224 */ /* 0x001fe400078e000d */
[----:B------:R-:W-:-:S05]  /*25e0*/  IMAD.MOV.U32 R15, RZ, RZ, RZ ;  /* 0x000000ffff0f7224 */ /* 0x000fca00078e00ff */
[----:B------:R1:W-:Y:S02]  /*25f0*/  REDG.E.ADD.64.STRONG.GPU desc[UR20][R6.64+0xc00], R14 ;  /* 0x000c000e0600798e */ /* 0x0003e4000c12e514 */
.L_x_395:
[----:B------:R-:W-:Y:S05]  /*2600*/  BSYNC.RECONVERGENT B1 ;  /* 0x0000000000017941 */ /* 0x000fea0003800200 */
.L_x_394:
        /* <DEDUP_REMOVED lines=12> */
.L_x_397:
[----:B------:R-:W-:Y:S05]  /*26d0*/  BSYNC.RECONVERGENT B1 ;  /* 0x0000000000017941 */ /* 0x000fea0003800200 */
.L_x_396:
[----:B------:R-:W-:Y:S04]  /*26e0*/  BSSY.RECONVERGENT B1, `(.L_x_398) ;  /* 0x0000005000017945 */ /* 0x000fe80003800200 */
[----:B------:R-:W-:Y:S05]  /*26f0*/  @!P1 BRA `(.L_x_399) ;  /* 0x00000000000c9947 */ /* 0x000fea0003800000 */
[----:B012---:R-:W-:Y:S02]  /*2700*/  IMAD.MOV.U32 R14, RZ, RZ, R18 ;  /* 0x000000ffff0e7224 */ /* 0x007fe400078e0012 */
[----:B------:R-:W-:-:S05]  /*2710*/  IMAD.MOV.U32 R15, RZ, RZ, RZ ;  /* 0x000000ffff0f7224 */ /* 0x000fca00078e00ff */
[----:B------:R3:W-:Y:S02]  /*2720*/  REDG.E.ADD.64.STRONG.GPU desc[UR20][R6.64+0x1c00], R14 ;  /* 0x001c000e0600798e */ /* 0x0007e4000c12e514 */
.L_x_399:
[----:B------:R-:W-:Y:S05]  /*2730*/  BSYNC.RECONVERGENT B1 ;  /* 0x0000000000017941 */ /* 0x000fea0003800200 */
.L_x_398:
[----:B------:R-:W-:Y:S04]  /*2740*/  BSSY.RECONVERGENT B1, `(.L_x_400) ;  /* 0x0000005000017945 */ /* 0x000fe80003800200 */
[----:B------:R-:W-:Y:S05]  /*2750*/  @!P2 BRA `(.L_x_401) ;  /* 0x00000000000ca947 */ /* 0x000fea0003800000 */
[----:B0123--:R-:W-:Y:S01]  /*2760*/  MOV R14, R19 ;  /* 0x00000013000e7202 */ /* 0x00ffe20000000f00 */
[----:B------:R-:W-:-:S05]  /*2770*/  IMAD.MOV.U32 R15, RZ, RZ, RZ ;  /* 0x000000ffff0f7224 */ /* 0x000fca00078e00ff */
[----:B------:R4:W-:Y:S02]  /*2780*/  REDG.E.ADD.64.STRONG.GPU desc[UR20][R6.64+0x2400], R14 ;  /* 0x0024000e0600798e */ /* 0x0009e4000c12e514 */
.L_x_401:
[----:B------:R-:W-:Y:S05]  /*2790*/  BSYNC.RECONVERGENT B1 ;  /* 0x0000000000017941 */ /* 0x000fea0003800200 */
.L_x_400:
[----:B------:R-:W-:Y:S04]  /*27a0*/  BSSY.RECONVERGENT B1, `(.L_x_402) ;  /* 0x0000004000017945 */ /* 0x000fe80003800200 */
[----:B------:R-:W-:Y:S05]  /*27b0*/  @!P3 BRA `(.L_x_403) ;  /* 0x000000000008b947 */ /* 0x000fea0003800000 */
[----:B------:R-:W-:-:S05]  /*27c0*/  IMAD.MOV.U32 R17, RZ, RZ, RZ ;  /* 0x000000ffff117224 */ /* 0x000fca00078e00ff */
[----:B------:R0:W-:Y:S02]  /*27d0*/  REDG.E.ADD.64.STRONG.GPU desc[UR20][R6.64+0x2c00], R16 ;  /* 0x002c00100600798e */ /* 0x0001e4000c12e514 */
.L_x_403:
[----:B------:R-:W-:Y:S05]  /*27e0*/  BSYNC.RECONVERGENT B1 ;  /* 0x0000000000017941 */ /* 0x000fea0003800200 */
.L_x_402:
[----:B------:R-:W-:Y:S04]  /*27f0*/  BSSY.RECONVERGENT B1, `(.L_x_404) ;  /* 0x0000004000017945 */ /* 0x000fe80003800200 */
[----:B------:R-:W-:Y:S05]  /*2800*/  @!P4 BRA `(.L_x_405) ;  /* 0x000000000008c947 */ /* 0x000fea0003800000 */
[----:B------:R-:W-:-:S05]  /*2810*/  IMAD.MOV.U32 R13, RZ, RZ, RZ ;  /* 0x000000ffff0d7224 */ /* 0x000fca00078e00ff */
[----:B------:R0:W-:Y:S02]  /*2820*/  REDG.E.ADD.64.STRONG.GPU desc[UR20][R6.64+0x3400], R12 ;  /* 0x0034000c0600798e */ /* 0x0001e4000c12e514 */
.L_x_405:
[----:B------:R-:W-:Y:S05]  /*2830*/  BSYNC.RECONVERGENT B1 ;  /* 0x0000000000017941 */ /* 0x000fea0003800200 */
.L_x_404:
[----:B------:R-:W-:Y:S04]  /*2840*/  BSSY.RECONVERGENT B1, `(.L_x_406) ;  /* 0x0000004000017945 */ /* 0x000fe80003800200 */
[----:B------:R-:W-:Y:S05]  /*2850*/  @!P5 BRA `(.L_x_407) ;  /* 0x000000000008d947 */ /* 0x000fea0003800000 */
[----:B------:R-:W-:-:S05]  /*2860*/  IMAD.MOV.U32 R11, RZ, RZ, RZ ;  /* 0x000000ffff0b7224 */ /* 0x000fca00078e00ff */
[----:B------:R0:W-:Y:S02]  /*2870*/  REDG.E.ADD.64.STRONG.GPU desc[UR20][R6.64+0x3c00], R10 ;  /* 0x003c000a0600798e */ /* 0x0001e4000c12e514 */
.L_x_407:
[----:B------:R-:W-:Y:S05]  /*2880*/  BSYNC.RECONVERGENT B1 ;  /* 0x0000000000017941 */ /* 0x000fea0003800200 */
.L_x_406:
[----:B------:R-:W-:Y:S05]  /*2890*/  @P0 BRA `(.L_x_408) ;  /* 0xfffffff800f80947 */ /* 0x000fea000383ffff */
[----:B------:R-:W-:-:S07]  /*28a0*/  IMAD.U32 R3, RZ, RZ, UR27 ;  /* 0x0000001bff037e24 */ /* 0x000fce000f8e00ff */
.L_x_391:
        /* <DEDUP_REMOVED lines=16> */
[----:B------:R-:W-:Y:S01]  /*29b0*/  LEA R7, R3, R4, 0x8 ;  /* 0x0000000403077211 */ /* 0x000fe200078e40ff */
[----:B------:R-:W-:-:S04]  /*29c0*/  IMAD.MOV.U32 R11, RZ, RZ, RZ ;  /* 0x000000ffff0b7224 */ /* 0x000fc800078e00ff */
[----:B0-----:R-:W-:-:S05]  /*29d0*/  IMAD.WIDE.U32 R8, R7, 0x8, R8 ;  /* 0x0000000807087825 */ /* 0x001fca00078e0008 */
[----:B------:R0:W-:Y:S02]  /*29e0*/  REDG.E.ADD.64.STRONG.GPU desc[UR20][R8.64+0x400], R10 ;  /* 0x0004000a0800798e */ /* 0x0001e4000c12e514 */
.L_x_411:
[----:B------:R-:W-:Y:S05]  /*29f0*/  BSYNC.RECONVERGENT B1 ;  /* 0x0000000000017941 */ /* 0x000fea0003800200 */
.L_x_410:
        /* <DEDUP_REMOVED lines=9> */
.L_x_413:
[----:B------:R-:W-:Y:S05]  /*2a90*/  BSYNC.RECONVERGENT B1 ;  /* 0x0000000000017941 */ /* 0x000fea0003800200 */
.L_x_412:
[----:B------:R-:W-:Y:S04]  /*2aa0*/  BSSY.RECONVERGENT B1, `(.L_x_414) ;  /* 0x0000008000017945 */ /* 0x000fe80003800200 */
[----:B------:R-:W-:Y:S05]  /*2ab0*/  @!P2 BRA `(.L_x_415) ;  /* 0x000000000018a947 */ /* 0x000fea0003800000 */
[----:B01----:R-:W0:Y:S01]  /*2ac0*/  LDC.64 R8, c[0x0][0x380] ;  /* 0x0000e000ff087b82 */ /* 0x003e220000000a00 */
[----:B------:R-:W-:-:S05]  /*2ad0*/  IMAD R7, R3, 0x100, R4 ;  /* 0x0000010003077824 */ /* 0x000fca00078e0204 */
[----:B------:R-:W-:-:S05]  /*2ae0*/  IADD3 R7, PT, PT, R7, 0x200, RZ ;  /* 0x0000020007077810 */ /* 0x000fca0007ffe0ff */
[----:B0-----:R-:W-:-:S04]  /*2af0*/  IMAD.WIDE.U32 R8, R7, 0x8, R8 ;  /* 0x0000000807087825 */ /* 0x001fc800078e0008 */
[----:B------:R-:W-:-:S05]  /*2b00*/  IMAD.MOV.U32 R7, RZ, RZ, RZ ;  /* 0x000000ffff077224 */ /* 0x000fca00078e00ff */
[----:B------:R2:W-:Y:S02]  /*2b10*/  REDG.E.ADD.64.STRONG.GPU desc[UR20][R8.64+0x400], R6 ;  /* 0x000400060800798e */ /* 0x0005e4000c12e514 */
.L_x_415:
[----:B------:R-:W-:Y:S05]  /*2b20*/  BSYNC.RECONVERGENT B1 ;  /* 0x0000000000017941 */ /* 0x000fea0003800200 */
.L_x_414:
        /* <DEDUP_REMOVED lines=9> */
.L_x_417:
[----:B------:R-:W-:Y:S05]  /*2bc0*/  BSYNC.RECONVERGENT B1 ;  /* 0x0000000000017941 */ /* 0x000fea0003800200 */
.L_x_416:
[----:B------:R-:W-:-:S07]  /*2bd0*/  VIADD R3, R3, 0x4 ;  /* 0x0000000403037836 */ /* 0x000fce0000000000 */
.L_x_409:
[----:B------:R-:W-:-:S09]  /*2be0*/  UISETP.NE.AND UP0, UPT, UR25, URZ, UPT ;  /* 0x000000ff1900728c */ /* 0x000fd2000bf05270 */
[----:B------:R-:W-:Y:S05]  /*2bf0*/  BRA.U !UP0, `(.L_x_356) ;  /* 0x00000001089c7547 */ /* 0x000fea000b800000 */
[----:B------:R-:W-:-:S13]  /*2c00*/  ISETP.NE.AND P0, PT, R5, RZ, PT ;  /* 0x000000ff0500720c */ /* 0x000fda0003f05270 */
[----:B------:R-:W-:Y:S05]  /*2c10*/  @!P0 BRA `(.L_x_418) ;  /* 0x0000000000648947 */ /* 0x000fea0003800000 */
[----:B01234-:R-:W-:Y:S01]  /*2c20*/  LEA R6, R3, R0, 0xa ;  /* 0x0000000003067211 */ /* 0x01ffe200078e50ff */
        /* <DEDUP_REMOVED lines=12> */
.L_x_420:
[----:B------:R-:W-:Y:S05]  /*2cf0*/  BSYNC.RECONVERGENT B1 ;  /* 0x0000000000017941 */ /* 0x000fea0003800200 */
.L_x_419:
[----:B------:R-:W-:Y:S04]  /*2d00*/  BSSY.RECONVERGENT B1, `(.L_x_421) ;  /* 0x0000009000017945 */ /* 0x000fe80003800200 */
[----:B------:R-:W-:Y:S05]  /*2d10*/  @!P1 BRA `(.L_x_422) ;  /* 0x00000000001c9947 */ /* 0x000fea0003800000 */
[----:B0-----:R-:W0:Y:S01]  /*2d20*/  LDC.64 R6, c[0x0][0x380] ;  /* 0x0000e000ff067b82 */ /* 0x001e220000000a00 */
[----:B------:R-:W-:-:S04]  /*2d30*/  IMAD R2, R3, 0x100, R4 ;  /* 0x0000010003027824 */ /* 0x000fc800078e0204 */
[----:B------:R-:W-:-:S04]  /*2d40*/  VIADD R9, R2, 0x100 ;  /* 0x0000010002097836 */ /* 0x000fc80000000000 */
[----:B0-----:R-:W-:-:S04]  /*2d50*/  IMAD.WIDE.U32 R8, R9, 0x8, R6 ;  /* 0x0000000809087825 */ /* 0x001fc800078e0006 */
[----:B------:R-:W-:Y:S02]  /*2d60*/  HFMA2 R7, -RZ, RZ, 0, 0 ;  /* 0x00000000ff077431 */ /* 0x000fe400000001ff */
[----:B------:R-:W-:-:S05]  /*2d70*/  IMAD.MOV.U32 R6, RZ, RZ, R5 ;  /* 0x000000ffff067224 */ /* 0x000fca00078e0005 */
[----:B------:R1:W-:Y:S02]  /*2d80*/  REDG.E.ADD.64.STRONG.GPU desc[UR20][R8.64+0x400], R6 ;  /* 0x000400060800798e */ /* 0x0003e4000c12e514 */
.L_x_422:
[----:B------:R-:W-:Y:S05]  /*2d90*/  BSYNC.RECONVERGENT B1 ;  /* 0x0000000000017941 */ /* 0x000fea0003800200 */
.L_x_421:
[----:B------:R-:W-:-:S07]  /*2da0*/  VIADD R3, R3, 0x2 ;  /* 0x0000000203037836 */ /* 0x000fce0000000000 */
.L_x_418:
[----:B------:R-:W-:-:S09]  /*2db0*/  UISETP.NE.AND UP0, UPT, UR9, URZ, UPT ;  /* 0x000000ff0900728c */ /* 0x000fd2000bf05270 */
[----:B------:R-:W-:Y:S05]  /*2dc0*/  BRA.U !UP0, `(.L_x_356) ;  /* 0x0000000108287547 */ /* 0x000fea000b800000 */
[----:B------:R-:W-:-:S05]  /*2dd0*/  IMAD R2, R3, 0x400, R0 ;  /* 0x0000040003027824 */ /* 0x000fca00078e0200 */
[----:B------:R-:W5:Y:S02]  /*2de0*/  LDS R5, [R2+0x200] ;  /* 0x0002000002057984 */ /* 0x000f640000000800 */
[----:B-----5:R-:W-:-:S13]  /*2df0*/  ISETP.NE.AND P0, PT, R5, RZ, PT ;  /* 0x000000ff0500720c */ /* 0x020fda0003f05270 */
[----:B------:R-:W-:Y:S05]  /*2e00*/  @!P0 BRA `(.L_x_356) ;  /* 0x0000000000188947 */ /* 0x000fea0003800000 */
[----:B01234-:R-:W0:Y:S01]  /*2e10*/  LDC.64 R6, c[0x0][0x380] ;  /* 0x0000e000ff067b82 */ /* 0x01fe220000000a00 */
[----:B------:R-:W-:-:S04]  /*2e20*/  IMAD R3, R3, 0x100, R4 ;  /* 0x0000010003037824 */ /* 0x000fc800078e0204 */
[----:B0-----:R-:W-:-:S04]  /*2e30*/  IMAD.WIDE.U32 R2, R3, 0x8, R6 ;  /* 0x0000000803027825 */ /* 0x001fc800078e0006 */
[----:B------:R-:W-:Y:S02]  /*2e40*/  IMAD.MOV.U32 R6, RZ, RZ, R5 ;  /* 0x000000ffff067224 */ /* 0x000fe400078e0005 */
[----:B------:R-:W-:-:S05]  /*2e50*/  IMAD.MOV.U32 R7, RZ, RZ, RZ ;  /* 0x000000ffff077224 */ /* 0x000fca00078e00ff */
[----:B------:R0:W-:Y:S02]  /*2e60*/  REDG.E.ADD.64.STRONG.GPU desc[UR20][R2.64+0x400], R6 ;  /* 0x000400060200798e */ /* 0x0001e4000c12e514 */
.L_x_356:
[----:B------:R-:W-:Y:S05]  /*2e70*/  BSYNC.RECONVERGENT B0 ;  /* 0x0000000000007941 */ /* 0x000fea0003800200 */
.L_x_355:
[----:B------:R-:W-:Y:S01]  /*2e80*/  BAR.SYNC.DEFER_BLOCKING 0x0 ;  /* 0x0000000000007b1d */ /* 0x000fe20000010000 */
[----:B------:R-:W-:-:S04]  /*2e90*/  UIADD3 UR6, UP0, UPT, UR6, 0x1, URZ ;  /* 0x0000000106067890 */ /* 0x000fc8000ff1e0ff */
[----:B------:R-:W-:Y:S02]  /*2ea0*/  UIADD3.X UR7, UPT, UPT, URZ, UR7, URZ, UP0, !UPT ;  /* 0x00000007ff077290 */ /* 0x000fe400087fe4ff */
[----:B------:R-:W-:-:S04]  /*2eb0*/  UISETP.NE.U32.AND UP0, UPT, UR6, UR11, UPT ;  /* 0x0000000b0600728c */ /* 0x000fc8000bf05070 */
[----:B------:R-:W-:-:S09]  /*2ec0*/  UISETP.NE.AND.EX UP0, UPT, UR7, UR12, UPT, UP0 ;  /* 0x0000000c0700728c */ /* 0x000fd2000bf05300 */
[----:B------:R-:W-:Y:S05]  /*2ed0*/  BRA.U UP0, `(.L_x_423) ;  /* 0xffffffd100f07547 */ /* 0x000fea000b83ffff */
[----:B------:R-:W-:Y:S05]  /*2ee0*/  EXIT ;  /* 0x000000000000794d */ /* 0x000fea0003800000 */
.L_x_424:
        /* <DEDUP_REMOVED lines=9> */
.L_x_2376:


//--------------------- .text._ZN3cub18CUB_300001_SM_10006detail10radix_sort31DeviceRadixSortSingleTileKernelINS1_5radix10policy_hubIiNS0_8NullTypeEyE10Policy1000ELNS0_9SortOrderE1EiS6_yNS1_21identity_decomposer_tEEEvPKT1_PSB_PKT2_PSF_T3_iiT4_ --------------------------
	.section	.text._ZN3cub18CUB_300001_SM_10006detail10radix_sort31DeviceRadixSortSingleTileKernelINS1_5radix10policy_hubIiNS0_8NullTypeEyE10Policy1000ELNS0_9SortOrderE1EiS6_yNS1_21identity_decomposer_tEEEvPKT1_PSB_PKT2_PSF_T3_iiT4_,"ax",@progbits
	.align	128
        .global         _ZN3cub18CUB_300001_SM_10006detail10radix_sort31DeviceRadixSortSingleTileKernelINS1_5radix10policy_hubIiNS0_8NullTypeEyE10Policy1000ELNS0_9SortOrderE1EiS6_yNS1_21identity_decomposer_tEEEvPKT1_PSB_PKT2_PSF_T3_iiT4_
        .type           _ZN3cub18CUB_300001_SM_10006detail10radix_sort31DeviceRadixSortSingleTileKernelINS1_5radix10policy_hubIiNS0_8NullTypeEyE10Policy1000ELNS0_9SortOrderE1EiS6_yNS1_21identity_decomposer_tEEEvPKT1_PSB_PKT2_PSF_T3_iiT4_,@function
        .size           _ZN3cub18CUB_300001_SM_10006detail10radix_sort31DeviceRadixSortSingleTileKernelINS1_5radix10policy_hubIiNS0_8NullTypeEyE10Policy1000ELNS0_9SortOrderE1EiS6_yNS1_21identity_decomposer_tEEEvPKT1_PSB_PKT2_PSF_T3_iiT4_,(.L_x_2377 - _ZN3cub18CUB_300001_SM_10006detail10radix_sort31DeviceRadixSortSingleTileKernelINS1_5radix10policy_hubIiNS0_8NullTypeEyE10Policy1000ELNS0_9SortOrderE1EiS6_yNS1_21identity_decomposer_tEEEvPKT1_PSB_PKT2_PSF_T3_iiT4_)
        .other          _ZN3cub18CUB_300001_SM_10006detail10radix_sort31DeviceRadixSortSingleTileKernelINS1_5radix10policy_hubIiNS0_8NullTypeEyE10Policy1000ELNS0_9SortOrderE1EiS6_yNS1_21identity_decomposer_tEEEvPKT1_PSB_PKT2_PSF_T3_iiT4_,@"STO_CUDA_ENTRY STV_DEFAULT"
_ZN3cub18CUB_300001_SM_10006detail10radix_sort31DeviceRadixSortSingleTileKernelINS1_5radix10policy_hubIiNS0_8NullTypeEyE10Policy1000ELNS0_9SortOrderE1EiS6_yNS1_21identity_decomposer_tEEEvPKT1_PSB_PKT2_PSF_T3_iiT4_:
.text._ZN3cub18CUB_300001_SM_10006detail10radix_sort31DeviceRadixSortSingleTileKernelINS1_5radix10policy_hubIiNS0_8NullTypeEyE10Policy1000ELNS0_9SortOrderE1EiS6_yNS1_21identity_decomposer_tEEEvPKT1_PSB_PKT2_PSF_T3_iiT4_:
[----:B------:R-:W-:Y:S01]  /*0000*/  LDC R1, c[0x0][0x37c] ;  /* 0x0000df00ff017b82 */ /* 0x000fe20000000800 */
[----:B------:R-:W0:Y:S01]  /*0010*/  S2R R0, SR_TID.X ;  /* 0x0000000000007919 */ /* 0x000e220000002100 */
[----:B------:R-:W1:Y:S06]  /*0020*/  LDCU UR4, c[0x0][0x3a0] ;  /* 0x00007400ff0477ac */ /* 0x000e6c0008000800 */
[----:B------:R-:W2:Y:S01]  /*0030*/  LDC.64 R4, c[0x0][0x380] ;  /* 0x0000e000ff047b82 */ /* 0x000ea20000000a00 */
[----:B------:R-:W3:Y:S01]  /*0040*/  LDCU.64 UR8, c[0x0][0x358] ;  /* 0x00006b00ff0877ac */ /* 0x000ee20008000a00 */
[----:B------:R-:W-:Y:S01]  /*0050*/  IMAD.MOV.U32 R14, RZ, RZ, RZ ;  /* 0x000000ffff0e7224 */ /* 0x000fe200078e00ff */
[----:B------:R-:W-:-:S05]  /*0060*/  CS2R R20, SRZ ;  /* 0x0000000000147805 */ /* 0x000fca000001ff00 */
[----:B------:R-:W4:Y:S01]  /*0070*/  S2UR UR6, SR_CgaCtaId ;  /* 0x00000000000679c3 */ /* 0x000f220000008800 */
[----:B------:R-:W2:Y:S01]  /*0080*/  S2R R23, SR_LANEID ;  /* 0x0000000000177919 */ /* 0x000ea20000000000 */
[----:B------:R-:W-:Y:S01]  /*0090*/  CS2R R26, SRZ ;  /* 0x00000000001a7805 */ /* 0x000fe2000001ff00 */
[----:B------:R-:W1:Y:S01]  /*00a0*/  LDCU UR10, c[0x0][0x3ac] ;  /* 0x00007580ff0a77ac */ /* 0x000e620008000800 */
[----:B0-----:R-:W-:-:S04]  /*00b0*/  IMAD R7, R0, 0x13, RZ ;  /* 0x0000001300077824 */ /* 0x001fc800078e02ff */
[C---:B------:R-:W-:Y:S01]  /*00c0*/  VIADD R2, R7.reuse, 0x1 ;  /* 0x0000000107027836 */ /* 0x040fe20000000000 */
[C---:B-1----:R-:W-:Y:S01]  /*00d0*/  ISETP.GE.AND P1, PT, R7.reuse, UR4, PT ;  /* 0x0000000407007c0c */ /* 0x042fe2000bf26270 */
[----:B--2---:R-:W-:-:S03]  /*00e0*/  IMAD.WIDE.U32 R4, R7, 0x4, R4 ;  /* 0x0000000407047825 */ /* 0x004fc600078e0004 */
[----:B------:R-:W-:Y:S01]  /*00f0*/  ISETP.GE.AND P2, PT, R2, UR4, PT ;  /* 0x0000000402007c0c */ /* 0x000fe2000bf46270 */
[C---:B------:R-:W-:Y:S02]  /*0100*/  VIADD R2, R7.reuse, 0x2 ;  /* 0x0000000207027836 */ /* 0x040fe40000000000 */
[----:B------:R-:W-:-:S03]  /*0110*/  VIADD R3, R7, 0x3 ;  /* 0x0000000307037836 */ /* 0x000fc60000000000 */
[----:B------:R-:W-:Y:S01]  /*0120*/  ISETP.GE.AND P3, PT, R2, UR4, PT ;  /* 0x0000000402007c0c */ /* 0x000fe2000bf66270 */
[----:B------:R-:W-:Y:S01]  /*0130*/  VIADD R2, R7, 0x4 ;  /* 0x0000000407027836 */ /* 0x000fe20000000000 */
[----:B------:R-:W-:Y:S01]  /*0140*/  ISETP.GE.AND P4, PT, R3, UR4, PT ;  /* 0x0000000403007c0c */ /* 0x000fe2000bf86270 */
[----:B---3--:R-:W2:Y:S03]  /*0150*/  @!P1 LDG.E R12, desc[UR8][R4.64] ;  /* 0x00000008040c9981 */ /* 0x008ea6000c1e1900 */
[----:B------:R-:W-:Y:S01]  /*0160*/  ISETP.GE.AND P5, PT, R2, UR4, PT ;  /* 0x0000000402007c0c */ /* 0x000fe2000bfa6270 */
[----:B------:R-:W3:Y:S06]  /*0170*/  @!P2 LDG.E R6, desc[UR8][R4.64+0x4] ;  /* 0x000004080406a981 */ /* 0x000eec000c1e1900 */
[----:B------:R-:W5:Y:S04]  /*0180*/  @!P3 LDG.E R8, desc[UR8][R4.64+0x8] ;  /* 0x000008080408b981 */ /* 0x000f68000c1e1900 */
[----:B------:R-:W4:Y:S04]  /*0190*/  @!P4 LDG.E R9, desc[UR8][R4.64+0xc] ;  /* 0x00000c080409c981 */ /* 0x000f28000c1e1900 */
[----:B------:R-:W4:Y:S01]  /*01a0*/  @!P5 LDG.E R10, desc[UR8][R4.64+0x10] ;  /* 0x00001008040ad981 */ /* 0x000f22000c1e1900 */
[----:B------:R-:W-:-:S02]  /*01b0*/  VIADD R2, R7, 0x5 ;  /* 0x0000000507027836 */ /* 0x000fc40000000000 */
[C---:B------:R-:W-:Y:S02]  /*01c0*/  VIADD R3, R7.reuse, 0x6 ;  /* 0x0000000607037836 */ /* 0x040fe40000000000 */
[----:B------:R-:W-:Y:S01]  /*01d0*/  VIADD R11, R7, 0x7 ;  /* 0x00000007070b7836 */ /* 0x000fe20000000000 */
[----:B------:R-:W-:Y:S02]  /*01e0*/  ISETP.GE.AND P6, PT, R2, UR4, PT ;  /* 0x0000000402007c0c */ /* 0x000fe4000bfc6270 */
[----:B------:R-:W-:Y:S02]  /*01f0*/  ISETP.GE.AND P0, PT, R3, UR4, PT ;  /* 0x0000000403007c0c */ /* 0x000fe4000bf06270 */
[----:B------:R-:W-:Y:S01]  /*0200*/  CS2R R2, SRZ ;  /* 0x0000000000027805 */ /* 0x000fe2000001ff00 */
[----:B------:R-:W-:-:S08]  /*0210*/  VIADD R15, R7, 0xb ;  /* 0x0000000b070f7836 */ /* 0x000fd00000000000 */
[----:B------:R-:W4:Y:S01]  /*0220*/  @!P6 LDG.E R17, desc[UR8][R4.64+0x14] ;  /* 0x000014080411e981 */ /* 0x000f22000c1e1900 */
[----:B--2---:R-:W-:Y:S02]  /*0230*/  @!P1 LOP3.LUT R2, R12, 0x80000000, RZ, 0x3c, !PT ;  /* 0x800000000c029812 */ /* 0x004fe400078e3cff */
[----:B------:R-:W-:Y:S02]  /*0240*/  CS2R R12, SRZ ;  /* 0x00000000000c7805 */ /* 0x000fe4000001ff00 */
[----:B------:R-:W-:Y:S01]  /*0250*/  ISETP.GE.AND P1, PT, R11, UR4, PT ;  /* 0x000000040b007c0c */ /* 0x000fe2000bf26270 */
[C---:B------:R-:W-:Y:S01]  /*0260*/  VIADD R11, R7.reuse, 0x8 ;  /* 0x00000008070b7836 */ /* 0x040fe20000000000 */
[----:B---3--:R-:W-:Y:S01]  /*0270*/  @!P2 LOP3.LUT R3, R6, 0x80000000, RZ, 0x3c, !PT ;  /* 0x800000000603a812 */ /* 0x008fe200078e3cff */
[----:B------:R-:W-:-:S03]  /*0280*/  VIADD R6, R7, 0x9 ;  /* 0x0000000907067836 */ /* 0x000fc60000000000 */
[----:B------:R-:W-:Y:S01]  /*0290*/  ISETP.GE.AND P2, PT, R11, UR4, PT ;  /* 0x000000040b007c0c */ /* 0x000fe2000bf46270 */
[----:B------:R-:W-:Y:S01]  /*02a0*/  VIADD R11, R7, 0xa ;  /* 0x0000000a070b7836 */ /* 0x000fe20000000000 */
[----:B-----5:R-:W-:Y:S02]  /*02b0*/  @!P3 LOP3.LUT R12, R8, 0x80000000, RZ, 0x3c, !PT ;  /* 0x80000000080cb812 */ /* 0x020fe400078e3cff */
[----:B------:R-:W-:Y:S02]  /*02c0*/  ISETP.GE.AND P3, PT, R6, UR4, PT ;  /* 0x0000000406007c0c */ /* 0x000fe4000bf66270 */
[----:B----4-:R-:W-:Y:S01]  /*02d0*/  @!P4 LOP3.LUT R13, R9, 0x80000000, RZ, 0x3c, !PT ;  /* 0x80000000090dc812 */ /* 0x010fe200078e3cff */
[----:B------:R-:W2:Y:S01]  /*02e0*/  @!P0 LDG.E R6, desc[UR8][R4.64+0x18] ;  /* 0x0000180804068981 */ /* 0x000ea2000c1e1900 */
[----:B------:R-:W-:Y:S02]  /*02f0*/  ISETP.GE.AND P4, PT, R11, UR4, PT ;  /* 0x000000040b007c0c */ /* 0x000fe4000bf86270 */
[----:B------:R-:W-:Y:S01]  /*0300*/  @!P5 LOP3.LUT R14, R10, 0x80000000, RZ, 0x3c, !PT ;  /* 0x800000000a0ed812 */ /* 0x000fe200078e3cff */
[----:B------:R-:W3:Y:S01]  /*0310*/  @!P1 LDG.E R8, desc[UR8][R4.64+0x1c] ;  /* 0x00001c0804089981 */ /* 0x000ee2000c1e1900 */
[----:B------:R-:W-:-:S03]  /*0320*/  ISETP.GE.AND P5, PT, R15, UR4, PT ;  /* 0x000000040f007c0c */ /* 0x000fc6000bfa6270 */
[----:B------:R-:W4:Y:S04]  /*0330*/  @!P2 LDG.E R9, desc[UR8][R4.64+0x20] ;  /* 0x000020080409a981 */ /* 0x000f28000c1e1900 */
[----:B------:R-:W5:Y:S04]  /*0340*/  @!P3 LDG.E R10, desc[UR8][R4.64+0x24] ;  /* 0x00002408040ab981 */ /* 0x000f68000c1e1900 */
[----:B------:R-:W5:Y:S04]  /*0350*/  @!P4 LDG.E R11, desc[UR8][R4.64+0x28] ;  /* 0x00002808040bc981 */ /* 0x000f68000c1e1900 */
[----:B------:R-:W5:Y:S01]  /*0360*/  @!P5 LDG.E R22, desc[UR8][R4.64+0x2c] ;  /* 0x00002c080416d981 */ /* 0x000f62000c1e1900 */
[----:B------:R-:W-:-:S02]  /*0370*/  VIADD R16, R7, 0xc ;  /* 0x0000000c07107836 */ /* 0x000fc40000000000 */
[----:B------:R-:W-:Y:S01]  /*0380*/  IMAD.MOV.U32 R15, RZ, RZ, RZ ;  /* 0x000000ffff0f7224 */ /* 0x000fe200078e00ff */
[----:B------:R-:W-:Y:S01]  /*0390*/  @!P6 LOP3.LUT R15, R17, 0x80000000, RZ, 0x3c, !PT ;  /* 0x80000000110fe812 */ /* 0x000fe200078e3cff */
[C---:B------:R-:W-:Y:S01]  /*03a0*/  VIADD R18, R7.reuse, 0xd ;  /* 0x0000000d07127836 */ /* 0x040fe20000000000 */
[----:B------:R-:W-:Y:S01]  /*03b0*/  ISETP.GE.AND P6, PT, R16, UR4, PT ;  /* 0x0000000410007c0c */ /* 0x000fe2000bfc6270 */
[----:B------:R-:W-:Y:S01]  /*03c0*/  VIADD R19, R7, 0xe ;  /* 0x0000000e07137836 */ /* 0x000fe20000000000 */
[----:B------:R-:W-:-:S11]  /*03d0*/  CS2R R16, SRZ ;  /* 0x0000000000107805 */ /* 0x000fd6000001ff00 */
[----:B------:R-:W5:Y:S01]  /*03e0*/  @!P6 LDG.E R24, desc[UR8][R4.64+0x30] ;  /* 0x000030080418e981 */ /* 0x000f62000c1e1900 */
[----:B--2---:R-:W-:Y:S01]  /*03f0*/  @!P0 LOP3.LUT R16, R6, 0x80000000, RZ, 0x3c, !PT ;  /* 0x8000000006108812 */ /* 0x004fe200078e3cff */
[----:B------:R-:W-:Y:S01]  /*0400*/  VIADD R6, R7, 0xf ;  /* 0x0000000f07067836 */ /* 0x000fe20000000000 */
[----:B------:R-:W-:Y:S02]  /*0410*/  ISETP.GE.AND P0, PT, R18, UR4, PT ;  /* 0x0000000412007c0c */ /* 0x000fe4000bf06270 */
[----:B---3--:R-:W-:Y:S02]  /*0420*/  @!P1 LOP3.LUT R17, R8, 0x80000000, RZ, 0x3c, !PT ;  /* 0x8000000008119812 */ /* 0x008fe400078e3cff */
[----:B------:R-:W-:Y:S02]  /*0430*/  ISETP.GE.AND P1, PT, R19, UR4, PT ;  /* 0x0000000413007c0c */ /* 0x000fe4000bf26270 */
[----:B------:R-:W-:Y:S02]  /*0440*/  CS2R R18, SRZ ;  /* 0x0000000000127805 */ /* 0x000fe4000001ff00 */
[----:B----4-:R-:W-:Y:S01]  /*0450*/  @!P2 LOP3.LUT R18, R9, 0x80000000, RZ, 0x3c, !PT ;  /* 0x800000000912a812 */ /* 0x010fe200078e3cff */
[C---:B------:R-:W-:Y:S01]  /*0460*/  VIADD R8, R7.reuse, 0x10 ;  /* 0x0000001007087836 */ /* 0x040fe20000000000 */
[----:B------:R-:W-:Y:S01]  /*0470*/  ISETP.GE.AND P2, PT, R6, UR4, PT ;  /* 0x0000000406007c0c */ /* 0x000fe2000bf46270 */
[----:B------:R-:W-:-:S02]  /*0480*/  VIADD R6, R7, 0x11 ;  /* 0x0000001107067836 */ /* 0x000fc40000000000 */
[----:B------:R-:W-:Y:S01]  /*0490*/  VIADD R7, R7, 0x12 ;  /* 0x0000001207077836 */ /* 0x000fe20000000000 */
[----:B-----5:R-:W-:Y:S02]  /*04a0*/  @!P3 LOP3.LUT R19, R10, 0x80000000, RZ, 0x3c, !PT ;  /* 0x800000000a13b812 */ /* 0x020fe400078e3cff */
[----:B------:R-:W-:Y:S02]  /*04b0*/  @!P4 LOP3.LUT R20, R11, 0x80000000, RZ, 0x3c, !PT ;  /* 0x800000000b14c812 */ /* 0x000fe400078e3cff */
[----:B------:R-:W-:Y:S02]  /*04c0*/  ISETP.GE.AND P3, PT, R8, UR4, PT ;  /* 0x0000000408007c0c */ /* 0x000fe4000bf66270 */
[----:B------:R-:W-:Y:S02]  /*04d0*/  @!P5 LOP3.LUT R21, R22, 0x80000000, RZ, 0x3c, !PT ;  /* 0x800000001615d812 */ /* 0x000fe400078e3cff */
[----:B------:R-:W-:Y:S01]  /*04e0*/  ISETP.GE.AND P4, PT, R6, UR4, PT ;  /* 0x0000000406007c0c */ /* 0x000fe2000bf86270 */
[----:B------:R-:W2:Y:S01]  /*04f0*/  @!P2 LDG.E R8, desc[UR8][R4.64+0x3c] ;  /* 0x00003c080408a981 */ /* 0x000ea2000c1e1900 */
[----:B------:R-:W-:Y:S01]  /*0500*/  ISETP.GE.AND P5, PT, R7, UR4, PT ;  /* 0x0000000407007c0c */ /* 0x000fe2000bfa6270 */
[----:B------:R-:W0:Y:S02]  /*0510*/  LDCU.64 UR4, c[0x0][0x3a8] ;  /* 0x00007500ff0477ac */ /* 0x000e240008000a00 */
[----:B------:R-:W3:Y:S04]  /*0520*/  @!P0 LDG.E R6, desc[UR8][R4.64+0x34] ;  /* 0x0000340804068981 */ /* 0x000ee8000c1e1900 */
[----:B------:R-:W4:Y:S04]  /*0530*/  @!P1 LDG.E R7, desc[UR8][R4.64+0x38] ;  /* 0x0000380804079981 */ /* 0x000f28000c1e1900 */
[----:B------:R-:W5:Y:S04]  /*0540*/  @!P3 LDG.E R9, desc[UR8][R4.64+0x40] ;  /* 0x000040080409b981 */ /* 0x000f68000c1e1900 */
[----:B------:R-:W5:Y:S04]  /*0550*/  @!P4 LDG.E R10, desc[UR8][R4.64+0x44] ;  /* 0x00004408040ac981 */ /* 0x000f68000c1e1900 */
[----:B------:R-:W5:Y:S01]  /*0560*/  @!P5 LDG.E R11, desc[UR8][R4.64+0x48] ;  /* 0x00004808040bd981 */ /* 0x000f62000c1e1900 */
[----:B0-----:R-:W-:-:S02]  /*0570*/  UIADD3 UR7, UPT, UPT, UR4, 0x6, URZ ;  /* 0x0000000604077890 */ /* 0x001fc4000fffe0ff */
[----:B------:R-:W-:-:S03]  /*0580*/  UIADD3 UR5, UPT, UPT, -UR4, UR5, URZ ;  /* 0x0000000504057290 */ /* 0x000fc6000fffe1ff */
[----:B------:R-:W-:Y:S02]  /*0590*/  UMOV UR4, 0x400 ;  /* 0x0000040000047882 */ /* 0x000fe40000000000 */
[----:B------:R-:W-:Y:S01]  /*05a0*/  ULEA UR4, UR6, UR4, 0x18 ;  /* 0x0000000406047291 */ /* 0x000fe2000f8ec0ff */
[----:B------:R-:W-:-:S05]  /*05b0*/  IMAD.MOV.U32 R22, RZ, RZ, RZ ;  /* 0x000000ffff167224 */ /* 0x000fca00078e00ff */
[----:B------:R-:W-:Y:S02]  /*05c0*/  LEA R29, R0, UR4, 0x2 ;  /* 0x00000004001d7c11 */ /* 0x000fe4000f8e10ff */
[----:B------:R-:W-:Y:S02]  /*05d0*/  SHF.R.U32.HI R105, RZ, 0x5, R0 ;  /* 0x00000005ff697819 */ /* 0x000fe40000011600 */
[----:B------:R-:W-:Y:S01]  /*05e0*/  @!P6 LOP3.LUT R22, R24, 0x80000000, RZ, 0x3c, !PT ;  /* 0x800000001816e812 */ /* 0x000fe200078e3cff */
[C---:B------:R-:W-:Y:S01]  /*05f0*/  IMAD R31, R0.reuse, 0x80, R29 ;  /* 0x00000080001f7824 */ /* 0x040fe200078e021d */
[----:B------:R-:W-:Y:S01]  /*0600*/  CS2R R24, SRZ ;  /* 0x0000000000187805 */ /* 0x000fe2000001ff00 */
[----:B------:R-:W-:Y:S01]  /*0610*/  IMAD.MOV.U32 R28, RZ, RZ, RZ ;  /* 0x000000ffff1c7224 */ /* 0x000fe200078e00ff */
[----:B------:R-:W-:Y:S01]  /*0620*/  LEA R32, R105, UR4, 0x2 ;  /* 0x0000000469207c11 */ /* 0x000fe2000f8e10ff */
[----:B------:R-:W-:Y:S02]  /*0630*/  IMAD.MOV.U32 R30, RZ, RZ, RZ ;  /* 0x000000ffff1e7224 */ /* 0x000fe400078e00ff */
[----:B------:R-:W-:Y:S01]  /*0640*/  IMAD R33, R0, -0x38, R31 ;  /* 0xffffffc800217824 */ /* 0x000fe200078e021f */
[----:B------:R-:W-:Y:S01]  /*0650*/  BAR.SYNC.DEFER_BLOCKING 0x0 ;  /* 0x0000000000007b1d */ /* 0x000fe20000010000 */
[----:B--2---:R-:W-:-:S02]  /*0660*/  @!P2 LOP3.LUT R26, R8, 0x80000000, RZ, 0x3c, !PT ;  /* 0x80000000081aa812 */ /* 0x004fc400078e3cff */
[----:B---3--:R-:W-:Y:S02]  /*0670*/  @!P0 LOP3.LUT R24, R6, 0x80000000, RZ, 0x3c, !PT ;  /* 0x8000000006188812 */ /* 0x008fe400078e3cff */
[----:B----4-:R-:W-:Y:S02]  /*0680*/  @!P1 LOP3.LUT R25, R7, 0x80000000, RZ, 0x3c, !PT ;  /* 0x8000000007199812 */ /* 0x010fe400078e3cff */
[----:B-----5:R-:W-:Y:S02]  /*0690*/  @!P3 LOP3.LUT R27, R9, 0x80000000, RZ, 0x3c, !PT ;  /* 0x80000000091bb812 */ /* 0x020fe400078e3cff */
[----:B------:R-:W-:Y:S02]  /*06a0*/  @!P4 LOP3.LUT R28, R10, 0x80000000, RZ, 0x3c, !PT ;  /* 0x800000000a1cc812 */ /* 0x000fe400078e3cff */
[----:B------:R-:W-:-:S07]  /*06b0*/  @!P5 LOP3.LUT R30, R11, 0x80000000, RZ, 0x3c, !PT ;  /* 0x800000000b1ed812 */ /* 0x000fce00078e3cff */
.L_x_426:
[----:B------:R-:W-:Y:S01]  /*06c0*/  UISETP.LT.AND UP0, UPT, UR5, 0x6, UPT ;  /* 0x000000060500788c */ /* 0x000fe2000bf01270 */
[----:B------:R-:W-:Y:S01]  /*06d0*/  STS [R29], RZ ;  /* 0x000000ff1d007388 */ /* 0x000fe20000000800 */
[----:B------:R-:W-:Y:S01]  /*06e0*/  UIADD3 UR6, UPT, UPT, UR7, -0x6, URZ ;  /* 0xfffffffa07067890 */ /* 0x000fe2000fffe0ff */
[----:B------:R-:W-:Y:S01]  /*06f0*/  ISETP.NE.AND P1, PT, R23, 0x1f, PT ;  /* 0x0000001f1700780c */ /* 0x000fe20003f25270 */
[----:B------:R-:W-:Y:S01]  /*0700*/  USEL UR4, UR5, 0x6, UP0 ;  /* 0x0000000605047887 */ /* 0x000fe20008000000 */
[----:B------:R-:W-:Y:S01]  /*0710*/  STS [R29+0x400], RZ ;  /* 0x000400ff1d007388 */ /* 0x000fe20000000800 */
[C---:B------:R-:W-:Y:S01]  /*0720*/  ISETP.NE.AND P2, PT, R105.reuse, 0x6, PT ;  /* 0x000000066900780c */ /* 0x040fe20003f45270 */
[----:B------:R-:W-:Y:S01]  /*0730*/  UISETP.GE.AND UP0, UPT, UR7, UR10, UPT ;  /* 0x0000000a0700728c */ /* 0x000fe2000bf06270 */
[----:B0-2---:R-:W-:Y:S01]  /*0740*/  SHF.R.U32.HI R4, RZ, UR6, R2 ;  /* 0x00000006ff047c19 */ /* 0x005fe20008011602 */
[----:B------:R-:W-:Y:S01]  /*0750*/  UBMSK UR4, URZ, UR4 ;  /* 0x00000004ff04729b */ /* 0x000fe20008000000 */
[----:B------:R-:W-:Y:S01]  /*0760*/  STS [R29+0x800], RZ ;  /* 0x000800ff1d007388 */ /* 0x000fe20000000800 */
[----:B------:R-:W-:-:S03]  /*0770*/  ISETP.NE.AND P3, PT, R105, 0x7, PT ;  /* 0x000000076900780c */ /* 0x000fc60003f65270 */
[----:B------:R-:W-:Y:S01]  /*0780*/  STS [R29+0xc00], RZ ;  /* 0x000c00ff1d007388 */ /* 0x000fe20000000800 */
[----:B------:R-:W-:-:S03]  /*0790*/  LOP3.LUT R4, R4, UR4, RZ, 0xc0, !PT ;  /* 0x0000000404047c12 */ /* 0x000fc6000f8ec0ff */
[----:B------:R-:W-:Y:S02]  /*07a0*/  STS [R29+0x1000], RZ ;  /* 0x001000ff1d007388 */ /* 0x000fe40000000800 */
[----:B------:R-:W-:Y:S01]  /*07b0*/  IMAD.SHL.U32 R5, R4, 0x400, RZ ;  /* 0x0000040004057824 */ /* 0x000fe200078e00ff */
[----:B------:R-:W-:Y:S01]  /*07c0*/  SHF.R.U32.HI R4, RZ, 0x4, R4 ;  /* 0x00000004ff047819 */ /* 0x000fe20000011604 */
[----:B------:R-:W-:Y:S03]  /*07d0*/  STS [R29+0x1400], RZ ;  /* 0x001400ff1d007388 */ /* 0x000fe60000000800 */
[----:B------:R-:W-:Y:S01]  /*07e0*/  LOP3.LUT R36, R5, 0x7c00, RZ, 0xc, !PT ;  /* 0x00007c0005247812 */ /* 0x000fe200078e0cff */
[----:B------:R-:W-:Y:S01]  /*07f0*/  STS [R29+0x1800], RZ ;  /* 0x001800ff1d007388 */ /* 0x000fe20000000800 */
[----:B------:R-:W-:-:S03]  /*0800*/  LOP3.LUT R4, R4, 0xffffffe, RZ, 0xc0, !PT ;  /* 0x0ffffffe04047812 */ /* 0x000fc600078ec0ff */
[----:B------:R-:W-:Y:S01]  /*0810*/  STS [R29+0x1c00], RZ ;  /* 0x001c00ff1d007388 */ /* 0x000fe20000000800 */
[----:B------:R-:W-:Y:S02]  /*0820*/  IADD3 R36, PT, PT, -R4, R29, R36 ;  /* 0x0000001d04247210 */ /* 0x000fe40007ffe124 */
[----:B------:R-:W-:Y:S01]  /*0830*/  SHF.R.U32.HI R4, RZ, UR6, R3 ;  /* 0x00000006ff047c19 */ /* 0x000fe20008011603 */
[----:B------:R-:W-:Y:S03]  /*0840*/  STS [R29+0x2000], RZ ;  /* 0x002000ff1d007388 */ /* 0x000fe60000000800 */
[----:B------:R-:W-:Y:S01]  /*0850*/  LOP3.LUT R4, R4, UR4, RZ, 0xc0, !PT ;  /* 0x0000000404047c12 */ /* 0x000fe2000f8ec0ff */
[----:B------:R-:W-:Y:S03]  /*0860*/  STS [R29+0x2400], RZ ;  /* 0x002400ff1d007388 */ /* 0x000fe60000000800 */
[----:B------:R-:W-:Y:S01]  /*0870*/  SHF.R.U32.HI R6, RZ, 0x4, R4 ;  /* 0x00000004ff067819 */ /* 0x000fe20000011604 */
[----:B------:R-:W-:Y:S01]  /*0880*/  STS [R29+0x2800], RZ ;  /* 0x002800ff1d007388 */ /* 0x000fe20000000800 */
[----:B------:R-:W-:-:S02]  /*0890*/  IMAD.SHL.U32 R5, R4, 0x400, RZ ;  /* 0x0000040004057824 */ /* 0x000fc400078e00ff */
[----:B------:R-:W-:Y:S01]  /*08a0*/  LOP3.LUT R6, R6, 0xffffffe, RZ, 0xc0, !PT ;  /* 0x0ffffffe06067812 */ /* 0x000fe200078ec0ff */
[----:B------:R-:W-:Y:S02]  /*08b0*/  STS [R29+0x2c00], RZ ;  /* 0x002c00ff1d007388 */ /* 0x000fe40000000800 */
[----:B------:R-:W-:Y:S02]  /*08c0*/  LOP3.LUT R4, R5, 0x7c00, RZ, 0xc, !PT ;  /* 0x00007c0005047812 */ /* 0x000fe400078e0cff */
[----:B------:R-:W-:Y:S02]  /*08d0*/  STS [R29+0x3000], RZ ;  /* 0x003000ff1d007388 */ /* 0x000fe40000000800 */
[----:B------:R-:W-:Y:S02]  /*08e0*/  IADD3 R37, PT, PT, -R6, R29, R4 ;  /* 0x0000001d06257210 */ /* 0x000fe40007ffe104 */
[----:B------:R-:W-:Y:S01]  /*08f0*/  STS [R29+0x3400], RZ ;  /* 0x003400ff1d007388 */ /* 0x000fe20000000800 */
[----:B------:R-:W-:-:S03]  /*0900*/  SHF.R.U32.HI R4, RZ, UR6, R12 ;  /* 0x00000006ff047c19 */ /* 0x000fc6000801160c */
        /* <DEDUP_REMOVED lines=10> */
[----:B------:R-:W-:-:S03]  /*09b0*/  IADD3 R39, PT, PT, -R39, R29, R6 ;  /* 0x0000001d27277210 */ /* 0x000fc60007ffe106 */
        /* <DEDUP_REMOVED lines=14> */
[----:B------:R-:W0:Y:S02]  /*0aa0*/  LDS.U16 R34, [R36+0x2] ;  /* 0x0000020024227984 */ /* 0x000e240000000400 */
[----:B0-----:R-:W-:-:S05]  /*0ab0*/  VIADD R5, R34, 0x1 ;  /* 0x0000000122057836 */ /* 0x001fca0000000000 */
[----:B------:R0:W-:Y:S04]  /*0ac0*/  STS.U16 [R36+0x2], R5 ;  /* 0x0000020524007388 */ /* 0x0001e80000000400 */
[----:B------:R-:W1:Y:S01]  /*0ad0*/  LDS.U16 R38, [R37+0x2] ;  /* 0x0000020025267984 */ /* 0x000e620000000400 */
[----:B0-----:R-:W-:-:S04]  /*0ae0*/  SHF.R.U32.HI R5, RZ, UR6, R13 ;  /* 0x00000006ff057c19 */ /* 0x001fc8000801160d */
[----:B------:R-:W-:-:S05]  /*0af0*/  LOP3.LUT R5, R5, UR4, RZ, 0xc0, !PT ;  /* 0x0000000405057c12 */ /* 0x000fca000f8ec0ff */
[----:B------:R-:W-:Y:S01]  /*0b00*/  IMAD.SHL.U32 R6, R5, 0x400, RZ ;  /* 0x0000040005067824 */ /* 0x000fe200078e00ff */
[----:B------:R-:W-:-:S04]  /*0b10*/  SHF.R.U32.HI R5, RZ, 0x4, R5 ;  /* 0x00000004ff057819 */ /* 0x000fc80000011605 */
[----:B------:R-:W-:Y:S02]  /*0b20*/  LOP3.LUT R8, R6, 0x7c00, RZ, 0xc, !PT ;  /* 0x00007c0006087812 */ /* 0x000fe400078e0cff */
[----:B------:R-:W-:-:S04]  /*0b30*/  LOP3.LUT R5, R5, 0xffffffe, RZ, 0xc0, !PT ;  /* 0x0ffffffe05057812 */ /* 0x000fc800078ec0ff */
[----:B------:R-:W-:Y:S01]  /*0b40*/  IADD3 R41, PT, PT, -R5, R29, R8 ;  /* 0x0000001d05297210 */ /* 0x000fe20007ffe108 */
[----:B-1----:R-:W-:-:S05]  /*0b50*/  VIADD R4, R38, 0x1 ;  /* 0x0000000126047836 */ /* 0x002fca0000000000 */
[----:B------:R0:W-:Y:S04]  /*0b60*/  STS.U16 [R37+0x2], R4 ;  /* 0x0000020425007388 */ /* 0x0001e80000000400 */
[----:B------:R-:W1:Y:S01]  /*0b70*/  LDS.U16 R40, [R39+0x2] ;  /* 0x0000020027287984 */ /* 0x000e620000000400 */
[----:B0-----:R-:W-:-:S04]  /*0b80*/  SHF.R.U32.HI R4, RZ, UR6, R14 ;  /* 0x00000006ff047c19 */ /* 0x001fc8000801160e */
[----:B------:R-:W-:-:S05]  /*0b90*/  LOP3.LUT R4, R4, UR4, RZ, 0xc0, !PT ;  /* 0x0000000404047c12 */ /* 0x000fca000f8ec0ff */
[----:B------:R-:W-:Y:S01]  /*0ba0*/  IMAD.SHL.U32 R5, R4, 0x400, RZ ;  /* 0x0000040004057824 */ /* 0x000fe200078e00ff */
[----:B------:R-:W-:-:S04]  /*0bb0*/  SHF.R.U32.HI R4, RZ, 0x4, R4 ;  /* 0x00000004ff047819 */ /* 0x000fc80000011604 */
[----:B------:R-:W-:Y:S02]  /*0bc0*/  LOP3.LUT R8, R5, 0x7c00, RZ, 0xc, !PT ;  /* 0x00007c0005087812 */ /* 0x000fe400078e0cff */
[----:B------:R-:W-:Y:S02]  /*0bd0*/  LOP3.LUT R43, R4, 0xffffffe, RZ, 0xc0, !PT ;  /* 0x0ffffffe042b7812 */ /* 0x000fe400078ec0ff */
[----:B------:R-:W-:Y:S02]  /*0be0*/  SHF.R.U32.HI R5, RZ, UR6, R15 ;  /* 0x00000006ff057c19 */ /* 0x000fe4000801160f */
[----:B------:R-:W-:Y:S02]  /*0bf0*/  IADD3 R43, PT, PT, -R43, R29, R8 ;  /* 0x0000001d2b2b7210 */ /* 0x000fe40007ffe108 */
[----:B------:R-:W-:Y:S01]  /*0c00*/  LOP3.LUT R5, R5, UR4, RZ, 0xc0, !PT ;  /* 0x0000000405057c12 */ /* 0x000fe2000f8ec0ff */
[----:B-1----:R-:W-:-:S05]  /*0c10*/  VIADD R6, R40, 0x1 ;  /* 0x0000000128067836 */ /* 0x002fca0000000000 */
[----:B------:R0:W-:Y:S04]  /*0c20*/  STS.U16 [R39+0x2], R6 ;  /* 0x0000020627007388 */ /* 0x0001e80000000400 */
[----:B------:R-:W1:Y:S01]  /*0c30*/  LDS.U16 R42, [R41+0x2] ;  /* 0x00000200292a7984 */ /* 0x000e620000000400 */
[----:B0-----:R-:W-:Y:S01]  /*0c40*/  IMAD.SHL.U32 R6, R5, 0x400, RZ ;  /* 0x0000040005067824 */ /* 0x001fe200078e00ff */
        /* <DEDUP_REMOVED lines=127> */
[----:B0-----:R-:W-:Y:S01]  /*1440*/  SHF.R.U32.HI R4, RZ, UR6, R30 ;  /* 0x00000006ff047c19 */ /* 0x001fe2000801161e */
[----:B------:R-:W0:Y:S03]  /*1450*/  S2UR UR6, SR_CgaCtaId ;  /* 0x00000000000679c3 */ /* 0x000e260000008800 */
[----:B------:R-:W-:Y:S01]  /*1460*/  LOP3.LUT R4, R4, UR4, RZ, 0xc0, !PT ;  /* 0x0000000404047c12 */ /* 0x000fe2000f8ec0ff */
[----:B------:R-:W-:-:S04]  /*1470*/  UMOV UR4, 0x400 ;  /* 0x0000040000047882 */ /* 0x000fc80000000000 */
[----:B------:R-:W-:Y:S01]  /*1480*/  IMAD.SHL.U32 R5, R4, 0x400, RZ ;  /* 0x0000040004057824 */ /* 0x000fe200078e00ff */
[----:B------:R-:W-:-:S04]  /*1490*/  SHF.R.U32.HI R4, RZ, 0x4, R4 ;  /* 0x00000004ff047819 */ /* 0x000fc80000011604 */
[----:B------:R-:W-:Y:S02]  /*14a0*/  LOP3.LUT R8, R5, 0x7c00, RZ, 0xc, !PT ;  /* 0x00007c0005087812 */ /* 0x000fe400078e0cff */
[----:B------:R-:W-:-:S04]  /*14b0*/  LOP3.LUT R71, R4, 0xffffffe, RZ, 0xc0, !PT ;  /* 0x0ffffffe04477812 */ /* 0x000fc800078ec0ff */
[----:B------:R-:W-:Y:S01]  /*14c0*/  IADD3 R71, PT, PT, -R71, R29, R8 ;  /* 0x0000001d47477210 */ /* 0x000fe20007ffe108 */
[----:B0-----:R-:W-:Y:S01]  /*14d0*/  ULEA UR4, UR6, UR4, 0x18 ;  /* 0x0000000406047291 */ /* 0x001fe2000f8ec0ff */
[----:B-1----:R-:W-:-:S05]  /*14e0*/  VIADD R6, R68, 0x1 ;  /* 0x0000000144067836 */ /* 0x002fca0000000000 */
[----:B------:R-:W-:Y:S04]  /*14f0*/  STS.U16 [R67+0x2], R6 ;  /* 0x0000020643007388 */ /* 0x000fe80000000400 */
[----:B------:R-:W0:Y:S02]  /*1500*/  LDS.U16 R70, [R69+0x2] ;  /* 0x0000020045467984 */ /* 0x000e240000000400 */
[----:B0-----:R-:W-:-:S05]  /*1510*/  VIADD R4, R70, 0x1 ;  /* 0x0000000146047836 */ /* 0x001fca0000000000 */
[----:B------:R-:W-:Y:S04]  /*1520*/  STS.U16 [R69+0x2], R4 ;  /* 0x0000020445007388 */ /* 0x000fe80000000400 */
[----:B------:R-:W0:Y:S02]  /*1530*/  LDS.U16 R72, [R71+0x2] ;  /* 0x0000020047487984 */ /* 0x000e240000000400 */
[----:B0-----:R-:W-:-:S05]  /*1540*/  VIADD R6, R72, 0x1 ;  /* 0x0000000148067836 */ /* 0x001fca0000000000 */
[----:B------:R-:W-:Y:S01]  /*1550*/  STS.U16 [R71+0x2], R6 ;  /* 0x0000020647007388 */ /* 0x000fe20000000400 */
        /* <DEDUP_REMOVED lines=178> */
[----:B------:R-:W0:Y:S04]  /*2080*/  LDS.U16 R5, [R36+0x2] ;  /* 0x0000020024057984 */ /* 0x000e280000000400 */
[----:B------:R-:W1:Y:S04]  /*2090*/  LDS.U16 R37, [R37+0x2] ;  /* 0x0000020025257984 */ /* 0x000e680000000400 */
[----:B------:R-:W2:Y:S04]  /*20a0*/  LDS.U16 R39, [R39+0x2] ;  /* 0x0000020027277984 */ /* 0x000ea80000000400 */
[----:B------:R-:W3:Y:S04]  /*20b0*/  LDS.U16 R41, [R41+0x2] ;  /* 0x0000020029297984 */ /* 0x000ee80000000400 */
[----:B------:R-:W4:Y:S04]  /*20c0*/  LDS.U16 R43, [R43+0x2] ;  /* 0x000002002b2b7984 */ /* 0x000f280000000400 */
[----:B------:R-:W5:Y:S04]  /*20d0*/  LDS.U16 R45, [R45+0x2] ;  /* 0x000002002d2d7984 */ /* 0x000f680000000400 */
[----:B------:R-:W5:Y:S04]  /*20e0*/  LDS.U16 R47, [R47+0x2] ;  /* 0x000002002f2f7984 */ /* 0x000f680000000400 */
[----:B------:R-:W5:Y:S04]  /*20f0*/  LDS.U16 R49, [R49+0x2] ;  /* 0x0000020031317984 */ /* 0x000f680000000400 */
[----:B------:R-:W5:Y:S04]  /*2100*/  LDS.U16 R51, [R51+0x2] ;  /* 0x0000020033337984 */ /* 0x000f680000000400 */
[----:B------:R-:W5:Y:S04]  /*2110*/  LDS.U16 R53, [R53+0x2] ;  /* 0x0000020035357984 */ /* 0x000f680000000400 */
[----:B------:R-:W5:Y:S01]  /*2120*/  LDS.U16 R55, [R55+0x2] ;  /* 0x0000020037377984 */ /* 0x000f620000000400 */
[----:B0-----:R-:W-:-:S03]  /*2130*/  IMAD.IADD R5, R34, 0x1, R5 ;  /* 0x0000000122057824 */ /* 0x001fc600078e0205 */
[----:B------:R-:W0:Y:S01]  /*2140*/  LDS.U16 R57, [R57+0x2] ;  /* 0x0000020039397984 */ /* 0x000e220000000400 */
[----:B-1----:R-:W-:-:S03]  /*2150*/  IMAD.IADD R37, R38, 0x1, R37 ;  /* 0x0000000126257824 */ /* 0x002fc600078e0225 */
[----:B------:R-:W1:Y:S01]  /*2160*/  LDS.U16 R59, [R59+0x2] ;  /* 0x000002003b3b7984 */ /* 0x000e620000000400 */
[----:B--2---:R-:W-:-:S03]  /*2170*/  IMAD.IADD R39, R40, 0x1, R39 ;  /* 0x0000000128277824 */ /* 0x004fc600078e0227 */
[----:B------:R-:W2:Y:S01]  /*2180*/  LDS.U16 R61, [R61+0x2] ;  /* 0x000002003d3d7984 */ /* 0x000ea20000000400 */
[----:B---3--:R-:W-:-:S03]  /*2190*/  IMAD.IADD R41, R42, 0x1, R41 ;  /* 0x000000012a297824 */ /* 0x008fc600078e0229 */
[----:B------:R-:W3:Y:S01]  /*21a0*/  LDS.U16 R63, [R63+0x2] ;  /* 0x000002003f3f7984 */ /* 0x000ee20000000400 */
[----:B----4-:R-:W-:-:S03]  /*21b0*/  IMAD.IADD R43, R44, 0x1, R43 ;  /* 0x000000012c2b7824 */ /* 0x010fc600078e022b */
[----:B------:R-:W4:Y:S01]  /*21c0*/  LDS.U16 R65, [R65+0x2] ;  /* 0x0000020041417984 */ /* 0x000f220000000400 */
[----:B-----5:R-:W-:-:S03]  /*21d0*/  IMAD.IADD R45, R46, 0x1, R45 ;  /* 0x000000012e2d7824 */ /* 0x020fc600078e022d */
[----:B------:R-:W5:Y:S01]  /*21e0*/  LDS.U16 R67, [R67+0x2] ;  /* 0x0000020043437984 */ /* 0x000f620000000400 */
[----:B------:R-:W-:-:S03]  /*21f0*/  IMAD.IADD R47, R48, 0x1, R47 ;  /* 0x00000001302f7824 */ /* 0x000fc600078e022f */
[----:B------:R-:W5:Y:S01]  /*2200*/  LDS.U16 R69, [R69+0x2] ;  /* 0x0000020045457984 */ /* 0x000f620000000400 */
[----:B------:R-:W-:-:S03]  /*2210*/  IMAD.IADD R49, R50, 0x1, R49 ;  /* 0x0000000132317824 */ /* 0x000fc600078e0231 */
[----:B------:R-:W5:Y:S01]  /*2220*/  LDS.U16 R71, [R71+0x2] ;  /* 0x0000020047477984 */ /* 0x000f620000000400 */
        /* <DEDUP_REMOVED lines=75> */
.L_x_425:
[----:B------:R-:W-:Y:S01]  /*26e0*/  LEA R5, R5, UR4, 0x2 ;  /* 0x0000000405057c11 */ /* 0x000fe2000f8e10ff */
[C---:B------:R-:W-:Y:S01]  /*26f0*/  IMAD R33, R0.reuse, -0x48, R33 ;  /* 0xffffffb800217824 */ /* 0x040fe200078e0221 */
[----:B------:R-:W-:Y:S01]  /*2700*/  LEA R4, R37, UR4, 0x2 ;  /* 0x0000000425047c11 */ /* 0x000fe2000f8e10ff */
[C---:B------:R-:W-:Y:S01]  /*2710*/  VIADD R7, R0.reuse, 0x100 ;  /* 0x0000010000077836 */ /* 0x040fe20000000000 */
        /* <DEDUP_REMOVED lines=8> */
[----:B------:R-:W-:Y:S01]  /*27a0*/  STS [R39], R12 ;  /* 0x0000000c27007388 */ /* 0x000fe20000000800 */
[----:B------:R-:W-:Y:S02]  /*27b0*/  LEA R10, R49, UR4, 0x2 ;  /* 0x00000004310a7c11 */ /* 0x000fe4000f8e10ff */
[----:B------:R-:W-:Y:S01]  /*27c0*/  LEA R51, R51, UR4, 0x2 ;  /* 0x0000000433337c11 */ /* 0x000fe2000f8e10ff */
[----:B------:R2:W-:Y:S01]  /*27d0*/  STS [R6], R13 ;  /* 0x0000000d06007388 */ /* 0x0005e20000000800 */
[----:B0-----:R-:W-:Y:S02]  /*27e0*/  LEA R2, R53, UR4, 0x2 ;  /* 0x0000000435027c11 */ /* 0x001fe4000f8e10ff */
[----:B------:R-:W-:Y:S01]  /*27f0*/  LEA R55, R55, UR4, 0x2 ;  /* 0x0000000437377c11 */ /* 0x000fe2000f8e10ff */
[----:B------:R0:W-:Y:S01]  /*2800*/  STS [R43], R14 ;  /* 0x0000000e2b007388 */ /* 0x0001e20000000800 */
[----:B-1----:R-:W-:-:S02]  /*2810*/  LEA R4, R57, UR4, 0x2 ;  /* 0x0000000439047c11 */ /* 0x002fc4000f8e10ff */
[----:B------:R-:W-:Y:S01]  /*2820*/  LEA R59, R59, UR4, 0x2 ;  /* 0x000000043b3b7c11 */ /* 0x000fe2000f8e10ff */
[----:B------:R1:W-:Y:S01]  /*2830*/  STS [R8], R15 ;  /* 0x0000000f08007388 */ /* 0x0003e20000000800 */
[----:B------:R-:W-:Y:S01]  /*2840*/  LEA R61, R61, UR4, 0x2 ;  /* 0x000000043d3d7c11 */ /* 0x000fe2000f8e10ff */
[C---:B--2---:R-:W-:Y:S01]  /*2850*/  VIADD R13, R0.reuse, 0x500 ;  /* 0x00000500000d7836 */ /* 0x044fe20000000000 */
[----:B------:R-:W-:Y:S01]  /*2860*/  LEA R6, R63, UR4, 0x2 ;  /* 0x000000043f067c11 */ /* 0x000fe2000f8e10ff */
[----:B------:R2:W-:Y:S01]  /*2870*/  STS [R47], R16 ;  /* 0x000000102f007388 */ /* 0x0005e20000000800 */
[----:B------:R-:W-:Y:S01]  /*2880*/  LEA R65, R65, UR4, 0x2 ;  /* 0x0000000441417c11 */ /* 0x000fe2000f8e10ff */
[C---:B0-----:R-:W-:Y:S01]  /*2890*/  VIADD R14, R0.reuse, 0x600 ;  /* 0x00000600000e7836 */ /* 0x041fe20000000000 */
[----:B------:R-:W-:Y:S01]  /*28a0*/  LEA R69, R69, UR4, 0x2 ;  /* 0x0000000445457c11 */ /* 0x000fe2000f8e10ff */
[----:B------:R0:W-:Y:S01]  /*28b0*/  STS [R10], R17 ;  /* 0x000000110a007388 */ /* 0x0001e20000000800 */
[----:B------:R-:W-:Y:S01]  /*28c0*/  LEA R71, R71, UR4, 0x2 ;  /* 0x0000000447477c11 */ /* 0x000fe2000f8e10ff */
[C---:B-1----:R-:W-:Y:S01]  /*28d0*/  VIADD R15, R0.reuse, 0x700 ;  /* 0x00000700000f7836 */ /* 0x042fe20000000000 */
[----:B------:R-:W-:Y:S01]  /*28e0*/  LEA R8, R67, UR4, 0x2 ;  /* 0x0000000443087c11 */ /* 0x000fe2000f8e10ff */
[----:B------:R-:W-:Y:S01]  /*28f0*/  STS [R51], R18 ;  /* 0x0000001233007388 */ /* 0x000fe20000000800 */
[----:B------:R-:W1:Y:S01]  /*2900*/  LDCU.64 UR4, c[0x0][0x3a0] ;  /* 0x00007400ff0477ac */ /* 0x000e620008000a00 */
[C---:B------:R-:W-:Y:S01]  /*2910*/  LOP3.LUT R12, R0.reuse, 0x400, RZ, 0xfc, !PT ;  /* 0x00000400000c7812 */ /* 0x040fe200078efcff */
[C---:B--2---:R-:W-:Y:S01]  /*2920*/  VIADD R16, R0.reuse, 0xd00 ;  /* 0x00000d0000107836 */ /* 0x044fe20000000000 */
[----:B------:R2:W-:Y:S01]  /*2930*/  STS [R2], R19 ;  /* 0x0000001302007388 */ /* 0x0005e20000000800 */
[----:B0-----:R-:W-:-:S03]  /*2940*/  VIADD R10, R0, 0x300 ;  /* 0x00000300000a7836 */ /* 0x001fc60000000000 */
[----:B------:R-:W-:Y:S04]  /*2950*/  STS [R55], R20 ;  /* 0x0000001437007388 */ /* 0x000fe80000000800 */
[----:B------:R-:W-:Y:S01]  /*2960*/  STS [R4], R21 ;  /* 0x0000001504007388 */ /* 0x000fe20000000800 */
[----:B--2---:R-:W0:Y:S03]  /*2970*/  LDC.64 R2, c[0x0][0x388] ;  /* 0x0000e200ff027b82 */ /* 0x004e260000000a00 */
[----:B------:R-:W-:Y:S01]  /*2980*/  STS [R59], R22 ;  /* 0x000000163b007388 */ /* 0x000fe20000000800 */
[----:B-1----:R-:W-:-:S03]  /*2990*/  ISETP.GE.U32.AND P2, PT, R7, UR4, PT ;  /* 0x0000000407007c0c */ /* 0x002fc6000bf46070 */
[----:B------:R-:W-:Y:S01]  /*29a0*/  STS [R61], R24 ;  /* 0x000000183d007388 */ /* 0x000fe20000000800 */
[----:B------:R-:W-:Y:S02]  /*29b0*/  ISETP.GE.U32.AND P3, PT, R9, UR4, PT ;  /* 0x0000000409007c0c */ /* 0x000fe4000bf66070 */
[----:B------:R-:W-:Y:S01]  /*29c0*/  ISETP.GE.U32.AND P6, PT, R10, UR4, PT ;  /* 0x000000040a007c0c */ /* 0x000fe2000bfc6070 */
[----:B------:R-:W-:Y:S01]  /*29d0*/  STS [R6], R25 ;  /* 0x0000001906007388 */ /* 0x000fe20000000800 */
[----:B------:R-:W-:Y:S02]  /*29e0*/  ISETP.GE.U32.AND.EX P3, PT, RZ, UR5, PT, P3 ;  /* 0x00000005ff007c0c */ /* 0x000fe4000bf66130 */
[----:B------:R-:W-:Y:S01]  /*29f0*/  ISETP.GE.U32.AND.EX P2, PT, RZ, UR5, PT, P2 ;  /* 0x00000005ff007c0c */ /* 0x000fe2000bf46120 */
[----:B------:R-:W-:Y:S01]  /*2a00*/  STS [R65], R26 ;  /* 0x0000001a41007388 */ /* 0x000fe20000000800 */
[----:B------:R-:W-:Y:S02]  /*2a10*/  ISETP.GE.U32.AND P1, PT, R13, UR4, PT ;  /* 0x000000040d007c0c */ /* 0x000fe4000bf26070 */
[----:B------:R-:W-:Y:S01]  /*2a20*/  ISETP.GE.U32.AND.EX P6, PT, RZ, UR5, PT, P6 ;  /* 0x00000005ff007c0c */ /* 0x000fe2000bfc6160 */
[----:B------:R-:W-:Y:S01]  /*2a30*/  STS [R8], R27 ;  /* 0x0000001b08007388 */ /* 0x000fe20000000800 */
[----:B------:R-:W-:-:S02]  /*2a40*/  ISETP.GE.U32.AND.EX P1, PT, RZ, UR5, PT, P1 ;  /* 0x00000005ff007c0c */ /* 0x000fc4000bf26110 */
[----:B------:R-:W-:Y:S01]  /*2a50*/  ISETP.GE.U32.AND P5, PT, R12, UR4, PT ;  /* 0x000000040c007c0c */ /* 0x000fe2000bfa6070 */
[----:B------:R-:W-:Y:S01]  /*2a60*/  STS [R69], R28 ;  /* 0x0000001c45007388 */ /* 0x000fe20000000800 */
[----:B------:R-:W-:Y:S01]  /*2a70*/  ISETP.GE.U32.AND P4, PT, R15, UR4, PT ;  /* 0x000000040f007c0c */ /* 0x000fe2000bf86070 */
[----:B0-----:R-:W-:Y:S01]  /*2a80*/  IMAD.WIDE.U32 R2, R0, 0x4, R2 ;  /* 0x0000000400027825 */ /* 0x001fe200078e0002 */
[----:B------:R-:W-:Y:S01]  /*2a90*/  ISETP.GE.U32.AND.EX P5, PT, RZ, UR5, PT, P5 ;  /* 0x00000005ff007c0c */ /* 0x000fe2000bfa6150 */
[----:B------:R-:W-:Y:S01]  /*2aa0*/  STS [R71], R30 ;  /* 0x0000001e47007388 */ /* 0x000fe20000000800 */
[----:B------:R-:W-:Y:S01]  /*2ab0*/  BAR.SYNC.DEFER_BLOCKING 0x0 ;  /* 0x0000000000007b1d */ /* 0x000fe20000010000 */
[----:B------:R-:W-:Y:S01]  /*2ac0*/  ISETP.GE.U32.AND P0, PT, R14, UR4, PT ;  /* 0x000000040e007c0c */ /* 0x000fe2000bf06070 */
[C---:B------:R-:W-:Y:S01]  /*2ad0*/  VIADD R14, R0.reuse, 0x900 ;  /* 0x00000900000e7836 */ /* 0x040fe20000000000 */
[----:B------:R-:W-:Y:S02]  /*2ae0*/  LOP3.LUT R12, R0, 0x800, RZ, 0xfc, !PT ;  /* 0x00000800000c7812 */ /* 0x000fe400078efcff */
[----:B------:R-:W-:-:S02]  /*2af0*/  ISETP.GE.U32.AND.EX P0, PT, RZ, UR5, PT, P0 ;  /* 0x00000005ff007c0c */ /* 0x000fc4000bf06100 */
[----:B------:R-:W-:Y:S01]  /*2b00*/  ISETP.GE.U32.AND.EX P4, PT, RZ, UR5, PT, P4 ;  /* 0x00000005ff007c0c */ /* 0x000fe2000bf86140 */
[----:B------:R-:W0:Y:S04]  /*2b10*/  LDS R5, [R33+0x800] ;  /* 0x0008000021057984 */ /* 0x000e280000000800 */
[----:B------:R-:W1:Y:S04]  /*2b20*/  LDS R4, [R33+0x400] ;  /* 0x0004000021047984 */ /* 0x000e680000000800 */
[----:B------:R-:W2:Y:S04]  /*2b30*/  LDS R6, [R33+0xc00] ;  /* 0x000c000021067984 */ /* 0x000ea80000000800 */
[----:B------:R-:W3:Y:S04]  /*2b40*/  LDS R8, [R33+0x1400] ;  /* 0x0014000021087984 */ /* 0x000ee80000000800 */
[----:B------:R-:W4:Y:S04]  /*2b50*/  LDS R7, [R33+0x1000] ;  /* 0x0010000021077984 */ /* 0x000f280000000800 */
[----:B------:R-:W5:Y:S04]  /*2b60*/  LDS R9, [R33+0x1800] ;  /* 0x0018000021097984 */ /* 0x000f680000000800 */
[----:B------:R-:W5:Y:S01]  /*2b70*/  LDS R10, [R33+0x1c00] ;  /* 0x001c0000210a7984 */ /* 0x000f620000000800 */
[----:B0-----:R-:W-:-:S03]  /*2b80*/  @!P3 LOP3.LUT R13, R5, 0x80000000, RZ, 0x3c, !PT ;  /* 0x80000000050db812 */ /* 0x001fc600078e3cff */
[----:B------:R-:W-:Y:S01]  /*2b90*/  LDS R5, [R33+0x2400] ;  /* 0x0024000021057984 */ /* 0x000fe20000000800 */
[----:B-1----:R-:W-:-:S03]  /*2ba0*/  @!P2 LOP3.LUT R11, R4, 0x80000000, RZ, 0x3c, !PT ;  /* 0x80000000040ba812 */ /* 0x002fc600078e3cff */
[----:B------:R-:W0:Y:S01]  /*2bb0*/  LDS R4, [R33+0x2000] ;  /* 0x0020000021047984 */ /* 0x000e220000000800 */
[----:B--2---:R-:W-:-:S03]  /*2bc0*/  @!P6 LOP3.LUT R15, R6, 0x80000000, RZ, 0x3c, !PT ;  /* 0x80000000060fe812 */ /* 0x004fc600078e3cff */
[----:B------:R-:W-:Y:S01]  /*2bd0*/  @!P2 STG.E desc[UR8][R2.64+0x400], R11 ;  /* 0x0004000b0200a986 */ /* 0x000fe2000c101908 */
[----:B------:R-:W-:Y:S01]  /*2be0*/  ISETP.GE.U32.AND P2, PT, R12, UR4, PT ;  /* 0x000000040c007c0c */ /* 0x000fe2000bf46070 */
[----:B------:R-:W-:Y:S01]  /*2bf0*/  VIADD R12, R0, 0xa00 ;  /* 0x00000a00000c7836 */ /* 0x000fe20000000000 */
[----:B---3--:R-:W-:Y:S01]  /*2c00*/  @!P1 LOP3.LUT R19, R8, 0x80000000, RZ, 0x3c, !PT ;  /* 0x8000000008139812 */ /* 0x008fe200078e3cff */
[----:B------:R-:W-:Y:S01]  /*2c10*/  LDS R11, [R33+0x2800] ;  /* 0x00280000210b7984 */ /* 0x000fe20000000800 */
[----:B------:R-:W-:Y:S02]  /*2c20*/  ISETP.GE.U32.AND.EX P2, PT, RZ, UR5, PT, P2 ;  /* 0x00000005ff007c0c */ /* 0x000fe4000bf46120 */
[----:B----4-:R-:W-:Y:S01]  /*2c30*/  @!P5 LOP3.LUT R17, R7, 0x80000000, RZ, 0x3c, !PT ;  /* 0x800000000711d812 */ /* 0x010fe200078e3cff */
[----:B------:R-:W-:Y:S01]  /*2c40*/  LDS R6, [R33+0x2c00] ;  /* 0x002c000021067984 */ /* 0x000fe20000000800 */
[----:B-----5:R-:W-:-:S03]  /*2c50*/  @!P0 LOP3.LUT R21, R9, 0x80000000, RZ, 0x3c, !PT ;  /* 0x8000000009158812 */ /* 0x020fc600078e3cff */
[----:B------:R-:W-:Y:S01]  /*2c60*/  @!P1 STG.E desc[UR8][R2.64+0x1400], R19 ;  /* 0x0014001302009986 */ /* 0x000fe2000c101908 */
[----:B------:R-:W-:-:S03]  /*2c70*/  ISETP.GE.U32.AND P1, PT, R0, UR4, PT ;  /* 0x0000000400007c0c */ /* 0x000fc6000bf26070 */
[----:B------:R-:W1:Y:S01]  /*2c80*/  LDS R7, [R33+0x3000] ;  /* 0x0030000021077984 */ /* 0x000e620000000800 */
[----:B------:R-:W-:-:S03]  /*2c90*/  ISETP.GE.U32.AND.EX P1, PT, RZ, UR5, PT, P1 ;  /* 0x00000005ff007c0c */ /* 0x000fc6000bf26110 */
[----:B------:R-:W-:Y:S01]  /*2ca0*/  @!P3 STG.E desc[UR8][R2.64+0x800], R13 ;  /* 0x0008000d0200b986 */ /* 0x000fe2000c101908 */
[----:B------:R-:W-:Y:S01]  /*2cb0*/  ISETP.GE.U32.AND P3, PT, R14, UR4, PT ;  /* 0x000000040e007c0c */ /* 0x000fe2000bf66070 */
[----:B------:R-:W-:Y:S02]  /*2cc0*/  VIADD R14, R0, 0xb00 ;  /* 0x00000b00000e7836 */ /* 0x000fe40000000000 */
[----:B------:R2:W-:Y:S01]  /*2cd0*/  @!P6 STG.E desc[UR8][R2.64+0xc00], R15 ;  /* 0x000c000f0200e986 */ /* 0x0005e2000c101908 */
[----:B------:R-:W-:Y:S02]  /*2ce0*/  ISETP.GE.U32.AND P6, PT, R12, UR4, PT ;  /* 0x000000040c007c0c */ /* 0x000fe4000bfc6070 */
[----:B------:R-:W-:Y:S01]  /*2cf0*/  LOP3.LUT R12, R0, 0xc00, RZ, 0xfc, !PT ;  /* 0x00000c00000c7812 */ /* 0x000fe200078efcff */
[----:B------:R0:W-:Y:S01]  /*2d00*/  @!P5 STG.E desc[UR8][R2.64+0x1000], R17 ;  /* 0x001000110200d986 */ /* 0x0001e2000c101908 */
[----:B------:R-:W-:Y:S02]  /*2d10*/  ISETP.GE.U32.AND.EX P3, PT, RZ, UR5, PT, P3 ;  /* 0x00000005ff007c0c */ /* 0x000fe4000bf66130 */
[----:B------:R-:W-:Y:S01]  /*2d20*/  ISETP.GE.U32.AND P5, PT, R14, UR4, PT ;  /* 0x000000040e007c0c */ /* 0x000fe2000bfa6070 */
[----:B------:R-:W-:Y:S01]  /*2d30*/  @!P0 STG.E desc[UR8][R2.64+0x1800], R21 ;  /* 0x0018001502008986 */ /* 0x000fe2000c101908 */
[----:B------:R-:W-:-:S02]  /*2d40*/  ISETP.GE.U32.AND P0, PT, R12, UR4, PT ;  /* 0x000000040c007c0c */ /* 0x000fc4000bf06070 */
[----:B--2---:R-:W-:Y:S01]  /*2d50*/  @!P4 LOP3.LUT R15, R10, 0x80000000, RZ, 0x3c, !PT ;  /* 0x800000000a0fc812 */ /* 0x004fe200078e3cff */
[----:B------:R-:W2:Y:S01]  /*2d60*/  LDS R8, [R33+0x3400] ;  /* 0x0034000021087984 */ /* 0x000ea20000000800 */
[----:B------:R-:W-:Y:S02]  /*2d70*/  ISETP.GE.U32.AND.EX P0, PT, RZ, UR5, PT, P0 ;  /* 0x00000005ff007c0c */ /* 0x000fe4000bf06100 */
[----:B0-----:R-:W-:Y:S01]  /*2d80*/  @!P2 LOP3.LUT R17, R4, 0x80000000, RZ, 0x3c, !PT ;  /* 0x800000000411a812 */ /* 0x001fe200078e3cff */
[----:B------:R-:W0:Y:S02]  /*2d90*/  LDS R9, [R33+0x3800] ;  /* 0x0038000021097984 */ /* 0x000e240000000800 */
[----:B------:R-:W-:Y:S01]  /*2da0*/  @!P3 LOP3.LUT R5, R5, 0x80000000, RZ, 0x3c, !PT ;  /* 0x800000000505b812 */ /* 0x000fe200078e3cff */
[----:B------:R-:W-:Y:S01]  /*2db0*/  VIADD R4, R0, 0xe00 ;  /* 0x00000e0000047836 */ /* 0x000fe20000000000 */
[----:B------:R-:W3:Y:S04]  /*2dc0*/  LDS R10, [R33+0x3c00] ;  /* 0x003c0000210a7984 */ /* 0x000ee80000000800 */
[----:B------:R-:W4:Y:S04]  /*2dd0*/  LDS R12, [R33+0x4000] ;  /* 0x00400000210c7984 */ /* 0x000f280000000800 */
[----:B------:R-:W5:Y:S01]  /*2de0*/  LDS R13, [R33+0x4400] ;  /* 0x00440000210d7984 */ /* 0x000f620000000800 */
[----:B-1----:R-:W-:-:S03]  /*2df0*/  @!P0 LOP3.LUT R7, R7, 0x80000000, RZ, 0x3c, !PT ;  /* 0x8000000007078812 */ /* 0x002fc600078e3cff */
[----:B------:R-:W1:Y:S04]  /*2e00*/  @!P1 LDS R14, [R33] ;  /* 0x00000000210e9984 */ /* 0x000e680000000800 */
[----:B------:R2:W-:Y:S01]  /*2e10*/  @!P4 STG.E desc[UR8][R2.64+0x1c00], R15 ;  /* 0x001c000f0200c986 */ /* 0x0005e2000c101908 */
[----:B------:R-:W-:Y:S02]  /*2e20*/  ISETP.GE.U32.AND.EX P4, PT, RZ, UR5, PT, P6 ;  /* 0x00000005ff007c0c */ /* 0x000fe4000bf86160 */
[----:B------:R-:W-:Y:S01]  /*2e30*/  ISETP.GE.U32.AND.EX P6, PT, RZ, UR5, PT, P5 ;  /* 0x00000005ff007c0c */ /* 0x000fe2000bfc6150 */
[----:B------:R-:W-:Y:S01]  /*2e40*/  @!P3 STG.E desc[UR8][R2.64+0x2400], R5 ;  /* 0x002400050200b986 */ /* 0x000fe2000c101908 */
[----:B------:R-:W-:-:S03]  /*2e50*/  ISETP.GE.U32.AND P5, PT, R16, UR4, PT ;  /* 0x0000000410007c0c */ /* 0x000fc6000bfa6070 */
[----:B------:R0:W-:Y:S01]  /*2e60*/  @!P2 STG.E desc[UR8][R2.64+0x2000], R17 ;  /* 0x002000110200a986 */ /* 0x0001e2000c101908 */
[----:B------:R-:W-:Y:S02]  /*2e70*/  ISETP.GE.U32.AND P2, PT, R4, UR4, PT ;  /* 0x0000000404007c0c */ /* 0x000fe4000bf46070 */
[C---:B------:R-:W-:Y:S01]  /*2e80*/  LOP3.LUT R4, R0.reuse, 0x1000, RZ, 0xfc, !PT ;  /* 0x0000100000047812 */ /* 0x040fe200078efcff */
[----:B--2---:R-:W-:Y:S01]  /*2e90*/  VIADD R15, R0, 0xf00 ;  /* 0x00000f00000f7836 */ /* 0x004fe20000000000 */
[----:B------:R-:W-:Y:S01]  /*2ea0*/  ISETP.GE.U32.AND.EX P5, PT, RZ, UR5, PT, P5 ;  /* 0x00000005ff007c0c */ /* 0x000fe2000bfa6150 */
[----:B------:R-:W-:Y:S01]  /*2eb0*/  @!P0 STG.E desc[UR8][R2.64+0x3000], R7 ;  /* 0x0030000702008986 */ /* 0x000fe2000c101908 */
[----:B------:R-:W-:Y:S02]  /*2ec0*/  @!P4 LOP3.LUT R11, R11, 0x80000000, RZ, 0x3c, !PT ;  /* 0x800000000b0bc812 */ /* 0x000fe400078e3cff */
[----:B------:R-:W-:Y:S02]  /*2ed0*/  ISETP.GE.U32.AND P3, PT, R15, UR4, PT ;  /* 0x000000040f007c0c */ /* 0x000fe4000bf66070 */
[----:B------:R-:W-:Y:S01]  /*2ee0*/  @!P6 LOP3.LUT R15, R6, 0x80000000, RZ, 0x3c, !PT ;  /* 0x80000000060fe812 */ /* 0x000fe200078e3cff */
[----:B------:R-:W-:Y:S01]  /*2ef0*/  VIADD R6, R0, 0x1100 ;  /* 0x0000110000067836 */ /* 0x000fe20000000000 */
[----:B------:R3:W-:Y:S01]  /*2f00*/  @!P4 STG.E desc[UR8][R2.64+0x2800], R11 ;  /* 0x0028000b0200c986 */ /* 0x0007e2000c101908 */
[----:B------:R-:W-:Y:S01]  /*2f10*/  ISETP.GE.U32.AND P4, PT, R4, UR4, PT ;  /* 0x0000000404007c0c */ /* 0x000fe2000bf86070 */
[----:B------:R-:W-:Y:S01]  /*2f20*/  VIADD R0, R0, 0x1200 ;  /* 0x0000120000007836 */ /* 0x000fe20000000000 */
[----:B------:R-:W-:Y:S01]  /*2f30*/  ISETP.GE.U32.AND.EX P2, PT, RZ, UR5, PT, P2 ;  /* 0x00000005ff007c0c */ /* 0x000fe2000bf46120 */
[----:B------:R4:W-:Y:S01]  /*2f40*/  @!P6 STG.E desc[UR8][R2.64+0x2c00], R15 ;  /* 0x002c000f0200e986 */ /* 0x0009e2000c101908 */
[----:B------:R-:W-:-:S02]  /*2f50*/  ISETP.GE.U32.AND P6, PT, R6, UR4, PT ;  /* 0x0000000406007c0c */ /* 0x000fc4000bfc6070 */
[----:B------:R-:W-:Y:S02]  /*2f60*/  ISETP.GE.U32.AND.EX P3, PT, RZ, UR5, PT, P3 ;  /* 0x00000005ff007c0c */ /* 0x000fe4000bf66130 */
[----:B------:R-:W-:Y:S02]  /*2f70*/  ISETP.GE.U32.AND.EX P4, PT, RZ, UR5, PT, P4 ;  /* 0x00000005ff007c0c */ /* 0x000fe4000bf86140 */
[----:B------:R-:W-:Y:S02]  /*2f80*/  ISETP.GE.U32.AND.EX P6, PT, RZ, UR5, PT, P6 ;  /* 0x00000005ff007c0c */ /* 0x000fe4000bfc6160 */
[----:B------:R-:W-:Y:S02]  /*2f90*/  ISETP.GE.U32.AND P0, PT, R0, UR4, PT ;  /* 0x0000000400007c0c */ /* 0x000fe4000bf06070 */
[----:B0-----:R-:W-:Y:S02]  /*2fa0*/  @!P5 LOP3.LUT R17, R8, 0x80000000, RZ, 0x3c, !PT ;  /* 0x800000000811d812 */ /* 0x001fe400078e3cff */
[----:B------:R-:W-:-:S02]  /*2fb0*/  ISETP.GE.U32.AND.EX P0, PT, RZ, UR5, PT, P0 ;  /* 0x00000005ff007c0c */ /* 0x000fc4000bf06100 */
[----:B------:R-:W-:Y:S01]  /*2fc0*/  @!P2 LOP3.LUT R9, R9, 0x80000000, RZ, 0x3c, !PT ;  /* 0x800000000909a812 */ /* 0x000fe200078e3cff */
[----:B------:R0:W-:Y:S01]  /*2fd0*/  @!P5 STG.E desc[UR8][R2.64+0x3400], R17 ;  /* 0x003400110200d986 */ /* 0x0001e2000c101908 */
[----:B---3--:R-:W-:Y:S02]  /*2fe0*/  @!P3 LOP3.LUT R11, R10, 0x80000000, RZ, 0x3c, !PT ;  /* 0x800000000a0bb812 */ /* 0x008fe400078e3cff */
[----:B----4-:R-:W-:Y:S01]  /*2ff0*/  @!P4 LOP3.LUT R15, R12, 0x80000000, RZ, 0x3c, !PT ;  /* 0x800000000c0fc812 */ /* 0x010fe200078e3cff */
[----:B------:R0:W-:Y:S01]  /*3000*/  @!P2 STG.E desc[UR8][R2.64+0x3800], R9 ;  /* 0x003800090200a986 */ /* 0x0001e2000c101908 */
[----:B-----5:R-:W-:Y:S02]  /*3010*/  @!P6 LOP3.LUT R13, R13, 0x80000000, RZ, 0x3c, !PT ;  /* 0x800000000d0de812 */ /* 0x020fe400078e3cff */
[----:B-1----:R-:W-:Y:S01]  /*3020*/  @!P1 LOP3.LUT R5, R14, 0x80000000, RZ, 0x3c, !PT ;  /* 0x800000000e059812 */ /* 0x002fe200078e3cff */
[----:B------:R0:W-:Y:S04]  /*3030*/  @!P3 STG.E desc[UR8][R2.64+0x3c00], R11 ;  /* 0x003c000b0200b986 */ /* 0x0001e8000c101908 */
[----:B------:R0:W-:Y:S04]  /*3040*/  @!P4 STG.E desc[UR8][R2.64+0x4000], R15 ;  /* 0x0040000f0200c986 */ /* 0x0001e8000c101908 */
[----:B------:R0:W-:Y:S04]  /*3050*/  @!P6 STG.E desc[UR8][R2.64+0x4400], R13 ;  /* 0x0044000d0200e986 */ /* 0x0001e8000c101908 */
[----:B------:R0:W-:Y:S01]  /*3060*/  @!P1 STG.E desc[UR8][R2.64], R5 ;  /* 0x0000000502009986 */ /* 0x0001e2000c101908 */
[----:B------:R-:W-:Y:S05]  /*3070*/  @P0 EXIT ;  /* 0x000000000000094d */ /* 0x000fea0003800000 */
[----:B------:R-:W0:Y:S02]  /*3080*/  LDS R33, [R33+0x4800] ;  /* 0x0048000021217984 */ /* 0x000e240000000800 */
[----:B0-----:R-:W-:-:S05]  /*3090*/  LOP3.LUT R5, R33, 0x80000000, RZ, 0x3c, !PT ;  /* 0x8000000021057812 */ /* 0x001fca00078e3cff */
[----:B------:R-:W-:Y:S01]  /*30a0*/  STG.E desc[UR8][R2.64+0x4800], R5 ;  /* 0x0048000502007986 */ /* 0x000fe2000c101908 */
[----:B------:R-:W-:Y:S05]  /*30b0*/  EXIT ;  /* 0x000000000000794d */ /* 0x000fea0003800000 */
.L_x_427:
        /* <DEDUP_REMOVED lines=12> */
.L_x_2377:


//--------------------- .text._ZN3cub18CUB_300001_SM_10006detail10radix_sort29DeviceRadixSortOnesweepKernelINS1_5radix10policy_hubIiNS0_8NullTypeEyE10Policy1000ELNS0_9SortOrderE0EiS6_yiiNS1_21identity_decomposer_tEEEvPT5_SC_PT3_PKSD_PT1_PKSH_PT2_PKSL_T4_iiT6_ --------------------------
	.section	.text._ZN3cub18CUB_300001_SM_10006detail10radix_sort29DeviceRadixSortOnesweepKernelINS1_5radix10policy_hubIiNS0_8NullTypeEyE10Policy1000ELNS0_9SortOrderE0EiS6_yiiNS1_21identity_decomposer_tEEEvPT5_SC_PT3_PKSD_PT1_PKSH_PT2_PKSL_T4_iiT6_,"ax",@progbits
	.align	128
        .global         _ZN3cub18CUB_300001_SM_10006detail10radix_sort29DeviceRadixSortOnesweepKernelINS1_5radix10policy_hubIiNS0_8NullTypeEyE10Policy1000ELNS0_9SortOrderE0EiS6_yiiNS1_21identity_decomposer_tEEEvPT5_SC_PT3_PKSD_PT1_PKSH_PT2_PKSL_T4_iiT6_
        .type           _ZN3cub18CUB_300001_SM_10006detail10radix_sort29DeviceRadixSortOnesweepKernelINS1_5radix10policy_hubIiNS0_8NullTypeEyE10Policy1000ELNS0_9SortOrderE0EiS6_yiiNS1_21identity_decomposer_tEEEvPT5_SC_PT3_PKSD_PT1_PKSH_PT2_PKSL_T4_iiT6_,@function
        .size           _ZN3cub18CUB_300001_SM_10006detail10radix_sort29DeviceRadixSortOnesweepKernelINS1_5radix10policy_hubIiNS0_8NullTypeEyE10Policy1000ELNS0_9SortOrderE0EiS6_yiiNS1_21identity_decomposer_tEEEvPT5_SC_PT3_PKSD_PT1_PKSH_PT2_PKSL_T4_iiT6_,(.L_x_2378 - _ZN3cub18CUB_300001_SM_10006detail10radix_sort29DeviceRadixSortOnesweepKernelINS1_5radix10policy_hubIiNS0_8NullTypeEyE10Policy1000ELNS0_9SortOrderE0EiS6_yiiNS1_21identity_decomposer_tEEEvPT5_SC_PT3_PKSD_PT1_PKSH_PT2_PKSL_T4_iiT6_)
        .other          _ZN3cub18CUB_300001_SM_10006detail10radix_sort29DeviceRadixSortOnesweepKernelINS1_5radix10policy_hubIiNS0_8NullTypeEyE10Policy1000ELNS0_9SortOrderE0EiS6_yiiNS1_21identity_decomposer_tEEEvPT5_SC_PT3_PKSD_PT1_PKSH_PT2_PKSL_T4_iiT6_,@"STO_CUDA_ENTRY STV_DEFAULT"
_ZN3cub18CUB_300001_SM_10006detail10radix_sort29DeviceRadixSortOnesweepKernelINS1_5radix10policy_hubIiNS0_8NullTypeEyE10Policy1000ELNS0_9SortOrderE0EiS6_yiiNS1_21identity_decomposer_tEEEvPT5_SC_PT3_PKSD_PT1_PKSH_PT2_PKSL_T4_iiT6_:
.text._ZN3cub18CUB_300001_SM_10006detail10radix_sort29DeviceRadixSortOnesweepKernelINS1_5radix10policy_hubIiNS0_8NullTypeEyE10Policy1000ELNS0_9SortOrderE0EiS6_yiiNS1_21identity_decomposer_tEEEvPT5_SC_PT3_PKSD_PT1_PKSH_PT2_PKSL_T4_iiT6_:
        /* <DEDUP_REMOVED lines=13> */
.L_x_429:
[----:B------:R-:W-:Y:S05]  /*00d0*/  BSYNC.RECONVERGENT B0 ;  /* 0x0000000000007941 */ /* 0x000fea0003800200 */
.L_x_428:
        /* <DEDUP_REMOVED lines=41> */
.L_x_430:
[C---:B------:R-:W-:Y:S01]  /*0370*/  LOP3.LUT R0, R3.reuse, 0x1f, RZ, 0xc0, !PT ;  /* 0x0000001f03007812 */ /* 0x040fe200078ec0ff */
[----:B------:R-:W1:Y:S01]  /*0380*/  LDCU.64 UR12, c[0x0][0x3a8] ;  /* 0x00007500ff0c77ac */ /* 0x000e620008000a00 */
[----:B------:R-:W-:Y:S01]  /*0390*/  LOP3.LUT R5, R3, 0x3e0, RZ, 0xc0, !PT ;  /* 0x000003e003057812 */ /* 0x000fe200078ec0ff */
[----:B------:R-:W-:Y:S01]  /*03a0*/  IMAD.MOV.U32 R44, RZ, RZ, 0x7fffffff ;  /* 0x7fffffffff2c7424 */ /* 0x000fe200078e00ff */
[----:B------:R-:W-:Y:S01]  /*03b0*/  UIADD3 UR5, UPT, UPT, -UR6, UR5, URZ ;  /* 0x0000000506057290 */ /* 0x000fe2000fffe1ff */
[----:B------:R-:W-:Y:S02]  /*03c0*/  IMAD.MOV.U32 R42, RZ, RZ, 0x7fffffff ;  /* 0x7fffffffff2a7424 */ /* 0x000fe400078e00ff */
[----:B------:R-:W-:Y:S02]  /*03d0*/  IMAD R7, R5, 0x13, R0 ;  /* 0x0000001305077824 */ /* 0x000fe400078e0200 */
[----:B------:R-:W-:Y:S02]  /*03e0*/  IMAD.MOV.U32 R43, RZ, RZ, 0x7fffffff ;  /* 0x7fffffffff2b7424 */ /* 0x000fe400078e00ff */
        /* <DEDUP_REMOVED lines=17> */
[----:B------:R-:W-:Y:S01]  /*0500*/  IMAD.MOV.U32 R8, RZ, RZ, 0x7fffffff ;  /* 0x7fffffffff087424 */ /* 0x000fe200078e00ff */
        /* <DEDUP_REMOVED lines=9> */
[----:B------:R-:W-:-:S03]  /*05a0*/  IMAD.MOV.U32 R10, RZ, RZ, 0x7fffffff ;  /* 0x7fffffffff0a7424 */ /* 0x000fc600078e00ff */
[----:B------:R-:W-:Y:S01]  /*05b0*/  ISETP.GE.AND P4, PT, R0, UR5, PT ;  /* 0x0000000500007c0c */ /* 0x000fe2000bf86270 */
[C---:B------:R-:W-:Y:S01]  /*05c0*/  VIADD R0, R7.reuse, 0x180 ;  /* 0x0000018007007836 */ /* 0x040fe20000000000 */
[----:B------:R1:W5:Y:S01]  /*05d0*/  @!P2 LDG.E R43, desc[UR8][R4.64+0x80] ;  /* 0x00008008042ba981 */ /* 0x000362000c1e1900 */
[----:B------:R-:W-:Y:S01]  /*05e0*/  ISETP.GE.AND P2, PT, R6, UR5, PT ;  /* 0x0000000506007c0c */ /* 0x000fe2000bf46270 */
[----:B------:R-:W-:Y:S02]  /*05f0*/  IMAD.MOV.U32 R12, RZ, RZ, 0x7fffffff ;  /* 0x7fffffffff0c7424 */ /* 0x000fe400078e00ff */
[----:B------:R1:W5:Y:S01]  /*0600*/  @!P6 LDG.E R10, desc[UR8][R4.64+0x280] ;  /* 0x00028008040ae981 */ /* 0x000362000c1e1900 */
[----:B------:R-:W-:Y:S01]  /*0610*/  ISETP.GE.AND P6, PT, R0, UR5, PT ;  /* 0x0000000500007c0c */ /* 0x000fe2000bfc6270 */
[C---:B------:R-:W-:Y:S02]  /*0620*/  VIADD R0, R7.reuse, 0x1a0 ;  /* 0x000001a007007836 */ /* 0x040fe40000000000 */
[----:B------:R-:W-:Y:S01]  /*0630*/  IMAD.MOV.U32 R9, RZ, RZ, 0x7fffffff ;  /* 0x7fffffffff097424 */ /* 0x000fe200078e00ff */
[----:B------:R1:W5:Y:S01]  /*0640*/  @!P0 LDG.E R12, desc[UR8][R4.64+0x300] ;  /* 0x00030008040c8981 */ /* 0x000362000c1e1900 */
[----:B------:R-:W-:Y:S01]  /*0650*/  VIADD R6, R7, 0x160 ;  /* 0x0000016007067836 */ /* 0x000fe20000000000 */
[----:B------:R-:W-:Y:S01]  /*0660*/  ISETP.GE.AND P0, PT, R0, UR5, PT ;  /* 0x0000000500007c0c */ /* 0x000fe2000bf06270 */
[----:B------:R-:W-:-:S02]  /*0670*/  IMAD.MOV.U32 R14, RZ, RZ, 0x7fffffff ;  /* 0x7fffffffff0e7424 */ /* 0x000fc400078e00ff */
[C---:B------:R-:W-:Y:S01]  /*0680*/  VIADD R0, R7.reuse, 0x1e0 ;  /* 0x000001e007007836 */ /* 0x040fe20000000000 */
[----:B------:R1:W5:Y:S01]  /*0690*/  @!P5 LDG.E R9, desc[UR8][R4.64+0x200] ;  /* 0x000200080409d981 */ /* 0x000362000c1e1900 */
[----:B------:R-:W-:Y:S01]  /*06a0*/  ISETP.GE.AND P5, PT, R6, UR5, PT ;  /* 0x0000000506007c0c */ /* 0x000fe2000bfa6270 */
[----:B------:R-:W-:Y:S02]  /*06b0*/  IMAD.MOV.U32 R13, RZ, RZ, 0x7fffffff ;  /* 0x7fffffffff0d7424 */ /* 0x000fe400078e00ff */
[----:B------:R1:W5:Y:S01]  /*06c0*/  @!P2 LDG.E R14, desc[UR8][R4.64+0x400] ;  /* 0x00040008040ea981 */ /* 0x000362000c1e1900 */
[----:B------:R-:W-:Y:S01]  /*06d0*/  IMAD.MOV.U32 R15, RZ, RZ, 0x7fffffff ;  /* 0x7fffffffff0f7424 */ /* 0x000fe200078e00ff */
[----:B------:R-:W-:Y:S01]  /*06e0*/  ISETP.GE.AND P2, PT, R0, UR5, PT ;  /* 0x0000000500007c0c */ /* 0x000fe2000bf46270 */
[C---:B------:R-:W-:Y:S01]  /*06f0*/  VIADD R6, R7.reuse, 0x1c0 ;  /* 0x000001c007067836 */ /* 0x040fe20000000000 */
[----:B------:R1:W5:Y:S01]  /*0700*/  @!P1 LDG.E R13, desc[UR8][R4.64+0x380] ;  /* 0x00038008040d9981 */ /* 0x000362000c1e1900 */
[----:B------:R-:W-:-:S02]  /*0710*/  VIADD R0, R7, 0x200 ;  /* 0x0000020007007836 */ /* 0x000fc40000000000 */
[----:B------:R-:W-:Y:S01]  /*0720*/  IMAD.MOV.U32 R16, RZ, RZ, 0x7fffffff ;  /* 0x7fffffffff107424 */ /* 0x000fe200078e00ff */
[----:B------:R1:W5:Y:S01]  /*0730*/  @!P3 LDG.E R15, desc[UR8][R4.64+0x480] ;  /* 0x00048008040fb981 */ /* 0x000362000c1e1900 */
[----:B------:R-:W-:Y:S01]  /*0740*/  IMAD.MOV.U32 R17, RZ, RZ, 0x7fffffff ;  /* 0x7fffffffff117424 */ /* 0x000fe200078e00ff */
        /* <DEDUP_REMOVED lines=8> */
[----:B------:R-:W-:-:S02]  /*07d0*/  IMAD.MOV.U32 R18, RZ, RZ, 0x7fffffff ;  /* 0x7fffffffff127424 */ /* 0x000fc400078e00ff */
[----:B------:R-:W-:Y:S02]  /*07e0*/  IMAD.MOV.U32 R19, RZ, RZ, 0x7fffffff ;  /* 0x7fffffffff137424 */ /* 0x000fe400078e00ff */
[----:B------:R-:W-:Y:S02]  /*07f0*/  IMAD.MOV.U32 R20, RZ, RZ, 0x7fffffff ;  /* 0x7fffffffff147424 */ /* 0x000fe400078e00ff */
[----:B------:R-:W-:Y:S01]  /*0800*/  IMAD.MOV.U32 R21, RZ, RZ, 0x7fffffff ;  /* 0x7fffffffff157424 */ /* 0x000fe200078e00ff */
[----:B------:R1:W5:Y:S01]  /*0810*/  @!P6 LDG.E R18, desc[UR8][R4.64+0x600] ;  /* 0x000600080412e981 */ /* 0x000362000c1e1900 */
[----:B------:R-:W-:Y:S02]  /*0820*/  IMAD.MOV.U32 R22, RZ, RZ, 0x7fffffff ;  /* 0x7fffffffff167424 */ /* 0x000fe400078e00ff */
        /* <DEDUP_REMOVED lines=8> */
.L_x_431:
        /* <DEDUP_REMOVED lines=20> */
.L_x_434:
        /* <DEDUP_REMOVED lines=21> */
.L_x_433:
[----:B------:R-:W-:Y:S05]  /*0b40*/  BSYNC.RECONVERGENT B0 ;  /* 0x0000000000007941 */ /* 0x000fea0003800200 */
.L_x_432:
        /* <DEDUP_REMOVED lines=18> */
.L_x_438:
[----:B------:R-:W-:Y:S05]  /*0c70*/  BSYNC.RECONVERGENT B1 ;  /* 0x0000000000017941 */ /* 0x000fea0003800200 */
.L_x_437:
        /* <DEDUP_REMOVED lines=14> */
.L_x_439:
[----:B------:R-:W-:Y:S01]  /*0d60*/  VIADD R6, R6, 0x1 ;  /* 0x0000000106067836 */ /* 0x000fe20000000000 */
[----:B------:R0:W-:Y:S04]  /*0d70*/  STS [R5], RZ ;  /* 0x000000ff05007388 */ /* 0x0001e80000000800 */
[----:B------:R-:W-:Y:S01]  /*0d80*/  ISETP.NE.AND P0, PT, R6, RZ, PT ;  /* 0x000000ff0600720c */ /* 0x000fe20003f05270 */
[----:B0-----:R-:W-:-:S12]  /*0d90*/  VIADD R5, R5, 0x80 ;  /* 0x0000008005057836 */ /* 0x001fd80000000000 */
[----:B------:R-:W-:Y:S05]  /*0da0*/  @P0 BRA `(.L_x_439) ;  /* 0xfffffffc00ec0947 */ /* 0x000fea000383ffff */
.L_x_436:
[----:B------:R-:W-:Y:S05]  /*0db0*/  BSYNC.RECONVERGENT B0 ;  /* 0x0000000000007941 */ /* 0x000fea0003800200 */
.L_x_435:
        /* <DEDUP_REMOVED lines=139> */
.L_x_441:
[----:B------:R-:W-:Y:S05]  /*1670*/  BSYNC.RECONVERGENT B0 ;  /* 0x0000000000007941 */ /* 0x000fea0003800200 */
.L_x_440:
        /* <DEDUP_REMOVED lines=31> */
.L_x_450:
[----:B0-----:R-:W0:Y:S01]  /*1870*/  LDC.64 R6, c[0x0][0x380] ;  /* 0x0000e000ff067b82 */ /* 0x001e220000000a00 */
[----:B------:R-:W-:Y:S01]  /*1880*/  VIADD R31, R28, 0xffffffff ;  /* 0xffffffff1c1f7836 */ /* 0x000fe20000000000 */
[----:B------:R-:W-:Y:S03]  /*1890*/  BSSY B2, `(.L_x_447) ;  /* 0x0000008000027945 */ /* 0x000fe60003800000 */
[----:B------:R-:W-:-:S04]  /*18a0*/  IMAD R29, R31, 0x100, R3 ;  /* 0x000001001f1d7824 */ /* 0x000fc800078e0203 */
[----:B0-----:R-:W-:-:S07]  /*18b0*/  IMAD.WIDE R6, R29, 0x4, R6 ;  /* 0x000000041d067825 */ /* 0x001fce00078e0206 */
.L_x_448:
[----:B------:R-:W-:Y:S05]  /*18c0*/  YIELD ;  /* 0x0000000000007946 */ /* 0x000fea0003800000 */
[----:B------:R0:W-:Y:S06]  /*18d0*/  MEMBAR.SC.CTA ;  /* 0x0000000000007992 */ /* 0x0001ec0000000000 */
[----:B0-----:R-:W2:Y:S02]  /*18e0*/  LDG.E.STRONG.SYS R29, desc[UR8][R6.64] ;  /* 0x00000008061d7981 */ /* 0x001ea4000c1f5900 */
[----:B--2---:R-:W-:-:S13]  /*18f0*/  ISETP.NE.AND P0, PT, R29, RZ, PT ;  /* 0x000000ff1d00720c */ /* 0x004fda0003f05270 */
[----:B------:R-:W-:Y:S05]  /*1900*/  @!P0 BRA `(.L_x_448) ;  /* 0xfffffffc00ec8947 */ /* 0x000fea000383ffff */
[----:B------:R-:W-:Y:S05]  /*1910*/  BSYNC B2 ;  /* 0x0000000000027941 */ /* 0x000fea0003800000 */
.L_x_447:
[----:B------:R-:W-:Y:S01]  /*1920*/  BSSY.RECONVERGENT B2, `(.L_x_449) ;  /* 0x0000006000027945 */ /* 0x000fe20003800200 */
[C---:B------:R-:W-:Y:S02]  /*1930*/  ISETP.GT.AND P0, PT, R29.reuse, -0x1, PT ;  /* 0xffffffff1d00780c */ /* 0x040fe40003f04270 */
[----:B------:R-:W-:Y:S01]  /*1940*/  LOP3.LUT R29, R29, 0x3fffffff, RZ, 0xc0, !PT ;  /* 0x3fffffff1d1d7812 */ /* 0x000fe200078ec0ff */
[----:B------:R-:W-:Y:S05]  /*1950*/  WARPSYNC.EXCLUSIVE R25 ;  /* 0x0000000019007348 */ /* 0x000fea0003a00000 */
[----:B------:R-:W-:-:S05]  /*1960*/  IMAD.IADD R26, R29, 0x1, R26 ;  /* 0x000000011d1a7824 */ /* 0x000fca00078e021a */
[----:B------:R-:W-:-:S07]  /*1970*/  VOTE.ANY R25, PT, P0 ;  /* 0x0000000000197806 */ /* 0x000fce00000e0100 */
[----:B------:R-:W-:Y:S05]  /*1980*/  BSYNC.RECONVERGENT B2 ;  /* 0x0000000000027941 */ /* 0x000fea0003800200 */
.L_x_449:
[----:B------:R-:W-:Y:S01]  /*1990*/  ISETP.GT.U32.AND P1, PT, R28, 0x1, PT ;  /* 0x000000011c00780c */ /* 0x000fe20003f24070 */
[----:B------:R-:W-:-:S12]  /*19a0*/  IMAD.MOV.U32 R28, RZ, RZ, R31 ;  /* 0x000000ffff1c7224 */ /* 0x000fd800078e001f */
[----:B------:R-:W-:Y:S05]  /*19b0*/  @P0 BRA P1, `(.L_x_450) ;  /* 0xfffffffc00ac0947 */ /* 0x000fea000083ffff */
[----:B------:R-:W-:Y:S05]  /*19c0*/  BSYNC B0 ;  /* 0x0000000000007941 */ /* 0x000fea0003800000 */
.L_x_446:
[----:B------:R1:W2:Y:S02]  /*19d0*/  LDS.64 R6, [R11+0x7200] ;  /* 0x007200000b067984 */ /* 0x0002a40000000a00 */
.L_x_445:
[C---:B------:R-:W-:Y:S01]  /*19e0*/  IMAD.IADD R29, R26.reuse, 0x1, -R27 ;  /* 0x000000011a1d7824 */ /* 0x040fe200078e0a1b */
[----:B------:R-:W-:-:S04]  /*19f0*/  LOP3.LUT R25, R26, 0x80000000, RZ, 0xfc, !PT ;  /* 0x800000001a197812 */ /* 0x000fc800078efcff */
[C---:B0-2---:R-:W-:Y:S01]  /*1a00*/  IADD3 R6, P0, PT, R29.reuse, R6, RZ ;  /* 0x000000061d067210 */ /* 0x045fe20007f1e0ff */
[----:B------:R0:W-:Y:S03]  /*1a10*/  STG.E.STRONG.SYS desc[UR8][R4.64], R25 ;  /* 0x0000001904007986 */ /* 0x0001e6000c115908 */
[----:B------:R-:W-:-:S05]  /*1a20*/  LEA.HI.X.SX32 R7, R29, R7, 0x1, P0 ;  /* 0x000000071d077211 */ /* 0x000fca00000f0eff */
[----:B------:R0:W-:Y:S04]  /*1a30*/  STS.64 [R11+0x7200], R6 ;  /* 0x007200060b007388 */ /* 0x0001e80000000a00 */
.L_x_444:
[----:B------:R-:W-:Y:S05]  /*1a40*/  BSYNC B1 ;  /* 0x0000000000017941 */ /* 0x000fea0003800000 */
.L_x_443:
        /* <DEDUP_REMOVED lines=15> */
.L_x_451:
        /* <DEDUP_REMOVED lines=33> */
.L_x_452:
        /* <DEDUP_REMOVED lines=68> */
.L_x_442:
        /* <DEDUP_REMOVED lines=39> */
.L_x_546:
        /* <DEDUP_REMOVED lines=25> */
.L_x_453:
        /* <DEDUP_REMOVED lines=45> */
.L_x_456:
[----:B------:R-:W-:Y:S05]  /*2860*/  BSYNC.RECONVERGENT B0 ;  /* 0x0000000000007941 */ /* 0x000fea0003800200 */
.L_x_455:
        /* <DEDUP_REMOVED lines=41> */
.L_x_458:
[----:B------:R-:W-:Y:S05]  /*2b00*/  BSYNC.RECONVERGENT B0 ;  /* 0x0000000000007941 */ /* 0x000fea0003800200 */
.L_x_457:
        /* <DEDUP_REMOVED lines=37> */
.L_x_460:
[----:B------:R-:W-:Y:S05]  /*2d60*/  BSYNC.RECONVERGENT B0 ;  /* 0x0000000000007941 */ /* 0x000fea0003800200 */
.L_x_459:
        /* <DEDUP_REMOVED lines=37> */
.L_x_462:
[----:B------:R-:W-:Y:S05]  /*2fc0*/  BSYNC.RECONVERGENT B0 ;  /* 0x0000000000007941 */ /* 0x000fea0003800200 */
.L_x_461:
        /* <DEDUP_REMOVED lines=37> */
.L_x_464:
[----:B------:R-:W-:Y:S05]  /*3220*/  BSYNC.RECONVERGENT B0 ;  /* 0x0000000000007941 */ /* 0x000fea0003800200 */
.L_x_463:
        /* <DEDUP_REMOVED lines=37> */
.L_x_466:
[----:B------:R-:W-:Y:S05]  /*3480*/  BSYNC.RECONVERGENT B0 ;  /* 0x0000000000007941 */ /* 0x000fea0003800200 */
.L_x_465:
        /* <DEDUP_REMOVED lines=37> */
.L_x_468:
[----:B------:R-:W-:Y:S05]  /*36e0*/  BSYNC.RECONVERGENT B0 ;  /* 0x0000000000007941 */ /* 0x000fea0003800200 */
.L_x_467:
        /* <DEDUP_REMOVED lines=35> */
.L_x_470:
[----:B------:R-:W-:Y:S05]  /*3920*/  BSYNC.RECONVERGENT B0 ;  /* 0x0000000000007941 */ /* 0x000fea0003800200 */
.L_x_469:
        /* <DEDUP_REMOVED lines=35> */
.L_x_472:
[----:B------:R-:W-:Y:S05]  /*3b60*/  BSYNC.RECONVERGENT B0 ;  /* 0x0000000000007941 */ /* 0x000fea0003800200 */
.L_x_471:
        /* <DEDUP_REMOVED lines=37> */
.L_x_474:
[----:B------:R-:W-:Y:S05]  /*3dc0*/  BSYNC.RECONVERGENT B0 ;  /* 0x0000000000007941 */ /* 0x000fea0003800200 */
.L_x_473:
        /* <DEDUP_REMOVED lines=37> */
.L_x_476:
[----:B------:R-:W-:Y:S05]  /*4020*/  BSYNC.RECONVERGENT B0 ;  /* 0x0000000000007941 */ /* 0x000fea0003800200 */
.L_x_475:
        /* <DEDUP_REMOVED lines=37> */
.L_x_478:
[----:B------:R-:W-:Y:S05]  /*4280*/  BSYNC.RECONVERGENT B0 ;  /* 0x0000000000007941 */ /* 0x000fea0003800200 */
.L_x_477:
        /* <DEDUP_REMOVED lines=39> */
.L_x_480:
[----:B------:R-:W-:Y:S05]  /*4500*/  BSYNC.RECONVERGENT B0 ;  /* 0x0000000000007941 */ /* 0x000fea0003800200 */
.L_x_479:
        /* <DEDUP_REMOVED lines=39> */
.L_x_482:
[----:B------:R-:W-:Y:S05]  /*4780*/  BSYNC.RECONVERGENT B0 ;  /* 0x0000000000007941 */ /* 0x000fea0003800200 */
.L_x_481:
        /* <DEDUP_REMOVED lines=39> */
.L_x_484:
[----:B------:R-:W-:Y:S05]  /*4a00*/  BSYNC.RECONVERGENT B0 ;  /* 0x0000000000007941 */ /* 0x000fea0003800200 */
.L_x_483:
        /* <DEDUP_REMOVED lines=39> */
.L_x_486:
[----:B------:R-:W-:Y:S05]  /*4c80*/  BSYNC.RECONVERGENT B0 ;  /* 0x0000000000007941 */ /* 0x000fea0003800200 */
.L_x_485:
        /* <DEDUP_REMOVED lines=39> */
.L_x_488:
[----:B------:R-:W-:Y:S05]  /*4f00*/  BSYNC.RECONVERGENT B0 ;  /* 0x0000000000007941 */ /* 0x000fea0003800200 */
.L_x_487:
        /* <DEDUP_REMOVED lines=39> */
.L_x_490:
[----:B------:R-:W-:Y:S05]  /*5180*/  BSYNC.RECONVERGENT B0 ;  /* 0x0000000000007941 */ /* 0x000fea0003800200 */
.L_x_489:
        /* <DEDUP_REMOVED lines=39> */
.L_x_492:
[----:B------:R-:W-:Y:S05]  /*5400*/  BSYNC.RECONVERGENT B0 ;  /* 0x0000000000007941 */ /* 0x000fea0003800200 */
.L_x_491:
        /* <DEDUP_REMOVED lines=35> */
.L_x_494:
[----:B------:R-:W-:Y:S05]  /*5640*/  BSYNC.RECONVERGENT B0 ;  /* 0x0000000000007941 */ /* 0x000fea0003800200 */
.L_x_493:
        /* <DEDUP_REMOVED lines=67> */
.L_x_502:
[----:B-1----:R-:W1:Y:S01]  /*5a80*/  LDC.64 R4, c[0x0][0x380] ;  /* 0x0000e000ff047b82 */ /* 0x002e620000000a00 */
[----:B------:R-:W-:Y:S01]  /*5a90*/  VIADD R11, R7, 0xffffffff ;  /* 0xffffffff070b7836 */ /* 0x000fe20000000000 */
[----:B------:R-:W-:Y:S03]  /*5aa0*/  BSSY B2, `(.L_x_499) ;  /* 0x0000008000027945 */ /* 0x000fe60003800000 */
[----:B------:R-:W-:-:S04]  /*5ab0*/  IMAD R9, R11, 0x100, R3 ;  /* 0x000001000b097824 */ /* 0x000fc800078e0203 */
[----:B-1----:R-:W-:-:S07]  /*5ac0*/  IMAD.WIDE R4, R9, 0x4, R4 ;  /* 0x0000000409047825 */ /* 0x002fce00078e0204 */
.L_x_500:
[----:B------:R-:W-:Y:S05]  /*5ad0*/  YIELD ;  /* 0x0000000000007946 */ /* 0x000fea0003800000 */
[----:B------:R1:W-:Y:S06]  /*5ae0*/  MEMBAR.SC.CTA ;  /* 0x0000000000007992 */ /* 0x0003ec0000000000 */
[----:B-1----:R-:W2:Y:S02]  /*5af0*/  LDG.E.STRONG.SYS R8, desc[UR8][R4.64] ;  /* 0x0000000804087981 */ /* 0x002ea4000c1f5900 */
[----:B--2---:R-:W-:-:S13]  /*5b00*/  ISETP.NE.AND P0, PT, R8, RZ, PT ;  /* 0x000000ff0800720c */ /* 0x004fda0003f05270 */
[----:B------:R-:W-:Y:S05]  /*5b10*/  @!P0 BRA `(.L_x_500) ;  /* 0xfffffffc00ec8947 */ /* 0x000fea000383ffff */
[----:B------:R-:W-:Y:S05]  /*5b20*/  BSYNC B2 ;  /* 0x0000000000027941 */ /* 0x000fea0003800000 */
.L_x_499:
[----:B------:R-:W-:Y:S01]  /*5b30*/  BSSY.RECONVERGENT B2, `(.L_x_501) ;  /* 0x0000006000027945 */ /* 0x000fe20003800200 */
[C---:B------:R-:W-:Y:S02]  /*5b40*/  ISETP.GT.AND P0, PT, R8.reuse, -0x1, PT ;  /* 0xffffffff0800780c */ /* 0x040fe40003f04270 */
[----:B------:R-:W-:Y:S01]  /*5b50*/  LOP3.LUT R5, R8, 0x3fffffff, RZ, 0xc0, !PT ;  /* 0x3fffffff08057812 */ /* 0x000fe200078ec0ff */
[----:B------:R-:W-:Y:S05]  /*5b60*/  WARPSYNC.EXCLUSIVE R6 ;  /* 0x0000000006007348 */ /* 0x000fea0003a00000 */
[----:B------:R-:W-:-:S05]  /*5b70*/  IMAD.IADD R0, R5, 0x1, R0 ;  /* 0x0000000105007824 */ /* 0x000fca00078e0200 */
[----:B------:R-:W-:-:S07]  /*5b80*/  VOTE.ANY R6, PT, P0 ;  /* 0x0000000000067806 */ /* 0x000fce00000e0100 */
[----:B------:R-:W-:Y:S05]  /*5b90*/  BSYNC.RECONVERGENT B2 ;  /* 0x0000000000027941 */ /* 0x000fea0003800200 */
.L_x_501:
[----:B------:R-:W-:Y:S01]  /*5ba0*/  ISETP.GT.U32.AND P1, PT, R7, 0x1, PT ;  /* 0x000000010700780c */ /* 0x000fe20003f24070 */
[----:B------:R-:W-:-:S12]  /*5bb0*/  IMAD.MOV.U32 R7, RZ, RZ, R11 ;  /* 0x000000ffff077224 */ /* 0x000fd800078e000b */
[----:B------:R-:W-:Y:S05]  /*5bc0*/  @P0 BRA P1, `(.L_x_502) ;  /* 0xfffffffc00ac0947 */ /* 0x000fea000083ffff */
[----:B------:R-:W-:Y:S05]  /*5bd0*/  BSYNC B0 ;  /* 0x0000000000007941 */ /* 0x000fea0003800000 */
.L_x_498:
[----:B------:R2:W3:Y:S02]  /*5be0*/  LDS.64 R4, [R13+0x7200] ;  /* 0x007200000d047984 */ /* 0x0004e40000000a00 */
.L_x_497:
        /* <DEDUP_REMOVED lines=10> */
.L_x_496:
[----:B------:R-:W-:Y:S05]  /*5c90*/  BSYNC B1 ;  /* 0x0000000000017941 */ /* 0x000fea0003800000 */
.L_x_495:
        /* <DEDUP_REMOVED lines=20> */
.L_x_503:
        /* <DEDUP_REMOVED lines=234> */
.L_x_504:
        /* <DEDUP_REMOVED lines=31> */
.L_x_506:
[----:B------:R-:W-:Y:S05]  /*6e70*/  BSYNC.RECONVERGENT B0 ;  /* 0x0000000000007941 */ /* 0x000fea0003800200 */
.L_x_505:
        /* <DEDUP_REMOVED lines=18> */
.L_x_508:
[----:B------:R-:W-:Y:S05]  /*6fa0*/  BSYNC.RECONVERGENT B0 ;  /* 0x0000000000007941 */ /* 0x000fea0003800200 */
.L_x_507:
        /* <DEDUP_REMOVED lines=18> */
.L_x_510:
[----:B------:R-:W-:Y:S05]  /*70d0*/  BSYNC.RECONVERGENT B0 ;  /* 0x0000000000007941 */ /* 0x000fea0003800200 */
.L_x_509:
        /* <DEDUP_REMOVED lines=18> */
.L_x_512:
[----:B------:R-:W-:Y:S05]  /*7200*/  BSYNC.RECONVERGENT B0 ;  /* 0x0000000000007941 */ /* 0x000fea0003800200 */
.L_x_511:
        /* <DEDUP_REMOVED lines=18> */
.L_x_514:
[----:B------:R-:W-:Y:S05]  /*7330*/  BSYNC.RECONVERGENT B0 ;  /* 0x0000000000007941 */ /* 0x000fea0003800200 */
.L_x_513:
        /* <DEDUP_REMOVED lines=18> */
.L_x_516:
[----:B------:R-:W-:Y:S05]  /*7460*/  BSYNC.RECONVERGENT B0 ;  /* 0x0000000000007941 */ /* 0x000fea0003800200 */
.L_x_515:
        /* <DEDUP_REMOVED lines=18> */
.L_x_518:
[----:B------:R-:W-:Y:S05]  /*7590*/  BSYNC.RECONVERGENT B0 ;  /* 0x0000000000007941 */ /* 0x000fea0003800200 */
.L_x_517:
        /* <DEDUP_REMOVED lines=18> */
.L_x_520:
[----:B------:R-:W-:Y:S05]  /*76c0*/  BSYNC.RECONVERGENT B0 ;  /* 0x0000000000007941 */ /* 0x000fea0003800200 */
.L_x_519:
        /* <DEDUP_REMOVED lines=18> */
.L_x_522:
[----:B------:R-:W-:Y:S05]  /*77f0*/  BSYNC.RECONVERGENT B0 ;  /* 0x0000000000007941 */ /* 0x000fea0003800200 */
.L_x_521:
        /* <DEDUP_REMOVED lines=18> */
.L_x_524:
[----:B------:R-:W-:Y:S05]  /*7920*/  BSYNC.RECONVERGENT B0 ;  /* 0x0000000000007941 */ /* 0x000fea0003800200 */
.L_x_523:
        /* <DEDUP_REMOVED lines=18> */
.L_x_526:
[----:B------:R-:W-:Y:S05]  /*7a50*/  BSYNC.RECONVERGENT B0 ;  /* 0x0000000000007941 */ /* 0x000fea0003800200 */
.L_x_525:
        /* <DEDUP_REMOVED lines=17> */
.L_x_528:
[----:B------:R-:W-:Y:S05]  /*7b70*/  BSYNC.RECONVERGENT B0 ;  /* 0x0000000000007941 */ /* 0x000fea0003800200 */
.L_x_527:
        /* <DEDUP_REMOVED lines=16> */
.L_x_530:
[----:B------:R-:W-:Y:S05]  /*7c80*/  BSYNC.RECONVERGENT B0 ;  /* 0x0000000000007941 */ /* 0x000fea0003800200 */
.L_x_529:
        /* <DEDUP_REMOVED lines=16> */
.L_x_532:
[----:B------:R-:W-:Y:S05]  /*7d90*/  BSYNC.RECONVERGENT B0 ;  /* 0x0000000000007941 */ /* 0x000fea0003800200 */
.L_x_531:
        /* <DEDUP_REMOVED lines=16> */
.L_x_534:
[----:B------:R-:W-:Y:S05]  /*7ea0*/  BSYNC.RECONVERGENT B0 ;  /* 0x0000000000007941 */ /* 0x000fea0003800200 */
.L_x_533:
        /* <DEDUP_REMOVED lines=16> */
.L_x_536:
[----:B------:R-:W-:Y:S05]  /*7fb0*/  BSYNC.RECONVERGENT B0 ;  /* 0x0000000000007941 */ /* 0x000fea0003800200 */
.L_x_535:
        /* <DEDUP_REMOVED lines=16> */
.L_x_538:
[----:B------:R-:W-:Y:S05]  /*80c0*/  BSYNC.RECONVERGENT B0 ;  /* 0x0000000000007941 */ /* 0x000fea0003800200 */
.L_x_537:
        /* <DEDUP_REMOVED lines=16> */
.L_x_540:
[----:B------:R-:W-:Y:S05]  /*81d0*/  BSYNC.RECONVERGENT B0 ;  /* 0x0000000000007941 */ /* 0x000fea0003800200 */
.L_x_539:
        /* <DEDUP_REMOVED lines=18> */
.L_x_454:
[----:B------:R-:W-:Y:S02]  /*8300*/  IMAD.MOV.U32 R50, RZ, RZ, R19 ;  /* 0x000000ffff327224 */ /* 0x000fe400078e0013 */
[----:B------:R-:W-:Y:S02]  /*8310*/  IMAD.MOV.U32 R49, RZ, RZ, 0x1 ;  /* 0x00000001ff317424 */ /* 0x000fe400078e00ff */
[----:B------:R-:W-:Y:S02]  /*8320*/  IMAD.MOV.U32 R52, RZ, RZ, RZ ;  /* 0x000000ffff347224 */ /* 0x000fe400078e00ff */
[----:B------:R-:W-:-:S07]  /*8330*/  IMAD.MOV.U32 R47, RZ, RZ, -0x1 ;  /* 0xffffffffff2f7424 */ /* 0x000fce00078e00ff */
[----:B------:R-:W-:Y:S05]  /*8340*/  WARPSYNC.COLLECTIVE R47, `(.L_x_541) ;  /* 0x000000002f087348 */ /* 0x000fea0003c00000 */
[----:B------:R0:W1:Y:S02]  /*8350*/  SHFL.UP P0, R48, R50, R49, R52 ;  /* 0x0400003132307389 */ /* 0x0000640000000034 */
[----:B01----:R-:W-:Y:S05]  /*8360*/  ENDCOLLECTIVE ;  /* 0x000000000000791b */ /* 0x003fea0003800000 */
.L_x_541:
[----:B------:R-:W-:Y:S02]  /*8370*/  IMAD.MOV.U32 R49, RZ, RZ, 0x2 ;  /* 0x00000002ff317424 */ /* 0x000fe400078e00ff */
[----:B------:R-:W-:-:S04]  /*8380*/  IMAD.MOV.U32 R20, RZ, RZ, R48 ;  /* 0x000000ffff147224 */ /* 0x000fc800078e0030 */
[----:B------:R-:W-:-:S04]  /*8390*/  @P0 IMAD.IADD R20, R19, 0x1, R20 ;  /* 0x0000000113140824 */ /* 0x000fc800078e0214 */
[----:B------:R-:W-:-:S07]  /*83a0*/  IMAD.MOV.U32 R50, RZ, RZ, R20 ;  /* 0x000000ffff327224 */ /* 0x000fce00078e0014 */
[----:B------:R-:W-:Y:S05]  /*83b0*/  WARPSYNC.COLLECTIVE R47, `(.L_x_542) ;  /* 0x000000002f087348 */ /* 0x000fea0003c00000 */
[----:B------:R0:W1:Y:S02]  /*83c0*/  SHFL.UP P0, R48, R50, R49, R52 ;  /* 0x0400003132307389 */ /* 0x0000640000000034 */
[----:B01----:R-:W-:Y:S05]  /*83d0*/  ENDCOLLECTIVE ;  /* 0x000000000000791b */ /* 0x003fea0003800000 */
.L_x_542:
[----:B------:R-:W-:Y:S02]  /*83e0*/  IMAD.MOV.U32 R49, RZ, RZ, 0x4 ;  /* 0x00000004ff317424 */ /* 0x000fe400078e00ff */
[----:B------:R-:W-:-:S04]  /*83f0*/  IMAD.MOV.U32 R21, RZ, RZ, R48 ;  /* 0x000000ffff157224 */ /* 0x000fc800078e0030 */
[----:B------:R-:W-:-:S04]  /*8400*/  @P0 IMAD.IADD R21, R20, 0x1, R21 ;  /* 0x0000000114150824 */ /* 0x000fc800078e0215 */
[----:B------:R-:W-:-:S07]  /*8410*/  IMAD.MOV.U32 R50, RZ, RZ, R21 ;  /* 0x000000ffff327224 */ /* 0x000fce00078e0015 */
[----:B------:R-:W-:Y:S05]  /*8420*/  WARPSYNC.COLLECTIVE R47, `(.L_x_543) ;  /* 0x000000002f087348 */ /* 0x000fea0003c00000 */
[----:B------:R0:W1:Y:S02]  /*8430*/  SHFL.UP P0, R48, R50, R49, R52 ;  /* 0x0400003132307389 */ /* 0x0000640000000034 */
[----:B01----:R-:W-:Y:S05]  /*8440*/  ENDCOLLECTIVE ;  /* 0x000000000000791b */ /* 0x003fea0003800000 */
.L_x_543:
[----:B------:R-:W-:Y:S02]  /*8450*/  IMAD.MOV.U32 R49, RZ, RZ, 0x8 ;  /* 0x00000008ff317424 */ /* 0x000fe400078e00ff */
[----:B------:R-:W-:-:S04]  /*8460*/  IMAD.MOV.U32 R22, RZ, RZ, R48 ;  /* 0x000000ffff167224 */ /* 0x000fc800078e0030 */
[----:B------:R-:W-:-:S04]  /*8470*/  @P0 IMAD.IADD R22, R21, 0x1, R22 ;  /* 0x0000000115160824 */ /* 0x000fc800078e0216 */
[----:B------:R-:W-:-:S07]  /*8480*/  IMAD.MOV.U32 R50, RZ, RZ, R22 ;  /* 0x000000ffff327224 */ /* 0x000fce00078e0016 */
[----:B------:R-:W-:Y:S05]  /*8490*/  WARPSYNC.COLLECTIVE R47, `(.L_x_544) ;  /* 0x000000002f087348 */ /* 0x000fea0003c00000 */
[----:B------:R0:W1:Y:S02]  /*84a0*/  SHFL.UP P0, R48, R50, R49, R52 ;  /* 0x0400003132307389 */ /* 0x0000640000000034 */
[----:B01----:R-:W-:Y:S05]  /*84b0*/  ENDCOLLECTIVE ;  /* 0x000000000000791b */ /* 0x003fea0003800000 */
.L_x_544:
[----:B------:R-:W-:Y:S02]  /*84c0*/  IMAD.MOV.U32 R49, RZ, RZ, 0x10 ;  /* 0x00000010ff317424 */ /* 0x000fe400078e00ff */
[----:B------:R-:W-:-:S04]  /*84d0*/  IMAD.MOV.U32 R23, RZ, RZ, R48 ;  /* 0x000000ffff177224 */ /* 0x000fc800078e0030 */
[----:B------:R-:W-:-:S04]  /*84e0*/  @P0 IMAD.IADD R23, R22, 0x1, R23 ;  /* 0x0000000116170824 */ /* 0x000fc800078e0217 */
[----:B------:R-:W-:-:S07]  /*84f0*/  IMAD.MOV.U32 R50, RZ, RZ, R23 ;  /* 0x000000ffff327224 */ /* 0x000fce00078e0017 */
[----:B------:R-:W-:Y:S05]  /*8500*/  WARPSYNC.COLLECTIVE R47, `(.L_x_545) ;  /* 0x000000002f087348 */ /* 0x000fea0003c00000 */
[----:B------:R0:W1:Y:S02]  /*8510*/  SHFL.UP P0, R48, R50, R49, R52 ;  /* 0x0400003132307389 */ /* 0x0000640000000034 */
[----:B01----:R-:W-:Y:S05]  /*8520*/  ENDCOLLECTIVE ;  /* 0x000000000000791b */ /* 0x003fea0003800000 */
.L_x_545:
[----:B------:R-:W-:Y:S05]  /*8530*/  BRA `(.L_x_546) ;  /* 0xffffff9c00b07947 */ /* 0x000fea000383ffff */
.L_x_547:
        /* <DEDUP_REMOVED lines=12> */
.L_x_2378:


//--------------------- .text._ZN3cub18CUB_300001_SM_10006detail10radix_sort33DeviceRadixSortExclusiveSumKernelINS1_5radix10policy_hubIiNS0_8NullTypeEyE10Policy1000EyEEvPT0_ --------------------------
	.section	.text._ZN3cub18CUB_300001_SM_10006detail10radix_sort33DeviceRadixSortExclusiveSumKernelINS1_5radix10policy_hubIiNS0_8NullTypeEyE10Policy1000EyEEvPT0_,"ax",@progbits
	.align	128
        .global         _ZN3cub18CUB_300001_SM_10006detail10radix_sort33DeviceRadixSortExclusiveSumKernelINS1_5radix10policy_hubIiNS0_8NullTypeEyE10Policy1000EyEEvPT0_
        .type           _ZN3cub18CUB_300001_SM_10006detail10radix_sort33DeviceRadixSortExclusiveSumKernelINS1_5radix10policy_hubIiNS0_8NullTypeEyE10Policy1000EyEEvPT0_,@function
        .size           _ZN3cub18CUB_300001_SM_10006detail10radix_sort33DeviceRadixSortExclusiveSumKernelINS1_5radix10policy_hubIiNS0_8NullTypeEyE10Policy1000EyEEvPT0_,(.L_x_2379 - _ZN3cub18CUB_300001_SM_10006detail10radix_sort33DeviceRadixSortExclusiveSumKernelINS1_5radix10policy_hubIiNS0_8NullTypeEyE10Policy1000EyEEvPT0_)
        .other          _ZN3cub18CUB_300001_SM_10006detail10radix_sort33DeviceRadixSortExclusiveSumKernelINS1_5radix10policy_hubIiNS0_8NullTypeEyE10Policy1000EyEEvPT0_,@"STO_CUDA_ENTRY STV_DEFAULT"
_ZN3cub18CUB_300001_SM_10006detail10radix_sort33DeviceRadixSortExclusiveSumKernelINS1_5radix10policy_hubIiNS0_8NullTypeEyE10Policy1000EyEEvPT0_:
.text._ZN3cub18CUB_300001_SM_10006detail10radix_sort33DeviceRadixSortExclusiveSumKernelINS1_5radix10policy_hubIiNS0_8NullTypeEyE10Policy1000EyEEvPT0_:
        /* <DEDUP_REMOVED lines=63> */
.L_x_560:
        /* <DEDUP_REMOVED lines=28> */
.L_x_548:
[----:B------:R-:W-:Y:S05]  /*05b0*/  WARPSYNC.ALL ;  /* 0x0000000000007948 */ /* 0x000fea0003800000 */
[----:B------:R-:W-:Y:S06]  /*05c0*/  BAR.SYNC.DEFER_BLOCKING 0x0 ;  /* 0x0000000000007b1d */ /* 0x000fec0000010000 */
[----:B------:R-:W-:Y:S05]  /*05d0*/  @P1 EXIT ;  /* 0x000000000000194d */ /* 0x000fea0003800000 */
[----:B01----:R-:W0:Y:S04]  /*05e0*/  LDS.64 R2, [R0+0x10] ;  /* 0x0000100000027984 */ /* 0x003e280000000a00 */
[----:B0-----:R-:W-:Y:S01]  /*05f0*/  STG.E.64 desc[UR4][R16.64], R2 ;  /* 0x0000000210007986 */ /* 0x001fe2000c101b04 */
[----:B------:R-:W-:Y:S05]  /*0600*/  EXIT ;  /* 0x000000000000794d */ /* 0x000fea0003800000 */
.L_x_549:
[----:B------:R-:W-:Y:S02]  /*0610*/  IMAD.MOV.U32 R24, RZ, RZ, R20 ;  /* 0x000000ffff187224 */ /* 0x000fe400078e0014 */
[----:B------:R-:W-:Y:S02]  /*0620*/  IMAD.MOV.U32 R23, RZ, RZ, 0x1 ;  /* 0x00000001ff177424 */ /* 0x000fe400078e00ff */
[----:B------:R-:W-:Y:S02]  /*0630*/  IMAD.MOV.U32 R22, RZ, RZ, RZ ;  /* 0x000000ffff167224 */ /* 0x000fe400078e00ff */
[----:B------:R-:W-:-:S07]  /*0640*/  IMAD.MOV.U32 R21, RZ, RZ, -0x1 ;  /* 0xffffffffff157424 */ /* 0x000fce00078e00ff */
[----:B------:R-:W-:Y:S05]  /*0650*/  WARPSYNC.COLLECTIVE R21, `(.L_x_550) ;  /* 0x0000000015087348 */ /* 0x000fea0003c00000 */
[----:B------:R0:W1:Y:S02]  /*0660*/  SHFL.UP P0, R25, R24, R23, R22 ;  /* 0x0400001718197389 */ /* 0x0000640000000016 */
[----:B01----:R-:W-:Y:S05]  /*0670*/  ENDCOLLECTIVE ;  /* 0x000000000000791b */ /* 0x003fea0003800000 */
.L_x_550:
[----:B------:R-:W-:Y:S02]  /*0680*/  IMAD.MOV.U32 R24, RZ, RZ, R19 ;  /* 0x000000ffff187224 */ /* 0x000fe400078e0013 */
[----:B------:R-:W-:-:S07]  /*0690*/  IMAD.MOV.U32 R27, RZ, RZ, R25 ;  /* 0x000000ffff1b7224 */ /* 0x000fce00078e0019 */
[----:B------:R-:W-:Y:S05]  /*06a0*/  WARPSYNC.COLLECTIVE R21, `(.L_x_551) ;  /* 0x0000000015087348 */ /* 0x000fea0003c00000 */
[----:B------:R0:W1:Y:S02]  /*06b0*/  SHFL.UP P0, R25, R24, R23, R22 ;  /* 0x0400001718197389 */ /* 0x0000640000000016 */
[----:B01----:R-:W-:Y:S05]  /*06c0*/  ENDCOLLECTIVE ;  /* 0x000000000000791b */ /* 0x003fea0003800000 */
.L_x_551:
        /* <DEDUP_REMOVED lines=9> */
.L_x_552:
[----:B------:R-:W-:Y:S02]  /*0760*/  IMAD.MOV.U32 R24, RZ, RZ, R26 ;  /* 0x000000ffff187224 */ /* 0x000fe400078e001a */
[----:B------:R-:W-:-:S07]  /*0770*/  IMAD.MOV.U32 R28, RZ, RZ, R25 ;  /* 0x000000ffff1c7224 */ /* 0x000fce00078e0019 */
[----:B------:R-:W-:Y:S05]  /*0780*/  WARPSYNC.COLLECTIVE R21, `(.L_x_553) ;  /* 0x0000000015087348 */ /* 0x000fea0003c00000 */
[----:B------:R0:W1:Y:S02]  /*0790*/  SHFL.UP P0, R25, R24, R23, R22 ;  /* 0x0400001718197389 */ /* 0x0000640000000016 */
[----:B01----:R-:W-:Y:S05]  /*07a0*/  ENDCOLLECTIVE ;  /* 0x000000000000791b */ /* 0x003fea0003800000 */
.L_x_553:
        /* <DEDUP_REMOVED lines=9> */
.L_x_554:
[----:B------:R-:W-:Y:S02]  /*0840*/  IMAD.MOV.U32 R24, RZ, RZ, R29 ;  /* 0x000000ffff187224 */ /* 0x000fe400078e001d */
[----:B------:R-:W-:-:S07]  /*0850*/  IMAD.MOV.U32 R27, RZ, RZ, R25 ;  /* 0x000000ffff1b7224 */ /* 0x000fce00078e0019 */
[----:B------:R-:W-:Y:S05]  /*0860*/  WARPSYNC.COLLECTIVE R21, `(.L_x_555) ;  /* 0x0000000015087348 */ /* 0x000fea0003c00000 */
[----:B------:R0:W1:Y:S02]  /*0870*/  SHFL.UP P0, R25, R24, R23, R22 ;  /* 0x0400001718197389 */ /* 0x0000640000000016 */
[----:B01----:R-:W-:Y:S05]  /*0880*/  ENDCOLLECTIVE ;  /* 0x000000000000791b */ /* 0x003fea0003800000 */
.L_x_555:
        /* <DEDUP_REMOVED lines=9> */
.L_x_556:
[----:B------:R-:W-:Y:S02]  /*0920*/  IMAD.MOV.U32 R24, RZ, RZ, R29 ;  /* 0x000000ffff187224 */ /* 0x000fe400078e001d */
[----:B------:R-:W-:-:S07]  /*0930*/  IMAD.MOV.U32 R27, RZ, RZ, R25 ;  /* 0x000000ffff1b7224 */ /* 0x000fce00078e0019 */
[----:B------:R-:W-:Y:S05]  /*0940*/  WARPSYNC.COLLECTIVE R21, `(.L_x_557) ;  /* 0x0000000015087348 */ /* 0x000fea0003c00000 */
[----:B------:R0:W1:Y:S02]  /*0950*/  SHFL.UP P0, R25, R24, R23, R22 ;  /* 0x0400001718197389 */ /* 0x0000640000000016 */
[----:B01----:R-:W-:Y:S05]  /*0960*/  ENDCOLLECTIVE ;  /* 0x000000000000791b */ /* 0x003fea0003800000 */
.L_x_557:
        /* <DEDUP_REMOVED lines=9> */
.L_x_558:
[----:B------:R-:W-:Y:S02]  /*0a00*/  IMAD.MOV.U32 R24, RZ, RZ, R26 ;  /* 0x000000ffff187224 */ /* 0x000fe400078e001a */
[----:B------:R-:W-:-:S07]  /*0a10*/  IMAD.MOV.U32 R28, RZ, RZ, R25 ;  /* 0x000000ffff1c7224 */ /* 0x000fce00078e0019 */
[----:B------:R-:W-:Y:S05]  /*0a20*/  WARPSYNC.COLLECTIVE R21, `(.L_x_559) ;  /* 0x0000000015087348 */ /* 0x000fea0003c00000 */
[----:B------:R0:W1:Y:S02]  /*0a30*/  SHFL.UP P0, R25, R24, R23, R22 ;  /* 0x0400001718197389 */ /* 0x0000640000000016 */
[----:B01----:R-:W-:Y:S05]  /*0a40*/  ENDCOLLECTIVE ;  /* 0x000000000000791b */ /* 0x003fea0003800000 */
.L_x_559:
[----:B------:R-:W-:Y:S05]  /*0a50*/  BRA `(.L_x_560) ;  /* 0xfffffff800647947 */ /* 0x000fea000383ffff */
.L_x_561:
        /* <DEDUP_REMOVED lines=10> */
.L_x_2379:


//--------------------- .text._ZN3cub18CUB_300001_SM_10006detail10radix_sort30DeviceRadixSortHistogramKernelINS1_5radix10policy_hubIiNS0_8NullTypeEyE10Policy1000ELNS0_9SortOrderE0EiyNS1_21identity_decomposer_tEEEvPT2_PKT1_SB_iiT3_ --------------------------
	.section	.text._ZN3cub18CUB_300001_SM_10006detail10radix_sort30DeviceRadixSortHistogramKernelINS1_5radix10policy_hubIiNS0_8NullTypeEyE10Policy1000ELNS0_9SortOrderE0EiyNS1_21identity_decomposer_tEEEvPT2_PKT1_SB_iiT3_,"ax",@progbits
	.align	128
        .global         _ZN3cub18CUB_300001_SM_10006detail10radix_sort30DeviceRadixSortHistogramKernelINS1_5radix10policy_hubIiNS0_8NullTypeEyE10Policy1000ELNS0_9SortOrderE0EiyNS1_21identity_decomposer_tEEEvPT2_PKT1_SB_iiT3_
        .type           _ZN3cub18CUB_300001_SM_10006detail10radix_sort30DeviceRadixSortHistogramKernelINS1_5radix10policy_hubIiNS0_8NullTypeEyE10Policy1000ELNS0_9SortOrderE0EiyNS1_21identity_decomposer_tEEEvPT2_PKT1_SB_iiT3_,@function
        .size           _ZN3cub18CUB_300001_SM_10006detail10radix_sort30DeviceRadixSortHistogramKernelINS1_5radix10policy_hubIiNS0_8NullTypeEyE10Policy1000ELNS0_9SortOrderE0EiyNS1_21identity_decomposer_tEEEvPT2_PKT1_SB_iiT3_,(.L_x_2380 - _ZN3cub18CUB_300001_SM_10006detail10radix_sort30DeviceRadixSortHistogramKernelINS1_5radix10policy_hubIiNS0_8NullTypeEyE10Policy1000ELNS0_9SortOrderE0EiyNS1_21identity_decomposer_tEEEvPT2_PKT1_SB_iiT3_)
        .other          _ZN3cub18CUB_300001_SM_10006detail10radix_sort30DeviceRadixSortHistogramKernelINS1_5radix10policy_hubIiNS0_8NullTypeEyE10Policy1000ELNS0_9SortOrderE0EiyNS1_21identity_decomposer_tEEEvPT2_PKT1_SB_iiT3_,@"STO_CUDA_ENTRY STV_DEFAULT"
_ZN3cub18CUB_300001_SM_10006detail10radix_sort30DeviceRadixSortHistogramKernelINS1_5radix10policy_hubIiNS0_8NullTypeEyE10Policy1000ELNS0_9SortOrderE0EiyNS1_21identity_decomposer_tEEEvPT2_PKT1_SB_iiT3_:
.text._ZN3cub18CUB_300001_SM_10006detail10radix_sort30DeviceRadixSortHistogramKernelINS1_5radix10policy_hubIiNS0_8NullTypeEyE10Policy1000ELNS0_9SortOrderE0EiyNS1_21identity_decomposer_tEEEvPT2_PKT1_SB_iiT3_:
        /* <DEDUP_REMOVED lines=42> */
.L_x_645:
        /* <DEDUP_REMOVED lines=9> */
.L_x_565:
        /* <DEDUP_REMOVED lines=21> */
.L_x_564:
        /* <DEDUP_REMOVED lines=19> */
.L_x_567:
        /* <DEDUP_REMOVED lines=18> */
.L_x_566:
[----:B------:R-:W-:-:S13]  /*06d0*/  ISETP.GT.U32.AND P2, PT, R4, 0x7f, PT ;  /* 0x0000007f0400780c */ /* 0x000fda0003f44070 */
[----:B------:R-:W-:Y:S05]  /*06e0*/  @P2 BRA `(.L_x_563) ;  /* 0x0000000000e02947 */ /* 0x000fea0003800000 */
[----:B--23--:R-:W-:Y:S01]  /*06f0*/  HFMA2 R3, -RZ, RZ, 0, 0 ;  /* 0x00000000ff037431 */ /* 0x00cfe200000001ff */
[----:B------:R-:W-:Y:S06]  /*0700*/  @!P1 BRA `(.L_x_568) ;  /* 0x0000000000589947 */ /* 0x000fec0003800000 */
[----:B------:R-:W-:-:S07]  /*0710*/  IMAD.MOV.U32 R3, RZ, RZ, RZ ;  /* 0x000000ffff037224 */ /* 0x000fce00078e00ff */
.L_x_569:
        /* <DEDUP_REMOVED lines=21> */
.L_x_568:
        /* <DEDUP_REMOVED lines=14> */
.L_x_570:
        /* <DEDUP_REMOVED lines=18> */
.L_x_563:
[----:B------:R-:W-:Y:S05]  /*0a70*/  BSYNC.RECONVERGENT B0 ;  /* 0x0000000000007941 */ /* 0x000fea0003800200 */
.L_x_562:
        /* <DEDUP_REMOVED lines=16> */
.L_x_576:
        /* <DEDUP_REMOVED lines=36> */
.L_x_572:
        /* <DEDUP_REMOVED lines=11> */
[----:B------:R-:W-:-:S03]  /*0e70*/  IMAD.MOV.U32 R12, RZ, RZ, 0x7fffffff ;  /* 0x7fffffffff0c7424 */ /* 0x000fc600078e00ff */
[----:B------:R-:W-:Y:S01]  /*0e80*/  ISETP.GE.AND P5, PT, R5, UR17, PT ;  /* 0x0000001105007c0c */ /* 0x000fe2000bfa6270 */
[----:B------:R-:W-:Y:S01]  /*0e90*/  VIADD R5, R4, 0x300 ;  /* 0x0000030004057836 */ /* 0x000fe20000000000 */
[----:B------:R-:W-:-:S04]  /*0ea0*/  LEA R2, P0, R3, UR18, 0x2 ;  /* 0x0000001203027c11 */ /* 0x000fc8000f8010ff */
[----:B------:R-:W-:Y:S01]  /*0eb0*/  LEA.HI.X R3, R3, UR19, R6, 0x2, P0 ;  /* 0x0000001303037c11 */ /* 0x000fe200080f1406 */
[----:B------:R-:W-:Y:S01]  /*0ec0*/  IMAD.MOV.U32 R11, RZ, RZ, 0x7fffffff ;  /* 0x7fffffffff0b7424 */ /* 0x000fe200078e00ff */
[----:B------:R-:W-:-:S03]  /*0ed0*/  IADD3 R6, PT, PT, R4, 0x280, RZ ;  /* 0x0000028004067810 */ /* 0x000fc60007ffe0ff */
[----:B------:R1:W5:Y:S01]  /*0ee0*/  @!P1 LDG.E R12, desc[UR20][R2.64] ;  /* 0x00000014020c9981 */ /* 0x000362000c1e1900 */
[----:B------:R-:W-:Y:S01]  /*0ef0*/  ISETP.GE.AND P1, PT, R5, UR17, PT ;  /* 0x0000001105007c0c */ /* 0x000fe2000bf26270 */
[----:B------:R-:W-:Y:S01]  /*0f00*/  VIADD R5, R4, 0x380 ;  /* 0x0000038004057836 */ /* 0x000fe20000000000 */
[----:B------:R-:W-:Y:S01]  /*0f10*/  ISETP.GE.AND P0, PT, R6, UR17, PT ;  /* 0x0000001106007c0c */ /* 0x000fe2000bf06270 */
[----:B------:R-:W-:Y:S01]  /*0f20*/  IMAD.MOV.U32 R9, RZ, RZ, 0x7fffffff ;  /* 0x7fffffffff097424 */ /* 0x000fe200078e00ff */
[----:B------:R1:W5:Y:S02]  /*0f30*/  @!P2 LDG.E R11, desc[UR20][R2.64+0x200] ;  /* 0x00020014020ba981 */ /* 0x000364000c1e1900 */
[----:B------:R-:W-:Y:S01]  /*0f40*/  ISETP.GE.AND P2, PT, R5, UR17, PT ;  /* 0x0000001105007c0c */ /* 0x000fe2000bf46270 */
[----:B------:R-:W-:Y:S02]  /*0f50*/  VIADD R5, R4, 0x480 ;  /* 0x0000048004057836 */ /* 0x000fe40000000000 */
[----:B------:R-:W-:Y:S01]  /*0f60*/  IMAD.MOV.U32 R10, RZ, RZ, 0x7fffffff ;  /* 0x7fffffffff0a7424 */ /* 0x000fe200078e00ff */
[----:B------:R1:W5:Y:S01]  /*0f70*/  @!P4 LDG.E R9, desc[UR20][R2.64+0x600] ;  /* 0x000600140209c981 */ /* 0x000362000c1e1900 */
[----:B------:R-:W-:-:S02]  /*0f80*/  MOV R8, 0x7fffffff ;  /* 0x7fffffff00087802 */ /* 0x000fc40000000f00 */
[C---:B------:R-:W-:Y:S02]  /*0f90*/  LOP3.LUT R6, R4.reuse, 0x400, RZ, 0xfc, !PT ;  /* 0x0000040004067812 */ /* 0x040fe400078efcff */
[----:B------:R-:W-:Y:S01]  /*0fa0*/  ISETP.GE.AND P4, PT, R5, UR17, PT ;  /* 0x0000001105007c0c */ /* 0x000fe2000bf86270 */
[----:B------:R-:W-:Y:S01]  /*0fb0*/  VIADD R5, R4, 0x500 ;  /* 0x0000050004057836 */ /* 0x000fe20000000000 */
[----:B------:R1:W5:Y:S01]  /*0fc0*/  @!P3 LDG.E R10, desc[UR20][R2.64+0x400] ;  /* 0x00040014020ab981 */ /* 0x000362000c1e1900 */
[----:B------:R-:W-:Y:S01]  /*0fd0*/  ISETP.GE.AND P3, PT, R6, UR17, PT ;  /* 0x0000001106007c0c */ /* 0x000fe2000bf66270 */
[----:B------:R-:W-:Y:S02]  /*0fe0*/  IMAD.MOV.U32 R6, RZ, RZ, 0x7fffffff ;  /* 0x7fffffffff067424 */ /* 0x000fe400078e00ff */
[----:B------:R1:W5:Y:S01]  /*0ff0*/  @!P5 LDG.E R8, desc[UR20][R2.64+0x800] ;  /* 0x000800140208d981 */ /* 0x000362000c1e1900 */
[----:B------:R-:W-:Y:S01]  /*1000*/  ISETP.GE.AND P5, PT, R5, UR17, PT ;  /* 0x0000001105007c0c */ /* 0x000fe2000bfa6270 */
[----:B------:R-:W-:-:S02]  /*1010*/  VIADD R5, R4, 0x600 ;  /* 0x0000060004057836 */ /* 0x000fc40000000000 */
[----:B------:R-:W-:Y:S01]  /*1020*/  IMAD.MOV.U32 R7, RZ, RZ, 0x7fffffff ;  /* 0x7fffffffff077424 */ /* 0x000fe200078e00ff */
[----:B------:R1:W5:Y:S01]  /*1030*/  @!P1 LDG.E R6, desc[UR20][R2.64+0xc00] ;  /* 0x000c001402069981 */ /* 0x000362000c1e1900 */
[C---:B------:R-:W-:Y:S01]  /*1040*/  VIADD R13, R4.reuse, 0x580 ;  /* 0x00000580040d7836 */ /* 0x040fe20000000000 */
[----:B------:R-:W-:Y:S01]  /*1050*/  ISETP.GE.AND P1, PT, R5, UR17, PT ;  /* 0x0000001105007c0c */ /* 0x000fe2000bf26270 */
[----:B------:R-:W-:Y:S02]  /*1060*/  IMAD.MOV.U32 R5, RZ, RZ, 0x7fffffff ;  /* 0x7fffffffff057424 */ /* 0x000fe400078e00ff */
[----:B------:R-:W-:Y:S01]  /*1070*/  IMAD.MOV.U32 R19, RZ, RZ, 0x7fffffff ;  /* 0x7fffffffff137424 */ /* 0x000fe200078e00ff */
[----:B------:R1:W5:Y:S01]  /*1080*/  @!P0 LDG.E R7, desc[UR20][R2.64+0xa00] ;  /* 0x000a001402078981 */ /* 0x000362000c1e1900 */
[----:B------:R-:W-:Y:S01]  /*1090*/  IMAD.MOV.U32 R18, RZ, RZ, 0x7fffffff ;  /* 0x7fffffffff127424 */ /* 0x000fe200078e00ff */
        /* <DEDUP_REMOVED lines=9> */
[----:B------:R-:W-:Y:S01]  /*1130*/  IMAD.MOV.U32 R17, RZ, RZ, 0x7fffffff ;  /* 0x7fffffffff117424 */ /* 0x000fe200078e00ff */
[----:B------:R-:W-:Y:S01]  /*1140*/  MOV R14, 0x7fffffff ;  /* 0x7fffffff000e7802 */ /* 0x000fe20000000f00 */
[----:B------:R-:W-:Y:S02]  /*1150*/  IMAD.MOV.U32 R16, RZ, RZ, 0x7fffffff ;  /* 0x7fffffffff107424 */ /* 0x000fe400078e00ff */
        /* <DEDUP_REMOVED lines=9> */
.L_x_573:
        /* <DEDUP_REMOVED lines=24> */
.L_x_575:
        /* <DEDUP_REMOVED lines=73> */
.L_x_574:
[----:B------:R-:W-:Y:S05]  /*1800*/  BRA.U !UP0, `(.L_x_576) ;  /* 0xfffffff108dc7547 */ /* 0x000fea000b83ffff */
.L_x_571:
        /* <DEDUP_REMOVED lines=9> */
.L_x_596:
        /* <DEDUP_REMOVED lines=16> */
.L_x_581:
[----:B------:R-:W-:Y:S05]  /*19a0*/  BSYNC.RECONVERGENT B1 ;  /* 0x0000000000017941 */ /* 0x000fea0003800200 */
.L_x_580:
        /* <DEDUP_REMOVED lines=15> */
.L_x_583:
[----:B------:R-:W-:Y:S05]  /*1aa0*/  BSYNC.RECONVERGENT B1 ;  /* 0x0000000000017941 */ /* 0x000fea0003800200 */
.L_x_582:
[----:B------:R-:W-:Y:S04]  /*1ab0*/  BSSY.RECONVERGENT B1, `(.L_x_584) ;  /* 0x0000007000017945 */ /* 0x000fe80003800200 */
[----:B------:R-:W-:Y:S05]  /*1ac0*/  @!P0 BRA `(.L_x_585) ;  /* 0x0000000000148947 */ /* 0x000fea0003800000 */
[----:B01----:R-:W-:Y:S02]  /*1ad0*/  IMAD R17, R5, 0x100, R4 ;  /* 0x0000010005117824 */ /* 0x003fe400078e0204 */
[----:B------:R-:W-:-:S03]  /*1ae0*/  IMAD.MOV.U32 R23, RZ, RZ, RZ ;  /* 0x000000ffff177224 */ /* 0x000fc600078e00ff */
[----:B------:R-:W-:-:S05]  /*1af0*/  IADD3 R17, PT, PT, R17, 0x200, RZ ;  /* 0x0000020011117810 */ /* 0x000fca0007ffe0ff */
[----:B------:R-:W-:-:S05]  /*1b00*/  IMAD.WIDE.U32 R16, R17, 0x8, R2 ;  /* 0x0000000811107825 */ /* 0x000fca00078e0002 */
[----:B------:R2:W-:Y:S02]  /*1b10*/  REDG.E.ADD.64.STRONG.GPU desc[UR20][R16.64], R22 ;  /* 0x000000161000798e */ /* 0x0005e4000c12e514 */
.L_x_585:
[----:B------:R-:W-:Y:S05]  /*1b20*/  BSYNC.RECONVERGENT B1 ;  /* 0x0000000000017941 */ /* 0x000fea0003800200 */
.L_x_584:
[----:B------:R-:W-:Y:S04]  /*1b30*/  BSSY.RECONVERGENT B1, `(.L_x_586) ;  /* 0x0000007000017945 */ /* 0x000fe80003800200 */
[----:B------:R-:W-:Y:S05]  /*1b40*/  @!P1 BRA `(.L_x_587) ;  /* 0x0000000000149947 */ /* 0x000fea0003800000 */
[----:B012---:R-:W-:Y:S02]  /*1b50*/  IMAD R17, R5, 0x100, R4 ;  /* 0x0000010005117824 */ /* 0x007fe400078e0204 */
[----:B------:R-:W-:Y:S02]  /*1b60*/  IMAD.MOV.U32 R15, RZ, RZ, RZ ;  /* 0x000000ffff0f7224 */ /* 0x000fe400078e00ff */
[----:B------:R-:W-:-:S04]  /*1b70*/  VIADD R17, R17, 0x300 ;  /* 0x0000030011117836 */ /* 0x000fc80000000000 */
[----:B------:R-:W-:-:S05]  /*1b80*/  IMAD.WIDE.U32 R16, R17, 0x8, R2 ;  /* 0x0000000811107825 */ /* 0x000fca00078e0002 */
[----:B------:R3:W-:Y:S02]  /*1b90*/  REDG.E.ADD.64.STRONG.GPU desc[UR20][R16.64], R14 ;  /* 0x0000000e1000798e */ /* 0x0007e4000c12e514 */
.L_x_587:
[----:B------:R-:W-:Y:S05]  /*1ba0*/  BSYNC.RECONVERGENT B1 ;  /* 0x0000000000017941 */ /* 0x000fea0003800200 */
.L_x_586:
[----:B------:R-:W-:Y:S04]  /*1bb0*/  BSSY.RECONVERGENT B1, `(.L_x_588) ;  /* 0x0000007000017945 */ /* 0x000fe80003800200 */
[----:B------:R-:W-:Y:S05]  /*1bc0*/  @!P2 BRA `(.L_x_589) ;  /* 0x000000000014a947 */ /* 0x000fea0003800000 */
[----:B---3--:R-:W-:Y:S02]  /*1bd0*/  IMAD R15, R5, 0x100, R4 ;  /* 0x00000100050f7824 */ /* 0x008fe400078e0204 */
[----:B------:R-:W-:Y:S02]  /*1be0*/  HFMA2 R13, -RZ, RZ, 0, 0 ;  /* 0x00000000ff0d7431 */ /* 0x000fe400000001ff */
[----:B------:R-:W-:-:S04]  /*1bf0*/  VIADD R15, R15, 0x400 ;  /* 0x000004000f0f7836 */ /* 0x000fc80000000000 */
[----:B------:R-:W-:-:S05]  /*1c00*/  IMAD.WIDE.U32 R14, R15, 0x8, R2 ;  /* 0x000000080f0e7825 */ /* 0x000fca00078e0002 */
[----:B------:R4:W-:Y:S02]  /*1c10*/  REDG.E.ADD.64.STRONG.GPU desc[UR20][R14.64], R12 ;  /* 0x0000000c0e00798e */ /* 0x0009e4000c12e514 */
.L_x_589:
[----:B------:R-:W-:Y:S05]  /*1c20*/  BSYNC.RECONVERGENT B1 ;  /* 0x0000000000017941 */ /* 0x000fea0003800200 */
.L_x_588:
[----:B------:R-:W-:Y:S04]  /*1c30*/  BSSY.RECONVERGENT B1, `(.L_x_590) ;  /* 0x0000007000017945 */ /* 0x000fe80003800200 */
[----:B------:R-:W-:Y:S05]  /*1c40*/  @!P3 BRA `(.L_x_591) ;  /* 0x000000000014b947 */ /* 0x000fea0003800000 */
[----:B----4-:R-:W-:Y:S02]  /*1c50*/  IMAD R13, R5, 0x100, R4 ;  /* 0x00000100050d7824 */ /* 0x010fe400078e0204 */
[----:B------:R-:W-:Y:S02]  /*1c60*/  IMAD.MOV.U32 R7, RZ, RZ, RZ ;  /* 0x000000ffff077224 */ /* 0x000fe400078e00ff */
[----:B------:R-:W-:-:S04]  /*1c70*/  VIADD R13, R13, 0x500 ;  /* 0x000005000d0d7836 */ /* 0x000fc80000000000 */
[----:B------:R-:W-:-:S05]  /*1c80*/  IMAD.WIDE.U32 R12, R13, 0x8, R2 ;  /* 0x000000080d0c7825 */ /* 0x000fca00078e0002 */
[----:B------:R4:W-:Y:S02]  /*1c90*/  REDG.E.ADD.64.STRONG.GPU desc[UR20][R12.64], R6 ;  /* 0x000000060c00798e */ /* 0x0009e4000c12e514 */
.L_x_591:
[----:B------:R-:W-:Y:S05]  /*1ca0*/  BSYNC.RECONVERGENT B1 ;  /* 0x0000000000017941 */ /* 0x000fea0003800200 */
.L_x_590:
[----:B------:R-:W-:Y:S04]  /*1cb0*/  BSSY.RECONVERGENT B1, `(.L_x_592) ;  /* 0x0000007000017945 */ /* 0x000fe80003800200 */
[----:B------:R-:W-:Y:S05]  /*1cc0*/  @!P4 BRA `(.L_x_593) ;  /* 0x000000000014c947 */ /* 0x000fea0003800000 */
[----:B----4-:R-:W-:Y:S02]  /*1cd0*/  IMAD R7, R5, 0x100, R4 ;  /* 0x0000010005077824 */ /* 0x010fe400078e0204 */
[----:B------:R-:W-:Y:S02]  /*1ce0*/  IMAD.MOV.U32 R9, RZ, RZ, RZ ;  /* 0x000000ffff097224 */ /* 0x000fe400078e00ff */
[----:B------:R-:W-:-:S04]  /*1cf0*/  VIADD R7, R7, 0x600 ;  /* 0x0000060007077836 */ /* 0x000fc80000000000 */
[----:B------:R-:W-:-:S05]  /*1d00*/  IMAD.WIDE.U32 R6, R7, 0x8, R2 ;  /* 0x0000000807067825 */ /* 0x000fca00078e0002 */
[----:B------:R4:W-:Y:S02]  /*1d10*/  REDG.E.ADD.64.STRONG.GPU desc[UR20][R6.64], R8 ;  /* 0x000000080600798e */ /* 0x0009e4000c12e514 */
.L_x_593:
[----:B------:R-:W-:Y:S05]  /*1d20*/  BSYNC.RECONVERGENT B1 ;  /* 0x0000000000017941 */ /* 0x000fea0003800200 */
.L_x_592:
[----:B------:R-:W-:Y:S04]  /*1d30*/  BSSY.RECONVERGENT B1, `(.L_x_594) ;  /* 0x0000007000017945 */ /* 0x000fe80003800200 */
[----:B------:R-:W-:Y:S05]  /*1d40*/  @!P5 BRA `(.L_x_595) ;  /* 0x000000000014d947 */ /* 0x000fea0003800000 */
[----:B----4-:R-:W-:Y:S01]  /*1d50*/  LEA R7, R5, R4, 0x8 ;  /* 0x0000000405077211 */ /* 0x010fe200078e40ff */
[----:B------:R-:W-:-:S04]  /*1d60*/  IMAD.MOV.U32 R11, RZ, RZ, RZ ;  /* 0x000000ffff0b7224 */ /* 0x000fc800078e00ff */
[----:B------:R-:W-:-:S04]  /*1d70*/  VIADD R7, R7, 0x700 ;  /* 0x0000070007077836 */ /* 0x000fc80000000000 */
[----:B------:R-:W-:-:S05]  /*1d80*/  IMAD.WIDE.U32 R6, R7, 0x8, R2 ;  /* 0x0000000807067825 */ /* 0x000fca00078e0002 */
[----:B------:R4:W-:Y:S02]  /*1d90*/  REDG.E.ADD.64.STRONG.GPU desc[UR20][R6.64], R10 ;  /* 0x0000000a0600798e */ /* 0x0009e4000c12e514 */
.L_x_595:
[----:B------:R-:W-:Y:S05]  /*1da0*/  BSYNC.RECONVERGENT B1 ;  /* 0x0000000000017941 */ /* 0x000fea0003800200 */
.L_x_594:
[----:B------:R-:W-:-:S05]  /*1db0*/  VIADD R5, R5, 0x8 ;  /* 0x0000000805057836 */ /* 0x000fca0000000000 */
[----:B------:R-:W-:-:S13]  /*1dc0*/  ISETP.NE.AND P0, PT, R5, UR27, PT ;  /* 0x0000001b05007c0c */ /* 0x000fda000bf05270 */
[----:B------:R-:W-:Y:S05]  /*1dd0*/  @P0 BRA `(.L_x_596) ;  /* 0xfffffff800b00947 */ /* 0x000fea000383ffff */
[----:B------:R-:W-:-:S07]  /*1de0*/  IMAD.U32 R3, RZ, RZ, UR27 ;  /* 0x0000001bff037e24 */ /* 0x000fce000f8e00ff */
.L_x_579:
        /* <DEDUP_REMOVED lines=24> */
.L_x_600:
[----:B------:R-:W-:Y:S05]  /*1f70*/  BSYNC.RECONVERGENT B1 ;  /* 0x0000000000017941 */ /* 0x000fea0003800200 */
.L_x_599:
        /* <DEDUP_REMOVED lines=9> */
.L_x_602:
[----:B------:R-:W-:Y:S05]  /*2010*/  BSYNC.RECONVERGENT B1 ;  /* 0x0000000000017941 */ /* 0x000fea0003800200 */
.L_x_601:
        /* <DEDUP_REMOVED lines=8> */
.L_x_604:
[----:B------:R-:W-:Y:S05]  /*20a0*/  BSYNC.RECONVERGENT B1 ;  /* 0x0000000000017941 */ /* 0x000fea0003800200 */
.L_x_603:
        /* <DEDUP_REMOVED lines=9> */
.L_x_606:
[----:B------:R-:W-:Y:S05]  /*2140*/  BSYNC.RECONVERGENT B1 ;  /* 0x0000000000017941 */ /* 0x000fea0003800200 */
.L_x_605:
[----:B------:R-:W-:-:S07]  /*2150*/  VIADD R3, R3, 0x4 ;  /* 0x0000000403037836 */ /* 0x000fce0000000000 */
.L_x_598:
        /* <DEDUP_REMOVED lines=18> */
.L_x_610:
[----:B------:R-:W-:Y:S05]  /*2280*/  BSYNC.RECONVERGENT B2 ;  /* 0x0000000000027941 */ /* 0x000fea0003800200 */
.L_x_609:
        /* <DEDUP_REMOVED lines=9> */
.L_x_612:
[----:B------:R-:W-:Y:S05]  /*2320*/  BSYNC.RECONVERGENT B2 ;  /* 0x0000000000027941 */ /* 0x000fea0003800200 */
.L_x_611:
[----:B------:R-:W-:-:S07]  /*2330*/  VIADD R3, R3, 0x2 ;  /* 0x0000000203037836 */ /* 0x000fce0000000000 */
.L_x_608:
        /* <DEDUP_REMOVED lines=12> */
.L_x_607:
[----:B------:R-:W-:Y:S05]  /*2400*/  BSYNC.RECONVERGENT B1 ;  /* 0x0000000000017941 */ /* 0x000fea0003800200 */
.L_x_597:
[----:B------:R-:W-:-:S13]  /*2410*/  ISETP.GT.U32.AND P0, PT, R4, 0x7f, PT ;  /* 0x0000007f0400780c */ /* 0x000fda0003f04070 */
[----:B------:R-:W-:Y:S05]  /*2420*/  @P0 BRA `(.L_x_578) ;  /* 0x0000000800900947 */ /* 0x000fea0003800000 */
[----:B------:R-:W-:Y:S01]  /*2430*/  UISETP.GE.U32.AND UP0, UPT, UR22, 0x7, UPT ;  /* 0x000000071600788c */ /* 0x000fe2000bf06070 */
[----:B0-----:R-:W-:-:S08]  /*2440*/  IMAD.MOV.U32 R3, RZ, RZ, RZ ;  /* 0x000000ffff037224 */ /* 0x001fd000078e00ff */
[----:B------:R-:W-:Y:S05]  /*2450*/  BRA.U !UP0, `(.L_x_613) ;  /* 0x0000000508147547 */ /* 0x000fea000b800000 */
[----:B------:R-:W0:Y:S01]  /*2460*/  LDC.64 R2, c[0x0][0x380] ;  /* 0x0000e000ff027b82 */ /* 0x000e220000000a00 */
[----:B------:R-:W-:-:S07]  /*2470*/  IMAD.MOV.U32 R9, RZ, RZ, RZ ;  /* 0x000000ffff097224 */ /* 0x000fce00078e00ff */
.L_x_630:
        /* <DEDUP_REMOVED lines=18> */
.L_x_615:
[----:B------:R-:W-:Y:S05]  /*25a0*/  BSYNC.RECONVERGENT B1 ;  /* 0x0000000000017941 */ /* 0x000fea0003800200 */
.L_x_614:
[----:B------:R-:W-:Y:S04]  /*25b0*/  BSSY.RECONVERGENT B1, `(.L_x_616) ;  /* 0x0000005000017945 */ /* 0x000fe80003800200 */
[----:B------:R-:W-:Y:S05]  /*25c0*/  @!P1 BRA `(.L_x_617) ;  /* 0x00000000000c9947 */ /* 0x000fea0003800000 */
[----:B0-----:R-:W-:Y:S02]  /*25d0*/  IMAD.MOV.U32 R14, RZ, RZ, R13 ;  /* 0x000000ffff0e7224 */ /* 0x001fe400078e000d */
[----:B------:R-:W-:-:S05]  /*25e0*/  IMAD.MOV.U32 R15, RZ, RZ, RZ ;  /* 0x000000ffff0f7224 */ /* 0x000fca00078e00ff */
[----:B------:R1:W-:Y:S02]  /*25f0*/  REDG.E.ADD.64.STRONG.GPU desc[UR20][R6.64+0xc00], R14 ;  /* 0x000c000e0600798e */ /* 0x0003e4000c12e514 */
.L_x_617:
[----:B------:R-:W-:Y:S05]  /*2600*/  BSYNC.RECONVERGENT B1 ;  /* 0x0000000000017941 */ /* 0x000fea0003800200 */
.L_x_616:
        /* <DEDUP_REMOVED lines=12> */
.L_x_619:
[----:B------:R-:W-:Y:S05]  /*26d0*/  BSYNC.RECONVERGENT B1 ;  /* 0x0000000000017941 */ /* 0x000fea0003800200 */
.L_x_618:
[----:B------:R-:W-:Y:S04]  /*26e0*/  BSSY.RECONVERGENT B1, `(.L_x_620) ;  /* 0x0000005000017945 */ /* 0x000fe80003800200 */
[----:B------:R-:W-:Y:S05]  /*26f0*/  @!P1 BRA `(.L_x_621) ;  /* 0x00000000000c9947 */ /* 0x000fea0003800000 */
[----:B012---:R-:W-:Y:S02]  /*2700*/  IMAD.MOV.U32 R14, RZ, RZ, R18 ;  /* 0x000000ffff0e7224 */ /* 0x007fe400078e0012 */
[----:B------:R-:W-:-:S05]  /*2710*/  IMAD.MOV.U32 R15, RZ, RZ, RZ ;  /* 0x000000ffff0f7224 */ /* 0x000fca00078e00ff */
[----:B------:R3:W-:Y:S02]  /*2720*/  REDG.E.ADD.64.STRONG.GPU desc[UR20][R6.64+0x1c00], R14 ;  /* 0x001c000e0600798e */ /* 0x0007e4000c12e514 */
.L_x_621:
[----:B------:R-:W-:Y:S05]  /*2730*/  BSYNC.RECONVERGENT B1 ;  /* 0x0000000000017941 */ /* 0x000fea0003800200 */
.L_x_620:
[----:B------:R-:W-:Y:S04]  /*2740*/  BSSY.RECONVERGENT B1, `(.L_x_622) ;  /* 0x0000005000017945 */ /* 0x000fe80003800200 */
[----:B------:R-:W-:Y:S05]  /*2750*/  @!P2 BRA `(.L_x_623) ;  /* 0x00000000000ca947 */ /* 0x000fea0003800000 */
[----:B0123--:R-:W-:Y:S01]  /*2760*/  MOV R14, R19 ;  /* 0x00000013000e7202 */ /* 0x00ffe20000000f00 */
[----:B------:R-:W-:-:S05]  /*2770*/  IMAD.MOV.U32 R15, RZ, RZ, RZ ;  /* 0x000000ffff0f7224 */ /* 0x000fca00078e00ff */
[----:B------:R4:W-:Y:S02]  /*2780*/  REDG.E.ADD.64.STRONG.GPU desc[UR20][R6.64+0x2400], R14 ;  /* 0x0024000e0600798e */ /* 0x0009e4000c12e514 */
.L_x_623:
[----:B------:R-:W-:Y:S05]  /*2790*/  BSYNC.RECONVERGENT B1 ;  /* 0x0000000000017941 */ /* 0x000fea0003800200 */
.L_x_622:
[----:B------:R-:W-:Y:S04]  /*27a0*/  BSSY.RECONVERGENT B1, `(.L_x_624) ;  /* 0x0000004000017945 */ /* 0x000fe80003800200 */
[----:B------:R-:W-:Y:S05]  /*27b0*/  @!P3 BRA `(.L_x_625) ;  /* 0x000000000008b947 */ /* 0x000fea0003800000 */
[----:B------:R-:W-:-:S05]  /*27c0*/  IMAD.MOV.U32 R17, RZ, RZ, RZ ;  /* 0x000000ffff117224 */ /* 0x000fca00078e00ff */
[----:B------:R0:W-:Y:S02]  /*27d0*/  REDG.E.ADD.64.STRONG.GPU desc[UR20][R6.64+0x2c00], R16 ;  /* 0x002c00100600798e */ /* 0x0001e4000c12e514 */
.L_x_625:
[----:B------:R-:W-:Y:S05]  /*27e0*/  BSYNC.RECONVERGENT B1 ;  /* 0x0000000000017941 */ /* 0x000fea0003800200 */
.L_x_624:
[----:B------:R-:W-:Y:S04]  /*27f0*/  BSSY.RECONVERGENT B1, `(.L_x_626) ;  /* 0x0000004000017945 */ /* 0x000fe80003800200 */
[----:B------:R-:W-:Y:S05]  /*2800*/  @!P4 BRA `(.L_x_627) ;  /* 0x000000000008c947 */ /* 0x000fea0003800000 */
[----:B------:R-:W-:-:S05]  /*2810*/  IMAD.MOV.U32 R13, RZ, RZ, RZ ;  /* 0x000000ffff0d7224 */ /* 0x000fca00078e00ff */
[----:B------:R0:W-:Y:S02]  /*2820*/  REDG.E.ADD.64.STRONG.GPU desc[UR20][R6.64+0x3400], R12 ;  /* 0x0034000c0600798e */ /* 0x0001e4000c12e514 */
.L_x_627:
[----:B------:R-:W-:Y:S05]  /*2830*/  BSYNC.RECONVERGENT B1 ;  /* 0x0000000000017941 */ /* 0x000fea0003800200 */
.L_x_626:
[----:B------:R-:W-:Y:S04]  /*2840*/  BSSY.RECONVERGENT B1, `(.L_x_628) ;  /* 0x0000004000017945 */ /* 0x000fe80003800200 */
[----:B------:R-:W-:Y:S05]  /*2850*/  @!P5 BRA `(.L_x_629) ;  /* 0x000000000008d947 */ /* 0x000fea0003800000 */
[----:B------:R-:W-:-:S05]  /*2860*/  IMAD.MOV.U32 R11, RZ, RZ, RZ ;  /* 0x000000ffff0b7224 */ /* 0x000fca00078e00ff */
[----:B------:R0:W-:Y:S02]  /*2870*/  REDG.E.ADD.64.STRONG.GPU desc[UR20][R6.64+0x3c00], R10 ;  /* 0x003c000a0600798e */ /* 0x0001e4000c12e514 */
.L_x_629:
[----:B------:R-:W-:Y:S05]  /*2880*/  BSYNC.RECONVERGENT B1 ;  /* 0x0000000000017941 */ /* 0x000fea0003800200 */
.L_x_628:
[----:B------:R-:W-:Y:S05]  /*2890*/  @P0 BRA `(.L_x_630) ;  /* 0xfffffff800f80947 */ /* 0x000fea000383ffff */
[----:B------:R-:W-:-:S07]  /*28a0*/  IMAD.U32 R3, RZ, RZ, UR27 ;  /* 0x0000001bff037e24 */ /* 0x000fce000f8e00ff */
.L_x_613:
        /* <DEDUP_REMOVED lines=20> */
.L_x_633:
[----:B------:R-:W-:Y:S05]  /*29f0*/  BSYNC.RECONVERGENT B1 ;  /* 0x0000000000017941 */ /* 0x000fea0003800200 */
.L_x_632:
        /* <DEDUP_REMOVED lines=9> */
.L_x_635:
[----:B------:R-:W-:Y:S05]  /*2a90*/  BSYNC.RECONVERGENT B1 ;  /* 0x0000000000017941 */ /* 0x000fea0003800200 */
.L_x_634:
        /* <DEDUP_REMOVED lines=8> */
.L_x_637:
[----:B------:R-:W-:Y:S05]  /*2b20*/  BSYNC.RECONVERGENT B1 ;  /* 0x0000000000017941 */ /* 0x000fea0003800200 */
.L_x_636:
        /* <DEDUP_REMOVED lines=9> */
.L_x_639:
[----:B------:R-:W-:Y:S05]  /*2bc0*/  BSYNC.RECONVERGENT B1 ;  /* 0x0000000000017941 */ /* 0x000fea0003800200 */
.L_x_638:
[----:B------:R-:W-:-:S07]  /*2bd0*/  VIADD R3, R3, 0x4 ;  /* 0x0000000403037836 */ /* 0x000fce0000000000 */
.L_x_631:
        /* <DEDUP_REMOVED lines=17> */
.L_x_642:
[----:B------:R-:W-:Y:S05]  /*2cf0*/  BSYNC.RECONVERGENT B1 ;  /* 0x0000000000017941 */ /* 0x000fea0003800200 */
.L_x_641:
        /* <DEDUP_REMOVED lines=9> */
.L_x_644:
[----:B------:R-:W-:Y:S05]  /*2d90*/  BSYNC.RECONVERGENT B1 ;  /* 0x0000000000017941 */ /* 0x000fea0003800200 */
.L_x_643:
[----:B------:R-:W-:-:S07]  /*2da0*/  VIADD R3, R3, 0x2 ;  /* 0x0000000203037836 */ /* 0x000fce0000000000 */
.L_x_640:
        /* <DEDUP_REMOVED lines=12> */
.L_x_578:
[----:B------:R-:W-:Y:S05]  /*2e70*/  BSYNC.RECONVERGENT B0 ;  /* 0x0000000000007941 */ /* 0x000fea0003800200 */
.L_x_577:
[----:B------:R-:W-:Y:S01]  /*2e80*/  BAR.SYNC.DEFER_BLOCKING 0x0 ;  /* 0x0000000000007b1d */ /* 0x000fe20000010000 */
[----:B------:R-:W-:-:S04]  /*2e90*/  UIADD3 UR6, UP0, UPT, UR6, 0x1, URZ ;  /* 0x0000000106067890 */ /* 0x000fc8000ff1e0ff */
[----:B------:R-:W-:Y:S02]  /*2ea0*/  UIADD3.X UR7, UPT, UPT, URZ, UR7, URZ, UP0, !UPT ;  /* 0x00000007ff077290 */ /* 0x000fe400087fe4ff */
[----:B------:R-:W-:-:S04]  /*2eb0*/  UISETP.NE.U32.AND UP0, UPT, UR6, UR11, UPT ;  /* 0x0000000b0600728c */ /* 0x000fc8000bf05070 */
[----:B------:R-:W-:-:S09]  /*2ec0*/  UISETP.NE.AND.EX UP0, UPT, UR7, UR12, UPT, UP0 ;  /* 0x0000000c0700728c */ /* 0x000fd2000bf05300 */
[----:B------:R-:W-:Y:S05]  /*2ed0*/  BRA.U UP0, `(.L_x_645) ;  /* 0xffffffd100f07547 */ /* 0x000fea000b83ffff */
[----:B------:R-:W-:Y:S05]  /*2ee0*/  EXIT ;  /* 0x000000000000794d */ /* 0x000fea0003800000 */
.L_x_646:
        /* <DEDUP_REMOVED lines=9> */
.L_x_2380:


//--------------------- .text._ZN3cub18CUB_300001_SM_10006detail10radix_sort31DeviceRadixSortSingleTileKernelINS1_5radix10policy_hubIiNS0_8NullTypeEyE10Policy1000ELNS0_9SortOrderE0EiS6_yNS1_21identity_decomposer_tEEEvPKT1_PSB_PKT2_PSF_T3_iiT4_ --------------------------
	.section	.text._ZN3cub18CUB_300001_SM_10006detail10radix_sort31DeviceRadixSortSingleTileKernelINS1_5radix10policy_hubIiNS0_8NullTypeEyE10Policy1000ELNS0_9SortOrderE0EiS6_yNS1_21identity_decomposer_tEEEvPKT1_PSB_PKT2_PSF_T3_iiT4_,"ax",@progbits
	.align	128
        .global         _ZN3cub18CUB_300001_SM_10006detail10radix_sort31DeviceRadixSortSingleTileKernelINS1_5radix10policy_hubIiNS0_8NullTypeEyE10Policy1000ELNS0_9SortOrderE0EiS6_yNS1_21identity_decomposer_tEEEvPKT1_PSB_PKT2_PSF_T3_iiT4_
        .type           _ZN3cub18CUB_300001_SM_10006detail10radix_sort31DeviceRadixSortSingleTileKernelINS1_5radix10policy_hubIiNS0_8NullTypeEyE10Policy1000ELNS0_9SortOrderE0EiS6_yNS1_21identity_decomposer_tEEEvPKT1_PSB_PKT2_PSF_T3_iiT4_,@function
        .size           _ZN3cub18CUB_300001_SM_10006detail10radix_sort31DeviceRadixSortSingleTileKernelINS1_5radix10policy_hubIiNS0_8NullTypeEyE10Policy1000ELNS0_9SortOrderE0EiS6_yNS1_21identity_decomposer_tEEEvPKT1_PSB_PKT2_PSF_T3_iiT4_,(.L_x_2381 - _ZN3cub18CUB_300001_SM_10006detail10radix_sort31DeviceRadixSortSingleTileKernelINS1_5radix10policy_hubIiNS0_8NullTypeEyE10Policy1000ELNS0_9SortOrderE0EiS6_yNS1_21identity_decomposer_tEEEvPKT1_PSB_PKT2_PSF_T3_iiT4_)
        .other          _ZN3cub18CUB_300001_SM_10006detail10radix_sort31DeviceRadixSortSingleTileKernelINS1_5radix10policy_hubIiNS0_8NullTypeEyE10Policy1000ELNS0_9SortOrderE0EiS6_yNS1_21identity_decomposer_tEEEvPKT1_PSB_PKT2_PSF_T3_iiT4_,@"STO_CUDA_ENTRY STV_DEFAULT"
_ZN3cub18CUB_300001_SM_10006detail10radix_sort31DeviceRadixSortSingleTileKernelINS1_5radix10policy_hubIiNS0_8NullTypeEyE10Policy1000ELNS0_9SortOrderE0EiS6_yNS1_21identity_decomposer_tEEEvPKT1_PSB_PKT2_PSF_T3_iiT4_:
.text._ZN3cub18CUB_300001_SM_10006detail10radix_sort31DeviceRadixSortSingleTileKernelINS1_5radix10policy_hubIiNS0_8NullTypeEyE10Policy1000ELNS0_9SortOrderE0EiS6_yNS1_21identity_decomposer_tEEEvPKT1_PSB_PKT2_PSF_T3_iiT4_:
[----:B------:R-:W-:Y:S01]  /*0000*/  LDC R1, c[0x0][0x37c] ;  /* 0x0000df00ff017b82 */ /* 0x000fe20000000800 */
[----:B------:R-:W0:Y:S01]  /*0010*/  S2R R0, SR_TID.X ;  /* 0x0000000000007919 */ /* 0x000e220000002100 */
[----:B------:R-:W1:Y:S06]  /*0020*/  LDCU UR4, c[0x0][0x3a0] ;  /* 0x00007400ff0477ac */ /* 0x000e6c0008000800 */
[----:B------:R-:W2:Y:S01]  /*0030*/  LDC.64 R4, c[0x0][0x380] ;  /* 0x0000e000ff047b82 */ /* 0x000ea20000000a00 */
[----:B------:R-:W3:Y:S01]  /*0040*/  LDCU.64 UR8, c[0x0][0x358] ;  /* 0x00006b00ff0877ac */ /* 0x000ee20008000a00 */
[----:B------:R-:W-:-:S02]  /*0050*/  IMAD.MOV.U32 R13, RZ, RZ, -0x1 ;  /* 0xffffffffff0d7424 */ /* 0x000fc400078e00ff */
[----:B------:R-:W-:Y:S02]  /*0060*/  IMAD.MOV.U32 R14, RZ, RZ, -0x1 ;  /* 0xffffffffff0e7424 */ /* 0x000fe400078e00ff */
[----:B------:R-:W-:Y:S02]  /*0070*/  IMAD.MOV.U32 R20, RZ, RZ, -0x1 ;  /* 0xffffffffff147424 */ /* 0x000fe400078e00ff */
[----:B------:R-:W-:Y:S01]  /*0080*/  IMAD.MOV.U32 R21, RZ, RZ, -0x1 ;  /* 0xffffffffff157424 */ /* 0x000fe200078e00ff */
[----:B------:R-:W4:Y:S01]  /*0090*/  S2UR UR6, SR_CgaCtaId ;  /* 0x00000000000679c3 */ /* 0x000f220000008800 */
[----:B------:R-:W2:Y:S01]  /*00a0*/  S2R R23, SR_LANEID ;  /* 0x0000000000177919 */ /* 0x000ea20000000000 */
[----:B------:R-:W-:Y:S01]  /*00b0*/  IMAD.MOV.U32 R25, RZ, RZ, -0x1 ;  /* 0xffffffffff197424 */ /* 0x000fe200078e00ff */
        /* <DEDUP_REMOVED lines=20> */
[----:B------:R-:W-:Y:S01]  /*0200*/  ISETP.GE.AND P6, PT, R2, UR4, PT ;  /* 0x0000000402007c0c */ /* 0x000fe2000bfc6270 */
[----:B------:R-:W-:-:S03]  /*0210*/  IMAD.MOV.U32 R2, RZ, RZ, -0x1 ;  /* 0xffffffffff027424 */ /* 0x000fc600078e00ff */
[----:B------:R-:W-:Y:S01]  /*0220*/  ISETP.GE.AND P0, PT, R3, UR4, PT ;  /* 0x0000000403007c0c */ /* 0x000fe2000bf06270 */
[----:B------:R-:W-:Y:S02]  /*0230*/  IMAD.MOV.U32 R3, RZ, RZ, -0x1 ;  /* 0xffffffffff037424 */ /* 0x000fe400078e00ff */
[----:B------:R-:W-:-:S06]  /*0240*/  VIADD R15, R7, 0xb ;  /* 0x0000000b070f7836 */ /* 0x000fcc0000000000 */
[----:B------:R-:W4:Y:S01]  /*0250*/  @!P6 LDG.E R17, desc[UR8][R4.64+0x14] ;  /* 0x000014080411e981 */ /* 0x000f22000c1e1900 */
[----:B--2---:R-:W-:Y:S01]  /*0260*/  @!P1 LOP3.LUT R2, R12, 0x80000000, RZ, 0x3c, !PT ;  /* 0x800000000c029812 */ /* 0x004fe200078e3cff */
[----:B------:R-:W-:Y:S01]  /*0270*/  IMAD.MOV.U32 R12, RZ, RZ, -0x1 ;  /* 0xffffffffff0c7424 */ /* 0x000fe200078e00ff */
        /* <DEDUP_REMOVED lines=19> */
[----:B------:R-:W-:Y:S01]  /*03b0*/  IMAD.MOV.U32 R15, RZ, RZ, -0x1 ;  /* 0xffffffffff0f7424 */ /* 0x000fe200078e00ff */
[----:B------:R-:W-:Y:S01]  /*03c0*/  @!P6 LOP3.LUT R15, R17, 0x80000000, RZ, 0x3c, !PT ;  /* 0x80000000110fe812 */ /* 0x000fe200078e3cff */
[C---:B------:R-:W-:Y:S01]  /*03d0*/  VIADD R18, R7.reuse, 0xd ;  /* 0x0000000d07127836 */ /* 0x040fe20000000000 */
[----:B------:R-:W-:Y:S01]  /*03e0*/  ISETP.GE.AND P6, PT, R16, UR4, PT ;  /* 0x0000000410007c0c */ /* 0x000fe2000bfc6270 */
[----:B------:R-:W-:Y:S02]  /*03f0*/  IMAD.MOV.U32 R16, RZ, RZ, -0x1 ;  /* 0xffffffffff107424 */ /* 0x000fe400078e00ff */
[----:B------:R-:W-:Y:S02]  /*0400*/  IMAD.MOV.U32 R17, RZ, RZ, -0x1 ;  /* 0xffffffffff117424 */ /* 0x000fe400078e00ff */
[----:B------:R-:W-:-:S08]  /*0410*/  VIADD R19, R7, 0xe ;  /* 0x0000000e07137836 */ /* 0x000fd00000000000 */
[----:B------:R-:W5:Y:S01]  /*0420*/  @!P6 LDG.E R24, desc[UR8][R4.64+0x30] ;  /* 0x000030080418e981 */ /* 0x000f62000c1e1900 */
[----:B--2---:R-:W-:Y:S01]  /*0430*/  @!P0 LOP3.LUT R16, R6, 0x80000000, RZ, 0x3c, !PT ;  /* 0x8000000006108812 */ /* 0x004fe200078e3cff */
[C---:B------:R-:W-:Y:S01]  /*0440*/  VIADD R6, R7.reuse, 0xf ;  /* 0x0000000f07067836 */ /* 0x040fe20000000000 */
[----:B------:R-:W-:Y:S01]  /*0450*/  ISETP.GE.AND P0, PT, R18, UR4, PT ;  /* 0x0000000412007c0c */ /* 0x000fe2000bf06270 */
[----:B------:R-:W-:Y:S01]  /*0460*/  IMAD.MOV.U32 R18, RZ, RZ, -0x1 ;  /* 0xffffffffff127424 */ /* 0x000fe200078e00ff */
[----:B---3--:R-:W-:Y:S01]  /*0470*/  @!P1 LOP3.LUT R17, R8, 0x80000000, RZ, 0x3c, !PT ;  /* 0x8000000008119812 */ /* 0x008fe200078e3cff */
[----:B------:R-:W-:Y:S01]  /*0480*/  VIADD R8, R7, 0x10 ;  /* 0x0000001007087836 */ /* 0x000fe20000000000 */
[----:B----4-:R-:W-:Y:S02]  /*0490*/  @!P2 LOP3.LUT R18, R9, 0x80000000, RZ, 0x3c, !PT ;  /* 0x800000000912a812 */ /* 0x010fe400078e3cff */
[----:B------:R-:W-:Y:S01]  /*04a0*/  ISETP.GE.AND P2, PT, R6, UR4, PT ;  /* 0x0000000406007c0c */ /* 0x000fe2000bf46270 */
[----:B------:R-:W-:-:S02]  /*04b0*/  VIADD R6, R7, 0x11 ;  /* 0x0000001107067836 */ /* 0x000fc40000000000 */
[----:B------:R-:W-:Y:S01]  /*04c0*/  VIADD R7, R7, 0x12 ;  /* 0x0000001207077836 */ /* 0x000fe20000000000 */
[----:B------:R-:W-:Y:S01]  /*04d0*/  ISETP.GE.AND P1, PT, R19, UR4, PT ;  /* 0x0000000413007c0c */ /* 0x000fe2000bf26270 */
[----:B------:R-:W-:Y:S01]  /*04e0*/  IMAD.MOV.U32 R19, RZ, RZ, -0x1 ;  /* 0xffffffffff137424 */ /* 0x000fe200078e00ff */
[----:B-----5:R-:W-:Y:S02]  /*04f0*/  @!P3 LOP3.LUT R19, R10, 0x80000000, RZ, 0x3c, !PT ;  /* 0x800000000a13b812 */ /* 0x020fe400078e3cff */
[----:B------:R-:W-:Y:S02]  /*0500*/  @!P4 LOP3.LUT R20, R11, 0x80000000, RZ, 0x3c, !PT ;  /* 0x800000000b14c812 */ /* 0x000fe400078e3cff */
[----:B------:R-:W-:Y:S02]  /*0510*/  @!P5 LOP3.LUT R21, R22, 0x80000000, RZ, 0x3c, !PT ;  /* 0x800000001615d812 */ /* 0x000fe400078e3cff */
[----:B------:R-:W-:Y:S02]  /*0520*/  ISETP.GE.AND P3, PT, R8, UR4, PT ;  /* 0x0000000408007c0c */ /* 0x000fe4000bf66270 */
        /* <DEDUP_REMOVED lines=13> */
[----:B------:R-:W-:-:S05]  /*0600*/  SHF.R.U32.HI R105, RZ, 0x5, R0 ;  /* 0x00000005ff697819 */ /* 0x000fca0000011600 */
[----:B------:R-:W-:Y:S01]  /*0610*/  LEA R29, R0, UR4, 0x2 ;  /* 0x00000004001d7c11 */ /* 0x000fe2000f8e10ff */
[----:B------:R-:W-:Y:S01]  /*0620*/  IMAD.MOV.U32 R22, RZ, RZ, -0x1 ;  /* 0xffffffffff167424 */ /* 0x000fe200078e00ff */
[----:B------:R-:W-:-:S03]  /*0630*/  @!P6 LOP3.LUT R22, R24, 0x80000000, RZ, 0x3c, !PT ;  /* 0x800000001816e812 */ /* 0x000fc600078e3cff */
[----:B------:R-:W-:Y:S01]  /*0640*/  IMAD R31, R0, 0x80, R29 ;  /* 0x00000080001f7824 */ /* 0x000fe200078e021d */
[----:B------:R-:W-:Y:S01]  /*0650*/  LEA R32, R105, UR4, 0x2 ;  /* 0x0000000469207c11 */ /* 0x000fe2000f8e10ff */
[----:B------:R-:W-:Y:S02]  /*0660*/  IMAD.MOV.U32 R24, RZ, RZ, -0x1 ;  /* 0xffffffffff187424 */ /* 0x000fe400078e00ff */
[----:B------:R-:W-:Y:S02]  /*0670*/  IMAD.MOV.U32 R26, RZ, RZ, -0x1 ;  /* 0xffffffffff1a7424 */ /* 0x000fe400078e00ff */
[----:B------:R-:W-:Y:S02]  /*0680*/  IMAD.MOV.U32 R27, RZ, RZ, -0x1 ;  /* 0xffffffffff1b7424 */ /* 0x000fe400078e00ff */
[----:B------:R-:W-:Y:S02]  /*0690*/  IMAD.MOV.U32 R28, RZ, RZ, -0x1 ;  /* 0xffffffffff1c7424 */ /* 0x000fe400078e00ff */
[----:B------:R-:W-:-:S02]  /*06a0*/  IMAD.MOV.U32 R30, RZ, RZ, -0x1 ;  /* 0xffffffffff1e7424 */ /* 0x000fc400078e00ff */
[----:B------:R-:W-:Y:S01]  /*06b0*/  IMAD R33, R0, -0x38, R31 ;  /* 0xffffffc800217824 */ /* 0x000fe200078e021f */
[----:B------:R-:W-:Y:S01]  /*06c0*/  BAR.SYNC.DEFER_BLOCKING 0x0 ;  /* 0x0000000000007b1d */ /* 0x000fe20000010000 */
[----:B--2---:R-:W-:Y:S02]  /*06d0*/  @!P2 LOP3.LUT R26, R8, 0x80000000, RZ, 0x3c, !PT ;  /* 0x80000000081aa812 */ /* 0x004fe400078e3cff */
[----:B---3--:R-:W-:Y:S02]  /*06e0*/  @!P0 LOP3.LUT R24, R6, 0x80000000, RZ, 0x3c, !PT ;  /* 0x8000000006188812 */ /* 0x008fe400078e3cff */
[----:B----4-:R-:W-:Y:S02]  /*06f0*/  @!P1 LOP3.LUT R25, R7, 0x80000000, RZ, 0x3c, !PT ;  /* 0x8000000007199812 */ /* 0x010fe400078e3cff */
[----:B-----5:R-:W-:Y:S02]  /*0700*/  @!P3 LOP3.LUT R27, R9, 0x80000000, RZ, 0x3c, !PT ;  /* 0x80000000091bb812 */ /* 0x020fe400078e3cff */
[----:B------:R-:W-:-:S02]  /*0710*/  @!P4 LOP3.LUT R28, R10, 0x80000000, RZ, 0x3c, !PT ;  /* 0x800000000a1cc812 */ /* 0x000fc400078e3cff */
[----:B------:R-:W-:-:S07]  /*0720*/  @!P5 LOP3.LUT R30, R11, 0x80000000, RZ, 0x3c, !PT ;  /* 0x800000000b1ed812 */ /* 0x000fce00078e3cff */
.L_x_648:
        /* <DEDUP_REMOVED lines=22> */
[----:B------:R-:W-:Y:S02]  /*0890*/  IADD3 R36, PT, PT, R4, R29, R36 ;  /* 0x0000001d04247210 */ /* 0x000fe40007ffe024 */
        /* <DEDUP_REMOVED lines=11> */
[----:B------:R-:W-:Y:S02]  /*0950*/  IADD3 R37, PT, PT, R6, R29, R4 ;  /* 0x0000001d06257210 */ /* 0x000fe40007ffe004 */
        /* <DEDUP_REMOVED lines=12> */
[----:B------:R-:W-:-:S03]  /*0a20*/  IADD3 R39, PT, PT, R39, R29, R6 ;  /* 0x0000001d27277210 */ /* 0x000fc60007ffe006 */
        /* <DEDUP_REMOVED lines=18> */
[----:B0-----:R-:W-:-:S04]  /*0b50*/  SHF.R.U32.HI R5, RZ, UR6, R13 ;  /* 0x00000006ff057c19 */ /* 0x001fc8000801160d */
[----:B------:R-:W-:-:S05]  /*0b60*/  LOP3.LUT R5, R5, UR4, RZ, 0xc0, !PT ;  /* 0x0000000405057c12 */ /* 0x000fca000f8ec0ff */
[----:B------:R-:W-:Y:S01]  /*0b70*/  IMAD.SHL.U32 R6, R5, 0x400, RZ ;  /* 0x0000040005067824 */ /* 0x000fe200078e00ff */
[----:B------:R-:W-:-:S04]  /*0b80*/  SHF.R.U32.HI R5, RZ, 0x4, R5 ;  /* 0x00000004ff057819 */ /* 0x000fc80000011605 */
[----:B------:R-:W-:Y:S02]  /*0b90*/  LOP3.LUT R8, R6, 0x7c00, RZ, 0xc0, !PT ;  /* 0x00007c0006087812 */ /* 0x000fe400078ec0ff */
[----:B------:R-:W-:-:S04]  /*0ba0*/  LOP3.LUT R5, R5, 0xffffffe, RZ, 0xc0, !PT ;  /* 0x0ffffffe05057812 */ /* 0x000fc800078ec0ff */
[----:B------:R-:W-:Y:S01]  /*0bb0*/  IADD3 R41, PT, PT, R5, R29, R8 ;  /* 0x0000001d05297210 */ /* 0x000fe20007ffe008 */
[----:B-1----:R-:W-:-:S05]  /*0bc0*/  VIADD R4, R38, 0x1 ;  /* 0x0000000126047836 */ /* 0x002fca0000000000 */
[----:B------:R0:W-:Y:S04]  /*0bd0*/  STS.U16 [R37], R4 ;  /* 0x0000000425007388 */ /* 0x0001e80000000400 */
[----:B------:R-:W1:Y:S01]  /*0be0*/  LDS.U16 R40, [R39] ;  /* 0x0000000027287984 */ /* 0x000e620000000400 */
[----:B0-----:R-:W-:-:S04]  /*0bf0*/  SHF.R.U32.HI R4, RZ, UR6, R14 ;  /* 0x00000006ff047c19 */ /* 0x001fc8000801160e */
[----:B------:R-:W-:-:S05]  /*0c00*/  LOP3.LUT R4, R4, UR4, RZ, 0xc0, !PT ;  /* 0x0000000404047c12 */ /* 0x000fca000f8ec0ff */
[----:B------:R-:W-:Y:S01]  /*0c10*/  IMAD.SHL.U32 R5, R4, 0x400, RZ ;  /* 0x0000040004057824 */ /* 0x000fe200078e00ff */
[----:B------:R-:W-:-:S04]  /*0c20*/  SHF.R.U32.HI R4, RZ, 0x4, R4 ;  /* 0x00000004ff047819 */ /* 0x000fc80000011604 */
[----:B------:R-:W-:Y:S02]  /*0c30*/  LOP3.LUT R8, R5, 0x7c00, RZ, 0xc0, !PT ;  /* 0x00007c0005087812 */ /* 0x000fe400078ec0ff */
[----:B------:R-:W-:Y:S02]  /*0c40*/  LOP3.LUT R43, R4, 0xffffffe, RZ, 0xc0, !PT ;  /* 0x0ffffffe042b7812 */ /* 0x000fe400078ec0ff */
[----:B------:R-:W-:Y:S02]  /*0c50*/  SHF.R.U32.HI R5, RZ, UR6, R15 ;  /* 0x00000006ff057c19 */ /* 0x000fe4000801160f */
[----:B------:R-:W-:Y:S02]  /*0c60*/  IADD3 R43, PT, PT, R43, R29, R8 ;  /* 0x0000001d2b2b7210 */ /* 0x000fe40007ffe008 */
[----:B------:R-:W-:Y:S01]  /*0c70*/  LOP3.LUT R5, R5, UR4, RZ, 0xc0, !PT ;  /* 0x0000000405057c12 */ /* 0x000fe2000f8ec0ff */
[----:B-1----:R-:W-:-:S05]  /*0c80*/  VIADD R6, R40, 0x1 ;  /* 0x0000000128067836 */ /* 0x002fca0000000000 */
[----:B------:R0:W-:Y:S04]  /*0c90*/  STS.U16 [R39], R6 ;  /* 0x0000000627007388 */ /* 0x0001e80000000400 */
[----:B------:R-:W1:Y:S01]  /*0ca0*/  LDS.U16 R42, [R41] ;  /* 0x00000000292a7984 */ /* 0x000e620000000400 */
[----:B0-----:R-:W-:Y:S01]  /*0cb0*/  IMAD.SHL.U32 R6, R5, 0x400, RZ ;  /* 0x0000040005067824 */ /* 0x001fe200078e00ff */
        /* <DEDUP_REMOVED lines=135> */
[----:B------:R-:W-:Y:S01]  /*1530*/  IADD3 R71, PT, PT, R71, R29, R8 ;  /* 0x0000001d47477210 */ /* 0x000fe20007ffe008 */
[----:B0-----:R-:W-:Y:S01]  /*1540*/  ULEA UR4, UR6, UR4, 0x18 ;  /* 0x0000000406047291 */ /* 0x001fe2000f8ec0ff */
[----:B-1----:R-:W-:-:S05]  /*1550*/  VIADD R6, R68, 0x1 ;  /* 0x0000000144067836 */ /* 0x002fca0000000000 */
        /* <DEDUP_REMOVED lines=287> */
.L_x_647:
        /* <DEDUP_REMOVED lines=158> */
.L_x_649:
        /* <DEDUP_REMOVED lines=13> */
.L_x_2381:


//--------------------- .text._ZN3cub18CUB_300001_SM_10006detail10radix_sort29DeviceRadixSortOnesweepKernelINS1_5radix10policy_hubIiiyE10Policy1000ELNS0_9SortOrderE0EiiyiiNS1_21identity_decomposer_tEEEvPT5_SB_PT3_PKSC_PT1_PKSG_PT2_PKSK_T4_iiT6_ --------------------------
	.section	.text._ZN3cub18CUB_300001_SM_10006detail10radix_sort29DeviceRadixSortOnesweepKernelINS1_5radix10policy_hubIiiyE10Policy1000ELNS0_9SortOrderE0EiiyiiNS1_21identity_decomposer_tEEEvPT5_SB_PT3_PKSC_PT1_PKSG_PT2_PKSK_T4_iiT6_,"ax",@progbits
	.align	128
        .global         _ZN3cub18CUB_300001_SM_10006detail10radix_sort29DeviceRadixSortOnesweepKernelINS1_5radix10policy_hubIiiyE10Policy1000ELNS0_9SortOrderE0EiiyiiNS1_21identity_decomposer_tEEEvPT5_SB_PT3_PKSC_PT1_PKSG_PT2_PKSK_T4_iiT6_
        .type           _ZN3cub18CUB_300001_SM_10006detail10radix_sort29DeviceRadixSortOnesweepKernelINS1_5radix10policy_hubIiiyE10Policy1000ELNS0_9SortOrderE0EiiyiiNS1_21identity_decomposer_tEEEvPT5_SB_PT3_PKSC_PT1_PKSG_PT2_PKSK_T4_iiT6_,@function
        .size           _ZN3cub18CUB_300001_SM_10006detail10radix_sort29DeviceRadixSortOnesweepKernelINS1_5radix10policy_hubIiiyE10Policy1000ELNS0_9SortOrderE0EiiyiiNS1_21identity_decomposer_tEEEvPT5_SB_PT3_PKSC_PT1_PKSG_PT2_PKSK_T4_iiT6_,(.L_x_2382 - _ZN3cub18CUB_300001_SM_10006detail10radix_sort29DeviceRadixSortOnesweepKernelINS1_5radix10policy_hubIiiyE10Policy1000ELNS0_9SortOrderE0EiiyiiNS1_21identity_decomposer_tEEEvPT5_SB_PT3_PKSC_PT1_PKSG_PT2_PKSK_T4_iiT6_)
        .other          _ZN3cub18CUB_300001_SM_10006detail10radix_sort29DeviceRadixSortOnesweepKernelINS1_5radix10policy_hubIiiyE10Policy1000ELNS0_9SortOrderE0EiiyiiNS1_21identity_decomposer_tEEEvPT5_SB_PT3_PKSC_PT1_PKSG_PT2_PKSK_T4_iiT6_,@"STO_CUDA_ENTRY STV_DEFAULT"
_ZN3cub18CUB_300001_SM_10006detail10radix_sort29DeviceRadixSortOnesweepKernelINS1_5radix10policy_hubIiiyE10Policy1000ELNS0_9SortOrderE0EiiyiiNS1_21identity_decomposer_tEEEvPT5_SB_PT3_PKSC_PT1_PKSG_PT2_PKSK_T4_iiT6_:
.text._ZN3cub18CUB_300001_SM_10006detail10radix_sort29DeviceRadixSortOnesweepKernelINS1_5radix10policy_hubIiiyE10Policy1000ELNS0_9SortOrderE0EiiyiiNS1_21identity_decomposer_tEEEvPT5_SB_PT3_PKSC_PT1_PKSG_PT2_PKSK_T4_iiT6_:
        /* <DEDUP_REMOVED lines=16> */
.L_x_651:
[----:B------:R-:W-:Y:S05]  /*0100*/  BSYNC.RECONVERGENT B0 ;  /* 0x0000000000007941 */ /* 0x000fea0003800200 */
.L_x_650:
[----:B------:R-:W-:Y:S06]  /*0110*/  BAR.SYNC.DEFER_BLOCKING 0x0 ;  /* 0x0000000000007b1d */ /* 0x000fec0000010000 */
[----:B------:R-:W1:Y:S01]  /*0120*/  LDCU UR4, c[0x0][0x3c0] ;  /* 0x00007800ff0477ac */ /* 0x000e620008000800 */
[----:B------:R-:W2:Y:S01]  /*0130*/  S2R R24, SR_LANEID ;  /* 0x0000000000187919 */ /* 0x000ea20000000000 */
[----:B------:R-:W3:Y:S02]  /*0140*/  LDS R42, [R7+0x6600] ;  /* 0x00660000072a7984 */ /* 0x000ee40000000800 */
[----:B---3--:R-:W-:-:S04]  /*0150*/  IMAD R0, R42, 0x1980, RZ ;  /* 0x000019802a007824 */ /* 0x008fc800078e02ff */
[----:B------:R-:W-:Y:S01]  /*0160*/  VIADD R47, R0, 0x1980 ;  /* 0x00001980002f7836 */ /* 0x000fe20000000000 */
[----:B------:R-:W-:-:S04]  /*0170*/  SHF.R.S32.HI R9, RZ, 0x1f, R0 ;  /* 0x0000001fff097819 */ /* 0x000fc80000011400 */
[----:B-1----:R-:W-:-:S13]  /*0180*/  ISETP.GT.AND P0, PT, R47, UR4, PT ;  /* 0x000000042f007c0c */ /* 0x002fda000bf04270 */
[----:B--2---:R-:W-:Y:S05]  /*0190*/  @P0 BRA `(.L_x_652) ;  /* 0x0000000000680947 */ /* 0x004fea0003800000 */
[----:B------:R-:W1:Y:S01]  /*01a0*/  LDCU.64 UR4, c[0x0][0x3a8] ;  /* 0x00007500ff0477ac */ /* 0x000e620008000a00 */
[C---:B0-----:R-:W-:Y:S02]  /*01b0*/  LOP3.LUT R4, R3.reuse, 0x1f, RZ, 0xc0, !PT ;  /* 0x0000001f03047812 */ /* 0x041fe400078ec0ff */
[----:B------:R-:W-:-:S05]  /*01c0*/  LOP3.LUT R41, R3, 0x3e0, RZ, 0xc0, !PT ;  /* 0x000003e003297812 */ /* 0x000fca00078ec0ff */
[----:B------:R-:W-:-:S05]  /*01d0*/  IMAD R5, R41, 0x11, R4 ;  /* 0x0000001129057824 */ /* 0x000fca00078e0204 */
[----:B------:R-:W-:-:S05]  /*01e0*/  IADD3 R5, P0, PT, R0, R5, RZ ;  /* 0x0000000500057210 */ /* 0x000fca0007f1e0ff */
[----:B------:R-:W-:Y:S01]  /*01f0*/  IMAD.X R0, RZ, RZ, R9, P0 ;  /* 0x000000ffff007224 */ /* 0x000fe200000e0609 */
[----:B-1----:R-:W-:-:S04]  /*0200*/  LEA R8, P0, R5, UR4, 0x2 ;  /* 0x0000000405087c11 */ /* 0x002fc8000f8010ff */
        /* <DEDUP_REMOVED lines=19> */
.L_x_652:
[----:B------:R-:W1:Y:S01]  /*0340*/  LDCU.64 UR8, c[0x0][0x3a8] ;  /* 0x00007500ff0877ac */ /* 0x000e620008000a00 */
[C---:B0-----:R-:W-:Y:S01]  /*0350*/  LOP3.LUT R4, R3.reuse, 0x1f, RZ, 0xc0, !PT ;  /* 0x0000001f03047812 */ /* 0x041fe200078ec0ff */
[----:B------:R-:W-:Y:S01]  /*0360*/  IMAD.MOV.U32 R28, RZ, RZ, 0x7fffffff ;  /* 0x7fffffffff1c7424 */ /* 0x000fe200078e00ff */
[----:B------:R-:W-:Y:S02]  /*0370*/  LOP3.LUT R41, R3, 0x3e0, RZ, 0xc0, !PT ;  /* 0x000003e003297812 */ /* 0x000fe400078ec0ff */
[----:B------:R-:W-:-:S03]  /*0380*/  IADD3 R5, PT, PT, -R0, UR4, RZ ;  /* 0x0000000400057c10 */ /* 0x000fc6000fffe1ff */
[----:B------:R-:W-:-:S04]  /*0390*/  IMAD R10, R41, 0x11, R4 ;  /* 0x00000011290a7824 */ /* 0x000fc800078e0204 */
[----:B------:R-:W-:Y:S01]  /*03a0*/  VIADD R8, R10, 0x40 ;  /* 0x000000400a087836 */ /* 0x000fe20000000000 */
[----:B------:R-:W-:Y:S01]  /*03b0*/  IADD3 R11, P0, PT, R0, R10, RZ ;  /* 0x0000000a000b7210 */ /* 0x000fe20007f1e0ff */
[C---:B------:R-:W-:Y:S01]  /*03c0*/  VIADD R0, R10.reuse, 0x60 ;  /* 0x000000600a007836 */ /* 0x040fe20000000000 */
[CC--:B------:R-:W-:Y:S01]  /*03d0*/  ISETP.GE.AND P2, PT, R10.reuse, R5.reuse, PT ;  /* 0x000000050a00720c */ /* 0x0c0fe20003f46270 */
[----:B------:R-:W-:Y:S01]  /*03e0*/  VIADD R6, R10, 0x20 ;  /* 0x000000200a067836 */ /* 0x000fe20000000000 */
[-C--:B------:R-:W-:Y:S01]  /*03f0*/  ISETP.GE.AND P4, PT, R8, R5.reuse, PT ;  /* 0x000000050800720c */ /* 0x080fe20003f86270 */
[----:B------:R-:W-:Y:S01]  /*0400*/  IMAD.X R12, RZ, RZ, R9, P0 ;  /* 0x000000ffff0c7224 */ /* 0x000fe200000e0609 */
[-C--:B------:R-:W-:Y:S01]  /*0410*/  ISETP.GE.AND P5, PT, R0, R5.reuse, PT ;  /* 0x000000050000720c */ /* 0x080fe20003fa6270 */
[----:B------:R-:W-:Y:S01]  /*0420*/  VIADD R0, R10, 0xa0 ;  /* 0x000000a00a007836 */ /* 0x000fe20000000000 */
[C---:B-1----:R-:W-:Y:S02]  /*0430*/  LEA R8, P0, R11.reuse, UR8, 0x2 ;  /* 0x000000080b087c11 */ /* 0x042fe4000f8010ff */
[----:B------:R-:W-:Y:S01]  /*0440*/  ISETP.GE.AND P3, PT, R6, R5, PT ;  /* 0x000000050600720c */ /* 0x000fe20003f66270 */
[----:B------:R-:W-:Y:S01]  /*0450*/  VIADD R6, R10, 0x80 ;  /* 0x000000800a067836 */ /* 0x000fe20000000000 */
[----:B------:R-:W-:-:S02]  /*0460*/  LEA.HI.X R9, R11, UR9, R12, 0x2, P0 ;  /* 0x000000090b097c11 */ /* 0x000fc400080f140c */
[-C--:B------:R-:W-:Y:S01]  /*0470*/  ISETP.GE.AND P0, PT, R0, R5.reuse, PT ;  /* 0x000000050000720c */ /* 0x080fe20003f06270 */
[----:B------:R-:W-:Y:S01]  /*0480*/  VIADD R0, R10, 0xe0 ;  /* 0x000000e00a007836 */ /* 0x000fe20000000000 */
[-C--:B------:R-:W-:Y:S01]  /*0490*/  ISETP.GE.AND P6, PT, R6, R5.reuse, PT ;  /* 0x000000050600720c */ /* 0x080fe20003fc6270 */
[----:B------:R1:W5:Y:S01]  /*04a0*/  @!P2 LDG.E R28, desc[UR6][R8.64] ;  /* 0x00000006081ca981 */ /* 0x000362000c1e1900 */
[----:B------:R-:W-:Y:S02]  /*04b0*/  IMAD.MOV.U32 R29, RZ, RZ, 0x7fffffff ;  /* 0x7fffffffff1d7424 */ /* 0x000fe400078e00ff */
[-C--:B------:R-:W-:Y:S01]  /*04c0*/  ISETP.GE.AND P2, PT, R0, R5.reuse, PT ;  /* 0x000000050000720c */ /* 0x080fe20003f46270 */
[C---:B------:R-:W-:Y:S02]  /*04d0*/  VIADD R0, R10.reuse, 0x100 ;  /* 0x000001000a007836 */ /* 0x040fe40000000000 */
[----:B------:R-:W-:Y:S01]  /*04e0*/  VIADD R6, R10, 0xc0 ;  /* 0x000000c00a067836 */ /* 0x000fe20000000000 */
[----:B------:R1:W5:Y:S01]  /*04f0*/  @!P3 LDG.E R29, desc[UR6][R8.64+0x80] ;  /* 0x00008006081db981 */ /* 0x000362000c1e1900 */
[----:B------:R-:W-:Y:S01]  /*0500*/  IMAD.MOV.U32 R31, RZ, RZ, 0x7fffffff ;  /* 0x7fffffffff1f7424 */ /* 0x000fe200078e00ff */
[-C--:B------:R-:W-:Y:S01]  /*0510*/  ISETP.GE.AND P3, PT, R0, R5.reuse, PT ;  /* 0x000000050000720c */ /* 0x080fe20003f66270 */
[----:B------:R-:W-:Y:S01]  /*0520*/  VIADD R0, R10, 0x140 ;  /* 0x000001400a007836 */ /* 0x000fe20000000000 */
[----:B------:R-:W-:Y:S01]  /*0530*/  ISETP.GE.AND P1, PT, R6, R5, PT ;  /* 0x000000050600720c */ /* 0x000fe20003f26270 */
[----:B------:R-:W-:-:S02]  /*0540*/  IMAD.MOV.U32 R32, RZ, RZ, 0x7fffffff ;  /* 0x7fffffffff207424 */ /* 0x000fc400078e00ff */
[----:B------:R1:W5:Y:S01]  /*0550*/  @!P5 LDG.E R31, desc[UR6][R8.64+0x180] ;  /* 0x00018006081fd981 */ /* 0x000362000c1e1900 */
[-C--:B------:R-:W-:Y:S01]  /*0560*/  ISETP.GE.AND P5, PT, R0, R5.reuse, PT ;  /* 0x000000050000720c */ /* 0x080fe20003fa6270 */
[C---:B------:R-:W-:Y:S02]  /*0570*/  VIADD R0, R10.reuse, 0x160 ;  /* 0x000001600a007836 */ /* 0x040fe40000000000 */
        /* <DEDUP_REMOVED lines=40> */
.L_x_653:
[----:B------:R-:W-:Y:S01]  /*0800*/  VIMNMX R5, PT, PT, R24, 0xe0, !PT ;  /* 0x000000e018057848 */ /* 0x000fe20007fe0100 */
[----:B------:R-:W2:Y:S01]  /*0810*/  LDCU UR4, c[0x0][0x3c8] ;  /* 0x00007900ff0477ac */ /* 0x000ea20008000800 */
[----:B------:R-:W-:Y:S01]  /*0820*/  SHF.R.U32.HI R0, RZ, 0x5, R3 ;  /* 0x00000005ff007819 */ /* 0x000fe20000011603 */
[----:B------:R-:W-:Y:S01]  /*0830*/  BSSY.RECONVERGENT B0, `(.L_x_654) ;  /* 0x0000025000007945 */ /* 0x000fe20003800200 */
[--C-:B------:R-:W-:Y:S01]  /*0840*/  IADD3 R5, PT, PT, R5, 0x1f, -R24.reuse ;  /* 0x0000001f05057810 */ /* 0x100fe20007ffe818 */
[----:B------:R-:W-:Y:S01]  /*0850*/  UMOV UR5, 0xffffffff ;  /* 0xffffffff00057882 */ /* 0x000fe20000000000 */
[----:B01----:R-:W-:Y:S02]  /*0860*/  IMAD.MOV.U32 R8, RZ, RZ, R24 ;  /* 0x000000ffff087224 */ /* 0x003fe400078e0018 */
[C---:B------:R-:W-:Y:S01]  /*0870*/  ISETP.GE.U32.AND P0, PT, R5.reuse, 0x1e0, PT ;  /* 0x000001e00500780c */ /* 0x040fe20003f06070 */
[----:B------:R-:W-:Y:S01]  /*0880*/  IMAD.SHL.U32 R0, R0, 0x400, RZ ;  /* 0x0000040000007824 */ /* 0x000fe200078e00ff */
[----:B------:R-:W-:-:S04]  /*0890*/  LEA.HI R6, R5, 0x1, RZ, 0x1b ;  /* 0x0000000105067811 */ /* 0x000fc800078fd8ff */
[----:B------:R-:W-:-:S04]  /*08a0*/  LOP3.LUT R9, R6, 0xf, RZ, 0xc0, !PT ;  /* 0x0000000f06097812 */ /* 0x000fc800078ec0ff */
[----:B------:R-:W-:Y:S01]  /*08b0*/  ISETP.NE.AND P1, PT, R9, RZ, PT ;  /* 0x000000ff0900720c */ /* 0x000fe20003f25270 */
[----:B--2---:R-:W-:Y:S02]  /*08c0*/  USHF.L.U32 UR4, UR5, UR4, URZ ;  /* 0x0000000405047299 */ /* 0x004fe400080006ff */
[----:B------:R-:W-:Y:S10]  /*08d0*/  @!P0 BRA `(.L_x_655) ;  /* 0x0000000000688947 */ /* 0x000ff40003800000 */
[----:B------:R-:W-:Y:S01]  /*08e0*/  IMAD R10, R24, 0x4, R0 ;  /* 0x00000004180a7824 */ /* 0x000fe200078e0200 */
[----:B------:R-:W-:Y:S01]  /*08f0*/  LOP3.LUT R5, R6, 0xffffff0, RZ, 0xc0, !PT ;  /* 0x0ffffff006057812 */ /* 0x000fe200078ec0ff */
[----:B------:R-:W-:-:S03]  /*0900*/  IMAD.MOV.U32 R8, RZ, RZ, R24 ;  /* 0x000000ffff087224 */ /* 0x000fc600078e0018 */
[----:B------:R-:W-:Y:S01]  /*0910*/  IADD3 R10, PT, PT, R10, 0x400, R7 ;  /* 0x000004000a0a7810 */ /* 0x000fe20007ffe007 */
[----:B------:R-:W-:-:S07]  /*0920*/  IMAD.MOV R5, RZ, RZ, -R5 ;  /* 0x000000ffff057224 */ /* 0x000fce00078e0a05 */
.L_x_656:
        /* <DEDUP_REMOVED lines=21> */
.L_x_655:
[----:B------:R-:W-:Y:S05]  /*0a80*/  BSYNC.RECONVERGENT B0 ;  /* 0x0000000000007941 */ /* 0x000fea0003800200 */
.L_x_654:
[----:B------:R-:W-:Y:S01]  /*0a90*/  BSSY.RECONVERGENT B0, `(.L_x_657) ;  /* 0x0000026000007945 */ /* 0x000fe20003800200 */
[----:B------:R-:W-:-:S03]  /*0aa0*/  IMAD.IADD R5, R7, 0x1, R0 ;  /* 0x0000000107057824 */ /* 0x000fc600078e0200 */
        /* <DEDUP_REMOVED lines=16> */
.L_x_660:
[----:B------:R-:W-:Y:S05]  /*0bb0*/  BSYNC.RECONVERGENT B1 ;  /* 0x0000000000017941 */ /* 0x000fea0003800200 */
.L_x_659:
        /* <DEDUP_REMOVED lines=14> */
.L_x_661:
[----:B------:R-:W-:Y:S01]  /*0ca0*/  VIADD R6, R6, 0x1 ;  /* 0x0000000106067836 */ /* 0x000fe20000000000 */
[----:B------:R0:W-:Y:S04]  /*0cb0*/  STS [R0], RZ ;  /* 0x000000ff00007388 */ /* 0x0001e80000000800 */
[----:B------:R-:W-:Y:S01]  /*0cc0*/  ISETP.NE.AND P0, PT, R6, RZ, PT ;  /* 0x000000ff0600720c */ /* 0x000fe20003f05270 */
[----:B0-----:R-:W-:-:S12]  /*0cd0*/  VIADD R0, R0, 0x80 ;  /* 0x0000008000007836 */ /* 0x001fd80000000000 */
[----:B------:R-:W-:Y:S05]  /*0ce0*/  @P0 BRA `(.L_x_661) ;  /* 0xfffffffc00ec0947 */ /* 0x000fea000383ffff */
.L_x_658:
[----:B------:R-:W-:Y:S05]  /*0cf0*/  BSYNC.RECONVERGENT B0 ;  /* 0x0000000000007941 */ /* 0x000fea0003800200 */
.L_x_657:
[----:B------:R-:W2:Y:S01]  /*0d00*/  LDCU UR5, c[0x0][0x3c4] ;  /* 0x00007880ff0577ac */ /* 0x000ea20008000800 */
[----:B-----5:R-:W-:Y:S01]  /*0d10*/  LOP3.LUT R27, R28, 0x80000000, RZ, 0x3c, !PT ;  /* 0x800000001c1b7812 */ /* 0x020fe200078e3cff */
[----:B------:R-:W-:Y:S01]  /*0d20*/  BSSY.RECONVERGENT B0, `(.L_x_662) ;  /* 0x0000080000007945 */ /* 0x000fe20003800200 */
[----:B------:R-:W-:Y:S02]  /*0d30*/  LOP3.LUT R22, R29, 0x80000000, RZ, 0x3c, !PT ;  /* 0x800000001d167812 */ /* 0x000fe400078e3cff */
[----:B------:R-:W-:Y:S02]  /*0d40*/  LOP3.LUT R21, R30, 0x80000000, RZ, 0x3c, !PT ;  /* 0x800000001e157812 */ /* 0x000fe400078e3cff */
        /* <DEDUP_REMOVED lines=9> */
[----:B------:R-:W-:Y:S02]  /*0de0*/  LOP3.LUT R52, R52, UR4, RZ, 0x30, !PT ;  /* 0x0000000434347c12 */ /* 0x000fe4000f8e30ff */
[----:B------:R-:W-:Y:S01]  /*0df0*/  SHF.R.U32.HI R56, RZ, UR5, R21 ;  /* 0x00000005ff387c19 */ /* 0x000fe20008011615 */
[--C-:B------:R-:W-:Y:S01]  /*0e00*/  IMAD R0, R49, 0x4, R5.reuse ;  /* 0x0000000431007824 */ /* 0x100fe200078e0205 */
[----:B------:R-:W-:Y:S01]  /*0e10*/  SHF.R.U32.HI R48, RZ, UR5, R18 ;  /* 0x00000005ff307c19 */ /* 0x000fe20008011612 */
[----:B------:R-:W-:Y:S01]  /*0e20*/  IMAD R6, R52, 0x4, R5 ;  /* 0x0000000434067824 */ /* 0x000fe200078e0205 */
[----:B------:R-:W-:Y:S01]  /*0e30*/  LOP3.LUT R56, R56, UR4, RZ, 0x30, !PT ;  /* 0x0000000438387c12 */ /* 0x000fe2000f8e30ff */
[----:B------:R-:W-:Y:S01]  /*0e40*/  NOP ;  /* 0x0000000000007918 */ /* 0x000fe20000000000 */
[----:B01----:R-:W-:Y:S01]  /*0e50*/  SHF.R.U32.HI R9, RZ, UR5, R20 ;  /* 0x00000005ff097c19 */ /* 0x003fe20008011614 */
[----:B------:R0:W-:Y:S01]  /*0e60*/  ATOMS.POPC.INC.32 RZ, [R0+URZ] ;  /* 0x0000000000ff7f8c */ /* 0x0001e2000d8000ff */
[----:B------:R-:W-:-:S02]  /*0e70*/  LOP3.LUT R48, R48, UR4, RZ, 0x30, !PT ;  /* 0x0000000430307c12 */ /* 0x000fc4000f8e30ff */
[----:B------:R-:W-:Y:S01]  /*0e80*/  SHF.R.U32.HI R8, RZ, UR5, R23 ;  /* 0x00000005ff087c19 */ /* 0x000fe20008011617 */
[----:B------:R1:W-:Y:S01]  /*0e90*/  ATOMS.POPC.INC.32 RZ, [R6+URZ] ;  /* 0x0000000006ff7f8c */ /* 0x0003e2000d8000ff */
[----:B------:R-:W-:Y:S02]  /*0ea0*/  SHF.R.U32.HI R11, RZ, UR5, R25 ;  /* 0x00000005ff0b7c19 */ /* 0x000fe40008011619 */
[----:B------:R-:W-:Y:S01]  /*0eb0*/  LOP3.LUT R10, R9, UR4, RZ, 0x30, !PT ;  /* 0x00000004090a7c12 */ /* 0x000fe2000f8e30ff */
[--C-:B0-----:R-:W-:Y:S01]  /*0ec0*/  IMAD R0, R56, 0x4, R5.reuse ;  /* 0x0000000438007824 */ /* 0x101fe200078e0205 */
[----:B------:R-:W-:Y:S02]  /*0ed0*/  LOP3.LUT R8, R8, UR4, RZ, 0x30, !PT ;  /* 0x0000000408087c12 */ /* 0x000fe4000f8e30ff */
[----:B------:R-:W-:Y:S01]  /*0ee0*/  LOP3.LUT R12, R11, UR4, RZ, 0x30, !PT ;  /* 0x000000040b0c7c12 */ /* 0x000fe2000f8e30ff */
[--C-:B-1----:R-:W-:Y:S01]  /*0ef0*/  IMAD R6, R48, 0x4, R5.reuse ;  /* 0x0000000430067824 */ /* 0x102fe200078e0205 */
[----:B------:R0:W-:Y:S01]  /*0f00*/  ATOMS.POPC.INC.32 RZ, [R0+URZ] ;  /* 0x0000000000ff7f8c */ /* 0x0001e2000d8000ff */
[--C-:B------:R-:W-:Y:S01]  /*0f10*/  IMAD R9, R10, 0x4, R5.reuse ;  /* 0x000000040a097824 */ /* 0x100fe200078e0205 */
[----:B------:R-:W-:Y:S01]  /*0f20*/  LOP3.LUT R10, R35, 0x80000000, RZ, 0x3c, !PT ;  /* 0x80000000230a7812 */ /* 0x000fe200078e3cff */
[--C-:B------:R-:W-:Y:S01]  /*0f30*/  IMAD R8, R8, 0x4, R5.reuse ;  /* 0x0000000408087824 */ /* 0x100fe200078e0205 */
[----:B------:R1:W-:Y:S01]  /*0f40*/  ATOMS.POPC.INC.32 RZ, [R6+URZ] ;  /* 0x0000000006ff7f8c */ /* 0x0003e2000d8000ff */
[----:B------:R-:W-:Y:S01]  /*0f50*/  IMAD R11, R12, 0x4, R5 ;  /* 0x000000040c0b7824 */ /* 0x000fe200078e0205 */
[----:B------:R-:W-:-:S02]  /*0f60*/  LOP3.LUT R12, R37, 0x80000000, RZ, 0x3c, !PT ;  /* 0x80000000250c7812 */ /* 0x000fc400078e3cff */
[----:B------:R-:W-:Y:S01]  /*0f70*/  LOP3.LUT R16, R39, 0x80000000, RZ, 0x3c, !PT ;  /* 0x8000000027107812 */ /* 0x000fe200078e3cff */
[----:B------:R-:W-:Y:S01]  /*0f80*/  ATOMS.POPC.INC.32 RZ, [R8+URZ] ;  /* 0x0000000008ff7f8c */ /* 0x000fe2000d8000ff */
[----:B0-----:R-:W-:Y:S02]  /*0f90*/  SHF.R.U32.HI R0, RZ, UR5, R10 ;  /* 0x00000005ff007c19 */ /* 0x001fe4000801160a */
[----:B-1----:R-:W-:Y:S01]  /*0fa0*/  SHF.R.U32.HI R6, RZ, UR5, R17 ;  /* 0x00000005ff067c19 */ /* 0x002fe20008011611 */
[----:B------:R0:W-:Y:S01]  /*0fb0*/  ATOMS.POPC.INC.32 RZ, [R9+URZ] ;  /* 0x0000000009ff7f8c */ /* 0x0001e2000d8000ff */
[----:B------:R-:W-:Y:S02]  /*0fc0*/  SHF.R.U32.HI R14, RZ, UR5, R19 ;  /* 0x00000005ff0e7c19 */ /* 0x000fe40008011613 */
[----:B------:R-:W-:Y:S01]  /*0fd0*/  LOP3.LUT R6, R6, UR4, RZ, 0x30, !PT ;  /* 0x0000000406067c12 */ /* 0x000fe2000f8e30ff */
[----:B------:R1:W-:Y:S01]  /*0fe0*/  ATOMS.POPC.INC.32 RZ, [R11+URZ] ;  /* 0x000000000bff7f8c */ /* 0x0003e2000d8000ff */
[----:B------:R-:W-:-:S02]  /*0ff0*/  SHF.R.U32.HI R13, RZ, UR5, R12 ;  /* 0x00000005ff0d7c19 */ /* 0x000fc4000801160c */
[----:B------:R-:W-:Y:S02]  /*1000*/  LOP3.LUT R0, R0, UR4, RZ, 0x30, !PT ;  /* 0x0000000400007c12 */ /* 0x000fe4000f8e30ff */
[----:B0-----:R-:W-:Y:S02]  /*1010*/  SHF.R.U32.HI R9, RZ, UR5, R16 ;  /* 0x00000005ff097c19 */ /* 0x001fe40008011610 */
[----:B------:R-:W-:Y:S01]  /*1020*/  LOP3.LUT R50, R14, UR4, RZ, 0x30, !PT ;  /* 0x000000040e327c12 */ /* 0x000fe2000f8e30ff */
[--C-:B------:R-:W-:Y:S01]  /*1030*/  IMAD R14, R6, 0x4, R5.reuse ;  /* 0x00000004060e7824 */ /* 0x100fe200078e0205 */
[----:B------:R-:W-:Y:S01]  /*1040*/  LOP3.LUT R8, R13, UR4, RZ, 0x30, !PT ;  /* 0x000000040d087c12 */ /* 0x000fe2000f8e30ff */
[--C-:B------:R-:W-:Y:S01]  /*1050*/  IMAD R0, R0, 0x4, R5.reuse ;  /* 0x0000000400007824 */ /* 0x100fe200078e0205 */
[----:B------:R-:W-:Y:S01]  /*1060*/  LOP3.LUT R6, R9, UR4, RZ, 0x30, !PT ;  /* 0x0000000409067c12 */ /* 0x000fe2000f8e30ff */
[--C-:B------:R-:W-:Y:S01]  /*1070*/  IMAD R50, R50, 0x4, R5.reuse ;  /* 0x0000000432327824 */ /* 0x100fe200078e0205 */
[----:B------:R-:W-:Y:S01]  /*1080*/  LOP3.LUT R9, R40, 0x80000000, RZ, 0x3c, !PT ;  /* 0x8000000028097812 */ /* 0x000fe200078e3cff */
[--C-:B------:R-:W-:Y:S01]  /*1090*/  IMAD R26, R8, 0x4, R5.reuse ;  /* 0x00000004081a7824 */ /* 0x100fe200078e0205 */
[----:B------:R0:W-:Y:S01]  /*10a0*/  ATOMS.POPC.INC.32 RZ, [R0+URZ] ;  /* 0x0000000000ff7f8c */ /* 0x0001e2000d8000ff */
[----:B------:R-:W-:Y:S01]  /*10b0*/  IMAD R51, R6, 0x4, R5 ;  /* 0x0000000406337824 */ /* 0x000fe200078e0205 */
[----:B------:R-:W-:-:S02]  /*10c0*/  LOP3.LUT R6, R43, 0x80000000, RZ, 0x3c, !PT ;  /* 0x800000002b067812 */ /* 0x000fc400078e3cff */
[----:B-1----:R-:W-:Y:S01]  /*10d0*/  LOP3.LUT R11, R44, 0x80000000, RZ, 0x3c, !PT ;  /* 0x800000002c0b7812 */ /* 0x002fe200078e3cff */
[----:B------:R1:W-:Y:S01]  /*10e0*/  ATOMS.POPC.INC.32 RZ, [R14+URZ] ;  /* 0x000000000eff7f8c */ /* 0x0003e2000d8000ff */
[----:B------:R-:W-:Y:S02]  /*10f0*/  LOP3.LUT R8, R45, 0x80000000, RZ, 0x3c, !PT ;  /* 0x800000002d087812 */ /* 0x000fe400078e3cff */
[----:B------:R-:W-:Y:S01]  /*1100*/  LOP3.LUT R13, R46, 0x80000000, RZ, 0x3c, !PT ;  /* 0x800000002e0d7812 */ /* 0x000fe200078e3cff */
[----:B------:R2:W-:Y:S01]  /*1110*/  ATOMS.POPC.INC.32 RZ, [R26+URZ] ;  /* 0x000000001aff7f8c */ /* 0x0005e2000d8000ff */
[----:B0-----:R-:W-:Y:S02]  /*1120*/  SHF.R.U32.HI R0, RZ, UR5, R9 ;  /* 0x00000005ff007c19 */ /* 0x001fe40008011609 */
[----:B------:R-:W-:Y:S01]  /*1130*/  SHF.R.U32.HI R53, RZ, UR5, R11 ;  /* 0x00000005ff357c19 */ /* 0x000fe2000801160b */
[----:B-1----:R-:W0:Y:S01]  /*1140*/  LDC.64 R14, c[0x0][0x380] ;  /* 0x0000e000ff0e7b82 */ /* 0x002e220000000a00 */
[----:B------:R-:W-:Y:S01]  /*1150*/  SHF.R.U32.HI R55, RZ, UR5, R8 ;  /* 0x00000005ff377c19 */ /* 0x000fe20008011608 */
[----:B------:R1:W-:Y:S01]  /*1160*/  ATOMS.POPC.INC.32 RZ, [R50+URZ] ;  /* 0x0000000032ff7f8c */ /* 0x0003e2000d8000ff */
[----:B------:R-:W-:-:S02]  /*1170*/  SHF.R.U32.HI R57, RZ, UR5, R13 ;  /* 0x00000005ff397c19 */ /* 0x000fc4000801160d */
[----:B--2---:R-:W-:Y:S01]  /*1180*/  SHF.R.U32.HI R26, RZ, UR5, R6 ;  /* 0x00000005ff1a7c19 */ /* 0x004fe20008011606 */
[----:B------:R2:W-:Y:S01]  /*1190*/  ATOMS.POPC.INC.32 RZ, [R51+URZ] ;  /* 0x0000000033ff7f8c */ /* 0x0005e2000d8000ff */
[----:B------:R-:W-:Y:S02]  /*11a0*/  LOP3.LUT R0, R0, UR4, RZ, 0x30, !PT ;  /* 0x0000000400007c12 */ /* 0x000fe4000f8e30ff */
[----:B------:R-:W-:Y:S02]  /*11b0*/  LOP3.LUT R54, R26, UR4, RZ, 0x30, !PT ;  /* 0x000000041a367c12 */ /* 0x000fe4000f8e30ff */
[----:B------:R-:W-:Y:S01]  /*11c0*/  LOP3.LUT R58, R53, UR4, RZ, 0x30, !PT ;  /* 0x00000004353a7c12 */ /* 0x000fe2000f8e30ff */
[--C-:B------:R-:W-:Y:S01]  /*11d0*/  IMAD R53, R0, 0x4, R5.reuse ;  /* 0x0000000400357824 */ /* 0x100fe200078e0205 */
[----:B------:R-:W-:Y:S01]  /*11e0*/  ISETP.GT.U32.AND P2, PT, R3, 0xff, PT ;  /* 0x000000ff0300780c */ /* 0x000fe20003f44070 */
[--C-:B------:R-:W-:Y:S01]  /*11f0*/  IMAD R54, R54, 0x4, R5.reuse ;  /* 0x0000000436367824 */ /* 0x100fe200078e0205 */
[----:B------:R-:W-:Y:S01]  /*1200*/  LOP3.LUT R60, R55, UR4, RZ, 0x30, !PT ;  /* 0x00000004373c7c12 */ /* 0x000fe2000f8e30ff */
[--C-:B------:R-:W-:Y:S01]  /*1210*/  IMAD R58, R58, 0x4, R5.reuse ;  /* 0x000000043a3a7824 */ /* 0x100fe200078e0205 */
[----:B------:R-:W-:Y:S01]  /*1220*/  LOP3.LUT R26, R57, UR4, RZ, 0x30, !PT ;  /* 0x00000004391a7c12 */ /* 0x000fe2000f8e30ff */
[----:B------:R3:W-:Y:S01]  /*1230*/  ATOMS.POPC.INC.32 RZ, [R53+URZ] ;  /* 0x0000000035ff7f8c */ /* 0x0007e2000d8000ff */
[----:B-1----:R-:W-:Y:S01]  /*1240*/  P2R R50, PR, RZ, 0x4 ;  /* 0x00000004ff327803 */ /* 0x002fe20000000000 */
[----:B------:R-:W-:-:S02]  /*1250*/  IMAD R60, R60, 0x4, R5 ;  /* 0x000000043c3c7824 */ /* 0x000fc400078e0205 */
[----:B------:R-:W-:Y:S01]  /*1260*/  IMAD R5, R26, 0x4, R5 ;  /* 0x000000041a057824 */ /* 0x000fe200078e0205 */
[----:B------:R3:W-:Y:S01]  /*1270*/  ATOMS.POPC.INC.32 RZ, [R54+URZ] ;  /* 0x0000000036ff7f8c */ /* 0x0007e2000d8000ff */
[----:B--2---:R-:W-:Y:S02]  /*1280*/  IMAD R51, R3, 0x4, R7 ;  /* 0x0000000403337824 */ /* 0x004fe400078e0207 */
[----:B------:R-:W-:Y:S01]  /*1290*/  IMAD.MOV.U32 R0, RZ, RZ, RZ ;  /* 0x000000ffff007224 */ /* 0x000fe200078e00ff */
[----:B------:R3:W-:Y:S04]  /*12a0*/  ATOMS.POPC.INC.32 RZ, [R58+URZ] ;  /* 0x000000003aff7f8c */ /* 0x0007e8000d8000ff */
[----:B------:R3:W-:Y:S04]  /*12b0*/  ATOMS.POPC.INC.32 RZ, [R60+URZ] ;  /* 0x000000003cff7f8c */ /* 0x0007e8000d8000ff */
[----:B------:R3:W-:Y:S01]  /*12c0*/  ATOMS.POPC.INC.32 RZ, [R5+URZ] ;  /* 0x0000000005ff7f8c */ /* 0x0007e2000d8000ff */
[----:B------:R-:W-:Y:S06]  /*12d0*/  BAR.SYNC.DEFER_BLOCKING 0x0 ;  /* 0x0000000000007b1d */ /* 0x000fec0000010000 */
[----:B------:R-:W-:Y:S05]  /*12e0*/  @P2 BRA `(.L_x_663) ;  /* 0x00000000008c2947 */ /* 0x000fea0003800000 */
[----:B------:R-:W1:Y:S04]  /*12f0*/  LDS R0, [R51] ;  /* 0x0000000033007984 */ /* 0x000e680000000800 */
[----:B---3--:R-:W2:Y:S04]  /*1300*/  LDS R5, [R51+0x400] ;  /* 0x0004000033057984 */ /* 0x008ea80000000800 */
[----:B------:R-:W3:Y:S04]  /*1310*/  LDS R53, [R51+0x800] ;  /* 0x0008000033357984 */ /* 0x000ee80000000800 */
[----:B------:R-:W4:Y:S04]  /*1320*/  LDS R55, [R51+0xc00] ;  /* 0x000c000033377984 */ /* 0x000f280000000800 */
[----:B------:R-:W5:Y:S04]  /*1330*/  LDS R57, [R51+0x1000] ;  /* 0x0010000033397984 */ /* 0x000f680000000800 */
[----:B------:R-:W0:Y:S04]  /*1340*/  LDS R59, [R51+0x1400] ;  /* 0x00140000333b7984 */ /* 0x000e280000000800 */
[----:B------:R-:W-:Y:S04]  /*1350*/  LDS R61, [R51+0x2000] ;  /* 0x00200000333d7984 */ /* 0x000fe80000000800 */
[----:B------:R-:W-:Y:S04]  /*1360*/  LDS R63, [R51+0x2400] ;  /* 0x00240000333f7984 */ /* 0x000fe80000000800 */
[----:B------:R-:W-:Y:S04]  /*1370*/  LDS R65, [R51+0x2800] ;  /* 0x0028000033417984 */ /* 0x000fe80000000800 */
[----:B------:R-:W-:Y:S04]  /*1380*/  STS [R51], RZ ;  /* 0x000000ff33007388 */ /* 0x000fe80000000800 */
[----:B-1----:R-:W-:Y:S01]  /*1390*/  STS [R51+0x400], R0 ;  /* 0x0004000033007388 */ /* 0x002fe20000000800 */
[----:B--2---:R-:W-:-:S03]  /*13a0*/  IMAD.IADD R54, R0, 0x1, R5 ;  /* 0x0000000100367824 */ /* 0x004fc600078e0205 */
[----:B------:R-:W1:Y:S01]  /*13b0*/  LDS R5, [R51+0x1800] ;  /* 0x0018000033057984 */ /* 0x000e620000000800 */
[----:B---3--:R-:W-:-:S03]  /*13c0*/  IMAD.IADD R58, R54, 0x1, R53 ;  /* 0x00000001363a7824 */ /* 0x008fc600078e0235 */
[----:B------:R-:W2:Y:S01]  /*13d0*/  LDS R53, [R51+0x1c00] ;  /* 0x001c000033357984 */ /* 0x000ea20000000800 */
[----:B----4-:R-:W-:-:S03]  /*13e0*/  IMAD.IADD R60, R58, 0x1, R55 ;  /* 0x000000013a3c7824 */ /* 0x010fc600078e0237 */
[----:B------:R1:W-:Y:S01]  /*13f0*/  STS [R51+0x800], R54 ;  /* 0x0008003633007388 */ /* 0x0003e20000000800 */
[----:B-----5:R-:W-:-:S03]  /*1400*/  IMAD.IADD R62, R60, 0x1, R57 ;  /* 0x000000013c3e7824 */ /* 0x020fc600078e0239 */
[----:B------:R-:W3:Y:S01]  /*1410*/  LDS R55, [R51+0x2c00] ;  /* 0x002c000033377984 */ /* 0x000ee20000000800 */
[----:B0-----:R-:W-:-:S03]  /*1420*/  IMAD.IADD R64, R62, 0x1, R59 ;  /* 0x000000013e407824 */ /* 0x001fc600078e023b */
[----:B------:R0:W-:Y:S04]  /*1430*/  STS [R51+0xc00], R58 ;  /* 0x000c003a33007388 */ /* 0x0001e80000000800 */
[----:B------:R4:W-:Y:S04]  /*1440*/  STS [R51+0x1000], R60 ;  /* 0x0010003c33007388 */ /* 0x0009e80000000800 */
[----:B------:R4:W-:Y:S04]  /*1450*/  STS [R51+0x1400], R62 ;  /* 0x0014003e33007388 */ /* 0x0009e80000000800 */
[----:B------:R4:W-:Y:S01]  /*1460*/  STS [R51+0x1800], R64 ;  /* 0x0018004033007388 */ /* 0x0009e20000000800 */
[----:B-1----:R-:W-:-:S04]  /*1470*/  IMAD.IADD R54, R64, 0x1, R5 ;  /* 0x0000000140367824 */ /* 0x002fc800078e0205 */
[----:B--2---:R-:W-:Y:S01]  /*1480*/  IMAD.IADD R66, R54, 0x1, R53 ;  /* 0x0000000136427824 */ /* 0x004fe200078e0235 */
[----:B------:R4:W-:Y:S03]  /*1490*/  STS [R51+0x1c00], R54 ;  /* 0x001c003633007388 */ /* 0x0009e60000000800 */
[----:B------:R-:W-:Y:S01]  /*14a0*/  IMAD.IADD R68, R66, 0x1, R61 ;  /* 0x0000000142447824 */ /* 0x000fe200078e023d */
[----:B------:R4:W-:Y:S03]  /*14b0*/  STS [R51+0x2000], R66 ;  /* 0x0020004233007388 */ /* 0x0009e60000000800 */
[----:B------:R-:W-:Y:S01]  /*14c0*/  IMAD.IADD R70, R68, 0x1, R63 ;  /* 0x0000000144467824 */ /* 0x000fe200078e023f */
[----:B------:R4:W-:Y:S03]  /*14d0*/  STS [R51+0x2400], R68 ;  /* 0x0024004433007388 */ /* 0x0009e60000000800 */
[----:B0-----:R-:W-:Y:S01]  /*14e0*/  IMAD.IADD R58, R70, 0x1, R65 ;  /* 0x00000001463a7824 */ /* 0x001fe200078e0241 */
[----:B------:R4:W-:Y:S03]  /*14f0*/  STS [R51+0x2800], R70 ;  /* 0x0028004633007388 */ /* 0x0009e60000000800 */
[----:B---3--:R-:W-:Y:S01]  /*1500*/  IMAD.IADD R0, R58, 0x1, R55 ;  /* 0x000000013a007824 */ /* 0x008fe200078e0237 */
[----:B------:R4:W-:Y:S06]  /*1510*/  STS [R51+0x2c00], R58 ;  /* 0x002c003a33007388 */ /* 0x0009ec0000000800 */
.L_x_663:
[----:B------:R-:W-:Y:S05]  /*1520*/  BSYNC.RECONVERGENT B0 ;  /* 0x0000000000007941 */ /* 0x000fea0003800200 */
.L_x_662:
[----:B------:R-:W-:Y:S01]  /*1530*/  ISETP.NE.AND P0, PT, R0, 0x1980, PT ;  /* 0x000019800000780c */ /* 0x000fe20003f05270 */
[----:B---3--:R-:W-:Y:S01]  /*1540*/  IMAD R5, R42, 0x100, R3 ;  /* 0x000001002a057824 */ /* 0x008fe200078e0203 */
[----:B------:R-:W-:Y:S01]  /*1550*/  @!P2 LOP3.LUT R53, R0, 0x40000000, RZ, 0xfc, !PT ;  /* 0x400000000035a812 */ /* 0x000fe200078efcff */
[----:B------:R-:W-:Y:S01]  /*1560*/  IMAD R41, R41, 0x11, RZ ;  /* 0x0000001129297824 */ /* 0x000fe200078e02ff */
[----:B------:R-:W-:Y:S01]  /*1570*/  ISETP.LT.U32.AND P0, PT, R3, 0x100, !P0 ;  /* 0x000001000300780c */ /* 0x000fe20004701070 */
[----:B0-----:R-:W-:-:S03]  /*1580*/  IMAD.WIDE R14, R5, 0x4, R14 ;  /* 0x00000004050e7825 */ /* 0x001fc600078e020e */
[----:B------:R-:W-:Y:S01]  /*1590*/  LOP3.LUT R57, R41, R4, RZ, 0xfc, !PT ;  /* 0x0000000429397212 */ /* 0x000fe200078efcff */
[----:B----4-:R-:W-:Y:S01]  /*15a0*/  IMAD R54, R42, 0x1980, RZ ;  /* 0x000019802a367824 */ /* 0x010fe200078e02ff */
[----:B------:R0:W-:Y:S07]  /*15b0*/  @!P2 STG.E.STRONG.SYS desc[UR6][R14.64], R53 ;  /* 0x000000350e00a986 */ /* 0x0001ee000c115906 */
[----:B------:R-:W-:Y:S06]  /*15c0*/  BAR.RED.OR.DEFER_BLOCKING 0x0, P0 ;  /* 0x0000000000007b1d */ /* 0x000fec0000014800 */
[----:B------:R-:W1:Y:S01]  /*15d0*/  B2R.RESULT RZ, P0 ;  /* 0x0000000000ff731c */ /* 0x000e620000004000 */
[----:B------:R-:W-:-:S04]  /*15e0*/  IADD3 R4, P1, PT, R54, R57, RZ ;  /* 0x0000003936047210 */ /* 0x000fc80007f3e0ff */
[----:B------:R-:W-:Y:S01]  /*15f0*/  LEA.HI.X.SX32 R55, R54, RZ, 0x1, P1 ;  /* 0x000000ff36377211 */ /* 0x000fe200008f0eff */
[----:B------:R-:W-:-:S03]  /*1600*/  IMAD.SHL.U32 R5, R4, 0x4, RZ ;  /* 0x0000000404057824 */ /* 0x000fc600078e00ff */
[----:B------:R-:W-:Y:S01]  /*1610*/  SHF.L.U64.HI R4, R4, 0x2, R55 ;  /* 0x0000000204047819 */ /* 0x000fe20000010237 */
[----:B01----:R-:W-:Y:S06]  /*1620*/  @!P0 BRA `(.L_x_664) ;  /* 0x0000001000b48947 */ /* 0x003fec0003800000 */
[----:B------:R-:W0:Y:S01]  /*1630*/  LDCU.64 UR8, c[0x0][0x3b8] ;  /* 0x00007700ff0877ac */ /* 0x000e220008000a00 */
[----:B------:R-:W-:Y:S01]  /*1640*/  BSSY B1, `(.L_x_665) ;  /* 0x0000032000017945 */ /* 0x000fe20003800000 */
[----:B------:R-:W-:Y:S01]  /*1650*/  IMAD R13, R3, 0x8, R7 ;  /* 0x00000008030d7824 */ /* 0x000fe200078e0207 */
[----:B0-----:R-:W-:-:S04]  /*1660*/  IADD3 R8, P0, PT, R5, UR8, RZ ;  /* 0x0000000805087c10 */ /* 0x001fc8000ff1e0ff */
[----:B------:R-:W-:Y:S01]  /*1670*/  IADD3.X R9, PT, PT, R4, UR9, RZ, P0, !PT ;  /* 0x0000000904097c10 */ /* 0x000fe200087fe4ff */
[----:B------:R-:W-:Y:S08]  /*1680*/  @P2 BRA `(.L_x_666) ;  /* 0x0000000000b42947 */ /* 0x000ff00003800000 */
[----:B------:R-:W0:Y:S02]  /*1690*/  LDCU.64 UR8, c[0x0][0x398] ;  /* 0x00007300ff0877ac */ /* 0x000e240008000a00 */
[----:B0-----:R-:W-:-:S04]  /*16a0*/  LEA R10, P0, R3, UR8, 0x3 ;  /* 0x00000008030a7c11 */ /* 0x001fc8000f8018ff */
[----:B------:R-:W-:-:S05]  /*16b0*/  LEA.HI.X R11, R3, UR9, RZ, 0x3, P0 ;  /* 0x00000009030b7c11 */ /* 0x000fca00080f1cff */
[----:B------:R-:W2:Y:S01]  /*16c0*/  LDG.E.64 R4, desc[UR6][R10.64] ;  /* 0x000000060a047981 */ /* 0x000ea2000c1e1b00 */
[----:B------:R-:W-:-:S04]  /*16d0*/  ISETP.GT.U32.AND P0, PT, R3, R49, PT ;  /* 0x000000310300720c */ /* 0x000fc80003f04070 */
[----:B------:R-:W-:-:S04]  /*16e0*/  SEL R17, RZ, 0x1980, !P0 ;  /* 0x00001980ff117807 */ /* 0x000fc80004000000 */
[----:B--2---:R-:W-:Y:S01]  /*16f0*/  IADD3 R4, P0, PT, R4, -R17, RZ ;  /* 0x8000001104047210 */ /* 0x004fe20007f1e0ff */
[----:B------:R-:W-:-:S03]  /*1700*/  IMAD.MOV.U32 R17, RZ, RZ, R0 ;  /* 0x000000ffff117224 */ /* 0x000fc600078e0000 */
        /* <DEDUP_REMOVED lines=8> */
.L_x_672:
[----:B0-----:R-:W0:Y:S01]  /*1790*/  LDC.64 R4, c[0x0][0x380] ;  /* 0x0000e000ff047b82 */ /* 0x001e220000000a00 */
[----:B------:R-:W-:Y:S01]  /*17a0*/  VIADD R19, R10, 0xffffffff ;  /* 0xffffffff0a137836 */ /* 0x000fe20000000000 */
[----:B------:R-:W-:Y:S03]  /*17b0*/  BSSY B2, `(.L_x_669) ;  /* 0x0000008000027945 */ /* 0x000fe60003800000 */
[----:B------:R-:W-:-:S04]  /*17c0*/  IMAD R11, R19, 0x100, R3 ;  /* 0x00000100130b7824 */ /* 0x000fc800078e0203 */
[----:B0-----:R-:W-:-:S07]  /*17d0*/  IMAD.WIDE R4, R11, 0x4, R4 ;  /* 0x000000040b047825 */ /* 0x001fce00078e0204 */
.L_x_670:
[----:B------:R-:W-:Y:S05]  /*17e0*/  YIELD ;  /* 0x0000000000007946 */ /* 0x000fea0003800000 */
[----:B------:R0:W-:Y:S06]  /*17f0*/  MEMBAR.SC.CTA ;  /* 0x0000000000007992 */ /* 0x0001ec0000000000 */
[----:B0-----:R-:W2:Y:S02]  /*1800*/  LDG.E.STRONG.SYS R11, desc[UR6][R4.64] ;  /* 0x00000006040b7981 */ /* 0x001ea4000c1f5900 */
[----:B--2---:R-:W-:-:S13]  /*1810*/  ISETP.NE.AND P0, PT, R11, RZ, PT ;  /* 0x000000ff0b00720c */ /* 0x004fda0003f05270 */
[----:B------:R-:W-:Y:S05]  /*1820*/  @!P0 BRA `(.L_x_670) ;  /* 0xfffffffc00ec8947 */ /* 0x000fea000383ffff */
[----:B------:R-:W-:Y:S05]  /*1830*/  BSYNC B2 ;  /* 0x0000000000027941 */ /* 0x000fea0003800000 */
.L_x_669:
[----:B------:R-:W-:Y:S01]  /*1840*/  BSSY.RECONVERGENT B2, `(.L_x_671) ;  /* 0x0000006000027945 */ /* 0x000fe20003800200 */
[C---:B------:R-:W-:Y:S02]  /*1850*/  ISETP.GT.AND P0, PT, R11.reuse, -0x1, PT ;  /* 0xffffffff0b00780c */ /* 0x040fe40003f04270 */
[----:B------:R-:W-:Y:S01]  /*1860*/  LOP3.LUT R4, R11, 0x3fffffff, RZ, 0xc0, !PT ;  /* 0x3fffffff0b047812 */ /* 0x000fe200078ec0ff */
[----:B------:R-:W-:Y:S05]  /*1870*/  WARPSYNC.EXCLUSIVE R6 ;  /* 0x0000000006007348 */ /* 0x000fea0003a00000 */
[----:B------:R-:W-:-:S05]  /*1880*/  IMAD.IADD R17, R4, 0x1, R17 ;  /* 0x0000000104117824 */ /* 0x000fca00078e0211 */
[----:B------:R-:W-:-:S07]  /*1890*/  VOTE.ANY R6, PT, P0 ;  /* 0x0000000000067806 */ /* 0x000fce00000e0100 */
[----:B------:R-:W-:Y:S05]  /*18a0*/  BSYNC.RECONVERGENT B2 ;  /* 0x0000000000027941 */ /* 0x000fea0003800200 */
.L_x_671:
[----:B------:R-:W-:Y:S01]  /*18b0*/  ISETP.GT.U32.AND P1, PT, R10, 0x1, PT ;  /* 0x000000010a00780c */ /* 0x000fe20003f24070 */
[----:B------:R-:W-:-:S12]  /*18c0*/  IMAD.MOV.U32 R10, RZ, RZ, R19 ;  /* 0x000000ffff0a7224 */ /* 0x000fd800078e0013 */
[----:B------:R-:W-:Y:S05]  /*18d0*/  @P0 BRA P1, `(.L_x_672) ;  /* 0xfffffffc00ac0947 */ /* 0x000fea000083ffff */
[----:B------:R-:W-:Y:S05]  /*18e0*/  BSYNC B0 ;  /* 0x0000000000007941 */ /* 0x000fea0003800000 */
.L_x_668:
[----:B------:R1:W2:Y:S02]  /*18f0*/  LDS.64 R4, [R13+0x6600] ;  /* 0x006600000d047984 */ /* 0x0002a40000000a00 */
.L_x_667:
[C---:B------:R-:W-:Y:S01]  /*1900*/  IMAD.IADD R19, R17.reuse, 0x1, -R0 ;  /* 0x0000000111137824 */ /* 0x040fe200078e0a00 */
[----:B------:R-:W-:-:S04]  /*1910*/  LOP3.LUT R11, R17, 0x80000000, RZ, 0xfc, !PT ;  /* 0x80000000110b7812 */ /* 0x000fc800078efcff */
[C---:B0-2---:R-:W-:Y:S01]  /*1920*/  IADD3 R4, P0, PT, R19.reuse, R4, RZ ;  /* 0x0000000413047210 */ /* 0x045fe20007f1e0ff */
[----:B------:R0:W-:Y:S03]  /*1930*/  STG.E.STRONG.SYS desc[UR6][R14.64], R11 ;  /* 0x0000000b0e007986 */ /* 0x0001e6000c115906 */
[----:B------:R-:W-:-:S05]  /*1940*/  LEA.HI.X.SX32 R5, R19, R5, 0x1, P0 ;  /* 0x0000000513057211 */ /* 0x000fca00000f0eff */
[----:B------:R0:W-:Y:S04]  /*1950*/  STS.64 [R13+0x6600], R4 ;  /* 0x006600040d007388 */ /* 0x0001e80000000a00 */
.L_x_666:
[----:B------:R-:W-:Y:S05]  /*1960*/  BSYNC B1 ;  /* 0x0000000000017941 */ /* 0x000fea0003800000 */
.L_x_665:
[----:B0-----:R-:W0:Y:S01]  /*1970*/  LDC R5, c[0x0][0x3c0] ;  /* 0x0000f000ff057b82 */ /* 0x001e220000000800 */
[----:B------:R-:W-:-:S07]  /*1980*/  IMAD R4, R49, 0x8, R7 ;  /* 0x0000000831047824 */ /* 0x000fce00078e0207 */
[----:B------:R-:W2:Y:S01]  /*1990*/  LDC.64 R16, c[0x0][0x390] ;  /* 0x0000e400ff107b82 */ /* 0x000ea20000000a00 */
[----:B0-----:R-:W-:Y:S02]  /*19a0*/  ISETP.GE.AND P0, PT, R47, R5, PT ;  /* 0x000000052f00720c */ /* 0x001fe40003f06270 */
[----:B--2---:R-:W-:-:S04]  /*19b0*/  ISETP.EQ.U32.AND P1, PT, R16, RZ, PT ;  /* 0x000000ff1000720c */ /* 0x004fc80003f22070 */
[----:B------:R-:W-:-:S04]  /*19c0*/  ISETP.EQ.OR.EX P0, PT, R17, RZ, !P0, P1 ;  /* 0x000000ff1100720c */ /* 0x000fc80004702710 */
[----:B------:R-:W-:-:S13]  /*19d0*/  ISETP.GT.U32.OR P0, PT, R3, 0xff, P0 ;  /* 0x000000ff0300780c */ /* 0x000fda0000704470 */
[----:B------:R-:W-:Y:S05]  /*19e0*/  @P0 BRA `(.L_x_673) ;  /* 0x0000000000240947 */ /* 0x000fea0003800000 */
[----:B------:R-:W0:Y:S01]  /*19f0*/  LDS.64 R10, [R13+0x6600] ;  /* 0x006600000d0a7984 */ /* 0x000e220000000a00 */
[C---:B------:R-:W-:Y:S02]  /*1a00*/  ISETP.GT.U32.AND P0, PT, R3.reuse, R49, PT ;  /* 0x000000310300720c */ /* 0x040fe40003f04070 */
[C---:B------:R-:W-:Y:S02]  /*1a10*/  LEA R6, P2, R3.reuse, R16, 0x3 ;  /* 0x0000001003067211 */ /* 0x040fe400078418ff */
[----:B------:R-:W-:Y:S02]  /*1a20*/  SEL R7, RZ, 0x1980, !P0 ;  /* 0x00001980ff077807 */ /* 0x000fe40004000000 */
[--C-:B------:R-:W-:Y:S02]  /*1a30*/  SHF.R.S32.HI R15, RZ, 0x1f, R0.reuse ;  /* 0x0000001fff0f7819 */ /* 0x100fe40000011400 */
[----:B0-----:R-:W-:Y:S02]  /*1a40*/  IADD3 R2, P0, P1, R10, R7, R0 ;  /* 0x000000070a027210 */ /* 0x001fe4000791e000 */
[----:B------:R-:W-:-:S02]  /*1a50*/  LEA.HI.X R7, R3, R17, RZ, 0x3, P2 ;  /* 0x0000001103077211 */ /* 0x000fc400010f1cff */
[----:B------:R-:W-:-:S05]  /*1a60*/  IADD3.X R3, PT, PT, R11, RZ, R15, P0, P1 ;  /* 0x000000ff0b037210 */ /* 0x000fca00007e240f */
[----:B------:R0:W-:Y:S04]  /*1a70*/  STG.E.64 desc[UR6][R6.64], R2 ;  /* 0x0000000206007986 */ /* 0x0001e8000c101b06 */
.L_x_673:
[----:B------:R-:W-:Y:S05]  /*1a80*/  WARPSYNC.ALL ;  /* 0x0000000000007948 */ /* 0x000fea0003800000 */
[----:B------:R-:W-:Y:S01]  /*1a90*/  BAR.SYNC.DEFER_BLOCKING 0x0 ;  /* 0x0000000000007b1d */ /* 0x000fe20000010000 */
[----:B------:R-:W-:-:S05]  /*1aa0*/  ISETP.GT.AND P0, PT, R47, R5, PT ;  /* 0x000000052f00720c */ /* 0x000fca0003f04270 */
[----:B0-----:R0:W2:Y:S08]  /*1ab0*/  LDS.64 R2, [R4+0x6600] ;  /* 0x0066000004027984 */ /* 0x0010b00000000a00 */
[----:B0-----:R-:W-:Y:S05]  /*1ac0*/  @P0 BRA `(.L_x_674) ;  /* 0x00000000005c0947 */ /* 0x001fea0003800000 */
[----:B------:R-:W0:Y:S01]  /*1ad0*/  LDCU.64 UR4, c[0x0][0x3a0] ;  /* 0x00007400ff0477ac */ /* 0x000e220008000a00 */
[----:B--2---:R-:W-:-:S05]  /*1ae0*/  IADD3 R0, P1, PT, R57, R2, RZ ;  /* 0x0000000239007210 */ /* 0x004fca0007f3e0ff */
[----:B------:R-:W-:Y:S01]  /*1af0*/  IMAD.X R7, RZ, RZ, R3, P1 ;  /* 0x000000ffff077224 */ /* 0x000fe200008e0603 */
[----:B0-----:R-:W-:-:S04]  /*1b00*/  LEA R2, P1, R0, UR4, 0x2 ;  /* 0x0000000400027c11 */ /* 0x001fc8000f8210ff */
[----:B------:R-:W-:-:S05]  /*1b10*/  LEA.HI.X R3, R0, UR5, R7, 0x2, P1 ;  /* 0x0000000500037c11 */ /* 0x000fca00088f1407 */
[----:B------:R2:W-:Y:S04]  /*1b20*/  STG.E desc[UR6][R2.64], R28 ;  /* 0x0000001c02007986 */ /* 0x0005e8000c101906 */
        /* <DEDUP_REMOVED lines=15> */
[----:B------:R2:W-:Y:S01]  /*1c20*/  STG.E desc[UR6][R2.64+0x800], R46 ;  /* 0x0008002e02007986 */ /* 0x0005e2000c101906 */
[----:B------:R-:W-:Y:S05]  /*1c30*/  BRA `(.L_x_675) ;  /* 0x0000000000e07947 */ /* 0x000fea0003800000 */
.L_x_674:
[----:B------:R-:W0:Y:S01]  /*1c40*/  LDCU.64 UR4, c[0x0][0x3a0] ;  /* 0x00007400ff0477ac */ /* 0x000e220008000a00 */
[----:B------:R-:W-:Y:S01]  /*1c50*/  IMAD R4, R42, -0x1980, R5 ;  /* 0xffffe6802a047824 */ /* 0x000fe200078e0205 */
[C---:B--2---:R-:W-:Y:S01]  /*1c60*/  IADD3 R0, P1, PT, R57.reuse, R2, RZ ;  /* 0x0000000239007210 */ /* 0x044fe20007f3e0ff */
[C---:B------:R-:W-:Y:S02]  /*1c70*/  VIADD R11, R57.reuse, 0x20 ;  /* 0x00000020390b7836 */ /* 0x040fe40000000000 */
[C---:B-1----:R-:W-:Y:S01]  /*1c80*/  VIADD R13, R57.reuse, 0x40 ;  /* 0x00000040390d7836 */ /* 0x042fe20000000000 */
[-C--:B------:R-:W-:Y:S01]  /*1c90*/  ISETP.GE.AND P5, PT, R57, R4.reuse, PT ;  /* 0x000000043900720c */ /* 0x080fe20003fa6270 */
[----:B------:R-:W-:Y:S01]  /*1ca0*/  IMAD.X R7, RZ, RZ, R3, P1 ;  /* 0x000000ffff077224 */ /* 0x000fe200008e0603 */
[-C--:B------:R-:W-:Y:S01]  /*1cb0*/  ISETP.GE.AND P4, PT, R11, R4.reuse, PT ;  /* 0x000000040b00720c */ /* 0x080fe20003f86270 */
[----:B------:R-:W-:Y:S01]  /*1cc0*/  VIADD R11, R57, 0x60 ;  /* 0x00000060390b7836 */ /* 0x000fe20000000000 */
[----:B------:R-:W-:Y:S01]  /*1cd0*/  ISETP.GE.AND P3, PT, R13, R4, PT ;  /* 0x000000040d00720c */ /* 0x000fe20003f66270 */
[----:B------:R-:W-:-:S02]  /*1ce0*/  VIADD R13, R57, 0x80 ;  /* 0x00000080390d7836 */ /* 0x000fc40000000000 */
[----:B------:R-:W-:Y:S01]  /*1cf0*/  VIADD R15, R57, 0xa0 ;  /* 0x000000a0390f7836 */ /* 0x000fe20000000000 */
[-C--:B------:R-:W-:Y:S01]  /*1d00*/  ISETP.GE.AND P2, PT, R11, R4.reuse, PT ;  /* 0x000000040b00720c */ /* 0x080fe20003f46270 */
[----:B------:R-:W-:Y:S01]  /*1d10*/  VIADD R11, R57, 0xc0 ;  /* 0x000000c0390b7836 */ /* 0x000fe20000000000 */
[C---:B0-----:R-:W-:Y:S02]  /*1d20*/  LEA R2, P1, R0.reuse, UR4, 0x2 ;  /* 0x0000000400027c11 */ /* 0x041fe4000f8210ff */
[-C--:B------:R-:W-:Y:S02]  /*1d30*/  ISETP.GE.AND P6, PT, R15, R4.reuse, PT ;  /* 0x000000040f00720c */ /* 0x080fe40003fc6270 */
[----:B------:R-:W-:Y:S02]  /*1d40*/  LEA.HI.X R3, R0, UR5, R7, 0x2, P1 ;  /* 0x0000000500037c11 */ /* 0x000fe400088f1407 */
        /* <DEDUP_REMOVED lines=38> */
[----:B------:R0:W-:Y:S02]  /*1fb0*/  @!P1 STG.E desc[UR6][R2.64+0x800], R46 ;  /* 0x0008002e02009986 */ /* 0x0001e4000c101906 */
.L_x_675:
[----:B------:R-:W-:Y:S05]  /*1fc0*/  @P0 BRA `(.L_x_676) ;  /* 0x0000000000480947 */ /* 0x000fea0003800000 */
        /* <DEDUP_REMOVED lines=9> */
[----:B0-2---:R3:W5:Y:S04]  /*2060*/  LDG.E R29, desc[UR6][R8.64+0x480] ;  /* 0x00048006081d7981 */ /* 0x005768000c1e1900 */
        /* <DEDUP_REMOVED lines=8> */
.L_x_676:
[----:B------:R-:W-:Y:S02]  /*20f0*/  IMAD.IADD R54, R5, 0x1, -R54 ;  /* 0x0000000105367824 */ /* 0x000fe400078e0a36 */
[C---:B0-2---:R-:W-:Y:S02]  /*2100*/  VIADD R3, R57.reuse, 0x20 ;  /* 0x0000002039037836 */ /* 0x045fe40000000000 */
[C---:B------:R-:W-:Y:S01]  /*2110*/  VIADD R45, R57.reuse, 0x40 ;  /* 0x00000040392d7836 */ /* 0x040fe20000000000 */
[CC--:B------:R-:W-:Y:S01]  /*2120*/  ISETP.GE.AND P5, PT, R57.reuse, R54.reuse, PT ;  /* 0x000000363900720c */ /* 0x0c0fe20003fa6270 */
[----:B------:R-:W-:Y:S01]  /*2130*/  VIADD R47, R57, 0x80 ;  /* 0x00000080392f7836 */ /* 0x000fe20000000000 */
[-C--:B------:R-:W-:Y:S01]  /*2140*/  ISETP.GE.AND P4, PT, R3, R54.reuse, PT ;  /* 0x000000360300720c */ /* 0x080fe20003f86270 */
[----:B------:R-:W-:Y:S01]  /*2150*/  VIADD R3, R57, 0x60 ;  /* 0x0000006039037836 */ /* 0x000fe20000000000 */
[-C--:B------:R-:W-:Y:S01]  /*2160*/  ISETP.GE.AND P3, PT, R45, R54.reuse, PT ;  /* 0x000000362d00720c */ /* 0x080fe20003f66270 */
[----:B------:R-:W-:Y:S01]  /*2170*/  VIADD R45, R57, 0xa0 ;  /* 0x000000a0392d7836 */ /* 0x000fe20000000000 */
[----:B------:R-:W-:-:S02]  /*2180*/  ISETP.GE.AND P1, PT, R47, R54, PT ;  /* 0x000000362f00720c */ /* 0x000fc40003f26270 */
[-C--:B------:R-:W-:Y:S01]  /*2190*/  ISETP.GE.AND P2, PT, R3, R54.reuse, PT ;  /* 0x000000360300720c */ /* 0x080fe20003f46270 */
[----:B------:R-:W-:Y:S01]  /*21a0*/  VIADD R3, R57, 0xc0 ;  /* 0x000000c039037836 */ /* 0x000fe20000000000 */
[-C--:B------:R-:W-:Y:S01]  /*21b0*/  ISETP.GE.AND P6, PT, R45, R54.reuse, PT ;  /* 0x000000362d00720c */ /* 0x080fe20003fc6270 */
[----:B------:R-:W-:Y:S02]  /*21c0*/  VIADD R45, R57, 0xe0 ;  /* 0x000000e0392d7836 */ /* 0x000fe40000000000 */
[----:B------:R0:W5:Y:S01]  /*21d0*/  @!P5 LDG.E R11, desc[UR6][R8.64] ;  /* 0x00000006080bd981 */ /* 0x000162000c1e1900 */
[-C--:B------:R-:W-:Y:S01]  /*21e0*/  ISETP.GE.AND P5, PT, R3, R54.reuse, PT ;  /* 0x000000360300720c */ /* 0x080fe20003fa6270 */
[----:B------:R-:W-:Y:S02]  /*21f0*/  VIADD R3, R57, 0x100 ;  /* 0x0000010039037836 */ /* 0x000fe40000000000 */
[----:B-1----:R0:W5:Y:S01]  /*2200*/  @!P4 LDG.E R13, desc[UR6][R8.64+0x80] ;  /* 0x00008006080dc981 */ /* 0x002162000c1e1900 */
[----:B------:R-:W-:Y:S01]  /*2210*/  ISETP.GE.AND P4, PT, R45, R54, PT ;  /* 0x000000362d00720c */ /* 0x000fe20003f86270 */
[----:B------:R-:W-:-:S02]  /*2220*/  VIADD R45, R57, 0x120 ;  /* 0x00000120392d7836 */ /* 0x000fc40000000000 */
[----:B------:R0:W5:Y:S01]  /*2230*/  @!P3 LDG.E R15, desc[UR6][R8.64+0x100] ;  /* 0x00010006080fb981 */ /* 0x000162000c1e1900 */
[-C--:B------:R-:W-:Y:S01]  /*2240*/  ISETP.GE.AND P3, PT, R3, R54.reuse, PT ;  /* 0x000000360300720c */ /* 0x080fe20003f66270 */
[----:B------:R-:W-:Y:S02]  /*2250*/  VIADD R3, R57, 0x140 ;  /* 0x0000014039037836 */ /* 0x000fe40000000000 */
[----:B------:R0:W5:Y:S01]  /*2260*/  @!P2 LDG.E R17, desc[UR6][R8.64+0x180] ;  /* 0x000180060811a981 */ /* 0x000162000c1e1900 */
[-C--:B------:R-:W-:Y:S01]  /*2270*/  ISETP.GE.AND P2, PT, R45, R54.reuse, PT ;  /* 0x000000362d00720c */ /* 0x080fe20003f46270 */
[----:B------:R-:W-:Y:S02]  /*2280*/  VIADD R45, R57, 0x160 ;  /* 0x00000160392d7836 */ /* 0x000fe40000000000 */
[----:B------:R0:W5:Y:S01]  /*2290*/  @!P1 LDG.E R19, desc[UR6][R8.64+0x200] ;  /* 0x0002000608139981 */ /* 0x000162000c1e1900 */
        /* <DEDUP_REMOVED lines=15> */
[----:B------:R-:W-:-:S03]  /*2390*/  ISETP.GE.AND P2, PT, R45, R54, PT ;  /* 0x000000362d00720c */ /* 0x000fc60003f46270 */
[----:B------:R0:W5:Y:S01]  /*23a0*/  @!P1 LDG.E R31, desc[UR6][R8.64+0x500] ;  /* 0x00050006081f9981 */ /* 0x000162000c1e1900 */
[----:B------:R-:W-:-:S03]  /*23b0*/  ISETP.GE.AND P1, PT, R3, R54, PT ;  /* 0x000000360300720c */ /* 0x000fc60003f26270 */
[----:B------:R0:W5:Y:S04]  /*23c0*/  @!P6 LDG.E R33, desc[UR6][R8.64+0x580] ;  /* 0x000580060821e981 */ /* 0x000168000c1e1900 */
[----:B------:R0:W5:Y:S04]  /*23d0*/  @!P5 LDG.E R35, desc[UR6][R8.64+0x600] ;  /* 0x000600060823d981 */ /* 0x000168000c1e1900 */
[----:B------:R0:W5:Y:S04]  /*23e0*/  @!P4 LDG.E R37, desc[UR6][R8.64+0x680] ;  /* 0x000680060825c981 */ /* 0x000168000c1e1900 */
[----:B------:R0:W5:Y:S04]  /*23f0*/  @!P3 LDG.E R39, desc[UR6][R8.64+0x700] ;  /* 0x000700060827b981 */ /* 0x000168000c1e1900 */
[----:B------:R0:W5:Y:S04]  /*2400*/  @!P2 LDG.E R41, desc[UR6][R8.64+0x780] ;  /* 0x000780060829a981 */ /* 0x000168000c1e1900 */
[----:B------:R0:W5:Y:S02]  /*2410*/  @!P1 LDG.E R43, desc[UR6][R8.64+0x800] ;  /* 0x00080006082b9981 */ /* 0x000164000c1e1900 */
.L_x_677:
[----:B------:R-:W-:Y:S05]  /*2420*/  @P0 BRA `(.L_x_678) ;  /* 0x0000000000540947 */ /* 0x000fea0003800000 */
[----:B------:R-:W1:Y:S02]  /*2430*/  LDCU.64 UR4, c[0x0][0x3b0] ;  /* 0x00007600ff0477ac */ /* 0x000e640008000a00 */
[----:B-1----:R-:W-:-:S04]  /*2440*/  LEA R2, P0, R0, UR4, 0x2 ;  /* 0x0000000400027c11 */ /* 0x002fc8000f8010ff */
[----:B------:R-:W-:-:S05]  /*2450*/  LEA.HI.X R3, R0, UR5, R7, 0x2, P0 ;  /* 0x0000000500037c11 */ /* 0x000fca00080f1407 */
[----:B-----5:R-:W-:Y:S04]  /*2460*/  STG.E desc[UR6][R2.64], R11 ;  /* 0x0000000b02007986 */ /* 0x020fe8000c101906 */
        /* <DEDUP_REMOVED lines=17> */
.L_x_678:
[----:B------:R-:W1:Y:S01]  /*2580*/  LDCU.64 UR4, c[0x0][0x3b0] ;  /* 0x00007600ff0477ac */ /* 0x000e620008000a00 */
[----:B------:R-:W-:Y:S02]  /*2590*/  IMAD R42, R42, -0x1980, R5 ;  /* 0xffffe6802a2a7824 */ /* 0x000fe400078e0205 */
[C---:B------:R-:W-:Y:S02]  /*25a0*/  VIADD R5, R57.reuse, 0x40 ;  /* 0x0000004039057836 */ /* 0x040fe40000000000 */
[C---:B------:R-:W-:Y:S01]  /*25b0*/  VIADD R3, R57.reuse, 0x20 ;  /* 0x0000002039037836 */ /* 0x040fe20000000000 */
[CC--:B------:R-:W-:Y:S01]  /*25c0*/  ISETP.GE.AND P3, PT, R57.reuse, R42.reuse, PT ;  /* 0x0000002a3900720c */ /* 0x0c0fe20003f66270 */
[----:B0--3--:R-:W-:Y:S01]  /*25d0*/  VIADD R9, R57, 0x60 ;  /* 0x0000006039097836 */ /* 0x009fe20000000000 */
[-C--:B------:R-:W-:Y:S01]  /*25e0*/  ISETP.GE.AND P1, PT, R5, R42.reuse, PT ;  /* 0x0000002a0500720c */ /* 0x080fe20003f26270 */
[----:B------:R-:W-:Y:S01]  /*25f0*/  VIADD R5, R57, 0x80 ;  /* 0x0000008039057836 */ /* 0x000fe20000000000 */
[-C--:B------:R-:W-:Y:S01]  /*2600*/  ISETP.GE.AND P2, PT, R3, R42.reuse, PT ;  /* 0x0000002a0300720c */ /* 0x080fe20003f46270 */
[----:B------:R-:W-:Y:S01]  /*2610*/  VIADD R45, R57, 0xc0 ;  /* 0x000000c0392d7836 */ /* 0x000fe20000000000 */
[-C--:B------:R-:W-:Y:S01]  /*2620*/  ISETP.GE.AND P0, PT, R9, R42.reuse, PT ;  /* 0x0000002a0900720c */ /* 0x080fe20003f06270 */
[----:B------:R-:W-:Y:S01]  /*2630*/  VIADD R9, R57, 0xa0 ;  /* 0x000000a039097836 */ /* 0x000fe20000000000 */
[----:B------:R-:W-:Y:S01]  /*2640*/  ISETP.GE.AND P6, PT, R5, R42, PT ;  /* 0x0000002a0500720c */ /* 0x000fe20003fc6270 */
[----:B------:R-:W-:Y:S01]  /*2650*/  VIADD R5, R57, 0xe0 ;  /* 0x000000e039057836 */ /* 0x000fe20000000000 */
[----:B-1----:R-:W-:-:S02]  /*2660*/  LEA R2, P4, R0, UR4, 0x2 ;  /* 0x0000000400027c11 */ /* 0x002fc4000f8810ff */
[-C--:B------:R-:W-:Y:S02]  /*2670*/  ISETP.GE.AND P5, PT, R9, R42.reuse, PT ;  /* 0x0000002a0900720c */ /* 0x080fe40003fa6270 */
[----:B------:R-:W-:Y:S01]  /*2680*/  LEA.HI.X R3, R0, UR5, R7, 0x2, P4 ;  /* 0x0000000500037c11 */ /* 0x000fe2000a0f1407 */
[----:B------:R-:W-:Y:S01]  /*2690*/  VIADD R7, R57, 0x100 ;  /* 0x0000010039077836 */ /* 0x000fe20000000000 */
[----:B------:R-:W-:-:S03]  /*26a0*/  ISETP.GE.AND P4, PT, R45, R42, PT ;  /* 0x0000002a2d00720c */ /* 0x000fc60003f86270 */
[----:B-----5:R0:W-:Y:S01]  /*26b0*/  @!P3 STG.E desc[UR6][R2.64], R11 ;  /* 0x0000000b0200b986 */ /* 0x0201e2000c101906 */
        /* <DEDUP_REMOVED lines=19> */
[C---:B------:R-:W-:Y:S02]  /*27f0*/  VIADD R5, R57.reuse, 0x1e0 ;  /* 0x000001e039057836 */ /* 0x040fe40000000000 */
[----:B------:R-:W-:Y:S01]  /*2800*/  VIADD R57, R57, 0x200 ;  /* 0x0000020039397836 */ /* 0x000fe20000000000 */
        /* <DEDUP_REMOVED lines=15> */
.L_x_664:
        /* <DEDUP_REMOVED lines=8> */
[----:B------:R-:W-:Y:S01]  /*2980*/  IMAD R14, R3, 0x34, R7 ;  /* 0x00000034030e7824 */ /* 0x000fe200078e0207 */
[----:B------:R-:W-:-:S04]  /*2990*/  UMOV UR8, 0xffffffff ;  /* 0xffffffff00087882 */ /* 0x000fc80000000000 */
        /* <DEDUP_REMOVED lines=28> */
.L_x_770:
        /* <DEDUP_REMOVED lines=25> */
.L_x_679:
        /* <DEDUP_REMOVED lines=21> */
[C---:B-1----:R-:W-:Y:S02]  /*2e40*/  IMAD.IADD R30, R15.reuse, 0x1, R30 ;  /* 0x000000010f1e7824 */ /* 0x042fe400078e021e */
[C---:B--2---:R-:W-:Y:S01]  /*2e50*/  IMAD.IADD R32, R15.reuse, 0x1, R32 ;  /* 0x000000010f207824 */ /* 0x044fe200078e0220 */
[----:B------:R1:W-:Y:S01]  /*2e60*/  STS [R51], R14 ;  /* 0x0000000e33007388 */ /* 0x0003e20000000800 */
        /* <DEDUP_REMOVED lines=16> */
[----:B0-----:R-:W-:-:S03]  /*2f70*/  IMAD.IADD R62, R15, 0x1, R62 ;  /* 0x000000010f3e7824 */ /* 0x001fc600078e023e */
[----:B------:R1:W-:Y:S04]  /*2f80*/  STS [R51+0x2400], R58 ;  /* 0x0024003a33007388 */ /* 0x0003e80000000800 */
[----:B------:R1:W-:Y:S04]  /*2f90*/  STS [R51+0x2800], R60 ;  /* 0x0028003c33007388 */ /* 0x0003e80000000800 */
[----:B------:R1:W-:Y:S02]  /*2fa0*/  STS [R51+0x2c00], R62 ;  /* 0x002c003e33007388 */ /* 0x0003e40000000800 */
.L_x_682:
[----:B------:R-:W-:Y:S05]  /*2fb0*/  BSYNC.RECONVERGENT B0 ;  /* 0x0000000000007941 */ /* 0x000fea0003800200 */
.L_x_681:
[----:B------:R-:W-:Y:S01]  /*2fc0*/  BAR.SYNC.DEFER_BLOCKING 0x0 ;  /* 0x0000000000007b1d */ /* 0x000fe20000010000 */
[----:B------:R-:W-:Y:S01]  /*2fd0*/  R2P PR, R28, 0x7f ;  /* 0x0000007f1c007804 */ /* 0x000fe20000000000 */
[----:B------:R-:W-:-:S04]  /*2fe0*/  IMAD.MOV.U32 R47, RZ, RZ, RZ ;  /* 0x000000ffff2f7224 */ /* 0x000fc800078e00ff */
[----:B------:R-:W-:Y:S08]  /*2ff0*/  BSSY.RECONVERGENT B0, `(.L_x_683) ;  /* 0x0000024000007945 */ /* 0x000ff00003800200 */
[----:B-1----:R-:W-:Y:S02]  /*3000*/  VOTE.ANY R14, PT, P0 ;  /* 0x00000000000e7806 */ /* 0x002fe400000e0100 */
        /* <DEDUP_REMOVED lines=13> */
[----:B------:R-:W-:Y:S01]  /*30e0*/  LOP3.LUT R14, R29, R14, RZ, 0xc0, !PT ;  /* 0x0000000e1d0e7212 */ /* 0x000fe200078ec0ff */
[----:B------:R-:W-:Y:S01]  /*30f0*/  IMAD.SHL.U32 R29, R3, 0x20, RZ ;  /* 0x00000020031d7824 */ /* 0x000fe200078e00ff */
[----:B------:R-:W-:Y:S02]  /*3100*/  LOP3.LUT P0, RZ, R28, 0x80, RZ, 0xc0, !PT ;  /* 0x000000801cff7812 */ /* 0x000fe4000780c0ff */
[----:B------:R-:W-:Y:S02]  /*3110*/  @!P5 LOP3.LUT R31, RZ, R31, RZ, 0x33, !PT ;  /* 0x0000001fff1fd212 */ /* 0x000fe400078e33ff */
[----:B------:R-:W-:Y:S02]  /*3120*/  VOTE.ANY R30, PT, P6 ;  /* 0x00000000001e7806 */ /* 0x000fe400030e0100 */
[----:B------:R-:W-:Y:S02]  /*3130*/  LOP3.LUT R31, R31, R14, RZ, 0xc0, !PT ;  /* 0x0000000e1f1f7212 */ /* 0x000fe400078ec0ff */
[----:B------:R-:W1:Y:S01]  /*3140*/  S2R R14, SR_LEMASK ;  /* 0x00000000000e7919 */ /* 0x000e620000003a00 */
[----:B------:R-:W-:-:S04]  /*3150*/  @!P6 LOP3.LUT R30, RZ, R30, RZ, 0x33, !PT ;  /* 0x0000001eff1ee212 */ /* 0x000fc800078e33ff */
[----:B------:R-:W-:Y:S02]  /*3160*/  VOTE.ANY R32, PT, P0 ;  /* 0x0000000000207806 */ /* 0x000fe400000e0100 */
[----:B------:R-:W-:Y:S02]  /*3170*/  LOP3.LUT R31, R30, R31, RZ, 0xc0, !PT ;  /* 0x0000001f1e1f7212 */ /* 0x000fe400078ec0ff */
[----:B------:R-:W-:Y:S02]  /*3180*/  @!P0 LOP3.LUT R32, RZ, R32, RZ, 0x33, !PT ;  /* 0x00000020ff208212 */ /* 0x000fe400078e33ff */
[----:B------:R-:W-:Y:S02]  /*3190*/  LOP3.LUT R30, R29, 0x7c00, RZ, 0xc0, !PT ;  /* 0x00007c001d1e7812 */ /* 0x000fe400078ec0ff */
[----:B------:R-:W-:-:S03]  /*31a0*/  LOP3.LUT R31, R32, R31, RZ, 0xc0, !PT ;  /* 0x0000001f201f7212 */ /* 0x000fc600078ec0ff */
[----:B------:R-:W-:Y:S01]  /*31b0*/  IMAD.IADD R29, R7, 0x1, R30 ;  /* 0x00000001071d7824 */ /* 0x000fe200078e021e */
[----:B------:R-:W2:Y:S01]  /*31c0*/  FLO.U32 R32, R31 ;  /* 0x0000001f00207300 */ /* 0x000ea200000e0000 */
[----:B-1----:R-:W-:Y:S02]  /*31d0*/  LOP3.LUT R44, R14, R31, RZ, 0xc0, !PT ;  /* 0x0000001f0e2c7212 */ /* 0x002fe400078ec0ff */
[----:B--2---:R-:W-:-:S05]  /*31e0*/  ISETP.NE.AND P0, PT, R24, R32, PT ;  /* 0x000000201800720c */ /* 0x004fca0003f05270 */
[----:B------:R-:W1:Y:S08]  /*31f0*/  POPC R44, R44 ;  /* 0x0000002c002c7309 */ /* 0x000e700000000000 */
[----:B------:R-:W-:Y:S05]  /*3200*/  @P0 BRA `(.L_x_684) ;  /* 0x0000000000080947 */ /* 0x000fea0003800000 */
[----:B------:R-:W-:-:S06]  /*3210*/  IMAD R47, R28, 0x4, R29 ;  /* 0x000000041c2f7824 */ /* 0x000fcc00078e021d */
[----:B-1----:R2:W3:Y:S02]  /*3220*/  ATOMS.ADD R47, [R47], R44 ;  /* 0x0000002c2f2f738c */ /* 0x0024e40000000000 */
.L_x_684:
[----:B------:R-:W-:Y:S05]  /*3230*/  BSYNC.RECONVERGENT B0 ;  /* 0x0000000000007941 */ /* 0x000fea0003800200 */
.L_x_683:
[----:B------:R-:W-:Y:S01]  /*3240*/  R2P PR, R52, 0x7f ;  /* 0x0000007f34007804 */ /* 0x000fe20000000000 */
[----:B---3--:R3:W4:Y:S01]  /*3250*/  SHFL.IDX PT, R47, R47, R32, 0x1f ;  /* 0x00001f202f2f7589 */ /* 0x00872200000e0000 */
        /* <DEDUP_REMOVED lines=26> */
[----:B------:R-:W5:Y:S01]  /*3400*/  FLO.U32 R30, R35 ;  /* 0x00000023001e7300 */ /* 0x000f6200000e0000 */
[----:B------:R-:W-:-:S07]  /*3410*/  LOP3.LUT R46, R14, R35, RZ, 0xc0, !PT ;  /* 0x000000230e2e7212 */ /* 0x000fce00078ec0ff */
[----:B------:R-:W0:Y:S01]  /*3420*/  POPC R46, R46 ;  /* 0x0000002e002e7309 */ /* 0x000e220000000000 */
[----:B-----5:R-:W-:-:S13]  /*3430*/  ISETP.NE.AND P0, PT, R24, R30, PT ;  /* 0x0000001e1800720c */ /* 0x020fda0003f05270 */
[----:B0--34-:R-:W-:Y:S05]  /*3440*/  @P0 BRA `(.L_x_686) ;  /* 0x0000000000080947 */ /* 0x019fea0003800000 */
[----:B------:R-:W-:-:S06]  /*3450*/  IMAD R49, R52, 0x4, R29 ;  /* 0x0000000434317824 */ /* 0x000fcc00078e021d */
[----:B------:R0:W3:Y:S02]  /*3460*/  ATOMS.ADD R49, [R49], R46 ;  /* 0x0000002e3131738c */ /* 0x0000e40000000000 */
.L_x_686:
[----:B------:R-:W-:Y:S05]  /*3470*/  BSYNC.RECONVERGENT B0 ;  /* 0x0000000000007941 */ /* 0x000fea0003800200 */
.L_x_685:
        /* <DEDUP_REMOVED lines=35> */
.L_x_688:
[----:B------:R-:W-:Y:S05]  /*36b0*/  BSYNC.RECONVERGENT B0 ;  /* 0x0000000000007941 */ /* 0x000fea0003800200 */
.L_x_687:
        /* <DEDUP_REMOVED lines=29> */
[----:B------:R-:W5:Y:S01]  /*3890*/  FLO.U32 R39, R35 ;  /* 0x0000002300277300 */ /* 0x000f6200000e0000 */
[----:B------:R-:W-:Y:S02]  /*38a0*/  LOP3.LUT R53, R14, R35, RZ, 0xc0, !PT ;  /* 0x000000230e357212 */ /* 0x000fe400078ec0ff */
[----:B------:R-:W-:-:S05]  /*38b0*/  LOP3.LUT R30, R28, UR4, RZ, 0x30, !PT ;  /* 0x000000041c1e7c12 */ /* 0x000fca000f8e30ff */
[----:B------:R-:W0:Y:S01]  /*38c0*/  POPC R53, R53 ;  /* 0x0000003500357309 */ /* 0x000e220000000000 */
[----:B-----5:R-:W-:-:S13]  /*38d0*/  ISETP.NE.AND P0, PT, R24, R39, PT ;  /* 0x000000271800720c */ /* 0x020fda0003f05270 */
[----:B0--34-:R-:W-:Y:S05]  /*38e0*/  @P0 BRA `(.L_x_690) ;  /* 0x0000000000080947 */ /* 0x019fea0003800000 */
[----:B------:R-:W-:-:S05]  /*38f0*/  IMAD R48, R48, 0x4, R29 ;  /* 0x0000000430307824 */ /* 0x000fca00078e021d */
[----:B------:R0:W3:Y:S02]  /*3900*/  ATOMS.ADD R56, [R48], R53 ;  /* 0x000000353038738c */ /* 0x0000e40000000000 */
.L_x_690:
[----:B------:R-:W-:Y:S05]  /*3910*/  BSYNC.RECONVERGENT B0 ;  /* 0x0000000000007941 */ /* 0x000fea0003800200 */
.L_x_689:
        /* <DEDUP_REMOVED lines=30> */
[----:B0-----:R-:W-:Y:S02]  /*3b00*/  LOP3.LUT R48, R14, R35, RZ, 0xc0, !PT ;  /* 0x000000230e307212 */ /* 0x001fe400078ec0ff */
[----:B------:R-:W-:-:S05]  /*3b10*/  LOP3.LUT R34, R28, UR4, RZ, 0x30, !PT ;  /* 0x000000041c227c12 */ /* 0x000fca000f8e30ff */
[----:B------:R-:W0:Y:S01]  /*3b20*/  POPC R48, R48 ;  /* 0x0000003000307309 */ /* 0x000e220000000000 */
[----:B-----5:R-:W-:-:S13]  /*3b30*/  ISETP.NE.AND P0, PT, R24, R32, PT ;  /* 0x000000201800720c */ /* 0x020fda0003f05270 */
[----:B0--34-:R-:W-:Y:S05]  /*3b40*/  @P0 BRA `(.L_x_692) ;  /* 0x0000000000080947 */ /* 0x019fea0003800000 */
[----:B------:R-:W-:-:S06]  /*3b50*/  IMAD R45, R30, 0x4, R29 ;  /* 0x000000041e2d7824 */ /* 0x000fcc00078e021d */
[----:B------:R0:W3:Y:S02]  /*3b60*/  ATOMS.ADD R45, [R45], R48 ;  /* 0x000000302d2d738c */ /* 0x0000e40000000000 */
.L_x_692:
[----:B------:R-:W-:Y:S05]  /*3b70*/  BSYNC.RECONVERGENT B0 ;  /* 0x0000000000007941 */ /* 0x000fea0003800200 */
.L_x_691:
        /* <DEDUP_REMOVED lines=35> */
[----:B------:R-:W-:-:S06]  /*3db0*/  IMAD R36, R34, 0x4, R29 ;  /* 0x0000000422247824 */ /* 0x000fcc00078e021d */
[----:B------:R0:W3:Y:S02]  /*3dc0*/  ATOMS.ADD R36, [R36], R37 ;  /* 0x000000252424738c */ /* 0x0000e40000000000 */
.L_x_694:
[----:B------:R-:W-:Y:S05]  /*3dd0*/  BSYNC.RECONVERGENT B0 ;  /* 0x0000000000007941 */ /* 0x000fea0003800200 */
.L_x_693:
        /* <DEDUP_REMOVED lines=37> */
.L_x_696:
[----:B------:R-:W-:Y:S05]  /*4030*/  BSYNC.RECONVERGENT B0 ;  /* 0x0000000000007941 */ /* 0x000fea0003800200 */
.L_x_695:
        /* <DEDUP_REMOVED lines=37> */
.L_x_698:
[----:B------:R-:W-:Y:S05]  /*4290*/  BSYNC.RECONVERGENT B0 ;  /* 0x0000000000007941 */ /* 0x000fea0003800200 */
.L_x_697:
[----:B------:R-:W-:Y:S01]  /*42a0*/  R2P PR, R40, 0x7f ;  /* 0x0000007f28007804 */ /* 0x000fe20000000000 */
[----:B---3--:R3:W4:Y:S01]  /*42b0*/  SHFL.IDX PT, R32, R32, R55, 0x1f ;  /* 0x00001f3720207589 */ /* 0x00872200000e0000 */
[----:B------:R-:W-:Y:S01]  /*42c0*/  SHF.R.U32.HI R38, RZ, UR5, R12 ;  /* 0x00000005ff267c19 */ /* 0x000fe2000801160c */
[----:B------:R-:W-:Y:S01]  /*42d0*/  BSSY.RECONVERGENT B0, `(.L_x_699) ;  /* 0x0000022000007945 */ /* 0x000fe20003800200 */
[----:B------:R-:W-:Y:S02]  /*42e0*/  IMAD.MOV.U32 R30, RZ, RZ, RZ ;  /* 0x000000ffff1e7224 */ /* 0x000fe400078e00ff */
[----:B------:R-:W-:-:S07]  /*42f0*/  LOP3.LUT R38, R38, UR4, RZ, 0x30, !PT ;  /* 0x0000000426267c12 */ /* 0x000fce000f8e30ff */
        /* <DEDUP_REMOVED lines=31> */
.L_x_700:
[----:B------:R-:W-:Y:S05]  /*44f0*/  BSYNC.RECONVERGENT B0 ;  /* 0x0000000000007941 */ /* 0x000fea0003800200 */
.L_x_699:
        /* <DEDUP_REMOVED lines=35> */
[----:B------:R-:W-:-:S05]  /*4730*/  IMAD R43, R38, 0x4, R29 ;  /* 0x00000004262b7824 */ /* 0x000fca00078e021d */
[----:B------:R0:W3:Y:S02]  /*4740*/  ATOMS.ADD R60, [R43], R28 ;  /* 0x0000001c2b3c738c */ /* 0x0000e40000000000 */
.L_x_702:
[----:B------:R-:W-:Y:S05]  /*4750*/  BSYNC.RECONVERGENT B0 ;  /* 0x0000000000007941 */ /* 0x000fea0003800200 */
.L_x_701:
[----:B------:R-:W-:Y:S01]  /*4760*/  R2P PR, R40, 0x7f ;  /* 0x0000007f28007804 */ /* 0x000fe20000000000 */
[----:B---3--:R3:W4:Y:S01]  /*4770*/  SHFL.IDX PT, R39, R60, R39, 0x1f ;  /* 0x00001f273c277589 */ /* 0x00872200000e0000 */
[----:B------:R-:W-:Y:S01]  /*4780*/  SHF.R.U32.HI R58, RZ, UR5, R16 ;  /* 0x00000005ff3a7c19 */ /* 0x000fe20008011610 */
[----:B------:R-:W-:Y:S01]  /*4790*/  BSSY.RECONVERGENT B0, `(.L_x_703) ;  /* 0x0000022000007945 */ /* 0x000fe20003800200 */
[----:B------:R-:W-:Y:S02]  /*47a0*/  IMAD.MOV.U32 R64, RZ, RZ, RZ ;  /* 0x000000ffff407224 */ /* 0x000fe400078e00ff */
[----:B------:R-:W-:-:S07]  /*47b0*/  LOP3.LUT R58, R58, UR4, RZ, 0x30, !PT ;  /* 0x000000043a3a7c12 */ /* 0x000fce000f8e30ff */
        /* <DEDUP_REMOVED lines=26> */
[----:B------:R-:W1:Y:S01]  /*4960*/  POPC R38, R38 ;  /* 0x0000002600267309 */ /* 0x000e620000000000 */
[----:B0-----:R-:W-:-:S13]  /*4970*/  ISETP.NE.AND P0, PT, R24, R43, PT ;  /* 0x0000002b1800720c */ /* 0x001fda0003f05270 */
[----:B-1-34-:R-:W-:Y:S05]  /*4980*/  @P0 BRA `(.L_x_704) ;  /* 0x0000000000080947 */ /* 0x01afea0003800000 */
[----:B------:R-:W-:-:S05]  /*4990*/  IMAD R55, R40, 0x4, R29 ;  /* 0x0000000428377824 */ /* 0x000fca00078e021d */
[----:B------:R0:W1:Y:S02]  /*49a0*/  ATOMS.ADD R64, [R55], R38 ;  /* 0x000000263740738c */ /* 0x0000640000000000 */
.L_x_704:
[----:B------:R-:W-:Y:S05]  /*49b0*/  BSYNC.RECONVERGENT B0 ;  /* 0x0000000000007941 */ /* 0x000fea0003800200 */
.L_x_703:
[----:B------:R-:W-:Y:S01]  /*49c0*/  R2P PR, R58, 0x7f ;  /* 0x0000007f3a007804 */ /* 0x000fe20000000000 */
[----:B-1----:R1:W3:Y:S01]  /*49d0*/  SHFL.IDX PT, R43, R64, R43, 0x1f ;  /* 0x00001f2b402b7589 */ /* 0x0022e200000e0000 */
        /* <DEDUP_REMOVED lines=30> */
[----:B------:R-:W4:Y:S01]  /*4bc0*/  POPC R40, R40 ;  /* 0x0000002800287309 */ /* 0x000f220000000000 */
[----:B0-----:R-:W-:-:S13]  /*4bd0*/  ISETP.NE.AND P0, PT, R24, R55, PT ;  /* 0x000000371800720c */ /* 0x001fda0003f05270 */
[----:B-1-34-:R-:W-:Y:S05]  /*4be0*/  @P0 BRA `(.L_x_706) ;  /* 0x0000000000080947 */ /* 0x01afea0003800000 */
[----:B------:R-:W-:-:S05]  /*4bf0*/  IMAD R59, R58, 0x4, R29 ;  /* 0x000000043a3b7824 */ /* 0x000fca00078e021d */
[----:B------:R0:W1:Y:S02]  /*4c00*/  ATOMS.ADD R62, [R59], R40 ;  /* 0x000000283b3e738c */ /* 0x0000640000000000 */
.L_x_706:
[----:B------:R-:W-:Y:S05]  /*4c10*/  BSYNC.RECONVERGENT B0 ;  /* 0x0000000000007941 */ /* 0x000fea0003800200 */
.L_x_705:
[----:B------:R-:W-:Y:S01]  /*4c20*/  R2P PR, R60, 0x7f ;  /* 0x0000007f3c007804 */ /* 0x000fe20000000000 */
[----:B--2---:R-:W-:Y:S01]  /*4c30*/  IMAD.IADD R44, R44, 0x1, R47 ;  /* 0x000000012c2c7824 */ /* 0x004fe200078e022f */
[----:B------:R-:W-:Y:S01]  /*4c40*/  BSSY.RECONVERGENT B0, `(.L_x_707) ;  /* 0x0000025000007945 */ /* 0x000fe20003800200 */
[----:B------:R-:W-:Y:S02]  /*4c50*/  IMAD.IADD R46, R46, 0x1, R49 ;  /* 0x000000012e2e7824 */ /* 0x000fe400078e0231 */
[----:B-1----:R1:W2:Y:S01]  /*4c60*/  SHFL.IDX PT, R49, R62, R55, 0x1f ;  /* 0x00001f373e317589 */ /* 0x0022a200000e0000 */
[----:B------:R-:W-:-:S07]  /*4c70*/  IMAD.MOV.U32 R64, RZ, RZ, RZ ;  /* 0x000000ffff407224 */ /* 0x000fce00078e00ff */
        /* <DEDUP_REMOVED lines=25> */
[----:B0-----:R-:W0:Y:S01]  /*4e10*/  FLO.U32 R59, R61 ;  /* 0x0000003d003b7300 */ /* 0x001e2200000e0000 */
[----:B------:R-:W-:Y:S02]  /*4e20*/  LOP3.LUT R47, R14, R61, RZ, 0xc0, !PT ;  /* 0x0000003d0e2f7212 */ /* 0x000fe400078ec0ff */
[----:B------:R-:W-:-:S05]  /*4e30*/  LOP3.LUT R58, R58, UR4, RZ, 0x30, !PT ;  /* 0x000000043a3a7c12 */ /* 0x000fca000f8e30ff */
[----:B------:R-:W3:Y:S01]  /*4e40*/  POPC R47, R47 ;  /* 0x0000002f002f7309 */ /* 0x000ee20000000000 */
[----:B0-----:R-:W-:-:S13]  /*4e50*/  ISETP.NE.AND P0, PT, R24, R59, PT ;  /* 0x0000003b1800720c */ /* 0x001fda0003f05270 */
[----:B-123--:R-:W-:Y:S05]  /*4e60*/  @P0 BRA `(.L_x_708) ;  /* 0x0000000000080947 */ /* 0x00efea0003800000 */
[----:B------:R-:W-:-:S05]  /*4e70*/  IMAD R60, R60, 0x4, R29 ;  /* 0x000000043c3c7824 */ /* 0x000fca00078e021d */
[----:B------:R0:W1:Y:S02]  /*4e80*/  ATOMS.ADD R64, [R60], R47 ;  /* 0x0000002f3c40738c */ /* 0x0000640000000000 */
.L_x_708:
[----:B------:R-:W-:Y:S05]  /*4e90*/  BSYNC.RECONVERGENT B0 ;  /* 0x0000000000007941 */ /* 0x000fea0003800200 */
.L_x_707:
[----:B------:R-:W-:Y:S01]  /*4ea0*/  R2P PR, R58, 0x7f ;  /* 0x0000007f3a007804 */ /* 0x000fe20000000000 */
[----:B------:R-:W-:Y:S01]  /*4eb0*/  IMAD.IADD R52, R51, 0x1, R52 ;  /* 0x0000000133347824 */ /* 0x000fe200078e0234 */
[----:B-1----:R1:W2:Y:S01]  /*4ec0*/  SHFL.IDX PT, R64, R64, R59, 0x1f ;  /* 0x00001f3b40407589 */ /* 0x0022a200000e0000 */
[----:B------:R-:W-:Y:S01]  /*4ed0*/  BSSY.RECONVERGENT B0, `(.L_x_709) ;  /* 0x0000024000007945 */ /* 0x000fe20003800200 */
[----:B------:R-:W-:Y:S02]  /*4ee0*/  IMAD.IADD R56, R53, 0x1, R56 ;  /* 0x0000000135387824 */ /* 0x000fe400078e0238 */
[----:B------:R-:W-:-:S07]  /*4ef0*/  IMAD.MOV.U32 R62, RZ, RZ, RZ ;  /* 0x000000ffff3e7224 */ /* 0x000fce00078e00ff */
        /* <DEDUP_REMOVED lines=25> */
[----:B------:R-:W0:Y:S01]  /*5090*/  FLO.U32 R55, R61 ;  /* 0x0000003d00377300 */ /* 0x000e2200000e0000 */
[----:B------:R-:W-:Y:S02]  /*50a0*/  LOP3.LUT R51, R14, R61, RZ, 0xc0, !PT ;  /* 0x0000003d0e337212 */ /* 0x000fe400078ec0ff */
[----:B------:R-:W-:-:S05]  /*50b0*/  LOP3.LUT R60, R60, UR4, RZ, 0x30, !PT ;  /* 0x000000043c3c7c12 */ /* 0x000fca000f8e30ff */
[----:B------:R-:W3:Y:S01]  /*50c0*/  POPC R51, R51 ;  /* 0x0000003300337309 */ /* 0x000ee20000000000 */
[----:B0-----:R-:W-:-:S13]  /*50d0*/  ISETP.NE.AND P0, PT, R24, R55, PT ;  /* 0x000000371800720c */ /* 0x001fda0003f05270 */
[----:B-123--:R-:W-:Y:S05]  /*50e0*/  @P0 BRA `(.L_x_710) ;  /* 0x0000000000080947 */ /* 0x00efea0003800000 */
[----:B------:R-:W-:-:S05]  /*50f0*/  IMAD R58, R58, 0x4, R29 ;  /* 0x000000043a3a7824 */ /* 0x000fca00078e021d */
[----:B------:R0:W1:Y:S02]  /*5100*/  ATOMS.ADD R62, [R58], R51 ;  /* 0x000000333a3e738c */ /* 0x0000640000000000 */
.L_x_710:
[----:B------:R-:W-:Y:S05]  /*5110*/  BSYNC.RECONVERGENT B0 ;  /* 0x0000000000007941 */ /* 0x000fea0003800200 */
.L_x_709:
[----:B------:R-:W-:Y:S01]  /*5120*/  R2P PR, R60, 0x7f ;  /* 0x0000007f3c007804 */ /* 0x000fe20000000000 */
[----:B------:R-:W-:Y:S01]  /*5130*/  IMAD.IADD R48, R48, 0x1, R45 ;  /* 0x0000000130307824 */ /* 0x000fe200078e022d */
[----:B-1----:R1:W2:Y:S01]  /*5140*/  SHFL.IDX PT, R62, R62, R55, 0x1f ;  /* 0x00001f373e3e7589 */ /* 0x0022a200000e0000 */
[----:B------:R-:W-:Y:S01]  /*5150*/  BSSY.RECONVERGENT B0, `(.L_x_711) ;  /* 0x0000024000007945 */ /* 0x000fe20003800200 */
[----:B------:R-:W-:-:S09]  /*5160*/  IMAD.MOV.U32 R66, RZ, RZ, RZ ;  /* 0x000000ffff427224 */ /* 0x000fd200078e00ff */
        /* <DEDUP_REMOVED lines=24> */
[----:B------:R-:W-:Y:S01]  /*52f0*/  IMAD.IADD R58, R37, 0x1, R36 ;  /* 0x00000001253a7824 */ /* 0x000fe200078e0224 */
        /* <DEDUP_REMOVED lines=9> */
.L_x_712:
[----:B------:R-:W-:Y:S05]  /*5390*/  BSYNC.RECONVERGENT B0 ;  /* 0x0000000000007941 */ /* 0x000fea0003800200 */
.L_x_711:
[----:B------:R-:W-:Y:S01]  /*53a0*/  R2P PR, R36, 0x7f ;  /* 0x0000007f24007804 */ /* 0x000fe20000000000 */
[----:B------:R-:W-:Y:S01]  /*53b0*/  IMAD.IADD R34, R35, 0x1, R34 ;  /* 0x0000000123227824 */ /* 0x000fe200078e0222 */
[----:B------:R-:W-:Y:S01]  /*53c0*/  BSSY.RECONVERGENT B0, `(.L_x_713) ;  /* 0x0000022000007945 */ /* 0x000fe20003800200 */
[----:B------:R-:W-:-:S10]  /*53d0*/  IMAD.MOV.U32 R55, RZ, RZ, RZ ;  /* 0x000000ffff377224 */ /* 0x000fd400078e00ff */
        /* <DEDUP_REMOVED lines=24> */
[----:B-1----:R0:W1:Y:S02]  /*5560*/  SHFL.IDX PT, R60, R66, R45, 0x1f ;  /* 0x00001f2d423c7589 */ /* 0x00206400000e0000 */
[----:B------:R-:W2:Y:S01]  /*5570*/  FLO.U32 R59, R53 ;  /* 0x00000035003b7300 */ /* 0x000ea200000e0000 */
[----:B------:R-:W-:-:S07]  /*5580*/  LOP3.LUT R35, R14, R53, RZ, 0xc0, !PT ;  /* 0x000000350e237212 */ /* 0x000fce00078ec0ff */
[----:B------:R-:W3:Y:S01]  /*5590*/  POPC R35, R35 ;  /* 0x0000002300237309 */ /* 0x000ee20000000000 */
[----:B--2---:R-:W-:-:S13]  /*55a0*/  ISETP.NE.AND P0, PT, R24, R59, PT ;  /* 0x0000003b1800720c */ /* 0x004fda0003f05270 */
[----:B01-3--:R-:W-:Y:S05]  /*55b0*/  @P0 BRA `(.L_x_714) ;  /* 0x0000000000080947 */ /* 0x00bfea0003800000 */
[----:B------:R-:W-:-:S05]  /*55c0*/  IMAD R36, R36, 0x4, R29 ;  /* 0x0000000424247824 */ /* 0x000fca00078e021d */
[----:B------:R0:W1:Y:S02]  /*55d0*/  ATOMS.ADD R55, [R36], R35 ;  /* 0x000000232437738c */ /* 0x0000640000000000 */
.L_x_714:
[----:B------:R-:W-:Y:S05]  /*55e0*/  BSYNC.RECONVERGENT B0 ;  /* 0x0000000000007941 */ /* 0x000fea0003800200 */
.L_x_713:
[----:B------:R-:W-:Y:S01]  /*55f0*/  R2P PR, R26, 0x7f ;  /* 0x0000007f1a007804 */ /* 0x000fe20000000000 */
[----:B01----:R0:W1:Y:S01]  /*5600*/  SHFL.IDX PT, R36, R55, R59, 0x1f ;  /* 0x00001f3b37247589 */ /* 0x00306200000e0000 */
[----:B------:R-:W-:Y:S11]  /*5610*/  BSSY.RECONVERGENT B0, `(.L_x_715) ;  /* 0x0000021000007945 */ /* 0x000ff60003800200 */
        /* <DEDUP_REMOVED lines=26> */
[----:B0-----:R0:W3:Y:S01]  /*57c0*/  POPC R55, R14 ;  /* 0x0000000e00377309 */ /* 0x0010e20000000000 */
[----:B--2---:R-:W-:Y:S01]  /*57d0*/  ISETP.NE.AND P0, PT, R24, R53, PT ;  /* 0x000000351800720c */ /* 0x004fe20003f05270 */
[----:B------:R-:W-:-:S12]  /*57e0*/  IMAD.MOV.U32 R24, RZ, RZ, RZ ;  /* 0x000000ffff187224 */ /* 0x000fd800078e00ff */
[----:B01-3--:R-:W-:Y:S05]  /*57f0*/  @P0 BRA `(.L_x_716) ;  /* 0x0000000000080947 */ /* 0x00bfea0003800000 */
[----:B------:R-:W-:-:S06]  /*5800*/  IMAD R24, R26, 0x4, R29 ;  /* 0x000000041a187824 */ /* 0x000fcc00078e021d */
[----:B------:R0:W1:Y:S02]  /*5810*/  ATOMS.ADD R24, [R24], R55 ;  /* 0x000000371818738c */ /* 0x0000640000000000 */
.L_x_716:
[----:B------:R-:W-:Y:S05]  /*5820*/  BSYNC.RECONVERGENT B0 ;  /* 0x0000000000007941 */ /* 0x000fea0003800200 */
.L_x_715:
[----:B------:R-:W-:Y:S01]  /*5830*/  BAR.SYNC.DEFER_BLOCKING 0x0 ;  /* 0x0000000000007b1d */ /* 0x000fe20000010000 */
[----:B------:R-:W-:Y:S01]  /*5840*/  IMAD.IADD R26, R40, 0x1, R49 ;  /* 0x00000001281a7824 */ /* 0x000fe200078e0231 */
[----:B------:R-:W-:Y:S01]  /*5850*/  ISETP.NE.AND P0, PT, R50, RZ, PT ;  /* 0x000000ff3200720c */ /* 0x000fe20003f05270 */
[----:B------:R-:W-:Y:S02]  /*5860*/  IMAD.IADD R28, R28, 0x1, R39 ;  /* 0x000000011c1c7824 */ /* 0x000fe400078e0227 */
[----:B------:R-:W-:Y:S01]  /*5870*/  IMAD R40, R44, 0x4, R7 ;  /* 0x000000042c287824 */ /* 0x000fe200078e0207 */
[----:B------:R-:W-:Y:S01]  /*5880*/  BSSY B1, `(.L_x_717) ;  /* 0x000005c000017945 */ /* 0x000fe20003800000 */
[----:B------:R-:W-:Y:S01]  /*5890*/  IMAD.IADD R14, R38, 0x1, R43 ;  /* 0x00000001260e7824 */ /* 0x000fe200078e022b */
[----:B-1----:R-:W1:Y:S01]  /*58a0*/  SHFL.IDX PT, R24, R24, R53, 0x1f ;  /* 0x00001f3518187589 */ /* 0x002e6200000e0000 */
[----:B------:R-:W-:Y:S02]  /*58b0*/  IMAD R39, R46, 0x4, R7 ;  /* 0x000000042e277824 */ /* 0x000fe400078e0207 */
[----:B------:R-:W-:-:S02]  /*58c0*/  IMAD.IADD R60, R37, 0x1, R60 ;  /* 0x00000001253c7824 */ /* 0x000fc400078e023c */
[--C-:B------:R-:W-:Y:S02]  /*58d0*/  IMAD R38, R52, 0x4, R7.reuse ;  /* 0x0000000434267824 */ /* 0x100fe400078e0207 */
[----:B------:R-:W-:Y:S02]  /*58e0*/  IMAD.IADD R32, R33, 0x1, R32 ;  /* 0x0000000121207824 */ /* 0x000fe400078e0220 */
[----:B------:R-:W-:Y:S02]  /*58f0*/  IMAD.IADD R44, R35, 0x1, R36 ;  /* 0x00000001232c7824 */ /* 0x000fe400078e0224 */
[--C-:B------:R-:W-:Y:S02]  /*5900*/  IMAD R37, R56, 0x4, R7.reuse ;  /* 0x0000000438257824 */ /* 0x100fe400078e0207 */
[----:B------:R-:W-:Y:S02]  /*5910*/  IMAD.IADD R30, R31, 0x1, R30 ;  /* 0x000000011f1e7824 */ /* 0x000fe400078e021e */
[--C-:B------:R-:W-:Y:S01]  /*5920*/  IMAD R36, R48, 0x4, R7.reuse ;  /* 0x0000000430247824 */ /* 0x100fe200078e0207 */
[----:B------:R2:W-:Y:S01]  /*5930*/  STS [R40+-0x4], R27 ;  /* 0xfffffc1b28007388 */ /* 0x0005e20000000800 */
[----:B------:R-:W-:-:S02]  /*5940*/  IMAD R35, R58, 0x4, R7 ;  /* 0x000000043a237824 */ /* 0x000fc400078e0207 */
[--C-:B------:R-:W-:Y:S01]  /*5950*/  IMAD R34, R34, 0x4, R7.reuse ;  /* 0x0000000422227824 */ /* 0x100fe200078e0207 */
[----:B------:R-:W-:Y:S01]  /*5960*/  STS [R39+-0x4], R22 ;  /* 0xfffffc1627007388 */ /* 0x000fe20000000800 */
[--C-:B------:R-:W-:Y:S02]  /*5970*/  IMAD R33, R32, 0x4, R7.reuse ;  /* 0x0000000420217824 */ /* 0x100fe400078e0207 */
[----:B------:R-:W-:Y:S01]  /*5980*/  IMAD.IADD R64, R47, 0x1, R64 ;  /* 0x000000012f407824 */ /* 0x000fe200078e0240 */
[----:B------:R-:W-:Y:S01]  /*5990*/  STS [R38+-0x4], R21 ;  /* 0xfffffc1526007388 */ /* 0x000fe20000000800 */
[--C-:B------:R-:W-:Y:S02]  /*59a0*/  IMAD R32, R30, 0x4, R7.reuse ;  /* 0x000000041e207824 */ /* 0x100fe400078e0207 */
[----:B------:R-:W-:Y:S01]  /*59b0*/  IMAD.IADD R62, R51, 0x1, R62 ;  /* 0x00000001333e7824 */ /* 0x000fe200078e023e */
[----:B------:R-:W-:Y:S01]  /*59c0*/  STS [R37+-0x4], R18 ;  /* 0xfffffc1225007388 */ /* 0x000fe20000000800 */
[----:B------:R-:W-:-:S02]  /*59d0*/  IMAD R31, R28, 0x4, R7 ;  /* 0x000000041c1f7824 */ /* 0x000fc400078e0207 */
[--C-:B------:R-:W-:Y:S01]  /*59e0*/  IMAD R30, R14, 0x4, R7.reuse ;  /* 0x000000040e1e7824 */ /* 0x100fe200078e0207 */
[----:B------:R-:W-:Y:S01]  /*59f0*/  STS [R36+-0x4], R23 ;  /* 0xfffffc1724007388 */ /* 0x000fe20000000800 */
[--C-:B------:R-:W-:Y:S02]  /*5a00*/  IMAD R29, R26, 0x4, R7.reuse ;  /* 0x000000041a1d7824 */ /* 0x100fe400078e0207 */
[----:B-1----:R-:W-:Y:S01]  /*5a10*/  IMAD.IADD R24, R55, 0x1, R24 ;  /* 0x0000000137187824 */ /* 0x002fe200078e0218 */
[----:B------:R-:W-:Y:S01]  /*5a20*/  STS [R35+-0x4], R20 ;  /* 0xfffffc1423007388 */ /* 0x000fe20000000800 */
[--C-:B------:R-:W-:Y:S02]  /*5a30*/  IMAD R28, R64, 0x4, R7.reuse ;  /* 0x00000004401c7824 */ /* 0x100fe400078e0207 */
[--C-:B--2---:R-:W-:Y:S01]  /*5a40*/  IMAD R27, R62, 0x4, R7.reuse ;  /* 0x000000043e1b7824 */ /* 0x104fe200078e0207 */
[----:B------:R1:W-:Y:S01]  /*5a50*/  STS [R34+-0x4], R25 ;  /* 0xfffffc1922007388 */ /* 0x0003e20000000800 */
[----:B------:R-:W-:-:S02]  /*5a60*/  IMAD R26, R60, 0x4, R7 ;  /* 0x000000043c1a7824 */ /* 0x000fc400078e0207 */
[--C-:B------:R-:W-:Y:S01]  /*5a70*/  IMAD R24, R24, 0x4, R7.reuse ;  /* 0x0000000418187824 */ /* 0x100fe200078e0207 */
[----:B------:R-:W-:Y:S04]  /*5a80*/  STS [R33+-0x4], R10 ;  /* 0xfffffc0a21007388 */ /* 0x000fe80000000800 */
[----:B------:R-:W-:Y:S01]  /*5a90*/  STS [R32+-0x4], R17 ;  /* 0xfffffc1120007388 */ /* 0x000fe20000000800 */
[----:B-1----:R-:W-:-:S03]  /*5aa0*/  IMAD R25, R44, 0x4, R7 ;  /* 0x000000042c197824 */ /* 0x002fc600078e0207 */
[----:B------:R-:W-:Y:S04]  /*5ab0*/  STS [R31+-0x4], R12 ;  /* 0xfffffc0c1f007388 */ /* 0x000fe80000000800 */
[----:B------:R1:W-:Y:S04]  /*5ac0*/  STS [R30+-0x4], R19 ;  /* 0xfffffc131e007388 */ /* 0x0003e80000000800 */
[----:B------:R2:W-:Y:S04]  /*5ad0*/  STS [R29+-0x4], R16 ;  /* 0xfffffc101d007388 */ /* 0x0005e80000000800 */
[----:B------:R2:W-:Y:S01]  /*5ae0*/  STS [R28+-0x4], R9 ;  /* 0xfffffc091c007388 */ /* 0x0005e20000000800 */
[----:B-1----:R-:W-:-:S03]  /*5af0*/  IMAD R19, R3, 0x8, R7 ;  /* 0x0000000803137824 */ /* 0x002fc600078e0207 */
[----:B------:R2:W-:Y:S04]  /*5b00*/  STS [R27+-0x4], R6 ;  /* 0xfffffc061b007388 */ /* 0x0005e80000000800 */
[----:B------:R2:W-:Y:S04]  /*5b10*/  STS [R26+-0x4], R11 ;  /* 0xfffffc0b1a007388 */ /* 0x0005e80000000800 */
[----:B------:R2:W-:Y:S04]  /*5b20*/  STS [R25+-0x4], R8 ;  /* 0xfffffc0819007388 */ /* 0x0005e80000000800 */
[----:B------:R2:W-:Y:S01]  /*5b30*/  STS [R24+-0x4], R13 ;  /* 0xfffffc0d18007388 */ /* 0x0005e20000000800 */
[----:B------:R-:W-:Y:S05]  /*5b40*/  @P0 BRA `(.L_x_718) ;  /* 0x0000000000bc0947 */ /* 0x000fea0003800000 */
[----:B------:R-:W1:Y:S02]  /*5b50*/  LDCU.64 UR8, c[0x0][0x398] ;  /* 0x00007300ff0877ac */ /* 0x000e640008000a00 */
[----:B-1----:R-:W-:-:S04]  /*5b60*/  LEA R10, P0, R3, UR8, 0x3 ;  /* 0x00000008030a7c11 */ /* 0x002fc8000f8018ff */
[----:B--2---:R-:W-:-:S05]  /*5b70*/  LEA.HI.X R11, R3, UR9, RZ, 0x3, P0 ;  /* 0x00000009030b7c11 */ /* 0x004fca00080f1cff */
        /* <DEDUP_REMOVED lines=12> */
.L_x_724:
[----:B-1----:R-:W1:Y:S01]  /*5c40*/  LDC.64 R8, c[0x0][0x380] ;  /* 0x0000e000ff087b82 */ /* 0x002e620000000a00 */
[----:B------:R-:W-:Y:S01]  /*5c50*/  VIADD R17, R10, 0xffffffff ;  /* 0xffffffff0a117836 */ /* 0x000fe20000000000 */
[----:B------:R-:W-:Y:S03]  /*5c60*/  BSSY B2, `(.L_x_721) ;  /* 0x0000008000027945 */ /* 0x000fe60003800000 */
[----:B------:R-:W-:-:S04]  /*5c70*/  IMAD R11, R17, 0x100, R3 ;  /* 0x00000100110b7824 */ /* 0x000fc800078e0203 */
[----:B-1----:R-:W-:-:S07]  /*5c80*/  IMAD.WIDE R8, R11, 0x4, R8 ;  /* 0x000000040b087825 */ /* 0x002fce00078e0208 */
.L_x_722:
[----:B------:R-:W-:Y:S05]  /*5c90*/  YIELD ;  /* 0x0000000000007946 */ /* 0x000fea0003800000 */
[----:B------:R1:W-:Y:S06]  /*5ca0*/  MEMBAR.SC.CTA ;  /* 0x0000000000007992 */ /* 0x0003ec0000000000 */
[----:B-1----:R-:W2:Y:S02]  /*5cb0*/  LDG.E.STRONG.SYS R11, desc[UR6][R8.64] ;  /* 0x00000006080b7981 */ /* 0x002ea4000c1f5900 */
[----:B--2---:R-:W-:-:S13]  /*5cc0*/  ISETP.NE.AND P0, PT, R11, RZ, PT ;  /* 0x000000ff0b00720c */ /* 0x004fda0003f05270 */
[----:B------:R-:W-:Y:S05]  /*5cd0*/  @!P0 BRA `(.L_x_722) ;  /* 0xfffffffc00ec8947 */ /* 0x000fea000383ffff */
[----:B------:R-:W-:Y:S05]  /*5ce0*/  BSYNC B2 ;  /* 0x0000000000027941 */ /* 0x000fea0003800000 */
.L_x_721:
[----:B------:R-:W-:Y:S01]  /*5cf0*/  BSSY.RECONVERGENT B2, `(.L_x_723) ;  /* 0x0000006000027945 */ /* 0x000fe20003800200 */
[C---:B------:R-:W-:Y:S02]  /*5d00*/  ISETP.GT.AND P0, PT, R11.reuse, -0x1, PT ;  /* 0xffffffff0b00780c */ /* 0x040fe40003f04270 */
[----:B------:R-:W-:Y:S01]  /*5d10*/  LOP3.LUT R8, R11, 0x3fffffff, RZ, 0xc0, !PT ;  /* 0x3fffffff0b087812 */ /* 0x000fe200078ec0ff */
[----:B------:R-:W-:Y:S05]  /*5d20*/  WARPSYNC.EXCLUSIVE R6 ;  /* 0x0000000006007348 */ /* 0x000fea0003a00000 */
[----:B------:R-:W-:-:S05]  /*5d30*/  IMAD.IADD R13, R8, 0x1, R13 ;  /* 0x00000001080d7824 */ /* 0x000fca00078e020d */
[----:B------:R-:W-:-:S07]  /*5d40*/  VOTE.ANY R6, PT, P0 ;  /* 0x0000000000067806 */ /* 0x000fce00000e0100 */
[----:B------:R-:W-:Y:S05]  /*5d50*/  BSYNC.RECONVERGENT B2 ;  /* 0x0000000000027941 */ /* 0x000fea0003800200 */
.L_x_723:
[----:B------:R-:W-:Y:S01]  /*5d60*/  ISETP.GT.U32.AND P1, PT, R10, 0x1, PT ;  /* 0x000000010a00780c */ /* 0x000fe20003f24070 */
[----:B------:R-:W-:-:S12]  /*5d70*/  IMAD.MOV.U32 R10, RZ, RZ, R17 ;  /* 0x000000ffff0a7224 */ /* 0x000fd800078e0011 */
[----:B------:R-:W-:Y:S05]  /*5d80*/  @P0 BRA P1, `(.L_x_724) ;  /* 0xfffffffc00ac0947 */ /* 0x000fea000083ffff */
[----:B------:R-:W-:Y:S05]  /*5d90*/  BSYNC B0 ;  /* 0x0000000000007941 */ /* 0x000fea0003800000 */
.L_x_720:
[----:B------:R2:W3:Y:S02]  /*5da0*/  LDS.64 R8, [R19+0x6600] ;  /* 0x0066000013087984 */ /* 0x0004e40000000a00 */
.L_x_719:
[----:B------:R-:W4:Y:S01]  /*5db0*/  LDC.64 R10, c[0x0][0x380] ;  /* 0x0000e000ff0a7b82 */ /* 0x000f220000000a00 */
[C---:B------:R-:W-:Y:S01]  /*5dc0*/  IMAD.IADD R17, R13.reuse, 0x1, -R0 ;  /* 0x000000010d117824 */ /* 0x040fe200078e0a00 */
[----:B------:R-:W-:Y:S01]  /*5dd0*/  LOP3.LUT R13, R13, 0x80000000, RZ, 0xfc, !PT ;  /* 0x800000000d0d7812 */ /* 0x000fe200078efcff */
[----:B------:R-:W-:-:S03]  /*5de0*/  IMAD R21, R42, 0x100, R3 ;  /* 0x000001002a157824 */ /* 0x000fc600078e0203 */
[----:B-1-3--:R-:W-:-:S04]  /*5df0*/  IADD3 R8, P0, PT, R17, R8, RZ ;  /* 0x0000000811087210 */ /* 0x00afc80007f1e0ff */
[----:B------:R-:W-:-:S05]  /*5e00*/  LEA.HI.X.SX32 R9, R17, R9, 0x1, P0 ;  /* 0x0000000911097211 */ /* 0x000fca00000f0eff */
[----:B------:R1:W-:Y:S01]  /*5e10*/  STS.64 [R19+0x6600], R8 ;  /* 0x0066000813007388 */ /* 0x0003e20000000a00 */
[----:B----4-:R-:W-:-:S05]  /*5e20*/  IMAD.WIDE R10, R21, 0x4, R10 ;  /* 0x00000004150a7825 */ /* 0x010fca00078e020a */
[----:B------:R1:W-:Y:S02]  /*5e30*/  STG.E.STRONG.SYS desc[UR6][R10.64], R13 ;  /* 0x0000000d0a007986 */ /* 0x0003e4000c115906 */
.L_x_718:
[----:B------:R-:W-:Y:S05]  /*5e40*/  BSYNC B1 ;  /* 0x0000000000017941 */ /* 0x000fea0003800000 */
.L_x_717:
[----:B------:R-:W3:Y:S01]  /*5e50*/  LDC R23, c[0x0][0x3c0] ;  /* 0x0000f000ff177b82 */ /* 0x000ee20000000800 */
[----:B--2---:R-:W-:-:S07]  /*5e60*/  VIADD R6, R54, 0x1980 ;  /* 0x0000198036067836 */ /* 0x004fce0000000000 */
[----:B-1----:R-:W1:Y:S01]  /*5e70*/  LDC.64 R10, c[0x0][0x390] ;  /* 0x0000e400ff0a7b82 */ /* 0x002e620000000a00 */
[----:B---3--:R-:W-:Y:S02]  /*5e80*/  ISETP.GE.AND P0, PT, R6, R23, PT ;  /* 0x000000170600720c */ /* 0x008fe40003f06270 */
[----:B-1----:R-:W-:-:S04]  /*5e90*/  ISETP.EQ.U32.AND P1, PT, R10, RZ, PT ;  /* 0x000000ff0a00720c */ /* 0x002fc80003f22070 */
[----:B------:R-:W-:-:S04]  /*5ea0*/  ISETP.EQ.OR.EX P0, PT, R11, RZ, !P0, P1 ;  /* 0x000000ff0b00720c */ /* 0x000fc80004702710 */
        /* <DEDUP_REMOVED lines=10> */
.L_x_725:
[----:B------:R-:W-:Y:S01]  /*5f50*/  ISETP.GT.AND P0, PT, R6, R23, PT ;  /* 0x000000170600720c */ /* 0x000fe20003f04270 */
[----:B------:R-:W-:Y:S05]  /*5f60*/  WARPSYNC.ALL ;  /* 0x0000000000007948 */ /* 0x000fea0003800000 */
[----:B------:R-:W-:Y:S01]  /*5f70*/  BAR.SYNC.DEFER_BLOCKING 0x0 ;  /* 0x0000000000007b1d */ /* 0x000fe20000010000 */
[----:B------:R-:W-:-:S06]  /*5f80*/  IMAD R22, R3, 0x4, R7 ;  /* 0x0000000403167824 */ /* 0x000fcc00078e0207 */
[----:B------:R-:W-:Y:S05]  /*5f90*/  @P0 BRA `(.L_x_726) ;  /* 0x0000000c003c0947 */ /* 0x000fea0003800000 */
[----:B------:R-:W2:Y:S01]  /*5fa0*/  LDS R0, [R22] ;  /* 0x0000000016007984 */ /* 0x000ea20000000800 */
[----:B------:R-:W2:Y:S01]  /*5fb0*/  LDCU UR5, c[0x0][0x3c4] ;  /* 0x00007880ff0577ac */ /* 0x000ea20008000800 */
[----:B------:R-:W3:Y:S01]  /*5fc0*/  LDCU.64 UR8, c[0x0][0x3a0] ;  /* 0x00007400ff0877ac */ /* 0x000ee20008000a00 */
[----:B--2---:R-:W-:Y:S02]  /*5fd0*/  SHF.R.U32.HI R6, RZ, UR5, R0 ;  /* 0x00000005ff067c19 */ /* 0x004fe40008011600 */
[----:B------:R-:W-:Y:S02]  /*5fe0*/  LOP3.LUT R15, R0, 0x80000000, RZ, 0x3c, !PT ;  /* 0x80000000000f7812 */ /* 0x000fe400078e3cff */
[----:B------:R-:W-:-:S05]  /*5ff0*/  LOP3.LUT R6, R6, UR4, RZ, 0x30, !PT ;  /* 0x0000000406067c12 */ /* 0x000fca000f8e30ff */
[----:B-1----:R-:W-:-:S06]  /*6000*/  IMAD R8, R6, 0x8, R7 ;  /* 0x0000000806087824 */ /* 0x002fcc00078e0207 */
[----:B------:R-:W1:Y:S02]  /*6010*/  LDS.64 R8, [R8+0x6600] ;  /* 0x0066000008087984 */ /* 0x000e640000000a00 */
[----:B-1----:R-:W-:-:S05]  /*6020*/  IADD3 R6, P1, PT, R8, R3, RZ ;  /* 0x0000000308067210 */ /* 0x002fca0007f3e0ff */
[----:B------:R-:W-:Y:S01]  /*6030*/  IMAD.X R9, RZ, RZ, R9, P1 ;  /* 0x000000ffff097224 */ /* 0x000fe200008e0609 */
[----:B---3--:R-:W-:-:S04]  /*6040*/  LEA R10, P1, R6, UR8, 0x2 ;  /* 0x00000008060a7c11 */ /* 0x008fc8000f8210ff */
[----:B------:R-:W-:-:S05]  /*6050*/  LEA.HI.X R11, R6, UR9, R9, 0x2, P1 ;  /* 0x00000009060b7c11 */ /* 0x000fca00088f1409 */
[----:B------:R-:W-:Y:S01]  /*6060*/  STG.E desc[UR6][R10.64], R15 ;  /* 0x0000000f0a007986 */ /* 0x000fe2000c101906 */
[----:B------:R-:W-:-:S03]  /*6070*/  NOP ;  /* 0x0000000000007918 */ /* 0x000fc60000000000 */
[----:B------:R-:W1:Y:S02]  /*6080*/  LDS R0, [R22+0x600] ;  /* 0x0006000016007984 */ /* 0x000e640000000800 */
[----:B-1----:R-:W-:Y:S02]  /*6090*/  SHF.R.U32.HI R6, RZ, UR5, R0 ;  /* 0x00000005ff067c19 */ /* 0x002fe40008011600 */
[----:B------:R-:W-:Y:S02]  /*60a0*/  LOP3.LUT R15, R0, 0x80000000, RZ, 0x3c, !PT ;  /* 0x80000000000f7812 */ /* 0x000fe400078e3cff */
[----:B------:R-:W-:-:S05]  /*60b0*/  LOP3.LUT R6, R6, UR4, RZ, 0x30, !PT ;  /* 0x0000000406067c12 */ /* 0x000fca000f8e30ff */
[----:B------:R-:W-:-:S06]  /*60c0*/  IMAD R8, R6, 0x8, R7 ;  /* 0x0000000806087824 */ /* 0x000fcc00078e0207 */
        /* <DEDUP_REMOVED lines=167> */
[----:B------:R-:W-:-:S05]  /*6b40*/  IMAD R12, R6, 0x8, R7 ;  /* 0x00000008060c7824 */ /* 0x000fca00078e0207 */
        /* <DEDUP_REMOVED lines=17> */
[----:B------:R1:W-:Y:S01]  /*6c60*/  STG.E desc[UR6][R6.64+0x6000], R9 ;  /* 0x0060000906007986 */ /* 0x0003e2000c101906 */
[----:B------:R-:W-:Y:S01]  /*6c70*/  NOP ;  /* 0x0000000000007918 */ /* 0x000fe20000000000 */
[----:B------:R-:W-:Y:S05]  /*6c80*/  BRA `(.L_x_727) ;  /* 0x00000014000c7947 */ /* 0x000fea0003800000 */
.L_x_726:
[----:B-1----:R-:W-:Y:S01]  /*6c90*/  IMAD R9, R42, -0x1980, R23 ;  /* 0xffffe6802a097824 */ /* 0x002fe200078e0217 */
[----:B------:R-:W-:Y:S01]  /*6ca0*/  BSSY.RECONVERGENT B0, `(.L_x_728) ;  /* 0x000001b000007945 */ /* 0x000fe20003800200 */
        /* <DEDUP_REMOVED lines=13> */
[----:B------:R-:W1:Y:S01]  /*6d80*/  LDS R0, [R22] ;  /* 0x0000000016007984 */ /* 0x000e620000000800 */
[----:B------:R-:W1:Y:S01]  /*6d90*/  LDCU UR5, c[0x0][0x3c4] ;  /* 0x00007880ff0577ac */ /* 0x000e620008000800 */
[----:B------:R-:W2:Y:S01]  /*6da0*/  LDCU.64 UR8, c[0x0][0x3a0] ;  /* 0x00007400ff0877ac */ /* 0x000ea20008000a00 */
[----:B-1----:R-:W-:Y:S02]  /*6db0*/  SHF.R.U32.HI R6, RZ, UR5, R0 ;  /* 0x00000005ff067c19 */ /* 0x002fe40008011600 */
[----:B------:R-:W-:Y:S02]  /*6dc0*/  LOP3.LUT R13, R0, 0x80000000, RZ, 0x3c, !PT ;  /* 0x80000000000d7812 */ /* 0x000fe400078e3cff */
[----:B------:R-:W-:-:S05]  /*6dd0*/  LOP3.LUT R6, R6, UR4, RZ, 0x30, !PT ;  /* 0x0000000406067c12 */ /* 0x000fca000f8e30ff */
[----:B------:R-:W-:-:S05]  /*6de0*/  IMAD R6, R6, 0x8, R7 ;  /* 0x0000000806067824 */ /* 0x000fca00078e0207 */
[----:B------:R-:W1:Y:S02]  /*6df0*/  LDS.64 R10, [R6+0x6600] ;  /* 0x00660000060a7984 */ /* 0x000e640000000a00 */
[----:B-1----:R-:W-:-:S05]  /*6e00*/  IADD3 R12, P1, PT, R10, R3, RZ ;  /* 0x000000030a0c7210 */ /* 0x002fca0007f3e0ff */
[----:B------:R-:W-:Y:S01]  /*6e10*/  IMAD.X R11, RZ, RZ, R11, P1 ;  /* 0x000000ffff0b7224 */ /* 0x000fe200008e060b */
[----:B--2---:R-:W-:-:S04]  /*6e20*/  LEA R10, P1, R12, UR8, 0x2 ;  /* 0x000000080c0a7c11 */ /* 0x004fc8000f8210ff */
[----:B------:R-:W-:-:S05]  /*6e30*/  LEA.HI.X R11, R12, UR9, R11, 0x2, P1 ;  /* 0x000000090c0b7c11 */ /* 0x000fca00088f140b */
[----:B------:R1:W-:Y:S04]  /*6e40*/  STG.E desc[UR6][R10.64], R13 ;  /* 0x0000000d0a007986 */ /* 0x0003e8000c101906 */
.L_x_729:
[----:B------:R-:W-:Y:S05]  /*6e50*/  BSYNC.RECONVERGENT B0 ;  /* 0x0000000000007941 */ /* 0x000fea0003800200 */
.L_x_728:
[----:B------:R-:W-:Y:S01]  /*6e60*/  NOP ;  /* 0x0000000000007918 */ /* 0x000fe20000000000 */
[----:B------:R-:W-:Y:S01]  /*6e70*/  BSSY.RECONVERGENT B0, `(.L_x_730) ;  /* 0x0000011000007945 */ /* 0x000fe20003800200 */
[----:B------:R-:W-:Y:S01]  /*6e80*/  ISETP.GE.AND P1, PT, R8, R9, PT ;  /* 0x000000090800720c */ /* 0x000fe20003f26270 */
[----:B------:R-:W-:Y:S02]  /*6e90*/  VIADD R8, R3, 0xa80 ;  /* 0x00000a8003087836 */ /* 0x000fe40000000000 */
[----:B------:R-:W-:Y:S10]  /*6ea0*/  @P2 BRA `(.L_x_731) ;  /* 0x0000000000342947 */ /* 0x000ff40003800000 */
[----:B------:R-:W2:Y:S01]  /*6eb0*/  LDS R0, [R22+0x600] ;  /* 0x0006000016007984 */ /* 0x000ea20000000800 */
[----:B------:R-:W2:Y:S01]  /*6ec0*/  LDCU UR5, c[0x0][0x3c4] ;  /* 0x00007880ff0577ac */ /* 0x000ea20008000800 */
[----:B------:R-:W3:Y:S01]  /*6ed0*/  LDCU.64 UR8, c[0x0][0x3a0] ;  /* 0x00007400ff0877ac */ /* 0x000ee20008000a00 */
[----:B--2---:R-:W-:Y:S02]  /*6ee0*/  SHF.R.U32.HI R6, RZ, UR5, R0 ;  /* 0x00000005ff067c19 */ /* 0x004fe40008011600 */
[----:B-1----:R-:W-:Y:S02]  /*6ef0*/  LOP3.LUT R13, R0, 0x80000000, RZ, 0x3c, !PT ;  /* 0x80000000000d7812 */ /* 0x002fe400078e3cff */
[----:B------:R-:W-:-:S05]  /*6f00*/  LOP3.LUT R6, R6, UR4, RZ, 0x30, !PT ;  /* 0x0000000406067c12 */ /* 0x000fca000f8e30ff */
[----:B------:R-:W-:-:S05]  /*6f10*/  IMAD R6, R6, 0x8, R7 ;  /* 0x0000000806067824 */ /* 0x000fca00078e0207 */
[----:B------:R-:W1:Y:S02]  /*6f20*/  LDS.64 R10, [R6+0x6600] ;  /* 0x00660000060a7984 */ /* 0x000e640000000a00 */
[----:B-1----:R-:W-:-:S05]  /*6f30*/  IADD3 R12, P2, PT, R10, R3, RZ ;  /* 0x000000030a0c7210 */ /* 0x002fca0007f5e0ff */
[----:B------:R-:W-:Y:S01]  /*6f40*/  IMAD.X R11, RZ, RZ, R11, P2 ;  /* 0x000000ffff0b7224 */ /* 0x000fe200010e060b */
[----:B---3--:R-:W-:-:S04]  /*6f50*/  LEA R10, P2, R12, UR8, 0x2 ;  /* 0x000000080c0a7c11 */ /* 0x008fc8000f8410ff */
[----:B------:R-:W-:-:S05]  /*6f60*/  LEA.HI.X R11, R12, UR9, R11, 0x2, P2 ;  /* 0x000000090c0b7c11 */ /* 0x000fca00090f140b */
[----:B------:R2:W-:Y:S04]  /*6f70*/  STG.E desc[UR6][R10.64+0x600], R13 ;  /* 0x0006000d0a007986 */ /* 0x0005e8000c101906 */
.L_x_731:
[----:B------:R-:W-:Y:S05]  /*6f80*/  BSYNC.RECONVERGENT B0 ;  /* 0x0000000000007941 */ /* 0x000fea0003800200 */
.L_x_730:
[----:B------:R-:W-:Y:S01]  /*6f90*/  NOP ;  /* 0x0000000000007918 */ /* 0x000fe20000000000 */
[----:B------:R-:W-:Y:S01]  /*6fa0*/  BSSY.RECONVERGENT B0, `(.L_x_732) ;  /* 0x0000011000007945 */ /* 0x000fe20003800200 */
[----:B------:R-:W-:Y:S02]  /*6fb0*/  ISETP.GE.AND P2, PT, R8, R9, PT ;  /* 0x000000090800720c */ /* 0x000fe40003f46270 */
[----:B------:R-:W-:Y:S01]  /*6fc0*/  LOP3.LUT R8, R3, 0xc00, RZ, 0xfc, !PT ;  /* 0x00000c0003087812 */ /* 0x000fe200078efcff */
[----:B------:R-:W-:Y:S10]  /*6fd0*/  @P3 BRA `(.L_x_733) ;  /* 0x0000000000343947 */ /* 0x000ff40003800000 */
[----:B------:R-:W3:Y:S01]  /*6fe0*/  LDS R0, [R22+0xc00] ;  /* 0x000c000016007984 */ /* 0x000ee20000000800 */
[----:B------:R-:W3:Y:S01]  /*6ff0*/  LDCU UR5, c[0x0][0x3c4] ;  /* 0x00007880ff0577ac */ /* 0x000ee20008000800 */
[----:B------:R-:W4:Y:S01]  /*7000*/  LDCU.64 UR8, c[0x0][0x3a0] ;  /* 0x00007400ff0877ac */ /* 0x000f220008000a00 */
[----:B---3--:R-:W-:Y:S02]  /*7010*/  SHF.R.U32.HI R6, RZ, UR5, R0 ;  /* 0x00000005ff067c19 */ /* 0x008fe40008011600 */
[----:B-12---:R-:W-:Y:S02]  /*7020*/  LOP3.LUT R13, R0, 0x80000000, RZ, 0x3c, !PT ;  /* 0x80000000000d7812 */ /* 0x006fe400078e3cff */
[----:B------:R-:W-:-:S05]  /*7030*/  LOP3.LUT R6, R6, UR4, RZ, 0x30, !PT ;  /* 0x0000000406067c12 */ /* 0x000fca000f8e30ff */
[----:B------:R-:W-:-:S05]  /*7040*/  IMAD R6, R6, 0x8, R7 ;  /* 0x0000000806067824 */ /* 0x000fca00078e0207 */
[----:B------:R-:W1:Y:S02]  /*7050*/  LDS.64 R10, [R6+0x6600] ;  /* 0x00660000060a7984 */ /* 0x000e640000000a00 */
[----:B-1----:R-:W-:-:S05]  /*7060*/  IADD3 R12, P3, PT, R10, R3, RZ ;  /* 0x000000030a0c7210 */ /* 0x002fca0007f7e0ff */
[----:B------:R-:W-:Y:S01]  /*7070*/  IMAD.X R11, RZ, RZ, R11, P3 ;  /* 0x000000ffff0b7224 */ /* 0x000fe200018e060b */
[----:B----4-:R-:W-:-:S04]  /*7080*/  LEA R10, P3, R12, UR8, 0x2 ;  /* 0x000000080c0a7c11 */ /* 0x010fc8000f8610ff */
[----:B------:R-:W-:-:S05]  /*7090*/  LEA.HI.X R11, R12, UR9, R11, 0x2, P3 ;  /* 0x000000090c0b7c11 */ /* 0x000fca00098f140b */
[----:B------:R3:W-:Y:S04]  /*70a0*/  STG.E desc[UR6][R10.64+0xc00], R13 ;  /* 0x000c000d0a007986 */ /* 0x0007e8000c101906 */
.L_x_733:
[----:B------:R-:W-:Y:S05]  /*70b0*/  BSYNC.RECONVERGENT B0 ;  /* 0x0000000000007941 */ /* 0x000fea0003800200 */
.L_x_732:
[----:B------:R-:W-:Y:S01]  /*70c0*/  NOP ;  /* 0x0000000000007918 */ /* 0x000fe20000000000 */
[----:B------:R-:W-:Y:S01]  /*70d0*/  BSSY.RECONVERGENT B0, `(.L_x_734) ;  /* 0x0000011000007945 */ /* 0x000fe20003800200 */
[----:B------:R-:W-:Y:S01]  /*70e0*/  ISETP.GE.AND P3, PT, R8, R9, PT ;  /* 0x000000090800720c */ /* 0x000fe20003f66270 */
[----:B------:R-:W-:Y:S02]  /*70f0*/  VIADD R8, R3, 0xd80 ;  /* 0x00000d8003087836 */ /* 0x000fe40000000000 */
[----:B------:R-:W-:Y:S10]  /*7100*/  @P4 BRA `(.L_x_735) ;  /* 0x0000000000344947 */ /* 0x000ff40003800000 */
[----:B------:R-:W4:Y:S01]  /*7110*/  LDS R0, [R22+0x1200] ;  /* 0x0012000016007984 */ /* 0x000f220000000800 */
[----:B------:R-:W4:Y:S01]  /*7120*/  LDCU UR5, c[0x0][0x3c4] ;  /* 0x00007880ff0577ac */ /* 0x000f220008000800 */
[----:B------:R-:W5:Y:S01]  /*7130*/  LDCU.64 UR8, c[0x0][0x3a0] ;  /* 0x00007400ff0877ac */ /* 0x000f620008000a00 */
[----:B----4-:R-:W-:Y:S02]  /*7140*/  SHF.R.U32.HI R6, RZ, UR5, R0 ;  /* 0x00000005ff067c19 */ /* 0x010fe40008011600 */
[----:B-123--:R-:W-:Y:S02]  /*7150*/  LOP3.LUT R13, R0, 0x80000000, RZ, 0x3c, !PT ;  /* 0x80000000000d7812 */ /* 0x00efe400078e3cff */
[----:B------:R-:W-:-:S05]  /*7160*/  LOP3.LUT R6, R6, UR4, RZ, 0x30, !PT ;  /* 0x0000000406067c12 */ /* 0x000fca000f8e30ff */
[----:B------:R-:W-:-:S05]  /*7170*/  IMAD R6, R6, 0x8, R7 ;  /* 0x0000000806067824 */ /* 0x000fca00078e0207 */
[----:B------:R-:W1:Y:S02]  /*7180*/  LDS.64 R10, [R6+0x6600] ;  /* 0x00660000060a7984 */ /* 0x000e640000000a00 */
[----:B-1----:R-:W-:-:S05]  /*7190*/  IADD3 R12, P4, PT, R10, R3, RZ ;  /* 0x000000030a0c7210 */ /* 0x002fca0007f9e0ff */
[----:B------:R-:W-:Y:S01]  /*71a0*/  IMAD.X R11, RZ, RZ, R11, P4 ;  /* 0x000000ffff0b7224 */ /* 0x000fe200020e060b */
[----:B-----5:R-:W-:-:S04]  /*71b0*/  LEA R10, P4, R12, UR8, 0x2 ;  /* 0x000000080c0a7c11 */ /* 0x020fc8000f8810ff */
[----:B------:R-:W-:-:S05]  /*71c0*/  LEA.HI.X R11, R12, UR9, R11, 0x2, P4 ;  /* 0x000000090c0b7c11 */ /* 0x000fca000a0f140b */
[----:B------:R4:W-:Y:S04]  /*71d0*/  STG.E desc[UR6][R10.64+0x1200], R13 ;  /* 0x0012000d0a007986 */ /* 0x0009e8000c101906 */
.L_x_735:
[----:B------:R-:W-:Y:S05]  /*71e0*/  BSYNC.RECONVERGENT B0 ;  /* 0x0000000000007941 */ /* 0x000fea0003800200 */
.L_x_734:
[----:B------:R-:W-:Y:S01]  /*71f0*/  NOP ;  /* 0x0000000000007918 */ /* 0x000fe20000000000 */
[----:B------:R-:W-:Y:S01]  /*7200*/  BSSY.RECONVERGENT B0, `(.L_x_736) ;  /* 0x0000011000007945 */ /* 0x000fe20003800200 */
[----:B------:R-:W-:Y:S01]  /*7210*/  ISETP.GE.AND P4, PT, R8, R9, PT ;  /* 0x000000090800720c */ /* 0x000fe20003f86270 */
[----:B------:R-:W-:Y:S02]  /*7220*/  VIADD R8, R3, 0xf00 ;  /* 0x00000f0003087836 */ /* 0x000fe40000000000 */
[----:B------:R-:W-:Y:S10]  /*7230*/  @P5 BRA `(.L_x_737) ;  /* 0x0000000000345947 */ /* 0x000ff40003800000 */
[----:B------:R-:W5:Y:S01]  /*7240*/  LDS R0, [R22+0x1800] ;  /* 0x0018000016007984 */ /* 0x000f620000000800 */
[----:B------:R-:W5:Y:S01]  /*7250*/  LDCU UR5, c[0x0][0x3c4] ;  /* 0x00007880ff0577ac */ /* 0x000f620008000800 */
[----:B------:R-:W0:Y:S01]  /*7260*/  LDCU.64 UR8, c[0x0][0x3a0] ;  /* 0x00007400ff0877ac */ /* 0x000e220008000a00 */
[----:B-----5:R-:W-:Y:S02]  /*7270*/  SHF.R.U32.HI R6, RZ, UR5, R0 ;  /* 0x00000005ff067c19 */ /* 0x020fe40008011600 */
[----:B-1234-:R-:W-:Y:S02]  /*7280*/  LOP3.LUT R13, R0, 0x80000000, RZ, 0x3c, !PT ;  /* 0x80000000000d7812 */ /* 0x01efe400078e3cff */
[----:B------:R-:W-:-:S05]  /*7290*/  LOP3.LUT R6, R6, UR4, RZ, 0x30, !PT ;  /* 0x0000000406067c12 */ /* 0x000fca000f8e30ff */
[----:B------:R-:W-:-:S05]  /*72a0*/  IMAD R6, R6, 0x8, R7 ;  /* 0x0000000806067824 */ /* 0x000fca00078e0207 */
[----:B------:R-:W1:Y:S02]  /*72b0*/  LDS.64 R10, [R6+0x6600] ;  /* 0x00660000060a7984 */ /* 0x000e640000000a00 */
[----:B-1----:R-:W-:-:S05]  /*72c0*/  IADD3 R12, P5, PT, R10, R3, RZ ;  /* 0x000000030a0c7210 */ /* 0x002fca0007fbe0ff */
[----:B------:R-:W-:Y:S01]  /*72d0*/  IMAD.X R11, RZ, RZ, R11, P5 ;  /* 0x000000ffff0b7224 */ /* 0x000fe200028e060b */
[----:B0-----:R-:W-:-:S04]  /*72e0*/  LEA R10, P5, R12, UR8, 0x2 ;  /* 0x000000080c0a7c11 */ /* 0x001fc8000f8a10ff */
[----:B------:R-:W-:-:S05]  /*72f0*/  LEA.HI.X R11, R12, UR9, R11, 0x2, P5 ;  /* 0x000000090c0b7c11 */ /* 0x000fca000a8f140b */
[----:B------:R0:W-:Y:S04]  /*7300*/  STG.E desc[UR6][R10.64+0x1800], R13 ;  /* 0x0018000d0a007986 */ /* 0x0001e8000c101906 */
.L_x_737:
[----:B------:R-:W-:Y:S05]  /*7310*/  BSYNC.RECONVERGENT B0 ;  /* 0x0000000000007941 */ /* 0x000fea0003800200 */
.L_x_736:
        /* <DEDUP_REMOVED lines=9> */
[----:B01234-:R-:W-:Y:S02]  /*73b0*/  LOP3.LUT R13, R0, 0x80000000, RZ, 0x3c, !PT ;  /* 0x80000000000d7812 */ /* 0x01ffe400078e3cff */
[----:B------:R-:W-:-:S05]  /*73c0*/  LOP3.LUT R6, R6, UR4, RZ, 0x30, !PT ;  /* 0x0000000406067c12 */ /* 0x000fca000f8e30ff */
[----:B------:R-:W-:-:S05]  /*73d0*/  IMAD R6, R6, 0x8, R7 ;  /* 0x0000000806067824 */ /* 0x000fca00078e0207 */
[----:B------:R-:W0:Y:S02]  /*73e0*/  LDS.64 R10, [R6+0x6600] ;  /* 0x00660000060a7984 */ /* 0x000e240000000a00 */
[----:B0-----:R-:W-:-:S05]  /*73f0*/  IADD3 R12, P6, PT, R10, R3, RZ ;  /* 0x000000030a0c7210 */ /* 0x001fca0007fde0ff */
[----:B------:R-:W-:Y:S01]  /*7400*/  IMAD.X R11, RZ, RZ, R11, P6 ;  /* 0x000000ffff0b7224 */ /* 0x000fe200030e060b */
[----:B------:R-:W-:-:S04]  /*7410*/  LEA R10, P6, R12, UR8, 0x2 ;  /* 0x000000080c0a7c11 */ /* 0x000fc8000f8c10ff */
[----:B------:R-:W-:-:S05]  /*7420*/  LEA.HI.X R11, R12, UR9, R11, 0x2, P6 ;  /* 0x000000090c0b7c11 */ /* 0x000fca000b0f140b */
[----:B------:R0:W-:Y:S04]  /*7430*/  STG.E desc[UR6][R10.64+0x1e00], R13 ;  /* 0x001e000d0a007986 */ /* 0x0001e8000c101906 */
.L_x_739:
[----:B------:R-:W-:Y:S05]  /*7440*/  BSYNC.RECONVERGENT B0 ;  /* 0x0000000000007941 */ /* 0x000fea0003800200 */
.L_x_738:
        /* <DEDUP_REMOVED lines=18> */
.L_x_741:
[----:B------:R-:W-:Y:S05]  /*7570*/  BSYNC.RECONVERGENT B0 ;  /* 0x0000000000007941 */ /* 0x000fea0003800200 */
.L_x_740:
        /* <DEDUP_REMOVED lines=18> */
.L_x_743:
[----:B------:R-:W-:Y:S05]  /*76a0*/  BSYNC.RECONVERGENT B0 ;  /* 0x0000000000007941 */ /* 0x000fea0003800200 */
.L_x_742:
        /* <DEDUP_REMOVED lines=18> */
.L_x_745:
[----:B------:R-:W-:Y:S05]  /*77d0*/  BSYNC.RECONVERGENT B0 ;  /* 0x0000000000007941 */ /* 0x000fea0003800200 */
.L_x_744:
        /* <DEDUP_REMOVED lines=18> */
.L_x_747:
[----:B------:R-:W-:Y:S05]  /*7900*/  BSYNC.RECONVERGENT B0 ;  /* 0x0000000000007941 */ /* 0x000fea0003800200 */
.L_x_746:
[----:B------:R-:W-:Y:S01]  /*7910*/  NOP ;  /* 0x0000000000007918 */ /* 0x000fe20000000000 */
[----:B------:R-:W-:Y:S01]  /*7920*/  BSSY.RECONVERGENT B0, `(.L_x_748) ;  /* 0x0000011000007945 */ /* 0x000fe20003800200 */
[----:B------:R-:W-:Y:S02]  /*7930*/  ISETP.GE.AND P4, PT, R8, R9, PT ;  /* 0x000000090800720c */ /* 0x000fe40003f86270 */
[----:B------:R-:W-:Y:S01]  /*7940*/  LOP3.LUT R8, R3, 0x1800, RZ, 0xfc, !PT ;  /* 0x0000180003087812 */ /* 0x000fe200078efcff */
        /* <DEDUP_REMOVED lines=14> */
.L_x_749:
[----:B------:R-:W-:Y:S05]  /*7a30*/  BSYNC.RECONVERGENT B0 ;  /* 0x0000000000007941 */ /* 0x000fea0003800200 */
.L_x_748:
[----:B------:R-:W-:Y:S01]  /*7a40*/  NOP ;  /* 0x0000000000007918 */ /* 0x000fe20000000000 */
[----:B------:R-:W-:Y:S01]  /*7a50*/  BSSY.RECONVERGENT B0, `(.L_x_750) ;  /* 0x0000010000007945 */ /* 0x000fe20003800200 */
[----:B------:R-:W-:-:S03]  /*7a60*/  ISETP.GE.AND P5, PT, R8, R9, PT ;  /* 0x000000090800720c */ /* 0x000fc60003fa6270 */
        /* <DEDUP_REMOVED lines=14> */
.L_x_751:
[----:B------:R-:W-:Y:S05]  /*7b50*/  BSYNC.RECONVERGENT B0 ;  /* 0x0000000000007941 */ /* 0x000fea0003800200 */
.L_x_750:
[----:B------:R-:W-:Y:S01]  /*7b60*/  NOP ;  /* 0x0000000000007918 */ /* 0x000fe20000000000 */
[----:B------:R-:W-:Y:S04]  /*7b70*/  BSSY.RECONVERGENT B0, `(.L_x_752) ;  /* 0x000000f000007945 */ /* 0x000fe80003800200 */
[----:B------:R-:W-:Y:S05]  /*7b80*/  @P1 BRA `(.L_x_753) ;  /* 0x0000000000341947 */ /* 0x000fea0003800000 */
        /* <DEDUP_REMOVED lines=13> */
.L_x_753:
[----:B------:R-:W-:Y:S05]  /*7c60*/  BSYNC.RECONVERGENT B0 ;  /* 0x0000000000007941 */ /* 0x000fea0003800200 */
.L_x_752:
        /* <DEDUP_REMOVED lines=16> */
.L_x_755:
[----:B------:R-:W-:Y:S05]  /*7d70*/  BSYNC.RECONVERGENT B0 ;  /* 0x0000000000007941 */ /* 0x000fea0003800200 */
.L_x_754:
        /* <DEDUP_REMOVED lines=16> */
.L_x_757:
[----:B------:R-:W-:Y:S05]  /*7e80*/  BSYNC.RECONVERGENT B0 ;  /* 0x0000000000007941 */ /* 0x000fea0003800200 */
.L_x_756:
        /* <DEDUP_REMOVED lines=16> */
.L_x_759:
[----:B------:R-:W-:Y:S05]  /*7f90*/  BSYNC.RECONVERGENT B0 ;  /* 0x0000000000007941 */ /* 0x000fea0003800200 */
.L_x_758:
[----:B------:R-:W-:Y:S01]  /*7fa0*/  NOP ;  /* 0x0000000000007918 */ /* 0x000fe20000000000 */
[----:B------:R-:W-:Y:S04]  /*7fb0*/  BSSY.RECONVERGENT B0, `(.L_x_760) ;  /* 0x000000f000007945 */ /* 0x000fe80003800200 */
[----:B------:R-:W-:Y:S05]  /*7fc0*/  @P5 BRA `(.L_x_761) ;  /* 0x0000000000345947 */ /* 0x000fea0003800000 */
[----:B------:R-:W5:Y:S01]  /*7fd0*/  LDS R0, [R22+0x6000] ;  /* 0x0060000016007984 */ /* 0x000f620000000800 */
[----:B------:R-:W5:Y:S01]  /*7fe0*/  LDCU UR5, c[0x0][0x3c4] ;  /* 0x00007880ff0577ac */ /* 0x000f620008000800 */
[----:B------:R-:W1:Y:S01]  /*7ff0*/  LDCU.64 UR8, c[0x0][0x3a0] ;  /* 0x00007400ff0877ac */ /* 0x000e620008000a00 */
[----:B-----5:R-:W-:-:S04]  /*8000*/  SHF.R.U32.HI R6, RZ, UR5, R0 ;  /* 0x00000005ff067c19 */ /* 0x020fc80008011600 */
[----:B------:R-:W-:-:S05]  /*8010*/  LOP3.LUT R6, R6, UR4, RZ, 0x30, !PT ;  /* 0x0000000406067c12 */ /* 0x000fca000f8e30ff */
[----:B0-----:R-:W-:-:S05]  /*8020*/  IMAD R8, R6, 0x8, R7 ;  /* 0x0000000806087824 */ /* 0x001fca00078e0207 */
[----:B------:R-:W0:Y:S02]  /*8030*/  LDS.64 R6, [R8+0x6600] ;  /* 0x0066000008067984 */ /* 0x000e240000000a00 */
[----:B0-----:R-:W-:-:S05]  /*8040*/  IADD3 R9, P1, PT, R6, R3, RZ ;  /* 0x0000000306097210 */ /* 0x001fca0007f3e0ff */
[----:B-1234-:R-:W-:Y:S01]  /*8050*/  IMAD.X R10, RZ, RZ, R7, P1 ;  /* 0x000000ffff0a7224 */ /* 0x01efe200008e0607 */
[----:B------:R-:W-:-:S04]  /*8060*/  LEA R6, P1, R9, UR8, 0x2 ;  /* 0x0000000809067c11 */ /* 0x000fc8000f8210ff */
[----:B------:R-:W-:Y:S02]  /*8070*/  LEA.HI.X R7, R9, UR9, R10, 0x2, P1 ;  /* 0x0000000909077c11 */ /* 0x000fe400088f140a */
[----:B------:R-:W-:-:S05]  /*8080*/  LOP3.LUT R9, R0, 0x80000000, RZ, 0x3c, !PT ;  /* 0x8000000000097812 */ /* 0x000fca00078e3cff */
[----:B------:R0:W-:Y:S02]  /*8090*/  STG.E desc[UR6][R6.64+0x6000], R9 ;  /* 0x0060000906007986 */ /* 0x0001e4000c101906 */
.L_x_761:
[----:B------:R-:W-:Y:S05]  /*80a0*/  BSYNC.RECONVERGENT B0 ;  /* 0x0000000000007941 */ /* 0x000fea0003800200 */
.L_x_760:
[----:B------:R-:W-:Y:S01]  /*80b0*/  NOP ;  /* 0x0000000000007918 */ /* 0x000fe20000000000 */
.L_x_727:
[----:B------:R-:W5:Y:S01]  /*80c0*/  LDS R0, [R22] ;  /* 0x0000000016007984 */ /* 0x000f620000000800 */
[----:B------:R-:W5:Y:S03]  /*80d0*/  LDCU UR5, c[0x0][0x3c4] ;  /* 0x00007880ff0577ac */ /* 0x000f660008000800 */
[----:B01----:R-:W0:Y:S04]  /*80e0*/  LDS R6, [R22+0x600] ;  /* 0x0006000016067984 */ /* 0x003e280000000800 */
[----:B------:R-:W1:Y:S04]  /*80f0*/  LDS R7, [R22+0xc00] ;  /* 0x000c000016077984 */ /* 0x000e680000000800 */
[----:B------:R-:W1:Y:S04]  /*8100*/  LDS R8, [R22+0x1200] ;  /* 0x0012000016087984 */ /* 0x000e680000000800 */
[----:B------:R-:W1:Y:S04]  /*8110*/  LDS R9, [R22+0x1800] ;  /* 0x0018000016097984 */ /* 0x000e680000000800 */
[----:B--234-:R-:W2:Y:S04]  /*8120*/  LDS R10, [R22+0x1e00] ;  /* 0x001e0000160a7984 */ /* 0x01cea80000000800 */
[----:B------:R-:W3:Y:S04]  /*8130*/  LDS R11, [R22+0x2400] ;  /* 0x00240000160b7984 */ /* 0x000ee80000000800 */
[----:B------:R-:W4:Y:S04]  /*8140*/  LDS R12, [R22+0x2a00] ;  /* 0x002a0000160c7984 */ /* 0x000f280000000800 */
[----:B------:R-:W4:Y:S04]  /*8150*/  LDS R13, [R22+0x3000] ;  /* 0x00300000160d7984 */ /* 0x000f280000000800 */
[----:B------:R-:W4:Y:S04]  /*8160*/  LDS R14, [R22+0x3600] ;  /* 0x00360000160e7984 */ /* 0x000f280000000800 */
[----:B------:R-:W4:Y:S01]  /*8170*/  LDS R15, [R22+0x3c00] ;  /* 0x003c0000160f7984 */ /* 0x000f220000000800 */
[----:B-----5:R-:W-:-:S03]  /*8180*/  SHF.R.U32.HI R0, RZ, UR5, R0 ;  /* 0x00000005ff007c19 */ /* 0x020fc60008011600 */
[----:B------:R-:W5:Y:S01]  /*8190*/  LDS R16, [R22+0x4200] ;  /* 0x0042000016107984 */ /* 0x000f620000000800 */
[----:B0-----:R-:W-:-:S03]  /*81a0*/  SHF.R.U32.HI R6, RZ, UR5, R6 ;  /* 0x00000005ff067c19 */ /* 0x001fc60008011606 */
[----:B------:R-:W0:Y:S01]  /*81b0*/  LDS R17, [R22+0x4800] ;  /* 0x0048000016117984 */ /* 0x000e220000000800 */
[----:B-1----:R-:W-:-:S03]  /*81c0*/  SHF.R.U32.HI R7, RZ, UR5, R7 ;  /* 0x00000005ff077c19 */ /* 0x002fc60008011607 */
[----:B------:R-:W1:Y:S01]  /*81d0*/  LDS R18, [R22+0x4e00] ;  /* 0x004e000016127984 */ /* 0x000e620000000800 */
[----:B------:R-:W-:-:S03]  /*81e0*/  SHF.R.U32.HI R8, RZ, UR5, R8 ;  /* 0x00000005ff087c19 */ /* 0x000fc60008011608 */
[----:B------:R-:W1:Y:S01]  /*81f0*/  LDS R19, [R22+0x5400] ;  /* 0x0054000016137984 */ /* 0x000e620000000800 */
[----:B------:R-:W-:-:S03]  /*8200*/  SHF.R.U32.HI R9, RZ, UR5, R9 ;  /* 0x00000005ff097c19 */ /* 0x000fc60008011609 */
[----:B------:R-:W1:Y:S01]  /*8210*/  LDS R20, [R22+0x5a00] ;  /* 0x005a000016147984 */ /* 0x000e620000000800 */
[----:B--2---:R-:W-:-:S03]  /*8220*/  SHF.R.U32.HI R10, RZ, UR5, R10 ;  /* 0x00000005ff0a7c19 */ /* 0x004fc6000801160a */
[----:B------:R-:W2:Y:S01]  /*8230*/  LDS R21, [R22+0x6000] ;  /* 0x0060000016157984 */ /* 0x000ea20000000800 */
[----:B---3--:R-:W-:Y:S02]  /*8240*/  SHF.R.U32.HI R11, RZ, UR5, R11 ;  /* 0x00000005ff0b7c19 */ /* 0x008fe4000801160b */
[----:B----4-:R-:W-:Y:S02]  /*8250*/  SHF.R.U32.HI R12, RZ, UR5, R12 ;  /* 0x00000005ff0c7c19 */ /* 0x010fe4000801160c */
[----:B------:R-:W-:Y:S02]  /*8260*/  SHF.R.U32.HI R13, RZ, UR5, R13 ;  /* 0x00000005ff0d7c19 */ /* 0x000fe4000801160d */
[----:B------:R-:W-:Y:S02]  /*8270*/  SHF.R.U32.HI R43, RZ, UR5, R14 ;  /* 0x00000005ff2b7c19 */ /* 0x000fe4000801160e */
[----:B------:R-:W-:Y:S02]  /*8280*/  LOP3.LUT R14, R12, UR4, RZ, 0x30, !PT ;  /* 0x000000040c0e7c12 */ /* 0x000fe4000f8e30ff */
[----:B------:R-:W-:-:S02]  /*8290*/  SHF.R.U32.HI R44, RZ, UR5, R15 ;  /* 0x00000005ff2c7c19 */ /* 0x000fc4000801160f */
[----:B------:R-:W-:Y:S02]  /*82a0*/  LOP3.LUT R15, R11, UR4, RZ, 0x30, !PT ;  /* 0x000000040b0f7c12 */ /* 0x000fe4000f8e30ff */
[----:B-----5:R-:W-:Y:S02]  /*82b0*/  SHF.R.U32.HI R45, RZ, UR5, R16 ;  /* 0x00000005ff2d7c19 */ /* 0x020fe40008011610 */
[----:B------:R-:W-:Y:S02]  /*82c0*/  LOP3.LUT R16, R10, UR4, RZ, 0x30, !PT ;  /* 0x000000040a107c12 */ /* 0x000fe4000f8e30ff */
[----:B0-----:R-:W-:Y:S02]  /*82d0*/  SHF.R.U32.HI R46, RZ, UR5, R17 ;  /* 0x00000005ff2e7c19 */ /* 0x001fe40008011611 */
[----:B------:R-:W-:Y:S02]  /*82e0*/  LOP3.LUT R17, R9, UR4, RZ, 0x30, !PT ;  /* 0x0000000409117c12 */ /* 0x000fe4000f8e30ff */
[----:B-1----:R-:W-:-:S02]  /*82f0*/  SHF.R.U32.HI R47, RZ, UR5, R18 ;  /* 0x00000005ff2f7c19 */ /* 0x002fc40008011612 */
[----:B------:R-:W-:Y:S02]  /*8300*/  LOP3.LUT R18, R8, UR4, RZ, 0x30, !PT ;  /* 0x0000000408127c12 */ /* 0x000fe4000f8e30ff */
[----:B------:R-:W-:Y:S02]  /*8310*/  SHF.R.U32.HI R48, RZ, UR5, R19 ;  /* 0x00000005ff307c19 */ /* 0x000fe40008011613 */
[----:B------:R-:W-:Y:S02]  /*8320*/  LOP3.LUT R19, R7, UR4, RZ, 0x30, !PT ;  /* 0x0000000407137c12 */ /* 0x000fe4000f8e30ff */
[----:B------:R-:W-:Y:S02]  /*8330*/  SHF.R.U32.HI R49, RZ, UR5, R20 ;  /* 0x00000005ff317c19 */ /* 0x000fe40008011614 */
[----:B------:R-:W-:Y:S02]  /*8340*/  LOP3.LUT R20, R6, UR4, RZ, 0x30, !PT ;  /* 0x0000000406147c12 */ /* 0x000fe4000f8e30ff */
[----:B--2---:R-:W-:-:S02]  /*8350*/  SHF.R.U32.HI R50, RZ, UR5, R21 ;  /* 0x00000005ff327c19 */ /* 0x004fc40008011615 */
[----:B------:R-:W-:Y:S02]  /*8360*/  LOP3.LUT R21, R0, UR4, RZ, 0x30, !PT ;  /* 0x0000000400157c12 */ /* 0x000fe4000f8e30ff */
[----:B------:R-:W-:Y:S02]  /*8370*/  LOP3.LUT R13, R13, UR4, RZ, 0x30, !PT ;  /* 0x000000040d0d7c12 */ /* 0x000fe4000f8e30ff */
[----:B------:R-:W-:Y:S02]  /*8380*/  LOP3.LUT R12, R43, UR4, RZ, 0x30, !PT ;  /* 0x000000042b0c7c12 */ /* 0x000fe4000f8e30ff */
[----:B------:R-:W-:Y:S02]  /*8390*/  LOP3.LUT R11, R44, UR4, RZ, 0x30, !PT ;  /* 0x000000042c0b7c12 */ /* 0x000fe4000f8e30ff */
[----:B------:R-:W-:Y:S02]  /*83a0*/  LOP3.LUT R10, R45, UR4, RZ, 0x30, !PT ;  /* 0x000000042d0a7c12 */ /* 0x000fe4000f8e30ff */
[----:B------:R-:W-:-:S02]  /*83b0*/  LOP3.LUT R9, R46, UR4, RZ, 0x30, !PT ;  /* 0x000000042e097c12 */ /* 0x000fc4000f8e30ff */
[----:B------:R-:W-:Y:S02]  /*83c0*/  LOP3.LUT R8, R47, UR4, RZ, 0x30, !PT ;  /* 0x000000042f087c12 */ /* 0x000fe4000f8e30ff */
[----:B------:R-:W-:Y:S02]  /*83d0*/  LOP3.LUT R7, R48, UR4, RZ, 0x30, !PT ;  /* 0x0000000430077c12 */ /* 0x000fe4000f8e30ff */
[----:B------:R-:W-:Y:S02]  /*83e0*/  LOP3.LUT R6, R49, UR4, RZ, 0x30, !PT ;  /* 0x0000000431067c12 */ /* 0x000fe4000f8e30ff */
[----:B------:R-:W-:Y:S01]  /*83f0*/  LOP3.LUT R0, R50, UR4, RZ, 0x30, !PT ;  /* 0x0000000432007c12 */ /* 0x000fe2000f8e30ff */
[----:B------:R-:W-:Y:S06]  /*8400*/  @P0 BRA `(.L_x_762) ;  /* 0x0000000000640947 */ /* 0x000fec0003800000 */
[----:B------:R-:W0:Y:S01]  /*8410*/  LDCU.64 UR4, c[0x0][0x3b8] ;  /* 0x00007700ff0477ac */ /* 0x000e220008000a00 */
[----:B------:R-:W-:Y:S01]  /*8420*/  IMAD R5, R42, 0x1980, RZ ;  /* 0x000019802a057824 */ /* 0x000fe200078e02ff */
[----:B------:R-:W-:-:S04]  /*8430*/  LOP3.LUT R2, R41, 0x1f, R3, 0xf8, !PT ;  /* 0x0000001f29027812 */ /* 0x000fc800078ef803 */
[----:B------:R-:W-:-:S04]  /*8440*/  IADD3 R3, P1, PT, R5, R2, RZ ;  /* 0x0000000205037210 */ /* 0x000fc80007f3e0ff */
[----:B------:R-:W-:Y:S02]  /*8450*/  LEA.HI.X.SX32 R4, R5, RZ, 0x1, P1 ;  /* 0x000000ff05047211 */ /* 0x000fe400008f0eff */
        /* <DEDUP_REMOVED lines=20> */
.L_x_762:
[----:B------:R-:W-:Y:S01]  /*85a0*/  IMAD.IADD R60, R23, 0x1, -R54 ;  /* 0x00000001173c7824 */ /* 0x000fe200078e0a36 */
[----:B------:R-:W0:Y:S01]  /*85b0*/  LDCU.64 UR4, c[0x0][0x3b8] ;  /* 0x00007700ff0477ac */ /* 0x000e220008000a00 */
[----:B------:R-:W-:-:S03]  /*85c0*/  VIADD R3, R57, 0x20 ;  /* 0x0000002039037836 */ /* 0x000fc60000000000 */
[-C--:B------:R-:W-:Y:S02]  /*85d0*/  ISETP.GE.AND P2, PT, R57, R60.reuse, PT ;  /* 0x0000003c3900720c */ /* 0x080fe40003f46270 */
[----:B------:R-:W-:Y:S01]  /*85e0*/  ISETP.GE.AND P1, PT, R3, R60, PT ;  /* 0x0000003c0300720c */ /* 0x000fe20003f26270 */
[----:B------:R-:W-:-:S05]  /*85f0*/  VIADD R3, R57, 0x40 ;  /* 0x0000004039037836 */ /* 0x000fca0000000000 */
[----:B------:R-:W-:Y:S01]  /*8600*/  ISETP.GE.AND P5, PT, R3, R60, PT ;  /* 0x0000003c0300720c */ /* 0x000fe20003fa6270 */
[----:B------:R-:W-:-:S05]  /*8610*/  VIADD R3, R57, 0x60 ;  /* 0x0000006039037836 */ /* 0x000fca0000000000 */
[----:B------:R-:W-:Y:S01]  /*8620*/  ISETP.GE.AND P4, PT, R3, R60, PT ;  /* 0x0000003c0300720c */ /* 0x000fe20003f86270 */
[----:B------:R-:W-:Y:S01]  /*8630*/  VIADD R3, R57, 0x80 ;  /* 0x0000008039037836 */ /* 0x000fe20000000000 */
[----:B0-----:R-:W-:Y:S01]  /*8640*/  IADD3 R2, P6, PT, R5, UR4, RZ ;  /* 0x0000000405027c10 */ /* 0x001fe2000ffde0ff */
[----:B------:R-:W-:-:S03]  /*8650*/  VIADD R5, R57, 0xa0 ;  /* 0x000000a039057836 */ /* 0x000fc60000000000 */
[-C--:B------:R-:W-:Y:S02]  /*8660*/  ISETP.GE.AND P3, PT, R3, R60.reuse, PT ;  /* 0x0000003c0300720c */ /* 0x080fe40003f66270 */
[----:B------:R-:W-:Y:S02]  /*8670*/  IADD3.X R3, PT, PT, R4, UR5, RZ, P6, !PT ;  /* 0x0000000504037c10 */ /* 0x000fe4000b7fe4ff */
[-C--:B------:R-:W-:Y:S01]  /*8680*/  ISETP.GE.AND P6, PT, R5, R60.reuse, PT ;  /* 0x0000003c0500720c */ /* 0x080fe20003fc6270 */
[----:B------:R-:W-:Y:S02]  /*8690*/  VIADD R5, R57, 0xc0 ;  /* 0x000000c039057836 */ /* 0x000fe40000000000 */
[----:B------:R-:W5:Y:S03]  /*86a0*/  @!P2 LDG.E R41, desc[UR6][R2.64] ;  /* 0x000000060229a981 */ /* 0x000f66000c1e1900 */
[-C--:B------:R-:W-:Y:S01]  /*86b0*/  ISETP.GE.AND P2, PT, R5, R60.reuse, PT ;  /* 0x0000003c0500720c */ /* 0x080fe20003f46270 */
[----:B------:R-:W-:Y:S01]  /*86c0*/  VIADD R5, R57, 0xe0 ;  /* 0x000000e039057836 */ /* 0x000fe20000000000 */
[----:B------:R-:W5:Y:S04]  /*86d0*/  @!P1 LDG.E R44, desc[UR6][R2.64+0x80] ;  /* 0x00008006022c9981 */ /* 0x000f68000c1e1900 */
[----:B------:R-:W-:Y:S01]  /*86e0*/  ISETP.GE.AND P1, PT, R5, R60, PT ;  /* 0x0000003c0500720c */ /* 0x000fe20003f26270 */
[----:B------:R-:W-:Y:S01]  /*86f0*/  VIADD R59, R57, 0x100 ;  /* 0x00000100393b7836 */ /* 0x000fe20000000000 */
[----:B------:R-:W5:Y:S04]  /*8700*/  @!P5 LDG.E R43, desc[UR6][R2.64+0x100] ;  /* 0x00010006022bd981 */ /* 0x000f68000c1e1900 */
[----:B------:R-:W5:Y:S04]  /*8710*/  @!P4 LDG.E R46, desc[UR6][R2.64+0x180] ;  /* 0x00018006022ec981 */ /* 0x000f68000c1e1900 */
[----:B------:R-:W5:Y:S03]  /*8720*/  @!P2 LDG.E R47, desc[UR6][R2.64+0x300] ;  /* 0x00030006022fa981 */ /* 0x000f66000c1e1900 */
[C---:B------:R-:W-:Y:S01]  /*8730*/  @!P1 IADD3 R5, P2, PT, R54.reuse, R57, RZ ;  /* 0x0000003936059210 */ /* 0x040fe20007f5e0ff */
[----:B------:R-:W5:Y:S03]  /*8740*/  @!P3 LDG.E R45, desc[UR6][R2.64+0x200] ;  /* 0x00020006022db981 */ /* 0x000f66000c1e1900 */
[----:B------:R-:W-:Y:S01]  /*8750*/  @!P1 LEA.HI.X.SX32 R62, R54, RZ, 0x1, P2 ;  /* 0x000000ff363e9211 */ /* 0x000fe200010f0eff */
[----:B------:R0:W5:Y:S01]  /*8760*/  @!P6 LDG.E R48, desc[UR6][R2.64+0x280] ;  /* 0x000280060230e981 */ /* 0x000162000c1e1900 */
[----:B------:R-:W-:-:S04]  /*8770*/  @!P1 LEA R4, P2, R5, UR4, 0x2 ;  /* 0x0000000405049c11 */ /* 0x000fc8000f8410ff */
[----:B------:R-:W-:-:S05]  /*8780*/  @!P1 LEA.HI.X R5, R5, UR5, R62, 0x2, P2 ;  /* 0x0000000505059c11 */ /* 0x000fca00090f143e */
[----:B------:R1:W5:Y:S01]  /*8790*/  @!P1 LDG.E R50, desc[UR6][R4.64+0x380] ;  /* 0x0003800604329981 */ /* 0x000362000c1e1900 */
[----:B------:R-:W-:-:S13]  /*87a0*/  ISETP.GE.AND P1, PT, R59, R60, PT ;  /* 0x0000003c3b00720c */ /* 0x000fda0003f26270 */
[----:B------:R-:W-:-:S04]  /*87b0*/  @!P1 IADD3 R59, P2, PT, R54, R57, RZ ;  /* 0x00000039363b9210 */ /* 0x000fc80007f5e0ff */
[----:B------:R-:W-:Y:S02]  /*87c0*/  @!P1 LEA.HI.X.SX32 R62, R54, RZ, 0x1, P2 ;  /* 0x000000ff363e9211 */ /* 0x000fe400010f0eff */
[----:B0-----:R-:W-:-:S04]  /*87d0*/  @!P1 LEA R2, P2, R59, UR4, 0x2 ;  /* 0x000000043b029c11 */ /* 0x001fc8000f8410ff */
[----:B------:R-:W-:Y:S01]  /*87e0*/  @!P1 LEA.HI.X R3, R59, UR5, R62, 0x2, P2 ;  /* 0x000000053b039c11 */ /* 0x000fe200090f143e */
[----:B------:R-:W-:-:S04]  /*87f0*/  VIADD R59, R57, 0x120 ;  /* 0x00000120393b7836 */ /* 0x000fc80000000000 */
[----:B------:R0:W5:Y:S01]  /*8800*/  @!P1 LDG.E R49, desc[UR6][R2.64+0x400] ;  /* 0x0004000602319981 */ /* 0x000162000c1e1900 */
[----:B------:R-:W-:-:S13]  /*8810*/  ISETP.GE.AND P1, PT, R59, R60, PT ;  /* 0x0000003c3b00720c */ /* 0x000fda0003f26270 */
[----:B------:R-:W-:-:S04]  /*8820*/  @!P1 IADD3 R59, P2, PT, R54, R57, RZ ;  /* 0x00000039363b9210 */ /* 0x000fc80007f5e0ff */
[----:B------:R-:W-:Y:S02]  /*8830*/  @!P1 LEA.HI.X.SX32 R62, R54, RZ, 0x1, P2 ;  /* 0x000000ff363e9211 */ /* 0x000fe400010f0eff */
[----:B-1----:R-:W-:-:S04]  /*8840*/  @!P1 LEA R4, P2, R59, UR4, 0x2 ;  /* 0x000000043b049c11 */ /* 0x002fc8000f8410ff */
[----:B------:R-:W-:Y:S01]  /*8850*/  @!P1 LEA.HI.X R5, R59, UR5, R62, 0x2, P2 ;  /* 0x000000053b059c11 */ /* 0x000fe200090f143e */
[----:B------:R-:W-:-:S04]  /*8860*/  VIADD R59, R57, 0x140 ;  /* 0x00000140393b7836 */ /* 0x000fc80000000000 */
        /* <DEDUP_REMOVED lines=9> */
[----:B------:R-:W-:-:S05]  /*8900*/  @!P1 IMAD R62, R42, 0x1980, RZ ;  /* 0x000019802a3e9824 */ /* 0x000fca00078e02ff */
[----:B-1----:R-:W-:-:S04]  /*8910*/  @!P1 IADD3 R5, P2, PT, R62, R57, RZ ;  /* 0x000000393e059210 */ /* 0x002fc80007f5e0ff */
[----:B------:R-:W-:Y:S02]  /*8920*/  @!P1 LEA.HI.X.SX32 R62, R62, RZ, 0x1, P2 ;  /* 0x000000ff3e3e9211 */ /* 0x000fe400010f0eff */
[----:B------:R-:W-:Y:S01]  /*8930*/  @!P1 LEA R4, P2, R5, UR4, 0x2 ;  /* 0x0000000405049c11 */ /* 0x000fe2000f8410ff */
[----:B------:R-:W-:-:S03]  /*8940*/  VIADD R59, R57, 0x180 ;  /* 0x00000180393b7836 */ /* 0x000fc60000000000 */
[----:B------:R-:W-:-:S05]  /*8950*/  @!P1 LEA.HI.X R5, R5, UR5, R62, 0x2, P2 ;  /* 0x0000000505059c11 */ /* 0x000fca00090f143e */
[----:B------:R1:W5:Y:S01]  /*8960*/  @!P1 LDG.E R56, desc[UR6][R4.64+0x580] ;  /* 0x0005800604389981 */ /* 0x000362000c1e1900 */
[----:B------:R-:W-:-:S13]  /*8970*/  ISETP.GE.AND P1, PT, R59, R60, PT ;  /* 0x0000003c3b00720c */ /* 0x000fda0003f26270 */
[----:B0-----:R-:W-:-:S05]  /*8980*/  @!P1 IMAD R2, R42, 0x1980, RZ ;  /* 0x000019802a029824 */ /* 0x001fca00078e02ff */
[----:B------:R-:W-:-:S04]  /*8990*/  @!P1 IADD3 R3, P2, PT, R2, R57, RZ ;  /* 0x0000003902039210 */ /* 0x000fc80007f5e0ff */
[----:B------:R-:W-:Y:S02]  /*89a0*/  @!P1 LEA.HI.X.SX32 R62, R2, RZ, 0x1, P2 ;  /* 0x000000ff023e9211 */ /* 0x000fe400010f0eff */
[----:B------:R-:W-:Y:S01]  /*89b0*/  @!P1 LEA R2, P2, R3, UR4, 0x2 ;  /* 0x0000000403029c11 */ /* 0x000fe2000f8410ff */
[----:B------:R-:W-:-:S03]  /*89c0*/  VIADD R59, R57, 0x1a0 ;  /* 0x000001a0393b7836 */ /* 0x000fc60000000000 */
[----:B------:R-:W-:-:S05]  /*89d0*/  @!P1 LEA.HI.X R3, R3, UR5, R62, 0x2, P2 ;  /* 0x0000000503039c11 */ /* 0x000fca00090f143e */
[----:B------:R0:W5:Y:S01]  /*89e0*/  @!P1 LDG.E R53, desc[UR6][R2.64+0x600] ;  /* 0x0006000602359981 */ /* 0x000162000c1e1900 */
[----:B------:R-:W-:-:S13]  /*89f0*/  ISETP.GE.AND P1, PT, R59, R60, PT ;  /* 0x0000003c3b00720c */ /* 0x000fda0003f26270 */
[----:B-1----:R-:W-:-:S05]  /*8a00*/  @!P1 IMAD R4, R42, 0x1980, RZ ;  /* 0x000019802a049824 */ /* 0x002fca00078e02ff */
[----:B------:R-:W-:-:S04]  /*8a10*/  @!P1 IADD3 R5, P2, PT, R4, R57, RZ ;  /* 0x0000003904059210 */ /* 0x000fc80007f5e0ff */
[----:B------:R-:W-:Y:S02]  /*8a20*/  @!P1 LEA.HI.X.SX32 R62, R4, RZ, 0x1, P2 ;  /* 0x000000ff043e9211 */ /* 0x000fe400010f0eff */
[----:B------:R-:W-:Y:S01]  /*8a30*/  @!P1 LEA R4, P2, R5, UR4, 0x2 ;  /* 0x0000000405049c11 */ /* 0x000fe2000f8410ff */
[----:B------:R-:W-:-:S03]  /*8a40*/  VIADD R59, R57, 0x1c0 ;  /* 0x000001c0393b7836 */ /* 0x000fc60000000000 */
[----:B------:R-:W-:-:S05]  /*8a50*/  @!P1 LEA.HI.X R5, R5, UR5, R62, 0x2, P2 ;  /* 0x0000000505059c11 */ /* 0x000fca00090f143e */
[----:B------:R1:W5:Y:S01]  /*8a60*/  @!P1 LDG.E R54, desc[UR6][R4.64+0x680] ;  /* 0x0006800604369981 */ /* 0x000362000c1e1900 */
[----:B------:R-:W-:Y:S01]  /*8a70*/  ISETP.GE.AND P1, PT, R59, R60, PT ;  /* 0x0000003c3b00720c */ /* 0x000fe20003f26270 */
[----:B------:R-:W-:-:S05]  /*8a80*/  VIADD R59, R57, 0x200 ;  /* 0x00000200393b7836 */ /* 0x000fca0000000000 */
[----:B------:R-:W-:-:S07]  /*8a90*/  ISETP.GE.AND P3, PT, R59, R60, PT ;  /* 0x0000003c3b00720c */ /* 0x000fce0003f66270 */
[----:B0-----:R-:W-:-:S05]  /*8aa0*/  @!P1 IMAD R2, R42, 0x1980, RZ ;  /* 0x000019802a029824 */ /* 0x001fca00078e02ff */
[C---:B------:R-:W-:Y:S01]  /*8ab0*/  @!P1 IADD3 R3, P2, PT, R2.reuse, R57, RZ ;  /* 0x0000003902039210 */ /* 0x040fe20007f5e0ff */
[----:B------:R-:W0:Y:S03]  /*8ac0*/  @!P3 S2R R59, SR_TID.X ;  /* 0x00000000003bb919 */ /* 0x000e260000002100 */
[----:B------:R-:W-:Y:S02]  /*8ad0*/  @!P1 LEA.HI.X.SX32 R62, R2, RZ, 0x1, P2 ;  /* 0x000000ff023e9211 */ /* 0x000fe400010f0eff */
[----:B------:R-:W-:Y:S01]  /*8ae0*/  @!P1 LEA R2, P2, R3, UR4, 0x2 ;  /* 0x0000000403029c11 */ /* 0x000fe2000f8410ff */
[----:B-1----:R-:W-:-:S03]  /*8af0*/  VIADD R5, R57, 0x1e0 ;  /* 0x000001e039057836 */ /* 0x002fc60000000000 */
[----:B------:R-:W-:-:S05]  /*8b00*/  @!P1 LEA.HI.X R3, R3, UR5, R62, 0x2, P2 ;  /* 0x0000000503039c11 */ /* 0x000fca00090f143e */
[----:B------:R0:W5:Y:S01]  /*8b10*/  @!P1 LDG.E R51, desc[UR6][R2.64+0x700] ;  /* 0x0007000602339981 */ /* 0x000162000c1e1900 */
[----:B------:R-:W-:-:S13]  /*8b20*/  ISETP.GE.AND P1, PT, R5, R60, PT ;  /* 0x0000003c0500720c */ /* 0x000fda0003f26270 */
[----:B------:R-:W-:-:S05]  /*8b30*/  @!P1 IMAD R4, R42, 0x1980, RZ ;  /* 0x000019802a049824 */ /* 0x000fca00078e02ff */
[C---:B------:R-:W-:Y:S02]  /*8b40*/  @!P1 IADD3 R5, P2, PT, R4.reuse, R57, RZ ;  /* 0x0000003904059210 */ /* 0x040fe40007f5e0ff */
[----:B0-----:R-:W-:Y:S02]  /*8b50*/  @!P3 LOP3.LUT R2, R59, 0x3e0, RZ, 0xc0, !PT ;  /* 0x000003e03b02b812 */ /* 0x001fe400078ec0ff */
[----:B------:R-:W-:Y:S02]  /*8b60*/  @!P1 LEA.HI.X.SX32 R60, R4, RZ, 0x1, P2 ;  /* 0x000000ff043c9211 */ /* 0x000fe400010f0eff */
[----:B------:R-:W-:Y:S02]  /*8b70*/  @!P1 LEA R4, P2, R5, UR4, 0x2 ;  /* 0x0000000405049c11 */ /* 0x000fe4000f8410ff */
[----:B------:R-:W-:Y:S01]  /*8b80*/  @!P3 LOP3.LUT R59, R59, 0x1f, RZ, 0xc0, !PT ;  /* 0x0000001f3b3bb812 */ /* 0x000fe200078ec0ff */
[----:B------:R-:W-:Y:S01]  /*8b90*/  @!P3 IMAD R3, R42, 0x1980, RZ ;  /* 0x000019802a03b824 */ /* 0x000fe200078e02ff */
[----:B------:R-:W-:-:S03]  /*8ba0*/  @!P1 LEA.HI.X R5, R5, UR5, R60, 0x2, P2 ;  /* 0x0000000505059c11 */ /* 0x000fc600090f143c */
[----:B------:R-:W-:Y:S02]  /*8bb0*/  @!P3 IMAD R2, R2, 0x11, R59 ;  /* 0x000000110202b824 */ /* 0x000fe400078e023b */
[----:B------:R1:W5:Y:S03]  /*8bc0*/  @!P1 LDG.E R58, desc[UR6][R4.64+0x780] ;  /* 0x00078006043a9981 */ /* 0x000366000c1e1900 */
[----:B------:R-:W-:-:S04]  /*8bd0*/  @!P3 IADD3 R59, P1, PT, R3, R2, RZ ;  /* 0x00000002033bb210 */ /* 0x000fc80007f3e0ff */
[----:B------:R-:W-:Y:S02]  /*8be0*/  @!P3 LEA.HI.X.SX32 R60, R3, RZ, 0x1, P1 ;  /* 0x000000ff033cb211 */ /* 0x000fe400008f0eff */
[----:B------:R-:W-:-:S04]  /*8bf0*/  @!P3 LEA R2, P1, R59, UR4, 0x2 ;  /* 0x000000043b02bc11 */ /* 0x000fc8000f8210ff */
[----:B------:R-:W-:-:S05]  /*8c00*/  @!P3 LEA.HI.X R3, R59, UR5, R60, 0x2, P1 ;  /* 0x000000053b03bc11 */ /* 0x000fca00088f143c */
[----:B------:R1:W5:Y:S04]  /*8c10*/  @!P3 LDG.E R57, desc[UR6][R2.64+0x800] ;  /* 0x000800060239b981 */ /* 0x000368000c1e1900 */
.L_x_763:
[----:B------:R-:W-:Y:S08]  /*8c20*/  BAR.SYNC.DEFER_BLOCKING 0x0 ;  /* 0x0000000000007b1d */ /* 0x000ff00000010000 */
[----:B------:R-:W2:Y:S01]  /*8c30*/  S2UR UR5, SR_CgaCtaId ;  /* 0x00000000000579c3 */ /* 0x000ea20000008800 */
[----:B------:R-:W-:Y:S01]  /*8c40*/  UMOV UR4, 0x400 ;  /* 0x0000040000047882 */ /* 0x000fe20000000000 */
[----:B01----:R-:W0:Y:S01]  /*8c50*/  S2R R2, SR_TID.X ;  /* 0x0000000000027919 */ /* 0x003e220000002100 */
[----:B-----5:R1:W-:Y:S04]  /*8c60*/  STS [R40+-0x4], R41 ;  /* 0xfffffc2928007388 */ /* 0x0203e80000000800 */
[----:B------:R1:W-:Y:S01]  /*8c70*/  STS [R39+-0x4], R44 ;  /* 0xfffffc2c27007388 */ /* 0x0003e20000000800 */
[----:B--2---:R-:W-:-:S03]  /*8c80*/  ULEA UR4, UR5, UR4, 0x18 ;  /* 0x0000000405047291 */ /* 0x004fc6000f8ec0ff */
[----:B------:R1:W-:Y:S04]  /*8c90*/  STS [R38+-0x4], R43 ;  /* 0xfffffc2b26007388 */ /* 0x0003e80000000800 */
        /* <DEDUP_REMOVED lines=13> */
[----:B------:R1:W-:Y:S01]  /*8d70*/  STS [R24+-0x4], R57 ;  /* 0xfffffc3918007388 */ /* 0x0003e20000000800 */
[----:B------:R-:W-:Y:S06]  /*8d80*/  BAR.SYNC.DEFER_BLOCKING 0x0 ;  /* 0x0000000000007b1d */ /* 0x000fec0000010000 */
[----:B0-----:R-:W-:Y:S05]  /*8d90*/  @P0 BRA `(.L_x_764) ;  /* 0x00000008006c0947 */ /* 0x001fea0003800000 */
[----:B------:R-:W-:Y:S01]  /*8da0*/  LEA R21, R21, UR4, 0x3 ;  /* 0x0000000415157c11 */ /* 0x000fe2000f8e18ff */
[----:B------:R-:W-:Y:S01]  /*8db0*/  LDS R3, [R22] ;  /* 0x0000000016037984 */ /* 0x000fe20000000800 */
[----:B------:R-:W0:Y:S01]  /*8dc0*/  LDCU.64 UR8, c[0x0][0x3b0] ;  /* 0x00007600ff0877ac */ /* 0x000e220008000a00 */
[----:B-1----:R-:W-:Y:S02]  /*8dd0*/  LEA R26, R20, UR4, 0x3 ;  /* 0x00000004141a7c11 */ /* 0x002fe4000f8e18ff */
[----:B------:R-:W1:Y:S01]  /*8de0*/  LDS.64 R4, [R21+0x6600] ;  /* 0x0066000015047984 */ /* 0x000e620000000a00 */
[----:B------:R-:W-:Y:S02]  /*8df0*/  LEA R19, R19, UR4, 0x3 ;  /* 0x0000000413137c11 */ /* 0x000fe4000f8e18ff */
[----:B------:R-:W-:Y:S02]  /*8e00*/  LEA R17, R17, UR4, 0x3 ;  /* 0x0000000411117c11 */ /* 0x000fe4000f8e18ff */
[----:B------:R-:W-:-:S02]  /*8e10*/  LEA R15, R15, UR4, 0x3 ;  /* 0x000000040f0f7c11 */ /* 0x000fc4000f8e18ff */
[----:B------:R-:W-:Y:S02]  /*8e20*/  LEA R13, R13, UR4, 0x3 ;  /* 0x000000040d0d7c11 */ /* 0x000fe4000f8e18ff */
[----:B------:R-:W-:Y:S02]  /*8e30*/  LEA R11, R11, UR4, 0x3 ;  /* 0x000000040b0b7c11 */ /* 0x000fe4000f8e18ff */
[----:B------:R-:W-:Y:S02]  /*8e40*/  LEA R9, R9, UR4, 0x3 ;  /* 0x0000000409097c11 */ /* 0x000fe4000f8e18ff */
[----:B------:R-:W-:Y:S02]  /*8e50*/  LEA R7, R7, UR4, 0x3 ;  /* 0x0000000407077c11 */ /* 0x000fe4000f8e18ff */
[----:B-1----:R-:W-:-:S05]  /*8e60*/  IADD3 R4, P0, PT, R4, R2, RZ ;  /* 0x0000000204047210 */ /* 0x002fca0007f1e0ff */
[----:B------:R-:W-:Y:S01]  /*8e70*/  IMAD.X R5, RZ, RZ, R5, P0 ;  /* 0x000000ffff057224 */ /* 0x000fe200000e0605 */
[----:B0-----:R-:W-:-:S04]  /*8e80*/  LEA R24, P0, R4, UR8, 0x2 ;  /* 0x0000000804187c11 */ /* 0x001fc8000f8010ff */
[----:B------:R-:W-:-:S05]  /*8e90*/  LEA.HI.X R25, R4, UR9, R5, 0x2, P0 ;  /* 0x0000000904197c11 */ /* 0x000fca00080f1405 */
[----:B------:R-:W-:Y:S01]  /*8ea0*/  STG.E desc[UR6][R24.64], R3 ;  /* 0x0000000318007986 */ /* 0x000fe2000c101906 */
[----:B------:R-:W-:-:S03]  /*8eb0*/  NOP ;  /* 0x0000000000007918 */ /* 0x000fc60000000000 */
[----:B------:R0:W1:Y:S04]  /*8ec0*/  LDS.64 R4, [R26+0x6600] ;  /* 0x006600001a047984 */ /* 0x0000680000000a00 */
[----:B------:R-:W2:Y:S01]  /*8ed0*/  LDS R23, [R22+0x600] ;  /* 0x0006000016177984 */ /* 0x000ea20000000800 */
[----:B0-----:R-:W-:Y:S02]  /*8ee0*/  LEA R26, R18, UR4, 0x3 ;  /* 0x00000004121a7c11 */ /* 0x001fe4000f8e18ff */
[----:B-1----:R-:W-:-:S05]  /*8ef0*/  IADD3 R4, P0, PT, R4, R2, RZ ;  /* 0x0000000204047210 */ /* 0x002fca0007f1e0ff */
[----:B------:R-:W-:Y:S01]  /*8f00*/  IMAD.X R5, RZ, RZ, R5, P0 ;  /* 0x000000ffff057224 */ /* 0x000fe200000e0605 */
[----:B------:R-:W-:-:S04]  /*8f10*/  LEA R20, P0, R4, UR8, 0x2 ;  /* 0x0000000804147c11 */ /* 0x000fc8000f8010ff */
[----:B------:R-:W-:-:S05]  /*8f20*/  LEA.HI.X R21, R4, UR9, R5, 0x2, P0 ;  /* 0x0000000904157c11 */ /* 0x000fca00080f1405 */
[----:B--2---:R-:W-:Y:S01]  /*8f30*/  STG.E desc[UR6][R20.64+0x600], R23 ;  /* 0x0006001714007986 */ /* 0x004fe2000c101906 */
[----:B------:R-:W-:-:S03]  /*8f40*/  NOP ;  /* 0x0000000000007918 */ /* 0x000fc60000000000 */
[----:B------:R-:W0:Y:S04]  /*8f50*/  LDS.64 R4, [R19+0x6600] ;  /* 0x0066000013047984 */ /* 0x000e280000000a00 */
[----:B------:R-:W1:Y:S01]  /*8f60*/  LDS R3, [R22+0xc00] ;  /* 0x000c000016037984 */ /* 0x000e620000000800 */
[----:B0-----:R-:W-:-:S05]  /*8f70*/  IADD3 R4, P0, PT, R4, R2, RZ ;  /* 0x0000000204047210 */ /* 0x001fca0007f1e0ff */
[----:B------:R-:W-:Y:S01]  /*8f80*/  IMAD.X R5, RZ, RZ, R5, P0 ;  /* 0x000000ffff057224 */ /* 0x000fe200000e0605 */
[----:B------:R-:W-:-:S04]  /*8f90*/  LEA R24, P0, R4, UR8, 0x2 ;  /* 0x0000000804187c11 */ /* 0x000fc8000f8010ff */
[----:B------:R-:W-:-:S05]  /*8fa0*/  LEA.HI.X R25, R4, UR9, R5, 0x2, P0 ;  /* 0x0000000904197c11 */ /* 0x000fca00080f1405 */
[----:B-1----:R0:W-:Y:S01]  /*8fb0*/  STG.E desc[UR6][R24.64+0xc00], R3 ;  /* 0x000c000318007986 */ /* 0x0021e2000c101906 */
[----:B------:R-:W-:-:S03]  /*8fc0*/  NOP ;  /* 0x0000000000007918 */ /* 0x000fc60000000000 */
[----:B------:R-:W1:Y:S04]  /*8fd0*/  LDS.64 R4, [R26+0x6600] ;  /* 0x006600001a047984 */ /* 0x000e680000000a00 */
        /* <DEDUP_REMOVED lines=99> */
[----:B-1----:R-:W-:Y:S01]  /*9610*/  STG.E desc[UR6][R10.64+0x5400], R3 ;  /* 0x005400030a007986 */ /* 0x002fe2000c101906 */
[----:B------:R-:W-:-:S03]  /*9620*/  NOP ;  /* 0x0000000000007918 */ /* 0x000fc60000000000 */
[----:B------:R-:W0:Y:S04]  /*9630*/  LDS.64 R4, [R12+0x6600] ;  /* 0x006600000c047984 */ /* 0x000e280000000a00 */
[----:B------:R-:W1:Y:S01]  /*9640*/  LDS R9, [R22+0x5a00] ;  /* 0x005a000016097984 */ /* 0x000e620000000800 */
[----:B0-----:R-:W-:-:S05]  /*9650*/  IADD3 R4, P0, PT, R4, R2, RZ ;  /* 0x0000000204047210 */ /* 0x001fca0007f1e0ff */
[----:B------:R-:W-:Y:S01]  /*9660*/  IMAD.X R5, RZ, RZ, R5, P0 ;  /* 0x000000ffff057224 */ /* 0x000fe200000e0605 */
[----:B------:R-:W-:-:S04]  /*9670*/  LEA R6, P0, R4, UR8, 0x2 ;  /* 0x0000000804067c11 */ /* 0x000fc8000f8010ff */
[----:B------:R-:W-:Y:S02]  /*9680*/  LEA.HI.X R7, R4, UR9, R5, 0x2, P0 ;  /* 0x0000000904077c11 */ /* 0x000fe400080f1405 */
[----:B------:R-:W-:-:S03]  /*9690*/  LEA R4, R0, UR4, 0x3 ;  /* 0x0000000400047c11 */ /* 0x000fc6000f8e18ff */
[----:B-1----:R-:W-:Y:S01]  /*96a0*/  STG.E desc[UR6][R6.64+0x5a00], R9 ;  /* 0x005a000906007986 */ /* 0x002fe2000c101906 */
        /* <DEDUP_REMOVED lines=8> */
[----:B------:R-:W-:Y:S01]  /*9730*/  NOP ;  /* 0x0000000000007918 */ /* 0x000fe20000000000 */
[----:B------:R-:W-:Y:S05]  /*9740*/  EXIT ;  /* 0x000000000000794d */ /* 0x000fea0003800000 */
.L_x_764:
[----:B------:R-:W-:Y:S01]  /*9750*/  LEA R21, R21, UR4, 0x3 ;  /* 0x0000000415157c11 */ /* 0x000fe2000f8e18ff */
[----:B------:R-:W-:Y:S01]  /*9760*/  IMAD R23, R42, -0x1980, R23 ;  /* 0xffffe6802a177824 */ /* 0x000fe200078e0217 */
[----:B-1----:R-:W-:Y:S01]  /*9770*/  LEA R26, R20, UR4, 0x3 ;  /* 0x00000004141a7c11 */ /* 0x002fe2000f8e18ff */
[C---:B------:R-:W-:Y:S01]  /*9780*/  VIADD R20, R2.reuse, 0x180 ;  /* 0x0000018002147836 */ /* 0x040fe20000000000 */
[----:B------:R-:W-:Y:S01]  /*9790*/  LEA R19, R19, UR4, 0x3 ;  /* 0x0000000413137c11 */ /* 0x000fe2000f8e18ff */
[----:B------:R-:W0:Y:S01]  /*97a0*/  LDS.64 R4, [R21+0x6600] ;  /* 0x0066000015047984 */ /* 0x000e220000000a00 */
[----:B------:R-:W-:Y:S02]  /*97b0*/  ISETP.GE.AND P1, PT, R2, R23, PT ;  /* 0x000000170200720c */ /* 0x000fe40003f26270 */
[----:B------:R-:W-:Y:S02]  /*97c0*/  LEA R17, R17, UR4, 0x3 ;  /* 0x0000000411117c11 */ /* 0x000fe4000f8e18ff */
[----:B------:R-:W-:-:S02]  /*97d0*/  LEA R15, R15, UR4, 0x3 ;  /* 0x000000040f0f7c11 */ /* 0x000fc4000f8e18ff */
[----:B------:R-:W-:Y:S02]  /*97e0*/  LEA R13, R13, UR4, 0x3 ;  /* 0x000000040d0d7c11 */ /* 0x000fe4000f8e18ff */
[----:B------:R-:W-:Y:S02]  /*97f0*/  LEA R11, R11, UR4, 0x3 ;  /* 0x000000040b0b7c11 */ /* 0x000fe4000f8e18ff */
[----:B------:R-:W-:Y:S02]  /*9800*/  LEA R9, R9, UR4, 0x3 ;  /* 0x0000000409097c11 */ /* 0x000fe4000f8e18ff */
[----:B------:R-:W-:Y:S01]  /*9810*/  LEA R7, R7, UR4, 0x3 ;  /* 0x0000000407077c11 */ /* 0x000fe2000f8e18ff */
[----:B------:R-:W1:Y:S01]  /*9820*/  @!P1 LDS R3, [R22] ;  /* 0x0000000016039984 */ /* 0x000e620000000800 */
[----:B------:R-:W2:Y:S01]  /*9830*/  @!P1 LDC.64 R24, c[0x0][0x3b0] ;  /* 0x0000ec00ff189b82 */ /* 0x000ea20000000a00 */
[----:B0-----:R-:W-:-:S05]  /*9840*/  @!P1 IADD3 R4, P0, PT, R4, R2, RZ ;  /* 0x0000000204049210 */ /* 0x001fca0007f1e0ff */
[----:B------:R-:W-:Y:S01]  /*9850*/  @!P1 IMAD.X R5, RZ, RZ, R5, P0 ;  /* 0x000000ffff059224 */ /* 0x000fe200000e0605 */
[----:B--2---:R-:W-:-:S04]  /*9860*/  @!P1 LEA R24, P0, R4, R24, 0x2 ;  /* 0x0000001804189211 */ /* 0x004fc800078010ff */
[----:B------:R-:W-:-:S05]  /*9870*/  @!P1 LEA.HI.X R25, R4, R25, R5, 0x2, P0 ;  /* 0x0000001904199211 */ /* 0x000fca00000f1405 */
[----:B-1----:R0:W-:Y:S01]  /*9880*/  @!P1 STG.E desc[UR6][R24.64], R3 ;  /* 0x0000000318009986 */ /* 0x0021e2000c101906 */
[----:B------:R-:W-:-:S03]  /*9890*/  NOP ;  /* 0x0000000000007918 */ /* 0x000fc60000000000 */
[----:B------:R1:W2:Y:S01]  /*98a0*/  LDS.64 R4, [R26+0x6600] ;  /* 0x006600001a047984 */ /* 0x0002a20000000a00 */
[----:B------:R-:W-:Y:S01]  /*98b0*/  ISETP.GE.AND P1, PT, R20, R23, PT ;  /* 0x000000171400720c */ /* 0x000fe20003f26270 */
[----:B0-----:R-:W-:Y:S01]  /*98c0*/  VIADD R24, R2, 0x300 ;  /* 0x0000030002187836 */ /* 0x001fe20000000000 */
[----:B-1----:R-:W-:Y:S01]  /*98d0*/  LEA R26, R18, UR4, 0x3 ;  /* 0x00000004121a7c11 */ /* 0x002fe2000f8e18ff */
[----:B------:R-:W-:-:S10]  /*98e0*/  VIADD R18, R2, 0x480 ;  /* 0x0000048002127836 */ /* 0x000fd40000000000 */
[----:B------:R-:W0:Y:S01]  /*98f0*/  @!P1 LDS R27, [R22+0x600] ;  /* 0x00060000161b9984 */ /* 0x000e220000000800 */
[----:B------:R-:W1:Y:S01]  /*9900*/  @!P1 LDC.64 R20, c[0x0][0x3b0] ;  /* 0x0000ec00ff149b82 */ /* 0x000e620000000a00 */
[----:B--2---:R-:W-:-:S05]  /*9910*/  @!P1 IADD3 R4, P0, PT, R4, R2, RZ ;  /* 0x0000000204049210 */ /* 0x004fca0007f1e0ff */
[----:B------:R-:W-:Y:S01]  /*9920*/  @!P1 IMAD.X R5, RZ, RZ, R5, P0 ;  /* 0x000000ffff059224 */ /* 0x000fe200000e0605 */
[----:B-1----:R-:W-:-:S04]  /*9930*/  @!P1 LEA R20, P0, R4, R20, 0x2 ;  /* 0x0000001404149211 */ /* 0x002fc800078010ff */
[----:B------:R-:W-:-:S05]  /*9940*/  @!P1 LEA.HI.X R21, R4, R21, R5, 0x2, P0 ;  /* 0x0000001504159211 */ /* 0x000fca00000f1405 */
[----:B0-----:R0:W-:Y:S01]  /*9950*/  @!P1 STG.E desc[UR6][R20.64+0x600], R27 ;  /* 0x0006001b14009986 */ /* 0x0011e2000c101906 */
[----:B------:R-:W-:-:S03]  /*9960*/  NOP ;  /* 0x0000000000007918 */ /* 0x000fc60000000000 */
[----:B------:R-:W1:Y:S01]  /*9970*/  LDS.64 R4, [R19+0x6600] ;  /* 0x0066000013047984 */ /* 0x000e620000000a00 */
[----:B------:R-:W-:Y:S01]  /*9980*/  ISETP.GE.AND P1, PT, R24, R23, PT ;  /* 0x000000171800720c */ /* 0x000fe20003f26270 */
[----:B0-----:R-:W-:-:S12]  /*9990*/  VIADD R20, R2, 0x600 ;  /* 0x0000060002147836 */ /* 0x001fd80000000000 */
[----:B------:R-:W0:Y:S01]  /*99a0*/  @!P1 LDS R3, [R22+0xc00] ;  /* 0x000c000016039984 */ /* 0x000e220000000800 */
[----:B------:R-:W2:Y:S01]  /*99b0*/  @!P1 LDC.64 R24, c[0x0][0x3b0] ;  /* 0x0000ec00ff189b82 */ /* 0x000ea20000000a00 */
[----:B-1----:R-:W-:-:S05]  /*99c0*/  @!P1 IADD3 R4, P0, PT, R4, R2, RZ ;  /* 0x0000000204049210 */ /* 0x002fca0007f1e0ff */
[----:B------:R-:W-:Y:S01]  /*99d0*/  @!P1 IMAD.X R5, RZ, RZ, R5, P0 ;  /* 0x000000ffff059224 */ /* 0x000fe200000e0605 */
[----:B--2---:R-:W-:-:S04]  /*99e0*/  @!P1 LEA R24, P0, R4, R24, 0x2 ;  /* 0x0000001804189211 */ /* 0x004fc800078010ff */
[----:B------:R-:W-:-:S05]  /*99f0*/  @!P1 LEA.HI.X R25, R4, R25, R5, 0x2, P0 ;  /* 0x0000001904199211 */ /* 0x000fca00000f1405 */
[----:B0-----:R0:W-:Y:S01]  /*9a00*/  @!P1 STG.E desc[UR6][R24.64+0xc00], R3 ;  /* 0x000c000318009986 */ /* 0x0011e2000c101906 */
[----:B------:R-:W-:-:S03]  /*9a10*/  NOP ;  /* 0x0000000000007918 */ /* 0x000fc60000000000 */
[----:B------:R-:W1:Y:S01]  /*9a20*/  LDS.64 R4, [R26+0x6600] ;  /* 0x006600001a047984 */ /* 0x000e620000000a00 */
[----:B------:R-:W-:Y:S02]  /*9a30*/  ISETP.GE.AND P1, PT, R18, R23, PT ;  /* 0x000000171200720c */ /* 0x000fe40003f26270 */
[----:B0-----:R-:W-:Y:S01]  /*9a40*/  LEA R24, R16, UR4, 0x3 ;  /* 0x0000000410187c11 */ /* 0x001fe2000f8e18ff */
[----:B------:R-:W-:-:S10]  /*9a50*/  VIADD R16, R2, 0x780 ;  /* 0x0000078002107836 */ /* 0x000fd40000000000 */
        /* <DEDUP_REMOVED lines=33> */
[----:B0-----:R-:W-:-:S11]  /*9c70*/  LOP3.LUT R16, R2, 0xc00, RZ, 0xfc, !PT ;  /* 0x00000c0002107812 */ /* 0x001fd600078efcff */
        /* <DEDUP_REMOVED lines=87> */
[----:B0-----:R-:W-:Y:S01]  /*a1f0*/  @!P1 STG.E desc[UR6][R8.64+0x4e00], R15 ;  /* 0x004e000f08009986 */ /* 0x001fe2000c101906 */
[----:B------:R-:W-:-:S03]  /*a200*/  NOP ;  /* 0x0000000000007918 */ /* 0x000fc60000000000 */
[----:B------:R-:W0:Y:S01]  /*a210*/  LDS.64 R4, [R7+0x6600] ;  /* 0x0066000007047984 */ /* 0x000e220000000a00 */
[----:B------:R-:W-:-:S13]  /*a220*/  ISETP.GE.AND P1, PT, R10, R23, PT ;  /* 0x000000170a00720c */ /* 0x000fda0003f26270 */
[----:B------:R-:W1:Y:S01]  /*a230*/  @!P1 LDS R3, [R22+0x5400] ;  /* 0x0054000016039984 */ /* 0x000e620000000800 */
[----:B------:R-:W2:Y:S01]  /*a240*/  @!P1 LDC.64 R10, c[0x0][0x3b0] ;  /* 0x0000ec00ff0a9b82 */ /* 0x000ea20000000a00 */
[----:B0-----:R-:W-:-:S05]  /*a250*/  @!P1 IADD3 R4, P0, PT, R4, R2, RZ ;  /* 0x0000000204049210 */ /* 0x001fca0007f1e0ff */
[----:B------:R-:W-:Y:S01]  /*a260*/  @!P1 IMAD.X R5, RZ, RZ, R5, P0 ;  /* 0x000000ffff059224 */ /* 0x000fe200000e0605 */
[----:B--2---:R-:W-:-:S04]  /*a270*/  @!P1 LEA R10, P0, R4, R10, 0x2 ;  /* 0x0000000a040a9211 */ /* 0x004fc800078010ff */
[----:B------:R-:W-:-:S05]  /*a280*/  @!P1 LEA.HI.X R11, R4, R11, R5, 0x2, P0 ;  /* 0x0000000b040b9211 */ /* 0x000fca00000f1405 */
[----:B-1----:R-:W-:Y:S01]  /*a290*/  @!P1 STG.E desc[UR6][R10.64+0x5400], R3 ;  /* 0x005400030a009986 */ /* 0x002fe2000c101906 */
        /* <DEDUP_REMOVED lines=8> */
[----:B------:R-:W-:Y:S02]  /*a320*/  @!P1 LEA.HI.X R7, R4, R7, R5, 0x2, P0 ;  /* 0x0000000704079211 */ /* 0x000fe400000f1405 */
[----:B------:R-:W-:Y:S02]  /*a330*/  LEA R5, R0, UR4, 0x3 ;  /* 0x0000000400057c11 */ /* 0x000fe4000f8e18ff */
[----:B------:R-:W-:Y:S01]  /*a340*/  LOP3.LUT R0, R2, 0x1800, RZ, 0xfc, !PT ;  /* 0x0000180002007812 */ /* 0x000fe200078efcff */
[----:B-1----:R-:W-:Y:S01]  /*a350*/  @!P1 STG.E desc[UR6][R6.64+0x5a00], R9 ;  /* 0x005a000906009986 */ /* 0x002fe2000c101906 */
[----:B------:R-:W-:-:S03]  /*a360*/  NOP ;  /* 0x0000000000007918 */ /* 0x000fc60000000000 */
[----:B------:R-:W0:Y:S01]  /*a370*/  LDS.64 R4, [R5+0x6600] ;  /* 0x0066000005047984 */ /* 0x000e220000000a00 */
[----:B------:R-:W-:-:S13]  /*a380*/  ISETP.GE.AND P1, PT, R0, R23, PT ;  /* 0x000000170000720c */ /* 0x000fda0003f26270 */
[----:B------:R-:W1:Y:S01]  /*a390*/  @!P1 LDS R11, [R22+0x6000] ;  /* 0x00600000160b9984 */ /* 0x000e620000000800 */
[----:B------:R-:W2:Y:S01]  /*a3a0*/  @!P1 LDC.64 R12, c[0x0][0x3b0] ;  /* 0x0000ec00ff0c9b82 */ /* 0x000ea20000000a00 */
[----:B0-----:R-:W-:-:S05]  /*a3b0*/  IADD3 R0, P0, PT, R4, R2, RZ ;  /* 0x0000000204007210 */ /* 0x001fca0007f1e0ff */
[----:B------:R-:W-:Y:S01]  /*a3c0*/  IMAD.X R4, RZ, RZ, R5, P0 ;  /* 0x000000ffff047224 */ /* 0x000fe200000e0605 */
[----:B--2---:R-:W-:-:S04]  /*a3d0*/  @!P1 LEA R2, P0, R0, R12, 0x2 ;  /* 0x0000000c00029211 */ /* 0x004fc800078010ff */
[----:B------:R-:W-:-:S05]  /*a3e0*/  @!P1 LEA.HI.X R3, R0, R13, R4, 0x2, P0 ;  /* 0x0000000d00039211 */ /* 0x000fca00000f1404 */
[----:B-1----:R-:W-:Y:S01]  /*a3f0*/  @!P1 STG.E desc[UR6][R2.64+0x6000], R11 ;  /* 0x0060000b02009986 */ /* 0x002fe2000c101906 */
[----:B------:R-:W-:Y:S01]  /*a400*/  NOP ;  /* 0x0000000000007918 */ /* 0x000fe20000000000 */
[----:B------:R-:W-:Y:S05]  /*a410*/  EXIT ;  /* 0x000000000000794d */ /* 0x000fea0003800000 */
.L_x_680:
[----:B------:R-:W-:Y:S02]  /*a420*/  IMAD.MOV.U32 R58, RZ, RZ, R39 ;  /* 0x000000ffff3a7224 */ /* 0x000fe400078e0027 */
[----:B------:R-:W-:Y:S02]  /*a430*/  IMAD.MOV.U32 R49, RZ, RZ, 0x1 ;  /* 0x00000001ff317424 */ /* 0x000fe400078e00ff */
[----:B------:R-:W-:Y:S02]  /*a440*/  IMAD.MOV.U32 R60, RZ, RZ, RZ ;  /* 0x000000ffff3c7224 */ /* 0x000fe400078e00ff */
[----:B------:R-:W-:-:S07]  /*a450*/  IMAD.MOV.U32 R47, RZ, RZ, -0x1 ;  /* 0xffffffffff2f7424 */ /* 0x000fce00078e00ff */
[----:B------:R-:W-:Y:S05]  /*a460*/  WARPSYNC.COLLECTIVE R47, `(.L_x_765) ;  /* 0x000000002f087348 */ /* 0x000fea0003c00000 */
[----:B------:R0:W1:Y:S02]  /*a470*/  SHFL.UP P0, R46, R58, R49, R60 ;  /* 0x040000313a2e7389 */ /* 0x000064000000003c */
[----:B01----:R-:W-:Y:S05]  /*a480*/  ENDCOLLECTIVE ;  /* 0x000000000000791b */ /* 0x003fea0003800000 */
.L_x_765:
[----:B------:R-:W-:Y:S02]  /*a490*/  IMAD.MOV.U32 R49, RZ, RZ, 0x2 ;  /* 0x00000002ff317424 */ /* 0x000fe400078e00ff */
[----:B------:R-:W-:-:S04]  /*a4a0*/  IMAD.MOV.U32 R40, RZ, RZ, R46 ;  /* 0x000000ffff287224 */ /* 0x000fc800078e002e */
[----:B------:R-:W-:-:S04]  /*a4b0*/  @P0 IMAD.IADD R40, R39, 0x1, R40 ;  /* 0x0000000127280824 */ /* 0x000fc800078e0228 */
[----:B------:R-:W-:-:S07]  /*a4c0*/  IMAD.MOV.U32 R58, RZ, RZ, R40 ;  /* 0x000000ffff3a7224 */ /* 0x000fce00078e0028 */
[----:B------:R-:W-:Y:S05]  /*a4d0*/  WARPSYNC.COLLECTIVE R47, `(.L_x_766) ;  /* 0x000000002f087348 */ /* 0x000fea0003c00000 */
[----:B------:R0:W1:Y:S02]  /*a4e0*/  SHFL.UP P0, R46, R58, R49, R60 ;  /* 0x040000313a2e7389 */ /* 0x000064000000003c */
[----:B01----:R-:W-:Y:S05]  /*a4f0*/  ENDCOLLECTIVE ;  /* 0x000000000000791b */ /* 0x003fea0003800000 */
.L_x_766:
[----:B------:R-:W-:Y:S02]  /*a500*/  IMAD.MOV.U32 R49, RZ, RZ, 0x4 ;  /* 0x00000004ff317424 */ /* 0x000fe400078e00ff */
[----:B------:R-:W-:-:S04]  /*a510*/  IMAD.MOV.U32 R43, RZ, RZ, R46 ;  /* 0x000000ffff2b7224 */ /* 0x000fc800078e002e */
[----:B------:R-:W-:-:S04]  /*a520*/  @P0 IMAD.IADD R43, R40, 0x1, R43 ;  /* 0x00000001282b0824 */ /* 0x000fc800078e022b */
[----:B------:R-:W-:-:S07]  /*a530*/  IMAD.MOV.U32 R58, RZ, RZ, R43 ;  /* 0x000000ffff3a7224 */ /* 0x000fce00078e002b */
[----:B------:R-:W-:Y:S05]  /*a540*/  WARPSYNC.COLLECTIVE R47, `(.L_x_767) ;  /* 0x000000002f087348 */ /* 0x000fea0003c00000 */
[----:B------:R0:W1:Y:S02]  /*a550*/  SHFL.UP P0, R46, R58, R49, R60 ;  /* 0x040000313a2e7389 */ /* 0x000064000000003c */
[----:B01----:R-:W-:Y:S05]  /*a560*/  ENDCOLLECTIVE ;  /* 0x000000000000791b */ /* 0x003fea0003800000 */
.L_x_767:
[----:B------:R-:W-:Y:S02]  /*a570*/  IMAD.MOV.U32 R49, RZ, RZ, 0x8 ;  /* 0x00000008ff317424 */ /* 0x000fe400078e00ff */
[----:B------:R-:W-:-:S04]  /*a580*/  IMAD.MOV.U32 R44, RZ, RZ, R46 ;  /* 0x000000ffff2c7224 */ /* 0x000fc800078e002e */
[----:B------:R-:W-:-:S04]  /*a590*/  @P0 IMAD.IADD R44, R43, 0x1, R44 ;  /* 0x000000012b2c0824 */ /* 0x000fc800078e022c */
[----:B------:R-:W-:-:S07]  /*a5a0*/  IMAD.MOV.U32 R58, RZ, RZ, R44 ;  /* 0x000000ffff3a7224 */ /* 0x000fce00078e002c */
[----:B------:R-:W-:Y:S05]  /*a5b0*/  WARPSYNC.COLLECTIVE R47, `(.L_x_768) ;  /* 0x000000002f087348 */ /* 0x000fea0003c00000 */
[----:B------:R0:W1:Y:S02]  /*a5c0*/  SHFL.UP P0, R46, R58, R49, R60 ;  /* 0x040000313a2e7389 */ /* 0x000064000000003c */
[----:B01----:R-:W-:Y:S05]  /*a5d0*/  ENDCOLLECTIVE ;  /* 0x000000000000791b */ /* 0x003fea0003800000 */
.L_x_768:
[----:B------:R-:W-:Y:S02]  /*a5e0*/  IMAD.MOV.U32 R49, RZ, RZ, 0x10 ;  /* 0x00000010ff317424 */ /* 0x000fe400078e00ff */
[----:B------:R-:W-:-:S04]  /*a5f0*/  IMAD.MOV.U32 R45, RZ, RZ, R46 ;  /* 0x000000ffff2d7224 */ /* 0x000fc800078e002e */
[----:B------:R-:W-:-:S04]  /*a600*/  @P0 IMAD.IADD R45, R44, 0x1, R45 ;  /* 0x000000012c2d0824 */ /* 0x000fc800078e022d */
[----:B------:R-:W-:-:S07]  /*a610*/  IMAD.MOV.U32 R58, RZ, RZ, R45 ;  /* 0x000000ffff3a7224 */ /* 0x000fce00078e002d */
[----:B------:R-:W-:Y:S05]  /*a620*/  WARPSYNC.COLLECTIVE R47, `(.L_x_769) ;  /* 0x000000002f087348 */ /* 0x000fea0003c00000 */
[----:B------:R0:W1:Y:S02]  /*a630*/  SHFL.UP P0, R46, R58, R49, R60 ;  /* 0x040000313a2e7389 */ /* 0x000064000000003c */
[----:B01----:R-:W-:Y:S05]  /*a640*/  ENDCOLLECTIVE ;  /* 0x000000000000791b */ /* 0x003fea0003800000 */
.L_x_769:
[----:B------:R-:W-:Y:S05]  /*a650*/  BRA `(.L_x_770) ;  /* 0xffffff8400407947 */ /* 0x000fea000383ffff */
.L_x_771:
        /* <DEDUP_REMOVED lines=10> */
.L_x_2382:


//--------------------- .text._ZN3cub18CUB_300001_SM_10006detail10radix_sort33DeviceRadixSortExclusiveSumKernelINS1_5radix10policy_hubIiiyE10Policy1000EyEEvPT0_ --------------------------
	.section	.text._ZN3cub18CUB_300001_SM_10006detail10radix_sort33DeviceRadixSortExclusiveSumKernelINS1_5radix10policy_hubIiiyE10Policy1000EyEEvPT0_,"ax",@progbits
	.align	128
        .global         _ZN3cub18CUB_300001_SM_10006detail10radix_sort33DeviceRadixSortExclusiveSumKernelINS1_5radix10policy_hubIiiyE10Policy1000EyEEvPT0_
        .type           _ZN3cub18CUB_300001_SM_10006detail10radix_sort33DeviceRadixSortExclusiveSumKernelINS1_5radix10policy_hubIiiyE10Policy1000EyEEvPT0_,@function
        .size           _ZN3cub18CUB_300001_SM_10006detail10radix_sort33DeviceRadixSortExclusiveSumKernelINS1_5radix10policy_hubIiiyE10Policy1000EyEEvPT0_,(.L_x_2383 - _ZN3cub18CUB_300001_SM_10006detail10radix_sort33DeviceRadixSortExclusiveSumKernelINS1_5radix10policy_hubIiiyE10Policy1000EyEEvPT0_)
        .other          _ZN3cub18CUB_300001_SM_10006detail10radix_sort33DeviceRadixSortExclusiveSumKernelINS1_5radix10policy_hubIiiyE10Policy1000EyEEvPT0_,@"STO_CUDA_ENTRY STV_DEFAULT"
_ZN3cub18CUB_300001_SM_10006detail10radix_sort33DeviceRadixSortExclusiveSumKernelINS1_5radix10policy_hubIiiyE10Policy1000EyEEvPT0_:
.text._ZN3cub18CUB_300001_SM_10006detail10radix_sort33DeviceRadixSortExclusiveSumKernelINS1_5radix10policy_hubIiiyE10Policy1000EyEEvPT0_:
        /* <DEDUP_REMOVED lines=63> */
.L_x_784:
        /* <DEDUP_REMOVED lines=28> */
.L_x_772:
[----:B------:R-:W-:Y:S05]  /*05b0*/  WARPSYNC.ALL ;  /* 0x0000000000007948 */ /* 0x000fea0003800000 */
[----:B------:R-:W-:Y:S06]  /*05c0*/  BAR.SYNC.DEFER_BLOCKING 0x0 ;  /* 0x0000000000007b1d */ /* 0x000fec0000010000 */
[----:B------:R-:W-:Y:S05]  /*05d0*/  @P1 EXIT ;  /* 0x000000000000194d */ /* 0x000fea0003800000 */
[----:B01----:R-:W0:Y:S04]  /*05e0*/  LDS.64 R2, [R0+0x10] ;  /* 0x0000100000027984 */ /* 0x003e280000000a00 */
[----:B0-----:R-:W-:Y:S01]  /*05f0*/  STG.E.64 desc[UR4][R16.64], R2 ;  /* 0x0000000210007986 */ /* 0x001fe2000c101b04 */
[----:B------:R-:W-:Y:S05]  /*0600*/  EXIT ;  /* 0x000000000000794d */ /* 0x000fea0003800000 */
.L_x_773:
[----:B------:R-:W-:Y:S02]  /*0610*/  IMAD.MOV.U32 R24, RZ, RZ, R20 ;  /* 0x000000ffff187224 */ /* 0x000fe400078e0014 */
[----:B------:R-:W-:Y:S02]  /*0620*/  IMAD.MOV.U32 R23, RZ, RZ, 0x1 ;  /* 0x00000001ff177424 */ /* 0x000fe400078e00ff */
[----:B------:R-:W-:Y:S02]  /*0630*/  IMAD.MOV.U32 R22, RZ, RZ, RZ ;  /* 0x000000ffff167224 */ /* 0x000fe400078e00ff */
[----:B------:R-:W-:-:S07]  /*0640*/  IMAD.MOV.U32 R21, RZ, RZ, -0x1 ;  /* 0xffffffffff157424 */ /* 0x000fce00078e00ff */
[----:B------:R-:W-:Y:S05]  /*0650*/  WARPSYNC.COLLECTIVE R21, `(.L_x_774) ;  /* 0x0000000015087348 */ /* 0x000fea0003c00000 */
[----:B------:R0:W1:Y:S02]  /*0660*/  SHFL.UP P0, R25, R24, R23, R22 ;  /* 0x0400001718197389 */ /* 0x0000640000000016 */
[----:B01----:R-:W-:Y:S05]  /*0670*/  ENDCOLLECTIVE ;  /* 0x000000000000791b */ /* 0x003fea0003800000 */
.L_x_774:
[----:B------:R-:W-:Y:S02]  /*0680*/  IMAD.MOV.U32 R24, RZ, RZ, R19 ;  /* 0x000000ffff187224 */ /* 0x000fe400078e0013 */
[----:B------:R-:W-:-:S07]  /*0690*/  IMAD.MOV.U32 R27, RZ, RZ, R25 ;  /* 0x000000ffff1b7224 */ /* 0x000fce00078e0019 */
[----:B------:R-:W-:Y:S05]  /*06a0*/  WARPSYNC.COLLECTIVE R21, `(.L_x_775) ;  /* 0x0000000015087348 */ /* 0x000fea0003c00000 */
[----:B------:R0:W1:Y:S02]  /*06b0*/  SHFL.UP P0, R25, R24, R23, R22 ;  /* 0x0400001718197389 */ /* 0x0000640000000016 */
[----:B01----:R-:W-:Y:S05]  /*06c0*/  ENDCOLLECTIVE ;  /* 0x000000000000791b */ /* 0x003fea0003800000 */
.L_x_775:
        /* <DEDUP_REMOVED lines=9> */
.L_x_776:
[----:B------:R-:W-:Y:S02]  /*0760*/  IMAD.MOV.U32 R24, RZ, RZ, R26 ;  /* 0x000000ffff187224 */ /* 0x000fe400078e001a */
[----:B------:R-:W-:-:S07]  /*0770*/  IMAD.MOV.U32 R28, RZ, RZ, R25 ;  /* 0x000000ffff1c7224 */ /* 0x000fce00078e0019 */
[----:B------:R-:W-:Y:S05]  /*0780*/  WARPSYNC.COLLECTIVE R21, `(.L_x_777) ;  /* 0x0000000015087348 */ /* 0x000fea0003c00000 */
[----:B------:R0:W1:Y:S02]  /*0790*/  SHFL.UP P0, R25, R24, R23, R22 ;  /* 0x0400001718197389 */ /* 0x0000640000000016 */
[----:B01----:R-:W-:Y:S05]  /*07a0*/  ENDCOLLECTIVE ;  /* 0x000000000000791b */ /* 0x003fea0003800000 */
.L_x_777:
        /* <DEDUP_REMOVED lines=9> */
.L_x_778:
[----:B------:R-:W-:Y:S02]  /*0840*/  IMAD.MOV.U32 R24, RZ, RZ, R29 ;  /* 0x000000ffff187224 */ /* 0x000fe400078e001d */
[----:B------:R-:W-:-:S07]  /*0850*/  IMAD.MOV.U32 R27, RZ, RZ, R25 ;  /* 0x000000ffff1b7224 */ /* 0x000fce00078e0019 */
[----:B------:R-:W-:Y:S05]  /*0860*/  WARPSYNC.COLLECTIVE R21, `(.L_x_779) ;  /* 0x0000000015087348 */ /* 0x000fea0003c00000 */
[----:B------:R0:W1:Y:S02]  /*0870*/  SHFL.UP P0, R25, R24, R23, R22 ;  /* 0x0400001718197389 */ /* 0x0000640000000016 */
[----:B01----:R-:W-:Y:S05]  /*0880*/  ENDCOLLECTIVE ;  /* 0x000000000000791b */ /* 0x003fea0003800000 */
.L_x_779:
        /* <DEDUP_REMOVED lines=9> */
.L_x_780:
[----:B------:R-:W-:Y:S02]  /*0920*/  IMAD.MOV.U32 R24, RZ, RZ, R29 ;  /* 0x000000ffff187224 */ /* 0x000fe400078e001d */
[----:B------:R-:W-:-:S07]  /*0930*/  IMAD.MOV.U32 R27, RZ, RZ, R25 ;  /* 0x000000ffff1b7224 */ /* 0x000fce00078e0019 */
[----:B------:R-:W-:Y:S05]  /*0940*/  WARPSYNC.COLLECTIVE R21, `(.L_x_781) ;  /* 0x0000000015087348 */ /* 0x000fea0003c00000 */
[----:B------:R0:W1:Y:S02]  /*0950*/  SHFL.UP P0, R25, R24, R23, R22 ;  /* 0x0400001718197389 */ /* 0x0000640000000016 */
[----:B01----:R-:W-:Y:S05]  /*0960*/  ENDCOLLECTIVE ;  /* 0x000000000000791b */ /* 0x003fea0003800000 */
.L_x_781:
        /* <DEDUP_REMOVED lines=9> */
.L_x_782:
[----:B------:R-:W-:Y:S02]  /*0a00*/  IMAD.MOV.U32 R24, RZ, RZ, R26 ;  /* 0x000000ffff187224 */ /* 0x000fe400078e001a */
[----:B------:R-:W-:-:S07]  /*0a10*/  IMAD.MOV.U32 R28, RZ, RZ, R25 ;  /* 0x000000ffff1c7224 */ /* 0x000fce00078e0019 */
[----:B------:R-:W-:Y:S05]  /*0a20*/  WARPSYNC.COLLECTIVE R21, `(.L_x_783) ;  /* 0x0000000015087348 */ /* 0x000fea0003c00000 */
[----:B------:R0:W1:Y:S02]  /*0a30*/  SHFL.UP P0, R25, R24, R23, R22 ;  /* 0x0400001718197389 */ /* 0x0000640000000016 */
[----:B01----:R-:W-:Y:S05]  /*0a40*/  ENDCOLLECTIVE ;  /* 0x000000000000791b */ /* 0x003fea0003800000 */
.L_x_783:
[----:B------:R-:W-:Y:S05]  /*0a50*/  BRA `(.L_x_784) ;  /* 0xfffffff800647947 */ /* 0x000fea000383ffff */
.L_x_785:
        /* <DEDUP_REMOVED lines=10> */
.L_x_2383:


//--------------------- .text._ZN3cub18CUB_300001_SM_10006detail10radix_sort30DeviceRadixSortHistogramKernelINS1_5radix10policy_hubIiiyE10Policy1000ELNS0_9SortOrderE0EiyNS1_21identity_decomposer_tEEEvPT2_PKT1_SA_iiT3_ --------------------------
	.section	.text._ZN3cub18CUB_300001_SM_10006detail10radix_sort30DeviceRadixSortHistogramKernelINS1_5radix10policy_hubIiiyE10Policy1000ELNS0_9SortOrderE0EiyNS1_21identity_decomposer_tEEEvPT2_PKT1_SA_iiT3_,"ax",@progbits
	.align	128
        .global         _ZN3cub18CUB_300001_SM_10006detail10radix_sort30DeviceRadixSortHistogramKernelINS1_5radix10policy_hubIiiyE10Policy1000ELNS0_9SortOrderE0EiyNS1_21identity_decomposer_tEEEvPT2_PKT1_SA_iiT3_
        .type           _ZN3cub18CUB_300001_SM_10006detail10radix_sort30DeviceRadixSortHistogramKernelINS1_5radix10policy_hubIiiyE10Policy1000ELNS0_9SortOrderE0EiyNS1_21identity_decomposer_tEEEvPT2_PKT1_SA_iiT3_,@function
        .size           _ZN3cub18CUB_300001_SM_10006detail10radix_sort30DeviceRadixSortHistogramKernelINS1_5radix10policy_hubIiiyE10Policy1000ELNS0_9SortOrderE0EiyNS1_21identity_decomposer_tEEEvPT2_PKT1_SA_iiT3_,(.L_x_2384 - _ZN3cub18CUB_300001_SM_10006detail10radix_sort30DeviceRadixSortHistogramKernelINS1_5radix10policy_hubIiiyE10Policy1000ELNS0_9SortOrderE0EiyNS1_21identity_decomposer_tEEEvPT2_PKT1_SA_iiT3_)
        .other          _ZN3cub18CUB_300001_SM_10006detail10radix_sort30DeviceRadixSortHistogramKernelINS1_5radix10policy_hubIiiyE10Policy1000ELNS0_9SortOrderE0EiyNS1_21identity_decomposer_tEEEvPT2_PKT1_SA_iiT3_,@"STO_CUDA_ENTRY STV_DEFAULT"
_ZN3cub18CUB_300001_SM_10006detail10radix_sort30DeviceRadixSortHistogramKernelINS1_5radix10policy_hubIiiyE10Policy1000ELNS0_9SortOrderE0EiyNS1_21identity_decomposer_tEEEvPT2_PKT1_SA_iiT3_:
.text._ZN3cub18CUB_300001_SM_10006detail10radix_sort30DeviceRadixSortHistogramKernelINS1_5radix10policy_hubIiiyE10Policy1000ELNS0_9SortOrderE0EiyNS1_21identity_decomposer_tEEEvPT2_PKT1_SA_iiT3_:
        /* <DEDUP_REMOVED lines=42> */
.L_x_869:
        /* <DEDUP_REMOVED lines=9> */
.L_x_789:
        /* <DEDUP_REMOVED lines=21> */
.L_x_788:
        /* <DEDUP_REMOVED lines=19> */
.L_x_791:
        /* <DEDUP_REMOVED lines=18> */
.L_x_790:
[----:B------:R-:W-:-:S13]  /*06d0*/  ISETP.GT.U32.AND P2, PT, R4, 0x7f, PT ;  /* 0x0000007f0400780c */ /* 0x000fda0003f44070 */
[----:B------:R-:W-:Y:S05]  /*06e0*/  @P2 BRA `(.L_x_787) ;  /* 0x0000000000e02947 */ /* 0x000fea0003800000 */
[----:B--23--:R-:W-:Y:S01]  /*06f0*/  HFMA2 R3, -RZ, RZ, 0, 0 ;  /* 0x00000000ff037431 */ /* 0x00cfe200000001ff */
[----:B------:R-:W-:Y:S06]  /*0700*/  @!P1 BRA `(.L_x_792) ;  /* 0x0000000000589947 */ /* 0x000fec0003800000 */
[----:B------:R-:W-:-:S07]  /*0710*/  IMAD.MOV.U32 R3, RZ, RZ, RZ ;  /* 0x000000ffff037224 */ /* 0x000fce00078e00ff */
.L_x_793:
        /* <DEDUP_REMOVED lines=21> */
.L_x_792:
        /* <DEDUP_REMOVED lines=14> */
.L_x_794:
        /* <DEDUP_REMOVED lines=18> */
.L_x_787:
[----:B------:R-:W-:Y:S05]  /*0a70*/  BSYNC.RECONVERGENT B0 ;  /* 0x0000000000007941 */ /* 0x000fea0003800200 */
.L_x_786:
        /* <DEDUP_REMOVED lines=16> */
.L_x_800:
        /* <DEDUP_REMOVED lines=36> */
.L_x_796:
        /* <DEDUP_REMOVED lines=67> */
.L_x_797:
        /* <DEDUP_REMOVED lines=24> */
.L_x_799:
        /* <DEDUP_REMOVED lines=73> */
.L_x_798:
[----:B------:R-:W-:Y:S05]  /*1800*/  BRA.U !UP0, `(.L_x_800) ;  /* 0xfffffff108dc7547 */ /* 0x000fea000b83ffff */
.L_x_795:
        /* <DEDUP_REMOVED lines=9> */
.L_x_820:
        /* <DEDUP_REMOVED lines=16> */
.L_x_805:
[----:B------:R-:W-:Y:S05]  /*19a0*/  BSYNC.RECONVERGENT B1 ;  /* 0x0000000000017941 */ /* 0x000fea0003800200 */
.L_x_804:
        /* <DEDUP_REMOVED lines=15> */
.L_x_807:
[----:B------:R-:W-:Y:S05]  /*1aa0*/  BSYNC.RECONVERGENT B1 ;  /* 0x0000000000017941 */ /* 0x000fea0003800200 */
.L_x_806:
[----:B------:R-:W-:Y:S04]  /*1ab0*/  BSSY.RECONVERGENT B1, `(.L_x_808) ;  /* 0x0000007000017945 */ /* 0x000fe80003800200 */
[----:B------:R-:W-:Y:S05]  /*1ac0*/  @!P0 BRA `(.L_x_809) ;  /* 0x0000000000148947 */ /* 0x000fea0003800000 */
[----:B01----:R-:W-:Y:S02]  /*1ad0*/  IMAD R17, R5, 0x100, R4 ;  /* 0x0000010005117824 */ /* 0x003fe400078e0204 */
[----:B------:R-:W-:-:S03]  /*1ae0*/  IMAD.MOV.U32 R23, RZ, RZ, RZ ;  /* 0x000000ffff177224 */ /* 0x000fc600078e00ff */
[----:B------:R-:W-:-:S05]  /*1af0*/  IADD3 R17, PT, PT, R17, 0x200, RZ ;  /* 0x0000020011117810 */ /* 0x000fca0007ffe0ff */
[----:B------:R-:W-:-:S05]  /*1b00*/  IMAD.WIDE.U32 R16, R17, 0x8, R2 ;  /* 0x0000000811107825 */ /* 0x000fca00078e0002 */
[----:B------:R2:W-:Y:S02]  /*1b10*/  REDG.E.ADD.64.STRONG.GPU desc[UR20][R16.64], R22 ;  /* 0x000000161000798e */ /* 0x0005e4000c12e514 */
.L_x_809:
[----:B------:R-:W-:Y:S05]  /*1b20*/  BSYNC.RECONVERGENT B1 ;  /* 0x0000000000017941 */ /* 0x000fea0003800200 */
.L_x_808:
[----:B------:R-:W-:Y:S04]  /*1b30*/  BSSY.RECONVERGENT B1, `(.L_x_810) ;  /* 0x0000007000017945 */ /* 0x000fe80003800200 */
[----:B------:R-:W-:Y:S05]  /*1b40*/  @!P1 BRA `(.L_x_811) ;  /* 0x0000000000149947 */ /* 0x000fea0003800000 */
[----:B012---:R-:W-:Y:S02]  /*1b50*/  IMAD R17, R5, 0x100, R4 ;  /* 0x0000010005117824 */ /* 0x007fe400078e0204 */
[----:B------:R-:W-:Y:S02]  /*1b60*/  IMAD.MOV.U32 R15, RZ, RZ, RZ ;  /* 0x000000ffff0f7224 */ /* 0x000fe400078e00ff */
[----:B------:R-:W-:-:S04]  /*1b70*/  VIADD R17, R17, 0x300 ;  /* 0x0000030011117836 */ /* 0x000fc80000000000 */
[----:B------:R-:W-:-:S05]  /*1b80*/  IMAD.WIDE.U32 R16, R17, 0x8, R2 ;  /* 0x0000000811107825 */ /* 0x000fca00078e0002 */
[----:B------:R3:W-:Y:S02]  /*1b90*/  REDG.E.ADD.64.STRONG.GPU desc[UR20][R16.64], R14 ;  /* 0x0000000e1000798e */ /* 0x0007e4000c12e514 */
.L_x_811:
[----:B------:R-:W-:Y:S05]  /*1ba0*/  BSYNC.RECONVERGENT B1 ;  /* 0x0000000000017941 */ /* 0x000fea0003800200 */
.L_x_810:
[----:B------:R-:W-:Y:S04]  /*1bb0*/  BSSY.RECONVERGENT B1, `(.L_x_812) ;  /* 0x0000007000017945 */ /* 0x000fe80003800200 */
[----:B------:R-:W-:Y:S05]  /*1bc0*/  @!P2 BRA `(.L_x_813) ;  /* 0x000000000014a947 */ /* 0x000fea0003800000 */
[----:B---3--:R-:W-:Y:S02]  /*1bd0*/  IMAD R15, R5, 0x100, R4 ;  /* 0x00000100050f7824 */ /* 0x008fe400078e0204 */
[----:B------:R-:W-:Y:S02]  /*1be0*/  HFMA2 R13, -RZ, RZ, 0, 0 ;  /* 0x00000000ff0d7431 */ /* 0x000fe400000001ff */
[----:B------:R-:W-:-:S04]  /*1bf0*/  VIADD R15, R15, 0x400 ;  /* 0x000004000f0f7836 */ /* 0x000fc80000000000 */
[----:B------:R-:W-:-:S05]  /*1c00*/  IMAD.WIDE.U32 R14, R15, 0x8, R2 ;  /* 0x000000080f0e7825 */ /* 0x000fca00078e0002 */
[----:B------:R4:W-:Y:S02]  /*1c10*/  REDG.E.ADD.64.STRONG.GPU desc[UR20][R14.64], R12 ;  /* 0x0000000c0e00798e */ /* 0x0009e4000c12e514 */
.L_x_813:
[----:B------:R-:W-:Y:S05]  /*1c20*/  BSYNC.RECONVERGENT B1 ;  /* 0x0000000000017941 */ /* 0x000fea0003800200 */
.L_x_812:
[----:B------:R-:W-:Y:S04]  /*1c30*/  BSSY.RECONVERGENT B1, `(.L_x_814) ;  /* 0x0000007000017945 */ /* 0x000fe80003800200 */
[----:B------:R-:W-:Y:S05]  /*1c40*/  @!P3 BRA `(.L_x_815) ;  /* 0x000000000014b947 */ /* 0x000fea0003800000 */
[----:B----4-:R-:W-:Y:S02]  /*1c50*/  IMAD R13, R5, 0x100, R4 ;  /* 0x00000100050d7824 */ /* 0x010fe400078e0204 */
[----:B------:R-:W-:Y:S02]  /*1c60*/  IMAD.MOV.U32 R7, RZ, RZ, RZ ;  /* 0x000000ffff077224 */ /* 0x000fe400078e00ff */
[----:B------:R-:W-:-:S04]  /*1c70*/  VIADD R13, R13, 0x500 ;  /* 0x000005000d0d7836 */ /* 0x000fc80000000000 */
[----:B------:R-:W-:-:S05]  /*1c80*/  IMAD.WIDE.U32 R12, R13, 0x8, R2 ;  /* 0x000000080d0c7825 */ /* 0x000fca00078e0002 */
[----:B------:R4:W-:Y:S02]  /*1c90*/  REDG.E.ADD.64.STRONG.GPU desc[UR20][R12.64], R6 ;  /* 0x000000060c00798e */ /* 0x0009e4000c12e514 */
.L_x_815:
[----:B------:R-:W-:Y:S05]  /*1ca0*/  BSYNC.RECONVERGENT B1 ;  /* 0x0000000000017941 */ /* 0x000fea0003800200 */
.L_x_814:
[----:B------:R-:W-:Y:S04]  /*1cb0*/  BSSY.RECONVERGENT B1, `(.L_x_816) ;  /* 0x0000007000017945 */ /* 0x000fe80003800200 */
[----:B------:R-:W-:Y:S05]  /*1cc0*/  @!P4 BRA `(.L_x_817) ;  /* 0x000000000014c947 */ /* 0x000fea0003800000 */
[----:B----4-:R-:W-:Y:S02]  /*1cd0*/  IMAD R7, R5, 0x100, R4 ;  /* 0x0000010005077824 */ /* 0x010fe400078e0204 */
[----:B------:R-:W-:Y:S02]  /*1ce0*/  IMAD.MOV.U32 R9, RZ, RZ, RZ ;  /* 0x000000ffff097224 */ /* 0x000fe400078e00ff */
[----:B------:R-:W-:-:S04]  /*1cf0*/  VIADD R7, R7, 0x600 ;  /* 0x0000060007077836 */ /* 0x000fc80000000000 */
[----:B------:R-:W-:-:S05]  /*1d00*/  IMAD.WIDE.U32 R6, R7, 0x8, R2 ;  /* 0x0000000807067825 */ /* 0x000fca00078e0002 */
[----:B------:R4:W-:Y:S02]  /*1d10*/  REDG.E.ADD.64.STRONG.GPU desc[UR20][R6.64], R8 ;  /* 0x000000080600798e */ /* 0x0009e4000c12e514 */
.L_x_817:
[----:B------:R-:W-:Y:S05]  /*1d20*/  BSYNC.RECONVERGENT B1 ;  /* 0x0000000000017941 */ /* 0x000fea0003800200 */
.L_x_816:
[----:B------:R-:W-:Y:S04]  /*1d30*/  BSSY.RECONVERGENT B1, `(.L_x_818) ;  /* 0x0000007000017945 */ /* 0x000fe80003800200 */
[----:B------:R-:W-:Y:S05]  /*1d40*/  @!P5 BRA `(.L_x_819) ;  /* 0x000000000014d947 */ /* 0x000fea0003800000 */
[----:B----4-:R-:W-:Y:S01]  /*1d50*/  LEA R7, R5, R4, 0x8 ;  /* 0x0000000405077211 */ /* 0x010fe200078e40ff */
[----:B------:R-:W-:-:S04]  /*1d60*/  IMAD.MOV.U32 R11, RZ, RZ, RZ ;  /* 0x000000ffff0b7224 */ /* 0x000fc800078e00ff */
[----:B------:R-:W-:-:S04]  /*1d70*/  VIADD R7, R7, 0x700 ;  /* 0x0000070007077836 */ /* 0x000fc80000000000 */
[----:B------:R-:W-:-:S05]  /*1d80*/  IMAD.WIDE.U32 R6, R7, 0x8, R2 ;  /* 0x0000000807067825 */ /* 0x000fca00078e0002 */
[----:B------:R4:W-:Y:S02]  /*1d90*/  REDG.E.ADD.64.STRONG.GPU desc[UR20][R6.64], R10 ;  /* 0x0000000a0600798e */ /* 0x0009e4000c12e514 */
.L_x_819:
[----:B------:R-:W-:Y:S05]  /*1da0*/  BSYNC.RECONVERGENT B1 ;  /* 0x0000000000017941 */ /* 0x000fea0003800200 */
.L_x_818:
[----:B------:R-:W-:-:S05]  /*1db0*/  VIADD R5, R5, 0x8 ;  /* 0x0000000805057836 */ /* 0x000fca0000000000 */
[----:B------:R-:W-:-:S13]  /*1dc0*/  ISETP.NE.AND P0, PT, R5, UR27, PT ;  /* 0x0000001b05007c0c */ /* 0x000fda000bf05270 */
[----:B------:R-:W-:Y:S05]  /*1dd0*/  @P0 BRA `(.L_x_820) ;  /* 0xfffffff800b00947 */ /* 0x000fea000383ffff */
[----:B------:R-:W-:-:S07]  /*1de0*/  IMAD.U32 R3, RZ, RZ, UR27 ;  /* 0x0000001bff037e24 */ /* 0x000fce000f8e00ff */
.L_x_803:
        /* <DEDUP_REMOVED lines=24> */
.L_x_824:
[----:B------:R-:W-:Y:S05]  /*1f70*/  BSYNC.RECONVERGENT B1 ;  /* 0x0000000000017941 */ /* 0x000fea0003800200 */
.L_x_823:
        /* <DEDUP_REMOVED lines=9> */
.L_x_826:
[----:B------:R-:W-:Y:S05]  /*2010*/  BSYNC.RECONVERGENT B1 ;  /* 0x0000000000017941 */ /* 0x000fea0003800200 */
.L_x_825:
        /* <DEDUP_REMOVED lines=8> */
.L_x_828:
[----:B------:R-:W-:Y:S05]  /*20a0*/  BSYNC.RECONVERGENT B1 ;  /* 0x0000000000017941 */ /* 0x000fea0003800200 */
.L_x_827:
        /* <DEDUP_REMOVED lines=9> */
.L_x_830:
[----:B------:R-:W-:Y:S05]  /*2140*/  BSYNC.RECONVERGENT B1 ;  /* 0x0000000000017941 */ /* 0x000fea0003800200 */
.L_x_829:
[----:B------:R-:W-:-:S07]  /*2150*/  VIADD R3, R3, 0x4 ;  /* 0x0000000403037836 */ /* 0x000fce0000000000 */
.L_x_822:
        /* <DEDUP_REMOVED lines=18> */
.L_x_834:
[----:B------:R-:W-:Y:S05]  /*2280*/  BSYNC.RECONVERGENT B2 ;  /* 0x0000000000027941 */ /* 0x000fea0003800200 */
.L_x_833:
        /* <DEDUP_REMOVED lines=9> */
.L_x_836:
[----:B------:R-:W-:Y:S05]  /*2320*/  BSYNC.RECONVERGENT B2 ;  /* 0x0000000000027941 */ /* 0x000fea0003800200 */
.L_x_835:
[----:B------:R-:W-:-:S07]  /*2330*/  VIADD R3, R3, 0x2 ;  /* 0x0000000203037836 */ /* 0x000fce0000000000 */
.L_x_832:
        /* <DEDUP_REMOVED lines=12> */
.L_x_831:
[----:B------:R-:W-:Y:S05]  /*2400*/  BSYNC.RECONVERGENT B1 ;  /* 0x0000000000017941 */ /* 0x000fea0003800200 */
.L_x_821:
[----:B------:R-:W-:-:S13]  /*2410*/  ISETP.GT.U32.AND P0, PT, R4, 0x7f, PT ;  /* 0x0000007f0400780c */ /* 0x000fda0003f04070 */
[----:B------:R-:W-:Y:S05]  /*2420*/  @P0 BRA `(.L_x_802) ;  /* 0x0000000800900947 */ /* 0x000fea0003800000 */
[----:B------:R-:W-:Y:S01]  /*2430*/  UISETP.GE.U32.AND UP0, UPT, UR22, 0x7, UPT ;  /* 0x000000071600788c */ /* 0x000fe2000bf06070 */
[----:B0-----:R-:W-:-:S08]  /*2440*/  IMAD.MOV.U32 R3, RZ, RZ, RZ ;  /* 0x000000ffff037224 */ /* 0x001fd000078e00ff */
[----:B------:R-:W-:Y:S05]  /*2450*/  BRA.U !UP0, `(.L_x_837) ;  /* 0x0000000508147547 */ /* 0x000fea000b800000 */
[----:B------:R-:W0:Y:S01]  /*2460*/  LDC.64 R2, c[0x0][0x380] ;  /* 0x0000e000ff027b82 */ /* 0x000e220000000a00 */
[----:B------:R-:W-:-:S07]  /*2470*/  IMAD.MOV.U32 R9, RZ, RZ, RZ ;  /* 0x000000ffff097224 */ /* 0x000fce00078e00ff */
.L_x_854:
        /* <DEDUP_REMOVED lines=18> */
.L_x_839:
[----:B------:R-:W-:Y:S05]  /*25a0*/  BSYNC.RECONVERGENT B1 ;  /* 0x0000000000017941 */ /* 0x000fea0003800200 */
.L_x_838:
[----:B------:R-:W-:Y:S04]  /*25b0*/  BSSY.RECONVERGENT B1, `(.L_x_840) ;  /* 0x0000005000017945 */ /* 0x000fe80003800200 */
[----:B------:R-:W-:Y:S05]  /*25c0*/  @!P1 BRA `(.L_x_841) ;  /* 0x00000000000c9947 */ /* 0x000fea0003800000 */
[----:B0-----:R-:W-:Y:S02]  /*25d0*/  IMAD.MOV.U32 R14, RZ, RZ, R13 ;  /* 0x000000ffff0e7224 */ /* 0x001fe400078e000d */
[----:B------:R-:W-:-:S05]  /*25e0*/  IMAD.MOV.U32 R15, RZ, RZ, RZ ;  /* 0x000000ffff0f7224 */ /* 0x000fca00078e00ff */
[----:B------:R1:W-:Y:S02]  /*25f0*/  REDG.E.ADD.64.STRONG.GPU desc[UR20][R6.64+0xc00], R14 ;  /* 0x000c000e0600798e */ /* 0x0003e4000c12e514 */
.L_x_841:
[----:B------:R-:W-:Y:S05]  /*2600*/  BSYNC.RECONVERGENT B1 ;  /* 0x0000000000017941 */ /* 0x000fea0003800200 */
.L_x_840:
        /* <DEDUP_REMOVED lines=12> */
.L_x_843:
[----:B------:R-:W-:Y:S05]  /*26d0*/  BSYNC.RECONVERGENT B1 ;  /* 0x0000000000017941 */ /* 0x000fea0003800200 */
.L_x_842:
[----:B------:R-:W-:Y:S04]  /*26e0*/  BSSY.RECONVERGENT B1, `(.L_x_844) ;  /* 0x0000005000017945 */ /* 0x000fe80003800200 */
[----:B------:R-:W-:Y:S05]  /*26f0*/  @!P1 BRA `(.L_x_845) ;  /* 0x00000000000c9947 */ /* 0x000fea0003800000 */
[----:B012---:R-:W-:Y:S02]  /*2700*/  IMAD.MOV.U32 R14, RZ, RZ, R18 ;  /* 0x000000ffff0e7224 */ /* 0x007fe400078e0012 */
[----:B------:R-:W-:-:S05]  /*2710*/  IMAD.MOV.U32 R15, RZ, RZ, RZ ;  /* 0x000000ffff0f7224 */ /* 0x000fca00078e00ff */
[----:B------:R3:W-:Y:S02]  /*2720*/  REDG.E.ADD.64.STRONG.GPU desc[UR20][R6.64+0x1c00], R14 ;  /* 0x001c000e0600798e */ /* 0x0007e4000c12e514 */
.L_x_845:
[----:B------:R-:W-:Y:S05]  /*2730*/  BSYNC.RECONVERGENT B1 ;  /* 0x0000000000017941 */ /* 0x000fea0003800200 */
.L_x_844:
[----:B------:R-:W-:Y:S04]  /*2740*/  BSSY.RECONVERGENT B1, `(.L_x_846) ;  /* 0x0000005000017945 */ /* 0x000fe80003800200 */
[----:B------:R-:W-:Y:S05]  /*2750*/  @!P2 BRA `(.L_x_847) ;  /* 0x00000000000ca947 */ /* 0x000fea0003800000 */
[----:B0123--:R-:W-:Y:S01]  /*2760*/  MOV R14, R19 ;  /* 0x00000013000e7202 */ /* 0x00ffe20000000f00 */
[----:B------:R-:W-:-:S05]  /*2770*/  IMAD.MOV.U32 R15, RZ, RZ, RZ ;  /* 0x000000ffff0f7224 */ /* 0x000fca00078e00ff */
[----:B------:R4:W-:Y:S02]  /*2780*/  REDG.E.ADD.64.STRONG.GPU desc[UR20][R6.64+0x2400], R14 ;  /* 0x0024000e0600798e */ /* 0x0009e4000c12e514 */
.L_x_847:
[----:B------:R-:W-:Y:S05]  /*2790*/  BSYNC.RECONVERGENT B1 ;  /* 0x0000000000017941 */ /* 0x000fea0003800200 */
.L_x_846:
[----:B------:R-:W-:Y:S04]  /*27a0*/  BSSY.RECONVERGENT B1, `(.L_x_848) ;  /* 0x0000004000017945 */ /* 0x000fe80003800200 */
[----:B------:R-:W-:Y:S05]  /*27b0*/  @!P3 BRA `(.L_x_849) ;  /* 0x000000000008b947 */ /* 0x000fea0003800000 */
[----:B------:R-:W-:-:S05]  /*27c0*/  IMAD.MOV.U32 R17, RZ, RZ, RZ ;  /* 0x000000ffff117224 */ /* 0x000fca00078e00ff */
[----:B------:R0:W-:Y:S02]  /*27d0*/  REDG.E.ADD.64.STRONG.GPU desc[UR20][R6.64+0x2c00], R16 ;  /* 0x002c00100600798e */ /* 0x0001e4000c12e514 */
.L_x_849:
[----:B------:R-:W-:Y:S05]  /*27e0*/  BSYNC.RECONVERGENT B1 ;  /* 0x0000000000017941 */ /* 0x000fea0003800200 */
.L_x_848:
[----:B------:R-:W-:Y:S04]  /*27f0*/  BSSY.RECONVERGENT B1, `(.L_x_850) ;  /* 0x0000004000017945 */ /* 0x000fe80003800200 */
[----:B------:R-:W-:Y:S05]  /*2800*/  @!P4 BRA `(.L_x_851) ;  /* 0x000000000008c947 */ /* 0x000fea0003800000 */
[----:B------:R-:W-:-:S05]  /*2810*/  IMAD.MOV.U32 R13, RZ, RZ, RZ ;  /* 0x000000ffff0d7224 */ /* 0x000fca00078e00ff */
[----:B------:R0:W-:Y:S02]  /*2820*/  REDG.E.ADD.64.STRONG.GPU desc[UR20][R6.64+0x3400], R12 ;  /* 0x0034000c0600798e */ /* 0x0001e4000c12e514 */
.L_x_851:
[----:B------:R-:W-:Y:S05]  /*2830*/  BSYNC.RECONVERGENT B1 ;  /* 0x0000000000017941 */ /* 0x000fea0003800200 */
.L_x_850:
[----:B------:R-:W-:Y:S04]  /*2840*/  BSSY.RECONVERGENT B1, `(.L_x_852) ;  /* 0x0000004000017945 */ /* 0x000fe80003800200 */
[----:B------:R-:W-:Y:S05]  /*2850*/  @!P5 BRA `(.L_x_853) ;  /* 0x000000000008d947 */ /* 0x000fea0003800000 */
[----:B------:R-:W-:-:S05]  /*2860*/  IMAD.MOV.U32 R11, RZ, RZ, RZ ;  /* 0x000000ffff0b7224 */ /* 0x000fca00078e00ff */
[----:B------:R0:W-:Y:S02]  /*2870*/  REDG.E.ADD.64.STRONG.GPU desc[UR20][R6.64+0x3c00], R10 ;  /* 0x003c000a0600798e */ /* 0x0001e4000c12e514 */
.L_x_853:
[----:B------:R-:W-:Y:S05]  /*2880*/  BSYNC.RECONVERGENT B1 ;  /* 0x0000000000017941 */ /* 0x000fea0003800200 */
.L_x_852:
[----:B------:R-:W-:Y:S05]  /*2890*/  @P0 BRA `(.L_x_854) ;  /* 0xfffffff800f80947 */ /* 0x000fea000383ffff */
[----:B------:R-:W-:-:S07]  /*28a0*/  IMAD.U32 R3, RZ, RZ, UR27 ;  /* 0x0000001bff037e24 */ /* 0x000fce000f8e00ff */
.L_x_837:
        /* <DEDUP_REMOVED lines=20> */
.L_x_857:
[----:B------:R-:W-:Y:S05]  /*29f0*/  BSYNC.RECONVERGENT B1 ;  /* 0x0000000000017941 */ /* 0x000fea0003800200 */
.L_x_856:
        /* <DEDUP_REMOVED lines=9> */
.L_x_859:
[----:B------:R-:W-:Y:S05]  /*2a90*/  BSYNC.RECONVERGENT B1 ;  /* 0x0000000000017941 */ /* 0x000fea0003800200 */
.L_x_858:
        /* <DEDUP_REMOVED lines=8> */
.L_x_861:
[----:B------:R-:W-:Y:S05]  /*2b20*/  BSYNC.RECONVERGENT B1 ;  /* 0x0000000000017941 */ /* 0x000fea0003800200 */
.L_x_860:
        /* <DEDUP_REMOVED lines=9> */
.L_x_863:
[----:B------:R-:W-:Y:S05]  /*2bc0*/  BSYNC.RECONVERGENT B1 ;  /* 0x0000000000017941 */ /* 0x000fea0003800200 */
.L_x_862:
[----:B------:R-:W-:-:S07]  /*2bd0*/  VIADD R3, R3, 0x4 ;  /* 0x0000000403037836 */ /* 0x000fce0000000000 */
.L_x_855:
        /* <DEDUP_REMOVED lines=17> */
.L_x_866:
[----:B------:R-:W-:Y:S05]  /*2cf0*/  BSYNC.RECONVERGENT B1 ;  /* 0x0000000000017941 */ /* 0x000fea0003800200 */
.L_x_865:
        /* <DEDUP_REMOVED lines=9> */
.L_x_868:
[----:B------:R-:W-:Y:S05]  /*2d90*/  BSYNC.RECONVERGENT B1 ;  /* 0x0000000000017941 */ /* 0x000fea0003800200 */
.L_x_867:
[----:B------:R-:W-:-:S07]  /*2da0*/  VIADD R3, R3, 0x2 ;  /* 0x0000000203037836 */ /* 0x000fce0000000000 */
.L_x_864:
        /* <DEDUP_REMOVED lines=12> */
.L_x_802:
[----:B------:R-:W-:Y:S05]  /*2e70*/  BSYNC.RECONVERGENT B0 ;  /* 0x0000000000007941 */ /* 0x000fea0003800200 */
.L_x_801:
[----:B------:R-:W-:Y:S01]  /*2e80*/  BAR.SYNC.DEFER_BLOCKING 0x0 ;  /* 0x0000000000007b1d */ /* 0x000fe20000010000 */
[----:B------:R-:W-:-:S04]  /*2e90*/  UIADD3 UR6, UP0, UPT, UR6, 0x1, URZ ;  /* 0x0000000106067890 */ /* 0x000fc8000ff1e0ff */
[----:B------:R-:W-:Y:S02]  /*2ea0*/  UIADD3.X UR7, UPT, UPT, URZ, UR7, URZ, UP0, !UPT ;  /* 0x00000007ff077290 */ /* 0x000fe400087fe4ff */
[----:B------:R-:W-:-:S04]  /*2eb0*/  UISETP.NE.U32.AND UP0, UPT, UR6, UR11, UPT ;  /* 0x0000000b0600728c */ /* 0x000fc8000bf05070 */
[----:B------:R-:W-:-:S09]  /*2ec0*/  UISETP.NE.AND.EX UP0, UPT, UR7, UR12, UPT, UP0 ;  /* 0x0000000c0700728c */ /* 0x000fd2000bf05300 */
[----:B------:R-:W-:Y:S05]  /*2ed0*/  BRA.U UP0, `(.L_x_869) ;  /* 0xffffffd100f07547 */ /* 0x000fea000b83ffff */
[----:B------:R-:W-:Y:S05]  /*2ee0*/  EXIT ;  /* 0x000000000000794d */ /* 0x000fea0003800000 */
.L_x_870:
        /* <DEDUP_REMOVED lines=9> */
.L_x_2384:


//--------------------- .text._ZN3cub18CUB_300001_SM_10006detail10radix_sort31DeviceRadixSortSingleTileKernelINS1_5radix10policy_hubIiiyE10Policy1000ELNS0_9SortOrderE0EiiyNS1_21identity_decomposer_tEEEvPKT1_PSA_PKT2_PSE_T3_iiT4_ --------------------------
	.section	.text._ZN3cub18CUB_300001_SM_10006detail10radix_sort31DeviceRadixSortSingleTileKernelINS1_5radix10policy_hubIiiyE10Policy1000ELNS0_9SortOrderE0EiiyNS1_21identity_decomposer_tEEEvPKT1_PSA_PKT2_PSE_T3_iiT4_,"ax",@progbits
	.align	128
        .global         _ZN3cub18CUB_300001_SM_10006detail10radix_sort31DeviceRadixSortSingleTileKernelINS1_5radix10policy_hubIiiyE10Policy1000ELNS0_9SortOrderE0EiiyNS1_21identity_decomposer_tEEEvPKT1_PSA_PKT2_PSE_T3_iiT4_
        .type           _ZN3cub18CUB_300001_SM_10006detail10radix_sort31DeviceRadixSortSingleTileKernelINS1_5radix10policy_hubIiiyE10Policy1000ELNS0_9SortOrderE0EiiyNS1_21identity_decomposer_tEEEvPKT1_PSA_PKT2_PSE_T3_iiT4_,@function
        .size           _ZN3cub18CUB_300001_SM_10006detail10radix_sort31DeviceRadixSortSingleTileKernelINS1_5radix10policy_hubIiiyE10Policy1000ELNS0_9SortOrderE0EiiyNS1_21identity_decomposer_tEEEvPKT1_PSA_PKT2_PSE_T3_iiT4_,(.L_x_2385 - _ZN3cub18CUB_300001_SM_10006detail10radix_sort31DeviceRadixSortSingleTileKernelINS1_5radix10policy_hubIiiyE10Policy1000ELNS0_9SortOrderE0EiiyNS1_21identity_decomposer_tEEEvPKT1_PSA_PKT2_PSE_T3_iiT4_)
        .other          _ZN3cub18CUB_300001_SM_10006detail10radix_sort31DeviceRadixSortSingleTileKernelINS1_5radix10policy_hubIiiyE10Policy1000ELNS0_9SortOrderE0EiiyNS1_21identity_decomposer_tEEEvPKT1_PSA_PKT2_PSE_T3_iiT4_,@"STO_CUDA_ENTRY STV_DEFAULT"
_ZN3cub18CUB_300001_SM_10006detail10radix_sort31DeviceRadixSortSingleTileKernelINS1_5radix10policy_hubIiiyE10Policy1000ELNS0_9SortOrderE0EiiyNS1_21identity_decomposer_tEEEvPKT1_PSA_PKT2_PSE_T3_iiT4_:
.text._ZN3cub18CUB_300001_SM_10006detail10radix_sort31DeviceRadixSortSingleTileKernelINS1_5radix10policy_hubIiiyE10Policy1000ELNS0_9SortOrderE0EiiyNS1_21identity_decomposer_tEEEvPKT1_PSA_PKT2_PSE_T3_iiT4_:
[----:B------:R-:W-:Y:S01]  /*0000*/  LDC R1, c[0x0][0x37c] ;  /* 0x0000df00ff017b82 */ /* 0x000fe20000000800 */
[----:B------:R-:W0:Y:S01]  /*0010*/  S2R R0, SR_TID.X ;  /* 0x0000000000007919 */ /* 0x000e220000002100 */
[----:B------:R-:W1:Y:S06]  /*0020*/  LDCU UR4, c[0x0][0x3a0] ;  /* 0x00007400ff0477ac */ /* 0x000e6c0008000800 */
[----:B------:R-:W2:Y:S01]  /*0030*/  LDC.64 R6, c[0x0][0x380] ;  /* 0x0000e000ff067b82 */ /* 0x000ea20000000a00 */
[----:B------:R-:W3:Y:S01]  /*0040*/  LDCU.64 UR8, c[0x0][0x358] ;  /* 0x00006b00ff0877ac */ /* 0x000ee20008000a00 */
[----:B------:R-:W4:Y:S01]  /*0050*/  LDCU UR10, c[0x0][0x3ac] ;  /* 0x00007580ff0a77ac */ /* 0x000f220008000800 */
[----:B0-----:R-:W-:-:S04]  /*0060*/  IMAD R9, R0, 0x13, RZ ;  /* 0x0000001300097824 */ /* 0x001fc800078e02ff */
[C---:B------:R-:W-:Y:S01]  /*0070*/  VIADD R4, R9.reuse, 0x1 ;  /* 0x0000000109047836 */ /* 0x040fe20000000000 */
[C---:B-1----:R-:W-:Y:S01]  /*0080*/  ISETP.GE.AND P6, PT, R9.reuse, UR4, PT ;  /* 0x0000000409007c0c */ /* 0x042fe2000bfc6270 */
[C---:B------:R-:W-:Y:S02]  /*0090*/  VIADD R8, R9.reuse, 0x5 ;  /* 0x0000000509087836 */ /* 0x040fe40000000000 */
[C---:B--2---:R-:W-:Y:S01]  /*00a0*/  IMAD.WIDE.U32 R6, R9.reuse, 0x4, R6 ;  /* 0x0000000409067825 */ /* 0x044fe200078e0006 */
[----:B------:R-:W-:Y:S02]  /*00b0*/  ISETP.GE.AND P5, PT, R4, UR4, PT ;  /* 0x0000000404007c0c */ /* 0x000fe4000bfa6270 */
[----:B------:R-:W-:Y:S01]  /*00c0*/  ISETP.GE.AND P1, PT, R8, UR4, PT ;  /* 0x0000000408007c0c */ /* 0x000fe2000bf26270 */
[C---:B------:R-:W-:Y:S01]  /*00d0*/  VIADD R5, R9.reuse, 0x2 ;  /* 0x0000000209057836 */ /* 0x040fe20000000000 */
[----:B------:R-:W-:Y:S01]  /*00e0*/  P2R R46, PR, RZ, 0x20 ;  /* 0x00000020ff2e7803 */ /* 0x000fe20000000000 */
[C---:B------:R-:W-:Y:S01]  /*00f0*/  VIADD R10, R9.reuse, 0x6 ;  /* 0x00000006090a7836 */ /* 0x040fe20000000000 */
[----:B------:R-:W-:Y:S01]  /*0100*/  P2R R49, PR, RZ, 0x2 ;  /* 0x00000002ff317803 */ /* 0x000fe20000000000 */
[----:B------:R-:W-:Y:S01]  /*0110*/  VIADD R4, R9, 0x3 ;  /* 0x0000000309047836 */ /* 0x000fe20000000000 */
[----:B------:R-:W-:Y:S01]  /*0120*/  ISETP.GE.AND P4, PT, R5, UR4, PT ;  /* 0x0000000405007c0c */ /* 0x000fe2000bf86270 */
[C---:B------:R-:W-:Y:S01]  /*0130*/  VIADD R5, R9.reuse, 0x4 ;  /* 0x0000000409057836 */ /* 0x040fe20000000000 */
[----:B------:R-:W-:Y:S01]  /*0140*/  ISETP.GE.AND P0, PT, R10, UR4, PT ;  /* 0x000000040a007c0c */ /* 0x000fe2000bf06270 */
[----:B------:R-:W-:Y:S01]  /*0150*/  VIADD R29, R9, 0x9 ;  /* 0x00000009091d7836 */ /* 0x000fe20000000000 */
[----:B------:R-:W-:Y:S01]  /*0160*/  ISETP.GE.AND P3, PT, R4, UR4, PT ;  /* 0x0000000404007c0c */ /* 0x000fe2000bf66270 */
[----:B---3--:R-:W2:Y:S01]  /*0170*/  @!P5 LDG.E R8, desc[UR8][R6.64+0x4] ;  /* 0x000004080608d981 */ /* 0x008ea2000c1e1900 */
[----:B------:R-:W-:Y:S01]  /*0180*/  ISETP.GE.AND P2, PT, R5, UR4, PT ;  /* 0x0000000405007c0c */ /* 0x000fe2000bf46270 */
[C---:B------:R-:W-:Y:S01]  /*0190*/  VIADD R4, R9.reuse, 0x7 ;  /* 0x0000000709047836 */ /* 0x040fe20000000000 */
[----:B------:R-:W-:Y:S01]  /*01a0*/  P2R R50, PR, RZ, 0x1 ;  /* 0x00000001ff327803 */ /* 0x000fe20000000000 */
[----:B------:R-:W3:Y:S01]  /*01b0*/  @!P1 LDG.E R35, desc[UR8][R6.64+0x14] ;  /* 0x0000140806239981 */ /* 0x000ee2000c1e1900 */
[C---:B------:R-:W-:Y:S01]  /*01c0*/  VIADD R5, R9.reuse, 0x8 ;  /* 0x0000000809057836 */ /* 0x040fe20000000000 */
[----:B------:R-:W-:Y:S01]  /*01d0*/  P2R R47, PR, RZ, 0x8 ;  /* 0x00000008ff2f7803 */ /* 0x000fe20000000000 */
[C---:B------:R-:W-:Y:S01]  /*01e0*/  VIADD R30, R9.reuse, 0xa ;  /* 0x0000000a091e7836 */ /* 0x040fe20000000000 */
[----:B------:R-:W4:Y:S01]  /*01f0*/  @!P4 LDG.E R10, desc[UR8][R6.64+0x8] ;  /* 0x00000808060ac981 */ /* 0x000f22000c1e1900 */
[C---:B------:R-:W-:Y:S01]  /*0200*/  VIADD R31, R9.reuse, 0xb ;  /* 0x0000000b091f7836 */ /* 0x040fe20000000000 */
[----:B------:R-:W-:Y:S01]  /*0210*/  P2R R48, PR, RZ, 0x4 ;  /* 0x00000004ff307803 */ /* 0x000fe20000000000 */
[C---:B------:R-:W-:Y:S01]  /*0220*/  VIADD R32, R9.reuse, 0xc ;  /* 0x0000000c09207836 */ /* 0x040fe20000000000 */
[----:B------:R-:W3:Y:S01]  /*0230*/  @!P3 LDG.E R11, desc[UR8][R6.64+0xc] ;  /* 0x00000c08060bb981 */ /* 0x000ee2000c1e1900 */
[----:B------:R-:W-:Y:S01]  /*0240*/  VIADD R33, R9, 0x10 ;  /* 0x0000001009217836 */ /* 0x000fe20000000000 */
[----:B------:R-:W-:-:S02]  /*0250*/  P2R R45, PR, RZ, 0x10 ;  /* 0x00000010ff2d7803 */ /* 0x000fc40000000000 */
[----:B------:R-:W3:Y:S04]  /*0260*/  @!P2 LDG.E R34, desc[UR8][R6.64+0x10] ;  /* 0x000010080622a981 */ /* 0x000ee8000c1e1900 */
[----:B------:R-:W3:Y:S01]  /*0270*/  @!P0 LDG.E R36, desc[UR8][R6.64+0x18] ;  /* 0x0000180806248981 */ /* 0x000ee2000c1e1900 */
[----:B------:R-:W-:-:S03]  /*0280*/  ISETP.GE.AND P0, PT, R4, UR4, PT ;  /* 0x0000000404007c0c */ /* 0x000fc6000bf06270 */
[----:B------:R-:W3:Y:S01]  /*0290*/  @!P6 LDG.E R61, desc[UR8][R6.64] ;  /* 0x00000008063de981 */ /* 0x000ee2000c1e1900 */
[----:B------:R-:W-:-:S09]  /*02a0*/  P2R R51, PR, RZ, 0x1 ;  /* 0x00000001ff337803 */ /* 0x000fd20000000000 */
[----:B------:R-:W3:Y:S01]  /*02b0*/  @!P0 LDG.E R37, desc[UR8][R6.64+0x1c] ;  /* 0x00001c0806258981 */ /* 0x000ee2000c1e1900 */
[----:B------:R-:W-:Y:S02]  /*02c0*/  ISETP.GE.AND P0, PT, R5, UR4, PT ;  /* 0x0000000405007c0c */ /* 0x000fe4000bf06270 */
[----:B------:R-:W0:Y:S02]  /*02d0*/  LDC.64 R4, c[0x0][0x390] ;  /* 0x0000e400ff047b82 */ /* 0x000e240000000a00 */
[----:B------:R-:W-:-:S09]  /*02e0*/  P2R R52, PR, RZ, 0x1 ;  /* 0x00000001ff347803 */ /* 0x000fd20000000000 */
[----:B------:R-:W3:Y:S01]  /*02f0*/  @!P0 LDG.E R38, desc[UR8][R6.64+0x20] ;  /* 0x0000200806268981 */ /* 0x000ee2000c1e1900 */
[----:B------:R-:W-:-:S04]  /*0300*/  ISETP.GE.AND P0, PT, R29, UR4, PT ;  /* 0x000000041d007c0c */ /* 0x000fc8000bf06270 */
[----:B------:R-:W-:-:S09]  /*0310*/  P2R R53, PR, RZ, 0x1 ;  /* 0x00000001ff357803 */ /* 0x000fd20000000000 */
[----:B------:R-:W3:Y:S01]  /*0320*/  @!P0 LDG.E R39, desc[UR8][R6.64+0x24] ;  /* 0x0000240806278981 */ /* 0x000ee2000c1e1900 */
[----:B------:R-:W-:Y:S01]  /*0330*/  ISETP.GE.AND P0, PT, R30, UR4, PT ;  /* 0x000000041e007c0c */ /* 0x000fe2000bf06270 */
[----:B------:R-:W-:-:S05]  /*0340*/  VIADD R30, R9, 0xd ;  /* 0x0000000d091e7836 */ /* 0x000fca0000000000 */
[----:B------:R-:W-:Y:S02]  /*0350*/  ISETP.GE.AND P1, PT, R30, UR4, PT ;  /* 0x000000041e007c0c */ /* 0x000fe4000bf26270 */
[----:B------:R-:W-:Y:S02]  /*0360*/  P2R R54, PR, RZ, 0x1 ;  /* 0x00000001ff367803 */ /* 0x000fe40000000000 */
[----:B------:R-:W-:-:S03]  /*0370*/  P2R R58, PR, RZ, 0x2 ;  /* 0x00000002ff3a7803 */ /* 0x000fc60000000000 */
[----:B------:R-:W3:Y:S01]  /*0380*/  @!P0 LDG.E R40, desc[UR8][R6.64+0x28] ;  /* 0x0000280806288981 */ /* 0x000ee2000c1e1900 */
[----:B------:R-:W-:-:S05]  /*0390*/  ISETP.GE.AND P0, PT, R31, UR4, PT ;  /* 0x000000041f007c0c */ /* 0x000fca000bf06270 */
[----:B------:R-:W3:Y:S01]  /*03a0*/  @!P1 LDG.E R62, desc[UR8][R6.64+0x34] ;  /* 0x00003408063e9981 */ /* 0x000ee2000c1e1900 */
[----:B------:R-:W-:-:S04]  /*03b0*/  ISETP.NE.AND P1, PT, R54, RZ, PT ;  /* 0x000000ff3600720c */ /* 0x000fc80003f25270 */
[----:B------:R-:W-:Y:S02]  /*03c0*/  P2R R57, PR, RZ, 0x2 ;  /* 0x00000002ff397803 */ /* 0x000fe40000000000 */
[----:B------:R-:W-:Y:S01]  /*03d0*/  ISETP.NE.AND P1, PT, R53, RZ, PT ;  /* 0x000000ff3500720c */ /* 0x000fe20003f25270 */
[----:B------:R-:W3:Y:S03]  /*03e0*/  @!P0 LDG.E R41, desc[UR8][R6.64+0x2c] ;  /* 0x00002c0806298981 */ /* 0x000ee6000c1e1900 */
[----:B------:R-:W-:Y:S02]  /*03f0*/  P2R R56, PR, RZ, 0x2 ;  /* 0x00000002ff387803 */ /* 0x000fe40000000000 */
[----:B------:R-:W-:Y:S02]  /*0400*/  ISETP.NE.AND P1, PT, R52, RZ, PT ;  /* 0x000000ff3400720c */ /* 0x000fe40003f25270 */
[----:B------:R-:W-:-:S02]  /*0410*/  P2R R60, PR, RZ, 0x1 ;  /* 0x00000001ff3c7803 */ /* 0x000fc40000000000 */
[----:B------:R-:W-:Y:S02]  /*0420*/  P2R R55, PR, RZ, 0x2 ;  /* 0x00000002ff377803 */ /* 0x000fe40000000000 */
[----:B------:R-:W-:Y:S02]  /*0430*/  ISETP.GE.AND P0, PT, R32, UR4, PT ;  /* 0x0000000420007c0c */ /* 0x000fe4000bf06270 */
[----:B------:R-:W-:Y:S01]  /*0440*/  ISETP.NE.AND P1, PT, R51, RZ, PT ;  /* 0x000000ff3300720c */ /* 0x000fe20003f25270 */
[----:B------:R-:W-:-:S03]  /*0450*/  VIADD R32, R9, 0xf ;  /* 0x0000000f09207836 */ /* 0x000fc60000000000 */
[----:B------:R-:W-:Y:S02]  /*0460*/  P2R R54, PR, RZ, 0x2 ;  /* 0x00000002ff367803 */ /* 0x000fe40000000000 */
[----:B------:R-:W-:Y:S02]  /*0470*/  ISETP.NE.AND P1, PT, R50, RZ, PT ;  /* 0x000000ff3200720c */ /* 0x000fe40003f25270 */
[----:B------:R-:W-:Y:S02]  /*0480*/  ISETP.GE.AND P3, PT, R32, UR4, PT ;  /* 0x0000000420007c0c */ /* 0x000fe4000bf66270 */
[----:B------:R-:W-:Y:S01]  /*0490*/  P2R R53, PR, RZ, 0x2 ;  /* 0x00000002ff357803 */ /* 0x000fe20000000000 */
[----:B------:R-:W3:Y:S01]  /*04a0*/  @!P0 LDG.E R42, desc[UR8][R6.64+0x30] ;  /* 0x00003008062a8981 */ /* 0x000ee2000c1e1900 */
[----:B------:R-:W-:Y:S01]  /*04b0*/  ISETP.NE.AND P1, PT, R49, RZ, PT ;  /* 0x000000ff3100720c */ /* 0x000fe20003f25270 */
[----:B------:R-:W-:-:S03]  /*04c0*/  VIADD R31, R9, 0xe ;  /* 0x0000000e091f7836 */ /* 0x000fc60000000000 */
[----:B------:R-:W-:Y:S01]  /*04d0*/  P2R R51, PR, RZ, 0x2 ;  /* 0x00000002ff337803 */ /* 0x000fe20000000000 */
[C---:B------:R-:W-:Y:S01]  /*04e0*/  VIADD R43, R9.reuse, 0x11 ;  /* 0x00000011092b7836 */ /* 0x040fe20000000000 */
[----:B------:R-:W-:Y:S01]  /*04f0*/  ISETP.NE.AND P1, PT, R48, RZ, PT ;  /* 0x000000ff3000720c */ /* 0x000fe20003f25270 */
[----:B------:R-:W-:Y:S01]  /*0500*/  VIADD R44, R9, 0x12 ;  /* 0x00000012092c7836 */ /* 0x000fe20000000000 */
[----:B------:R-:W-:Y:S02]  /*0510*/  ISETP.GE.AND P2, PT, R31, UR4, PT ;  /* 0x000000041f007c0c */ /* 0x000fe4000bf46270 */
[----:B------:R-:W-:Y:S02]  /*0520*/  P2R R49, PR, RZ, 0x2 ;  /* 0x00000002ff317803 */ /* 0x000fe40000000000 */
[----:B------:R-:W-:Y:S02]  /*0530*/  ISETP.NE.AND P1, PT, R47, RZ, PT ;  /* 0x000000ff2f00720c */ /* 0x000fe40003f25270 */
[----:B------:R-:W-:Y:S01]  /*0540*/  ISETP.GE.AND P4, PT, R33, UR4, PT ;  /* 0x0000000421007c0c */ /* 0x000fe2000bf86270 */
[----:B------:R-:W3:Y:S01]  /*0550*/  @!P3 LDG.E R47, desc[UR8][R6.64+0x3c] ;  /* 0x00003c08062fb981 */ /* 0x000ee2000c1e1900 */
[----:B------:R-:W-:-:S02]  /*0560*/  ISETP.GE.AND P5, PT, R43, UR4, PT ;  /* 0x000000042b007c0c */ /* 0x000fc4000bfa6270 */
[----:B------:R-:W-:Y:S02]  /*0570*/  ISETP.GE.AND P6, PT, R44, UR4, PT ;  /* 0x000000042c007c0c */ /* 0x000fe4000bfc6270 */
[----:B------:R-:W-:Y:S02]  /*0580*/  P2R R48, PR, RZ, 0x2 ;  /* 0x00000002ff307803 */ /* 0x000fe40000000000 */
[----:B------:R-:W-:-:S04]  /*0590*/  ISETP.NE.AND P1, PT, R45, RZ, PT ;  /* 0x000000ff2d00720c */ /* 0x000fc80003f25270 */
[----:B------:R-:W-:Y:S01]  /*05a0*/  P2R R45, PR, RZ, 0x2 ;  /* 0x00000002ff2d7803 */ /* 0x000fe20000000000 */
[----:B0-----:R-:W-:Y:S01]  /*05b0*/  IMAD.WIDE.U32 R4, R9, 0x4, R4 ;  /* 0x0000000409047825 */ /* 0x001fe200078e0004 */
[----:B------:R-:W-:Y:S01]  /*05c0*/  ISETP.NE.AND P1, PT, R46, RZ, PT ;  /* 0x000000ff2e00720c */ /* 0x000fe20003f25270 */
[----:B------:R-:W3:Y:S01]  /*05d0*/  @!P4 LDG.E R50, desc[UR8][R6.64+0x40] ;  /* 0x000040080632c981 */ /* 0x000ee2000c1e1900 */
[----:B------:R-:W-:-:S03]  /*05e0*/  P2R R59, PR, RZ, 0x1 ;  /* 0x00000001ff3b7803 */ /* 0x000fc60000000000 */
[----:B------:R-:W3:Y:S01]  /*05f0*/  @!P2 LDG.E R46, desc[UR8][R6.64+0x38] ;  /* 0x00003808062ea981 */ /* 0x000ee2000c1e1900 */
[----:B------:R-:W-:Y:S01]  /*0600*/  ISETP.GE.AND P0, PT, R9, UR4, PT ;  /* 0x0000000409007c0c */ /* 0x000fe2000bf06270 */
[----:B------:R-:W-:Y:S01]  /*0610*/  IMAD.MOV.U32 R30, RZ, RZ, -0x1 ;  /* 0xffffffffff1e7424 */ /* 0x000fe200078e00ff */
[----:B------:R-:W0:Y:S01]  /*0620*/  S2UR UR6, SR_CgaCtaId ;  /* 0x00000000000679c3 */ /* 0x000e220000008800 */
[----:B------:R-:W3:Y:S01]  /*0630*/  @!P5 LDG.E R9, desc[UR8][R6.64+0x44] ;  /* 0x000044080609d981 */ /* 0x000ee2000c1e1900 */
[----:B------:R-:W-:Y:S01]  /*0640*/  IMAD.MOV.U32 R31, RZ, RZ, -0x1 ;  /* 0xffffffffff1f7424 */ /* 0x000fe200078e00ff */
[----:B------:R-:W1:Y:S02]  /*0650*/  LDCU.64 UR4, c[0x0][0x3a8] ;  /* 0x00007500ff0477ac */ /* 0x000e640008000a00 */
[----:B------:R-:W3:Y:S03]  /*0660*/  @!P6 LDG.E R52, desc[UR8][R6.64+0x48] ;  /* 0x000048080634e981 */ /* 0x000ee6000c1e1900 */
[----:B------:R-:W-:Y:S06]  /*0670*/  BAR.SYNC.DEFER_BLOCKING 0x0 ;  /* 0x0000000000007b1d */ /* 0x000fec0000010000 */
[----:B------:R0:W5:Y:S01]  /*0680*/  @!P1 LDG.E R3, desc[UR8][R4.64+0x4] ;  /* 0x0000040804039981 */ /* 0x000162000c1e1900 */
[----:B------:R-:W-:-:S02]  /*0690*/  IMAD.MOV.U32 R32, RZ, RZ, -0x1 ;  /* 0xffffffffff207424 */ /* 0x000fc400078e00ff */
[----:B------:R-:W-:Y:S01]  /*06a0*/  IMAD.MOV.U32 R33, RZ, RZ, -0x1 ;  /* 0xffffffffff217424 */ /* 0x000fe200078e00ff */
[----:B------:R0:W5:Y:S01]  /*06b0*/  @!P0 LDG.E R2, desc[UR8][R4.64] ;  /* 0x0000000804028981 */ /* 0x000162000c1e1900 */
[----:B--2---:R-:W-:Y:S01]  /*06c0*/  @!P1 LOP3.LUT R30, R8, 0x80000000, RZ, 0x3c, !PT ;  /* 0x80000000081e9812 */ /* 0x004fe200078e3cff */
[----:B------:R-:W-:Y:S01]  /*06d0*/  IMAD.MOV.U32 R29, RZ, RZ, -0x1 ;  /* 0xffffffffff1d7424 */ /* 0x000fe200078e00ff */
[----:B------:R-:W-:Y:S01]  /*06e0*/  ISETP.NE.AND P1, PT, R45, RZ, PT ;  /* 0x000000ff2d00720c */ /* 0x000fe20003f25270 */
[----:B------:R2:W5:Y:S01]  /*06f0*/  @!P2 LDG.E R24, desc[UR8][R4.64+0x38] ;  /* 0x000038080418a981 */ /* 0x000562000c1e1900 */
[----:B-1----:R-:W-:-:S03]  /*0700*/  UIADD3 UR7, UPT, UPT, UR4, 0x6, URZ ;  /* 0x0000000604077890 */ /* 0x002fc6000fffe0ff */
[----:B------:R2:W5:Y:S01]  /*0710*/  @!P3 LDG.E R25, desc[UR8][R4.64+0x3c] ;  /* 0x00003c080419b981 */ /* 0x000562000c1e1900 */
[----:B------:R-:W-:-:S03]  /*0720*/  UIADD3 UR5, UPT, UPT, -UR4, UR5, URZ ;  /* 0x0000000504057290 */ /* 0x000fc6000fffe1ff */
[----:B------:R2:W5:Y:S04]  /*0730*/  @!P4 LDG.E R26, desc[UR8][R4.64+0x40] ;  /* 0x00004008041ac981 */ /* 0x000568000c1e1900 */
[----:B----4-:R-:W-:Y:S01]  /*0740*/  @!P1 LOP3.LUT R31, R10, 0x80000000, RZ, 0x3c, !PT ;  /* 0x800000000a1f9812 */ /* 0x010fe200078e3cff */
[----:B------:R2:W5:Y:S01]  /*0750*/  @!P1 LDG.E R12, desc[UR8][R4.64+0x8] ;  /* 0x00000808040c9981 */ /* 0x000562000c1e1900 */
[----:B------:R-:W-:-:S03]  /*0760*/  ISETP.NE.AND P1, PT, R48, RZ, PT ;  /* 0x000000ff3000720c */ /* 0x000fc60003f25270 */
[----:B------:R2:W5:Y:S04]  /*0770*/  @!P5 LDG.E R27, desc[UR8][R4.64+0x44] ;  /* 0x00004408041bd981 */ /* 0x000568000c1e1900 */
[----:B------:R2:W5:Y:S06]  /*0780*/  @!P6 LDG.E R28, desc[UR8][R4.64+0x48] ;  /* 0x00004808041ce981 */ /* 0x00056c000c1e1900 */
[----:B---3--:R-:W-:Y:S01]  /*0790*/  @!P1 LOP3.LUT R32, R11, 0x80000000, RZ, 0x3c, !PT ;  /* 0x800000000b209812 */ /* 0x008fe200078e3cff */
[----:B------:R2:W5:Y:S01]  /*07a0*/  @!P1 LDG.E R13, desc[UR8][R4.64+0xc] ;  /* 0x00000c08040d9981 */ /* 0x000562000c1e1900 */
[----:B------:R-:W-:-:S13]  /*07b0*/  ISETP.NE.AND P1, PT, R49, RZ, PT ;  /* 0x000000ff3100720c */ /* 0x000fda0003f25270 */
[----:B------:R-:W-:Y:S01]  /*07c0*/  @!P1 LOP3.LUT R33, R34, 0x80000000, RZ, 0x3c, !PT ;  /* 0x8000000022219812 */ /* 0x000fe200078e3cff */
[----:B------:R2:W5:Y:S01]  /*07d0*/  @!P1 LDG.E R14, desc[UR8][R4.64+0x10] ;  /* 0x00001008040e9981 */ /* 0x000562000c1e1900 */
[----:B------:R-:W-:Y:S01]  /*07e0*/  ISETP.NE.AND P1, PT, R51, RZ, PT ;  /* 0x000000ff3300720c */ /* 0x000fe20003f25270 */
[----:B------:R-:W-:-:S12]  /*07f0*/  IMAD.MOV.U32 R34, RZ, RZ, -0x1 ;  /* 0xffffffffff227424 */ /* 0x000fd800078e00ff */
        /* <DEDUP_REMOVED lines=15> */
[----:B------:R-:W-:Y:S01]  /*08f0*/  IMAD.MOV.U32 R38, RZ, RZ, -0x1 ;  /* 0xffffffffff267424 */ /* 0x000fe200078e00ff */
[----:B------:R-:W-:Y:S02]  /*0900*/  @!P0 LOP3.LUT R29, R61, 0x80000000, RZ, 0x3c, !PT ;  /* 0x800000003d1d8812 */ /* 0x000fe400078e3cff */
[----:B------:R-:W-:-:S09]  /*0910*/  ISETP.NE.AND P0, PT, R60, RZ, PT ;  /* 0x000000ff3c00720c */ /* 0x000fd20003f05270 */
[----:B------:R-:W-:Y:S01]  /*0920*/  @!P1 LOP3.LUT R38, R39, 0x80000000, RZ, 0x3c, !PT ;  /* 0x8000000027269812 */ /* 0x000fe200078e3cff */
[----:B------:R2:W5:Y:S01]  /*0930*/  @!P1 LDG.E R19, desc[UR8][R4.64+0x24] ;  /* 0x0000240804139981 */ /* 0x000562000c1e1900 */
[----:B------:R-:W-:Y:S01]  /*0940*/  ISETP.NE.AND P1, PT, R57, RZ, PT ;  /* 0x000000ff3900720c */ /* 0x000fe20003f25270 */
[----:B------:R-:W-:Y:S02]  /*0950*/  IMAD.MOV.U32 R39, RZ, RZ, -0x1 ;  /* 0xffffffffff277424 */ /* 0x000fe400078e00ff */
[----:B------:R2:W5:Y:S10]  /*0960*/  @!P0 LDG.E R21, desc[UR8][R4.64+0x2c] ;  /* 0x00002c0804158981 */ /* 0x000574000c1e1900 */
[----:B------:R-:W-:Y:S01]  /*0970*/  @!P1 LOP3.LUT R39, R40, 0x80000000, RZ, 0x3c, !PT ;  /* 0x8000000028279812 */ /* 0x000fe200078e3cff */
[----:B------:R-:W-:Y:S01]  /*0980*/  IMAD.MOV.U32 R40, RZ, RZ, -0x1 ;  /* 0xffffffffff287424 */ /* 0x000fe200078e00ff */
[----:B------:R2:W5:Y:S01]  /*0990*/  @!P1 LDG.E R20, desc[UR8][R4.64+0x28] ;  /* 0x0000280804149981 */ /* 0x000562000c1e1900 */
[----:B------:R-:W-:-:S02]  /*09a0*/  @!P0 LOP3.LUT R40, R41, 0x80000000, RZ, 0x3c, !PT ;  /* 0x8000000029288812 */ /* 0x000fc400078e3cff */
[----:B------:R-:W-:Y:S02]  /*09b0*/  ISETP.NE.AND P1, PT, R58, RZ, PT ;  /* 0x000000ff3a00720c */ /* 0x000fe40003f25270 */
[----:B------:R-:W-:Y:S01]  /*09c0*/  ISETP.NE.AND P0, PT, R59, RZ, PT ;  /* 0x000000ff3b00720c */ /* 0x000fe20003f05270 */
[----:B------:R-:W-:Y:S01]  /*09d0*/  IMAD.MOV.U32 R41, RZ, RZ, -0x1 ;  /* 0xffffffffff297424 */ /* 0x000fe200078e00ff */
[----:B------:R-:W-:Y:S02]  /*09e0*/  UMOV UR4, 0x400 ;  /* 0x0000040000047882 */ /* 0x000fe40000000000 */
[----:B0-----:R-:W-:-:S07]  /*09f0*/  ULEA UR4, UR6, UR4, 0x18 ;  /* 0x0000000406047291 */ /* 0x001fce000f8ec0ff */
[----:B------:R2:W5:Y:S02]  /*0a00*/  @!P1 LDG.E R23, desc[UR8][R4.64+0x34] ;  /* 0x0000340804179981 */ /* 0x000564000c1e1900 */
[----:B------:R-:W-:Y:S02]  /*0a10*/  @!P0 LOP3.LUT R41, R42, 0x80000000, RZ, 0x3c, !PT ;  /* 0x800000002a298812 */ /* 0x000fe400078e3cff */
[----:B------:R2:W5:Y:S01]  /*0a20*/  @!P0 LDG.E R22, desc[UR8][R4.64+0x30] ;  /* 0x0000300804168981 */ /* 0x000562000c1e1900 */
[----:B------:R-:W0:Y:S01]  /*0a30*/  S2R R42, SR_LANEID ;  /* 0x00000000002a7919 */ /* 0x000e220000000000 */
[----:B------:R-:W-:Y:S01]  /*0a40*/  IMAD.MOV.U32 R45, RZ, RZ, -0x1 ;  /* 0xffffffffff2d7424 */ /* 0x000fe200078e00ff */
[----:B------:R-:W-:Y:S02]  /*0a50*/  @!P3 LOP3.LUT R45, R47, 0x80000000, RZ, 0x3c, !PT ;  /* 0x800000002f2db812 */ /* 0x000fe400078e3cff */
[----:B------:R-:W-:Y:S01]  /*0a60*/  LEA R47, R0, UR4, 0x2 ;  /* 0x00000004002f7c11 */ /* 0x000fe2000f8e10ff */
[----:B------:R-:W-:Y:S01]  /*0a70*/  IMAD.MOV.U32 R44, RZ, RZ, -0x1 ;  /* 0xffffffffff2c7424 */ /* 0x000fe200078e00ff */
[----:B------:R-:W-:-:S02]  /*0a80*/  SHF.R.U32.HI R124, RZ, 0x5, R0 ;  /* 0x00000005ff7c7819 */ /* 0x000fc40000011600 */
[----:B------:R-:W-:Y:S01]  /*0a90*/  @!P2 LOP3.LUT R44, R46, 0x80000000, RZ, 0x3c, !PT ;  /* 0x800000002e2ca812 */ /* 0x000fe200078e3cff */
[----:B------:R-:W-:Y:S02]  /*0aa0*/  IMAD R51, R0, 0x80, R47 ;  /* 0x0000008000337824 */ /* 0x000fe400078e022f */
[----:B------:R-:W-:Y:S01]  /*0ab0*/  IMAD.MOV.U32 R46, RZ, RZ, -0x1 ;  /* 0xffffffffff2e7424 */ /* 0x000fe200078e00ff */
[----:B------:R-:W-:Y:S01]  /*0ac0*/  @!P4 LOP3.LUT R46, R50, 0x80000000, RZ, 0x3c, !PT ;  /* 0x80000000322ec812 */ /* 0x000fe200078e3cff */
[----:B------:R-:W-:Y:S01]  /*0ad0*/  IMAD.MOV.U32 R43, RZ, RZ, -0x1 ;  /* 0xffffffffff2b7424 */ /* 0x000fe200078e00ff */
[----:B------:R-:W-:Y:S01]  /*0ae0*/  @!P1 LOP3.LUT R43, R62, 0x80000000, RZ, 0x3c, !PT ;  /* 0x800000003e2b9812 */ /* 0x000fe200078e3cff */
[----:B------:R-:W-:Y:S01]  /*0af0*/  IMAD.MOV.U32 R48, RZ, RZ, -0x1 ;  /* 0xffffffffff307424 */ /* 0x000fe200078e00ff */
[----:B------:R-:W-:Y:S01]  /*0b00*/  @!P5 LOP3.LUT R48, R9, 0x80000000, RZ, 0x3c, !PT ;  /* 0x800000000930d812 */ /* 0x000fe200078e3cff */
[----:B------:R-:W-:Y:S01]  /*0b10*/  IMAD.MOV.U32 R49, RZ, RZ, -0x1 ;  /* 0xffffffffff317424 */ /* 0x000fe200078e00ff */
[----:B------:R-:W-:Y:S01]  /*0b20*/  @!P6 LOP3.LUT R49, R52, 0x80000000, RZ, 0x3c, !PT ;  /* 0x800000003431e812 */ /* 0x000fe200078e3cff */
[----:B------:R-:W-:Y:S01]  /*0b30*/  IMAD R53, R0, -0x38, R51 ;  /* 0xffffffc800357824 */ /* 0x000fe200078e0233 */
[----:B------:R-:W-:Y:S01]  /*0b40*/  LEA R50, R124, UR4, 0x2 ;  /* 0x000000047c327c11 */ /* 0x000fe2000f8e10ff */
[----:B--2---:R-:W-:Y:S06]  /*0b50*/  BAR.SYNC.DEFER_BLOCKING 0x0 ;  /* 0x0000000000007b1d */ /* 0x004fec0000010000 */
.L_x_872:
[----:B------:R-:W-:Y:S01]  /*0b60*/  UISETP.LT.AND UP0, UPT, UR5, 0x6, UPT ;  /* 0x000000060500788c */ /* 0x000fe2000bf01270 */
[----:B------:R-:W-:Y:S01]  /*0b70*/  STS [R47], RZ ;  /* 0x000000ff2f007388 */ /* 0x000fe20000000800 */
[----:B------:R-:W-:Y:S01]  /*0b80*/  UIADD3 UR6, UPT, UPT, UR7, -0x6, URZ ;  /* 0xfffffffa07067890 */ /* 0x000fe2000fffe0ff */
[----:B0-----:R-:W-:Y:S01]  /*0b90*/  ISETP.NE.AND P1, PT, R42, 0x1f, PT ;  /* 0x0000001f2a00780c */ /* 0x001fe20003f25270 */
[----:B------:R-:W-:Y:S01]  /*0ba0*/  USEL UR4, UR5, 0x6, UP0 ;  /* 0x0000000605047887 */ /* 0x000fe20008000000 */
[----:B------:R-:W-:Y:S01]  /*0bb0*/  STS [R47+0x400], RZ ;  /* 0x000400ff2f007388 */ /* 0x000fe20000000800 */
[C---:B------:R-:W-:Y:S01]  /*0bc0*/  ISETP.NE.AND P2, PT, R124.reuse, 0x6, PT ;  /* 0x000000067c00780c */ /* 0x040fe20003f45270 */
[----:B------:R-:W-:Y:S01]  /*0bd0*/  UISETP.GE.AND UP0, UPT, UR7, UR10, UPT ;  /* 0x0000000a0700728c */ /* 0x000fe2000bf06270 */
[----:B-1----:R-:W-:Y:S01]  /*0be0*/  SHF.R.U32.HI R4, RZ, UR6, R29 ;  /* 0x00000006ff047c19 */ /* 0x002fe2000801161d */
        /* <DEDUP_REMOVED lines=64> */
[----:B------:R-:W-:-:S04]  /*0ff0*/  SHF.R.U32.HI R4, RZ, UR6, R33 ;  /* 0x00000006ff047c19 */ /* 0x000fc80008011621 */
[----:B------:R-:W-:-:S05]  /*1000*/  LOP3.LUT R4, R4, UR4, RZ, 0xc0, !PT ;  /* 0x0000000404047c12 */ /* 0x000fca000f8ec0ff */
[----:B------:R-:W-:Y:S01]  /*1010*/  IMAD.SHL.U32 R6, R4, 0x400, RZ ;  /* 0x0000040004067824 */ /* 0x000fe200078e00ff */
[----:B------:R-:W-:-:S04]  /*1020*/  SHF.R.U32.HI R4, RZ, 0x4, R4 ;  /* 0x00000004ff047819 */ /* 0x000fc80000011604 */
[----:B------:R-:W-:Y:S02]  /*1030*/  LOP3.LUT R6, R6, 0x7c00, RZ, 0xc0, !PT ;  /* 0x00007c0006067812 */ /* 0x000fe400078ec0ff */
[----:B------:R-:W-:-:S04]  /*1040*/  LOP3.LUT R4, R4, 0xffffffe, RZ, 0xc0, !PT ;  /* 0x0ffffffe04047812 */ /* 0x000fc800078ec0ff */
[----:B------:R-:W-:Y:S01]  /*1050*/  IADD3 R62, PT, PT, R4, R47, R6 ;  /* 0x0000002f043e7210 */ /* 0x000fe20007ffe006 */
[----:B-1----:R-:W-:Y:S01]  /*1060*/  VIADD R7, R57, 0x1 ;  /* 0x0000000139077836 */ /* 0x002fe20000000000 */
[----:B------:R-:W-:-:S04]  /*1070*/  SHF.R.U32.HI R4, RZ, UR6, R34 ;  /* 0x00000006ff047c19 */ /* 0x000fc80008011622 */
[----:B------:R-:W-:Y:S01]  /*1080*/  STS.U16 [R56], R7 ;  /* 0x0000000738007388 */ /* 0x000fe20000000400 */
[----:B------:R-:W-:-:S03]  /*1090*/  LOP3.LUT R4, R4, UR4, RZ, 0xc0, !PT ;  /* 0x0000000404047c12 */ /* 0x000fc6000f8ec0ff */
        /* <DEDUP_REMOVED lines=129> */
[----:B------:R-:W-:Y:S01]  /*18b0*/  SHF.R.U32.HI R4, RZ, UR6, R49 ;  /* 0x00000006ff047c19 */ /* 0x000fe20008011631 */
        /* <DEDUP_REMOVED lines=8> */
[----:B-1----:R-:W-:Y:S01]  /*1940*/  VIADD R7, R85, 0x1 ;  /* 0x0000000155077836 */ /* 0x002fe20000000000 */
[----:B0-----:R-:W-:-:S04]  /*1950*/  ULEA UR4, UR6, UR4, 0x18 ;  /* 0x0000000406047291 */ /* 0x001fc8000f8ec0ff */
[----:B------:R-:W-:Y:S04]  /*1960*/  STS.U16 [R84], R7 ;  /* 0x0000000754007388 */ /* 0x000fe80000000400 */
        /* <DEDUP_REMOVED lines=16> */
[----:B------:R-:W4:Y:S04]  /*1a70*/  LDS R98, [R51+0x18] ;  /* 0x0000180033627984 */ /* 0x000f280000000800 */
[----:B------:R-:W4:Y:S04]  /*1a80*/  LDS R99, [R51+0x1c] ;  /* 0x00001c0033637984 */ /* 0x000f280000000800 */
[----:B------:R-:W4:Y:S04]  /*1a90*/  LDS R100, [R51+0x20] ;  /* 0x0000200033647984 */ /* 0x000f280000000800 */
[----:B------:R-:W4:Y:S04]  /*1aa0*/  LDS R101, [R51+0x24] ;  /* 0x0000240033657984 */ /* 0x000f280000000800 */
[----:B------:R-:W4:Y:S04]  /*1ab0*/  LDS R102, [R51+0x28] ;  /* 0x0000280033667984 */ /* 0x000f280000000800 */
[----:B------:R-:W4:Y:S01]  /*1ac0*/  LDS R103, [R51+0x2c] ;  /* 0x00002c0033677984 */ /* 0x000f220000000800 */
        /* <DEDUP_REMOVED lines=10> */
[----:B------:R-:W-:-:S03]  /*1b70*/  IMAD.IADD R98, R98, 0x1, R97 ;  /* 0x0000000162627824 */ /* 0x000fc600078e0261 */
        /* <DEDUP_REMOVED lines=31> */
[----:B------:R-:W-:-:S04]  /*1d70*/  IMAD.IADD R114, R114, 0x1, R113 ;  /* 0x0000000172727824 */ /* 0x000fc800078e0271 */
[----:B0-----:R-:W-:-:S04]  /*1d80*/  IMAD.IADD R115, R115, 0x1, R114 ;  /* 0x0000000173737824 */ /* 0x001fc800078e0272 */
[----:B-1----:R-:W-:-:S04]  /*1d90*/  IMAD.IADD R116, R116, 0x1, R115 ;  /* 0x0000000174747824 */ /* 0x002fc800078e0273 */
[----:B--2---:R-:W-:-:S04]  /*1da0*/  IMAD.IADD R117, R117, 0x1, R116 ;  /* 0x0000000175757824 */ /* 0x004fc800078e0274 */
[----:B---3--:R-:W-:-:S04]  /*1db0*/  IMAD.IADD R118, R118, 0x1, R117 ;  /* 0x0000000176767824 */ /* 0x008fc800078e0275 */
[----:B----4-:R-:W-:-:S04]  /*1dc0*/  IMAD.IADD R119, R119, 0x1, R118 ;  /* 0x0000000177777824 */ /* 0x010fc800078e0276 */
[----:B------:R-:W-:-:S04]  /*1dd0*/  IMAD.IADD R120, R120, 0x1, R119 ;  /* 0x0000000178787824 */ /* 0x000fc800078e0277 */
        /* <DEDUP_REMOVED lines=29> */
[C---:B-1----:R-:W-:Y:S01]  /*1fb0*/  IMAD.IADD R8, R7.reuse, 0x1, R8 ;  /* 0x0000000107087824 */ /* 0x042fe200078e0208 */
        /* <DEDUP_REMOVED lines=91> */
[----:B------:R-:W4:Y:S04]  /*2570*/  LDS.U16 R64, [R64] ;  /* 0x0000000040407984 */ /* 0x000f280000000400 */
[----:B------:R-:W4:Y:S04]  /*2580*/  LDS.U16 R66, [R66] ;  /* 0x0000000042427984 */ /* 0x000f280000000400 */
[----:B------:R-:W4:Y:S04]  /*2590*/  LDS.U16 R68, [R68] ;  /* 0x0000000044447984 */ /* 0x000f280000000400 */
[----:B------:R-:W4:Y:S04]  /*25a0*/  LDS.U16 R70, [R70] ;  /* 0x0000000046467984 */ /* 0x000f280000000400 */
[----:B------:R-:W4:Y:S04]  /*25b0*/  LDS.U16 R72, [R72] ;  /* 0x0000000048487984 */ /* 0x000f280000000400 */
[----:B------:R-:W4:Y:S01]  /*25c0*/  LDS.U16 R74, [R74] ;  /* 0x000000004a4a7984 */ /* 0x000f220000000400 */
        /* <DEDUP_REMOVED lines=10> */
[----:B------:R-:W-:-:S03]  /*2670*/  IMAD.IADD R64, R65, 0x1, R64 ;  /* 0x0000000141407824 */ /* 0x000fc600078e0240 */
[----:B------:R-:W4:Y:S01]  /*2680*/  LDS.U16 R86, [R86] ;  /* 0x0000000056567984 */ /* 0x000f220000000400 */
[----:B------:R-:W-:-:S03]  /*2690*/  IMAD.IADD R66, R67, 0x1, R66 ;  /* 0x0000000143427824 */ /* 0x000fc600078e0242 */
[----:B------:R-:W4:Y:S01]  /*26a0*/  LDS.U16 R88, [R88] ;  /* 0x0000000058587984 */ /* 0x000f220000000400 */
[----:B------:R-:W-:-:S03]  /*26b0*/  IMAD.IADD R68, R69, 0x1, R68 ;  /* 0x0000000145447824 */ /* 0x000fc600078e0244 */
[----:B------:R-:W4:Y:S01]  /*26c0*/  LDS.U16 R90, [R90] ;  /* 0x000000005a5a7984 */ /* 0x000f220000000400 */
        /* <DEDUP_REMOVED lines=8> */
[----:B------:R-:W-:Y:S02]  /*2750*/  IMAD.IADD R86, R87, 0x1, R86 ;  /* 0x0000000157567824 */ /* 0x000fe400078e0256 */
        /* <DEDUP_REMOVED lines=33> */
[----:B------:R1:W-:Y:S04]  /*2970*/  STS [R52], R37 ;  /* 0x0000002534007388 */ /* 0x0003e80000000800 */
        /* <DEDUP_REMOVED lines=11> */
[----:B------:R1:W2:Y:S04]  /*2a30*/  LDS R29, [R53] ;  /* 0x00000000351d7984 */ /* 0x0002a80000000800 */
        /* <DEDUP_REMOVED lines=19> */
[----:B-----5:R1:W-:Y:S04]  /*2b70*/  STS [R4], R2 ;  /* 0x0000000204007388 */ /* 0x0203e80000000800 */
        /* <DEDUP_REMOVED lines=39> */
[----:B--234-:R-:W-:Y:S05]  /*2df0*/  BRA `(.L_x_872) ;  /* 0xffffffdc00587947 */ /* 0x01cfea000383ffff */
.L_x_871:
[----:B------:R-:W-:Y:S01]  /*2e00*/  LEA R5, R5, UR4, 0x2 ;  /* 0x0000000405057c11 */ /* 0x000fe2000f8e10ff */
[----:B------:R-:W-:Y:S01]  /*2e10*/  IMAD R53, R0, -0x48, R53 ;  /* 0xffffffb800357824 */ /* 0x000fe200078e0235 */
[----:B------:R-:W-:Y:S01]  /*2e20*/  LEA R56, R56, UR4, 0x2 ;  /* 0x0000000438387c11 */ /* 0x000fe2000f8e10ff */
[----:B------:R-:W0:Y:S01]  /*2e30*/  LDCU.64 UR6, c[0x0][0x3a0] ;  /* 0x00007400ff0677ac */ /* 0x000e220008000a00 */
[----:B------:R-:W-:Y:S01]  /*2e40*/  LEA R58, R58, UR4, 0x2 ;  /* 0x000000043a3a7c11 */ /* 0x000fe2000f8e10ff */
[----:B------:R-:W-:Y:S01]  /*2e50*/  STS [R5], R29 ;  /* 0x0000001d05007388 */ /* 0x000fe20000000800 */
[----:B------:R-:W-:Y:S02]  /*2e60*/  LEA R60, R60, UR4, 0x2 ;  /* 0x000000043c3c7c11 */ /* 0x000fe4000f8e10ff */
[----:B------:R-:W-:Y:S01]  /*2e70*/  LEA R62, R62, UR4, 0x2 ;  /* 0x000000043e3e7c11 */ /* 0x000fe2000f8e10ff */
[----:B------:R-:W-:Y:S01]  /*2e80*/  STS [R56], R30 ;  /* 0x0000001e38007388 */ /* 0x000fe20000000800 */
[----:B------:R-:W-:-:S02]  /*2e90*/  LEA R64, R64, UR4, 0x2 ;  /* 0x0000000440407c11 */ /* 0x000fc4000f8e10ff */
[----:B------:R-:W-:Y:S01]  /*2ea0*/  LEA R66, R66, UR4, 0x2 ;  /* 0x0000000442427c11 */ /* 0x000fe2000f8e10ff */
[----:B------:R-:W-:Y:S01]  /*2eb0*/  STS [R58], R31 ;  /* 0x0000001f3a007388 */ /* 0x000fe20000000800 */
[----:B------:R-:W-:Y:S02]  /*2ec0*/  LEA R68, R68, UR4, 0x2 ;  /* 0x0000000444447c11 */ /* 0x000fe4000f8e10ff */
[----:B------:R-:W-:Y:S01]  /*2ed0*/  LEA R70, R70, UR4, 0x2 ;  /* 0x0000000446467c11 */ /* 0x000fe2000f8e10ff */
[----:B------:R-:W-:Y:S01]  /*2ee0*/  STS [R60], R32 ;  /* 0x000000203c007388 */ /* 0x000fe20000000800 */
[----:B------:R-:W-:Y:S02]  /*2ef0*/  LEA R72, R72, UR4, 0x2 ;  /* 0x0000000448487c11 */ /* 0x000fe4000f8e10ff */
[----:B------:R-:W-:Y:S01]  /*2f00*/  LEA R74, R74, UR4, 0x2 ;  /* 0x000000044a4a7c11 */ /* 0x000fe2000f8e10ff */
[----:B------:R-:W-:Y:S01]  /*2f10*/  STS [R62], R33 ;  /* 0x000000213e007388 */ /* 0x000fe20000000800 */
[----:B------:R-:W-:Y:S01]  /*2f20*/  LEA R76, R76, UR4, 0x2 ;  /* 0x000000044c4c7c11 */ /* 0x000fe2000f8e10ff */
[----:B0-----:R-:W-:Y:S01]  /*2f30*/  IMAD.U32 R4, RZ, RZ, UR7 ;  /* 0x00000007ff047e24 */ /* 0x001fe2000f8e00ff */
        /* <DEDUP_REMOVED lines=11> */
[----:B------:R-:W-:-:S03]  /*2ff0*/  ISETP.LT.U32.AND P2, PT, R0, UR6, PT ;  /* 0x0000000600007c0c */ /* 0x000fc6000bf41070 */
[----:B------:R-:W-:Y:S01]  /*3000*/  STS [R72], R38 ;  /* 0x0000002648007388 */ /* 0x000fe20000000800 */
[----:B------:R-:W-:-:S03]  /*3010*/  ISETP.GT.U32.AND.EX P2, PT, R4, RZ, PT, P2 ;  /* 0x000000ff0400720c */ /* 0x000fc60003f44120 */
[----:B------:R-:W-:Y:S04]  /*3020*/  STS [R74], R39 ;  /* 0x000000274a007388 */ /* 0x000fe80000000800 */
[----:B------:R-:W-:Y:S04]  /*3030*/  STS [R76], R40 ;  /* 0x000000284c007388 */ /* 0x000fe80000000800 */
[----:B------:R-:W-:Y:S04]  /*3040*/  STS [R78], R41 ;  /* 0x000000294e007388 */ /* 0x000fe80000000800 */
[----:B------:R-:W-:Y:S04]  /*3050*/  STS [R80], R43 ;  /* 0x0000002b50007388 */ /* 0x000fe80000000800 */
[----:B------:R-:W-:Y:S04]  /*3060*/  STS [R47], R44 ;  /* 0x0000002c2f007388 */ /* 0x000fe80000000800 */
[----:B------:R-:W-:Y:S04]  /*3070*/  STS [R84], R45 ;  /* 0x0000002d54007388 */ /* 0x000fe80000000800 */
[----:B------:R-:W-:Y:S04]  /*3080*/  STS [R51], R46 ;  /* 0x0000002e33007388 */ /* 0x000fe80000000800 */
[----:B------:R-:W-:Y:S04]  /*3090*/  STS [R88], R48 ;  /* 0x0000003058007388 */ /* 0x000fe80000000800 */
[----:B------:R-:W-:Y:S01]  /*30a0*/  STS [R90], R49 ;  /* 0x000000315a007388 */ /* 0x000fe20000000800 */
[----:B------:R-:W-:Y:S06]  /*30b0*/  BAR.SYNC.DEFER_BLOCKING 0x0 ;  /* 0x0000000000007b1d */ /* 0x000fec0000010000 */
[----:B------:R-:W0:Y:S04]  /*30c0*/  LDS R6, [R53] ;  /* 0x0000000035067984 */ /* 0x000e280000000800 */
[----:B------:R-:W1:Y:S04]  /*30d0*/  LDS R7, [R53+0x400] ;  /* 0x0004000035077984 */ /* 0x000e680000000800 */
[----:B------:R-:W2:Y:S04]  /*30e0*/  LDS R8, [R53+0x800] ;  /* 0x0008000035087984 */ /* 0x000ea80000000800 */
[----:B------:R-:W-:Y:S04]  /*30f0*/  LDS R9, [R53+0xc00] ;  /* 0x000c000035097984 */ /* 0x000fe80000000800 */
[----:B------:R-:W-:Y:S04]  /*3100*/  LDS R10, [R53+0x1000] ;  /* 0x00100000350a7984 */ /* 0x000fe80000000800 */
[----:B------:R-:W-:Y:S04]  /*3110*/  LDS R11, [R53+0x1400] ;  /* 0x00140000350b7984 */ /* 0x000fe80000000800 */
[----:B------:R-:W3:Y:S04]  /*3120*/  LDS R29, [R53+0x1800] ;  /* 0x00180000351d7984 */ /* 0x000ee80000000800 */
[----:B------:R-:W-:Y:S04]  /*3130*/  LDS R30, [R53+0x1c00] ;  /* 0x001c0000351e7984 */ /* 0x000fe80000000800 */
        /* <DEDUP_REMOVED lines=10> */
[----:B------:R-:W-:Y:S01]  /*31e0*/  LDS R41, [R53+0x4800] ;  /* 0x0048000035297984 */ /* 0x000fe20000000800 */
[----:B------:R-:W-:Y:S06]  /*31f0*/  BAR.SYNC.DEFER_BLOCKING 0x0 ;  /* 0x0000000000007b1d */ /* 0x000fec0000010000 */
[----:B-----5:R4:W-:Y:S04]  /*3200*/  STS [R5], R2 ;  /* 0x0000000205007388 */ /* 0x0209e80000000800 */
[----:B------:R0:W-:Y:S04]  /*3210*/  STS [R56], R3 ;  /* 0x0000000338007388 */ /* 0x0001e80000000800 */
[----:B------:R1:W-:Y:S01]  /*3220*/  STS [R58], R12 ;  /* 0x0000000c3a007388 */ /* 0x0003e20000000800 */
[----:B----4-:R-:W4:Y:S03]  /*3230*/  LDC.64 R4, c[0x0][0x398] ;  /* 0x0000e600ff047b82 */ /* 0x010f260000000a00 */
[----:B------:R-:W-:Y:S04]  /*3240*/  STS [R60], R13 ;  /* 0x0000000d3c007388 */ /* 0x000fe80000000800 */
[----:B------:R2:W-:Y:S01]  /*3250*/  STS [R62], R14 ;  /* 0x0000000e3e007388 */ /* 0x0005e20000000800 */
[----:B0-----:R-:W0:Y:S01]  /*3260*/  LDC.64 R2, c[0x0][0x388] ;  /* 0x0000e200ff027b82 */ /* 0x001e220000000a00 */
[----:B-1----:R-:W-:-:S02]  /*3270*/  VIADD R12, R0, 0x100 ;  /* 0x00000100000c7836 */ /* 0x002fc40000000000 */
[----:B------:R-:W-:Y:S04]  /*3280*/  STS [R64], R15 ;  /* 0x0000000f40007388 */ /* 0x000fe80000000800 */
[----:B------:R1:W-:Y:S01]  /*3290*/  STS [R66], R16 ;  /* 0x0000001042007388 */ /* 0x0003e20000000800 */
[----:B------:R-:W-:Y:S01]  /*32a0*/  ISETP.LT.U32.AND P4, PT, R12, UR6, PT ;  /* 0x000000060c007c0c */ /* 0x000fe2000bf81070 */
[C---:B--2---:R-:W-:Y:S01]  /*32b0*/  VIADD R14, R0.reuse, 0x200 ;  /* 0x00000200000e7836 */ /* 0x044fe20000000000 */
[----:B------:R-:W-:Y:S01]  /*32c0*/  LOP3.LUT R12, R0, 0x400, RZ, 0xfc, !PT ;  /* 0x00000400000c7812 */ /* 0x000fe200078efcff */
[----:B------:R-:W-:Y:S03]  /*32d0*/  STS [R68], R17 ;  /* 0x0000001144007388 */ /* 0x000fe60000000800 */
[----:B------:R-:W-:Y:S01]  /*32e0*/  ISETP.LT.U32.AND P3, PT, R14, UR6, PT ;  /* 0x000000060e007c0c */ /* 0x000fe2000bf61070 */
[----:B------:R-:W-:Y:S01]  /*32f0*/  STS [R70], R18 ;  /* 0x0000001246007388 */ /* 0x000fe20000000800 */
[----:B------:R-:W-:Y:S01]  /*3300*/  VIADD R14, R0, 0x500 ;  /* 0x00000500000e7836 */ /* 0x000fe20000000000 */
[----:B------:R-:W-:Y:S01]  /*3310*/  ISETP.LT.U32.AND P0, PT, R12, UR6, PT ;  /* 0x000000060c007c0c */ /* 0x000fe2000bf01070 */
[C---:B-1----:R-:W-:Y:S01]  /*3320*/  VIADD R16, R0.reuse, 0x300 ;  /* 0x0000030000107836 */ /* 0x042fe20000000000 */
[----:B------:R-:W-:Y:S01]  /*3330*/  STS [R72], R19 ;  /* 0x0000001348007388 */ /* 0x000fe20000000800 */
[----:B------:R-:W-:Y:S01]  /*3340*/  VIADD R12, R0, 0x600 ;  /* 0x00000600000c7836 */ /* 0x000fe20000000000 */
[----:B------:R-:W-:Y:S01]  /*3350*/  ISETP.LT.U32.AND P1, PT, R14, UR6, PT ;  /* 0x000000060e007c0c */ /* 0x000fe2000bf21070 */
[----:B------:R-:W-:Y:S01]  /*3360*/  IMAD.U32 R14, RZ, RZ, UR7 ;  /* 0x00000007ff0e7e24 */ /* 0x000fe2000f8e00ff */
[----:B------:R-:W-:Y:S01]  /*3370*/  STS [R74], R20 ;  /* 0x000000144a007388 */ /* 0x000fe20000000800 */
[----:B------:R-:W-:Y:S01]  /*3380*/  ISETP.LT.U32.AND P5, PT, R16, UR6, PT ;  /* 0x0000000610007c0c */ /* 0x000fe2000bfa1070 */
[----:B------:R-:W-:Y:S01]  /*3390*/  IMAD.U32 R16, RZ, RZ, UR7 ;  /* 0x00000007ff107e24 */ /* 0x000fe2000f8e00ff */
[----:B------:R-:W-:Y:S01]  /*33a0*/  ISETP.LT.U32.AND P6, PT, R12, UR6, PT ;  /* 0x000000060c007c0c */ /* 0x000fe2000bfc1070 */
[----:B------:R-:W-:Y:S01]  /*33b0*/  STS [R76], R21 ;  /* 0x000000154c007388 */ /* 0x000fe20000000800 */
[----:B0-----:R-:W-:Y:S01]  /*33c0*/  IMAD.WIDE.U32 R2, R0, 0x4, R2 ;  /* 0x0000000400027825 */ /* 0x001fe200078e0002 */
[----:B------:R-:W-:-:S02]  /*33d0*/  ISETP.GT.U32.AND.EX P3, PT, R14, RZ, PT, P3 ;  /* 0x000000ff0e00720c */ /* 0x000fc40003f64130 */
[----:B------:R-:W-:Y:S01]  /*33e0*/  STS [R78], R22 ;  /* 0x000000164e007388 */ /* 0x000fe20000000800 */
[----:B------:R-:W-:Y:S01]  /*33f0*/  ISETP.GT.U32.AND.EX P4, PT, R16, RZ, PT, P4 ;  /* 0x000000ff1000720c */ /* 0x000fe20003f84140 */
[----:B----4-:R-:W-:Y:S02]  /*3400*/  IMAD.WIDE.U32 R4, R0, 0x4, R4 ;  /* 0x0000000400047825 */ /* 0x010fe400078e0004 */
[----:B------:R0:W-:Y:S02]  /*3410*/  STS [R80], R23 ;  /* 0x0000001750007388 */ /* 0x0001e40000000800 */
[----:B------:R-:W-:Y:S02]  /*3420*/  IMAD.U32 R12, RZ, RZ, UR7 ;  /* 0x00000007ff0c7e24 */ /* 0x000fe4000f8e00ff */
[----:B------:R-:W-:Y:S03]  /*3430*/  STS [R47], R24 ;  /* 0x000000182f007388 */ /* 0x000fe60000000800 */
[----:B------:R-:W-:Y:S01]  /*3440*/  ISETP.GT.U32.AND.EX P5, PT, R12, RZ, PT, P5 ;  /* 0x000000ff0c00720c */ /* 0x000fe20003fa4150 */
[----:B------:R1:W-:Y:S01]  /*3450*/  STS [R84], R25 ;  /* 0x0000001954007388 */ /* 0x0003e20000000800 */
[----:B0-----:R-:W-:Y:S01]  /*3460*/  @P2 LOP3.LUT R23, R6, 0x80000000, RZ, 0x3c, !PT ;  /* 0x8000000006172812 */ /* 0x001fe200078e3cff */
[----:B------:R-:W-:-:S02]  /*3470*/  VIADD R6, R0, 0x700 ;  /* 0x0000070000067836 */ /* 0x000fc40000000000 */
[----:B------:R-:W-:Y:S04]  /*3480*/  STS [R51], R26 ;  /* 0x0000001a33007388 */ /* 0x000fe80000000800 */
[----:B------:R0:W-:Y:S01]  /*3490*/  STS [R88], R27 ;  /* 0x0000001b58007388 */ /* 0x0001e20000000800 */
[----:B-1----:R-:W-:-:S03]  /*34a0*/  @P4 LOP3.LUT R25, R7, 0x80000000, RZ, 0x3c, !PT ;  /* 0x8000000007194812 */ /* 0x002fc600078e3cff */
[----:B------:R-:W-:Y:S01]  /*34b0*/  STS [R90], R28 ;  /* 0x0000001c5a007388 */ /* 0x000fe20000000800 */
[----:B------:R-:W-:Y:S01]  /*34c0*/  BAR.SYNC.DEFER_BLOCKING 0x0 ;  /* 0x0000000000007b1d */ /* 0x000fe20000010000 */
[----:B0-----:R-:W-:Y:S01]  /*34d0*/  @P3 LOP3.LUT R27, R8, 0x80000000, RZ, 0x3c, !PT ;  /* 0x80000000081b3812 */ /* 0x001fe200078e3cff */
[----:B------:R-:W-:-:S05]  /*34e0*/  IMAD.U32 R8, RZ, RZ, UR7 ;  /* 0x00000007ff087e24 */ /* 0x000fca000f8e00ff */
[C---:B------:R-:W-:Y:S02]  /*34f0*/  ISETP.GT.U32.AND.EX P1, PT, R8.reuse, RZ, PT, P1 ;  /* 0x000000ff0800720c */ /* 0x040fe40003f24110 */
[----:B------:R-:W-:-:S13]  /*3500*/  ISETP.GT.U32.AND.EX P6, PT, R8, RZ, PT, P6 ;  /* 0x000000ff0800720c */ /* 0x000fda0003fc4160 */
[----:B---3--:R-:W-:Y:S01]  /*3510*/  @P6 LOP3.LUT R29, R29, 0x80000000, RZ, 0x3c, !PT ;  /* 0x800000001d1d6812 */ /* 0x008fe200078e3cff */
[----:B------:R-:W0:Y:S04]  /*3520*/  @P2 LDS R43, [R53] ;  /* 0x00000000352b2984 */ /* 0x000e280000000800 */
[----:B------:R-:W1:Y:S04]  /*3530*/  LDS R13, [R53+0x400] ;  /* 0x00040000350d7984 */ /* 0x000e680000000800 */
[----:B------:R-:W2:Y:S04]  /*3540*/  LDS R15, [R53+0x800] ;  /* 0x00080000350f7984 */ /* 0x000ea80000000800 */
[----:B------:R-:W3:Y:S04]  /*3550*/  LDS R17, [R53+0xc00] ;  /* 0x000c000035117984 */ /* 0x000ee80000000800 */
[----:B------:R-:W4:Y:S04]  /*3560*/  LDS R19, [R53+0x1000] ;  /* 0x0010000035137984 */ /* 0x000f280000000800 */
[----:B------:R-:W-:Y:S04]  /*3570*/  @P2 STG.E desc[UR8][R2.64], R23 ;  /* 0x0000001702002986 */ /* 0x000fe8000c101908 */
[----:B------:R-:W4:Y:S04]  /*3580*/  LDS R21, [R53+0x1400] ;  /* 0x0014000035157984 */ /* 0x000f280000000800 */
[----:B------:R-:W4:Y:S04]  /*3590*/  LDS R7, [R53+0x1800] ;  /* 0x0018000035077984 */ /* 0x000f280000000800 */
[----:B------:R-:W4:Y:S04]  /*35a0*/  LDS R23, [R53+0x1c00] ;  /* 0x001c000035177984 */ /* 0x000f280000000800 */
[----:B0-----:R0:W-:Y:S01]  /*35b0*/  @P2 STG.E desc[UR8][R4.64], R43 ;  /* 0x0000002b04002986 */ /* 0x0011e2000c101908 */
[----:B------:R-:W-:Y:S01]  /*35c0*/  ISETP.LT.U32.AND P2, PT, R6, UR6, PT ;  /* 0x0000000606007c0c */ /* 0x000fe2000bf41070 */
[----:B------:R-:W-:-:S02]  /*35d0*/  IMAD.U32 R6, RZ, RZ, UR7 ;  /* 0x00000007ff067e24 */ /* 0x000fc4000f8e00ff */
[----:B------:R2:W-:Y:S01]  /*35e0*/  @P4 STG.E desc[UR8][R2.64+0x400], R25 ;  /* 0x0004001902004986 */ /* 0x0005e2000c101908 */
[----:B------:R-:W-:Y:S02]  /*35f0*/  ISETP.GT.U32.AND.EX P2, PT, R8, RZ, PT, P2 ;  /* 0x000000ff0800720c */ /* 0x000fe40003f44120 */
[----:B------:R-:W-:Y:S01]  /*3600*/  ISETP.GT.U32.AND.EX P0, PT, R6, RZ, PT, P0 ;  /* 0x000000ff0600720c */ /* 0x000fe20003f04100 */
[----:B-1----:R-:W-:Y:S01]  /*3610*/  @P4 STG.E desc[UR8][R4.64+0x400], R13 ;  /* 0x0004000d04004986 */ /* 0x002fe2000c101908 */
[----:B------:R-:W-:Y:S02]  /*3620*/  LOP3.LUT R6, R0, 0x800, RZ, 0xfc, !PT ;  /* 0x0000080000067812 */ /* 0x000fe400078efcff */
[----:B0-----:R-:W-:Y:S01]  /*3630*/  @P5 LOP3.LUT R43, R9, 0x80000000, RZ, 0x3c, !PT ;  /* 0x80000000092b5812 */ /* 0x001fe200078e3cff */
[----:B------:R-:W-:Y:S01]  /*3640*/  @P3 STG.E desc[UR8][R2.64+0x800], R27 ;  /* 0x0008001b02003986 */ /* 0x000fe2000c101908 */
[----:B------:R-:W-:Y:S01]  /*3650*/  ISETP.LT.U32.AND P4, PT, R6, UR6, PT ;  /* 0x0000000606007c0c */ /* 0x000fe2000bf81070 */
[----:B------:R-:W-:-:S02]  /*3660*/  VIADD R6, R0, 0x900 ;  /* 0x0000090000067836 */ /* 0x000fc40000000000 */
[----:B------:R-:W0:Y:S04]  /*3670*/  LDS R9, [R53+0x2000] ;  /* 0x0020000035097984 */ /* 0x000e280000000800 */
[----:B--2---:R-:W-:Y:S01]  /*3680*/  @P0 LOP3.LUT R25, R10, 0x80000000, RZ, 0x3c, !PT ;  /* 0x800000000a190812 */ /* 0x004fe200078e3cff */
[----:B------:R-:W-:Y:S01]  /*3690*/  @P3 STG.E desc[UR8][R4.64+0x800], R15 ;  /* 0x0008000f04003986 */ /* 0x000fe2000c101908 */
[----:B------:R-:W-:Y:S01]  /*36a0*/  ISETP.LT.U32.AND P3, PT, R6, UR6, PT ;  /* 0x0000000606007c0c */ /* 0x000fe2000bf61070 */
[----:B------:R-:W-:Y:S02]  /*36b0*/  VIADD R6, R0, 0xa00 ;  /* 0x00000a0000067836 */ /* 0x000fe40000000000 */
[----:B------:R-:W-:Y:S01]  /*36c0*/  @P5 STG.E desc[UR8][R2.64+0xc00], R43 ;  /* 0x000c002b02005986 */ /* 0x000fe2000c101908 */
[----:B------:R-:W-:Y:S01]  /*36d0*/  ISETP.GT.U32.AND.EX P3, PT, R8, RZ, PT, P3 ;  /* 0x000000ff0800720c */ /* 0x000fe20003f64130 */
[----:B------:R-:W-:-:S02]  /*36e0*/  IMAD.U32 R10, RZ, RZ, UR7 ;  /* 0x00000007ff0a7e24 */ /* 0x000fc4000f8e00ff */
[----:B---3--:R1:W-:Y:S01]  /*36f0*/  @P5 STG.E desc[UR8][R4.64+0xc00], R17 ;  /* 0x000c001104005986 */ /* 0x0083e2000c101908 */
[----:B------:R-:W-:Y:S01]  /*3700*/  ISETP.LT.U32.AND P5, PT, R6, UR6, PT ;  /* 0x0000000606007c0c */ /* 0x000fe2000bfa1070 */
[----:B------:R-:W-:Y:S02]  /*3710*/  VIADD R6, R0, 0xb00 ;  /* 0x00000b0000067836 */ /* 0x000fe40000000000 */
[----:B------:R-:W2:Y:S01]  /*3720*/  LDS R13, [R53+0x2400] ;  /* 0x00240000350d7984 */ /* 0x000ea20000000800 */
[----:B------:R-:W-:-:S03]  /*3730*/  ISETP.GT.U32.AND.EX P5, PT, R8, RZ, PT, P5 ;  /* 0x000000ff0800720c */ /* 0x000fc60003fa4150 */
[----:B------:R-:W-:Y:S04]  /*3740*/  @P0 STG.E desc[UR8][R2.64+0x1000], R25 ;  /* 0x0010001902000986 */ /* 0x000fe8000c101908 */
[----:B----4-:R3:W-:Y:S01]  /*3750*/  @P0 STG.E desc[UR8][R4.64+0x1000], R19 ;  /* 0x0010001304000986 */ /* 0x0107e2000c101908 */
[----:B-1----:R-:W-:Y:S02]  /*3760*/  @P1 LOP3.LUT R17, R11, 0x80000000, RZ, 0x3c, !PT ;  /* 0x800000000b111812 */ /* 0x002fe400078e3cff */
[----:B------:R-:W-:Y:S01]  /*3770*/  ISETP.LT.U32.AND P0, PT, R6, UR6, PT ;  /* 0x0000000606007c0c */ /* 0x000fe2000bf01070 */
[----:B------:R-:W1:Y:S01]  /*3780*/  LDS R11, [R53+0x2800] ;  /* 0x00280000350b7984 */ /* 0x000e620000000800 */
[----:B------:R-:W-:Y:S01]  /*3790*/  IMAD.U32 R6, RZ, RZ, UR7 ;  /* 0x00000007ff067e24 */ /* 0x000fe2000f8e00ff */
[----:B------:R-:W-:-:S02]  /*37a0*/  @P5 LOP3.LUT R33, R33, 0x80000000, RZ, 0x3c, !PT ;  /* 0x8000000021215812 */ /* 0x000fc400078e3cff */
[----:B------:R-:W4:Y:S01]  /*37b0*/  LDS R15, [R53+0x2c00] ;  /* 0x002c0000350f7984 */ /* 0x000f220000000800 */
[----:B------:R-:W-:Y:S02]  /*37c0*/  ISETP.GT.U32.AND.EX P0, PT, R8, RZ, PT, P0 ;  /* 0x000000ff0800720c */ /* 0x000fe40003f04100 */
[----:B------:R-:W-:Y:S01]  /*37d0*/  ISETP.GT.U32.AND.EX P4, PT, R6, RZ, PT, P4 ;  /* 0x000000ff0600720c */ /* 0x000fe20003f84140 */
[----:B------:R-:W-:Y:S01]  /*37e0*/  @P1 STG.E desc[UR8][R2.64+0x1400], R17 ;  /* 0x0014001102001986 */ /* 0x000fe2000c101908 */
[----:B------:R-:W-:Y:S02]  /*37f0*/  LOP3.LUT R6, R0, 0xc00, RZ, 0xfc, !PT ;  /* 0x00000c0000067812 */ /* 0x000fe400078efcff */
[----:B---3--:R-:W-:Y:S01]  /*3800*/  @P2 LOP3.LUT R19, R30, 0x80000000, RZ, 0x3c, !PT ;  /* 0x800000001e132812 */ /* 0x008fe200078e3cff */
[----:B------:R-:W-:Y:S01]  /*3810*/  @P1 STG.E desc[UR8][R4.64+0x1400], R21 ;  /* 0x0014001504001986 */ /* 0x000fe2000c101908 */
[----:B------:R-:W-:Y:S01]  /*3820*/  ISETP.LT.U32.AND P1, PT, R6, UR6, PT ;  /* 0x0000000606007c0c */ /* 0x000fe2000bf21070 */
[----:B------:R-:W-:Y:S01]  /*3830*/  VIADD R6, R0, 0xd00 ;  /* 0x00000d0000067836 */ /* 0x000fe20000000000 */
[----:B------:R-:W-:Y:S01]  /*3840*/  @P3 LOP3.LUT R25, R32, 0x80000000, RZ, 0x3c, !PT ;  /* 0x8000000020193812 */ /* 0x000fe200078e3cff */
[----:B------:R-:W-:Y:S01]  /*3850*/  @P6 STG.E desc[UR8][R2.64+0x1800], R29 ;  /* 0x0018001d02006986 */ /* 0x000fe2000c101908 */
[----:B------:R-:W-:-:S03]  /*3860*/  ISETP.GT.U32.AND.EX P1, PT, R8, RZ, PT, P1 ;  /* 0x000000ff0800720c */ /* 0x000fc60003f24110 */
[----:B------:R-:W-:Y:S01]  /*3870*/  @P6 STG.E desc[UR8][R4.64+0x1800], R7 ;  /* 0x0018000704006986 */ /* 0x000fe2000c101908 */
[----:B------:R-:W-:Y:S01]  /*3880*/  ISETP.LT.U32.AND P6, PT, R6, UR6, PT ;  /* 0x0000000606007c0c */ /* 0x000fe2000bfc1070 */
[----:B------:R-:W-:Y:S01]  /*3890*/  VIADD R6, R0, 0xe00 ;  /* 0x00000e0000067836 */ /* 0x000fe20000000000 */
[----:B------:R-:W-:Y:S01]  /*38a0*/  @P4 LOP3.LUT R31, R31, 0x80000000, RZ, 0x3c, !PT ;  /* 0x800000001f1f4812 */ /* 0x000fe200078e3cff */
[----:B------:R-:W3:Y:S01]  /*38b0*/  LDS R7, [R53+0x3000] ;  /* 0x0030000035077984 */ /* 0x000ee20000000800 */
[----:B------:R-:W-:-:S03]  /*38c0*/  ISETP.GT.U32.AND.EX P6, PT, R10, RZ, PT, P6 ;  /* 0x000000ff0a00720c */ /* 0x000fc60003fc4160 */
[----:B------:R-:W-:Y:S02]  /*38d0*/  @P2 STG.E desc[UR8][R2.64+0x1c00], R19 ;  /* 0x001c001302002986 */ /* 0x000fe4000c101908 */
[----:B------:R-:W-:Y:S02]  /*38e0*/  @P1 LOP3.LUT R35, R35, 0x80000000, RZ, 0x3c, !PT ;  /* 0x8000000023231812 */ /* 0x000fe400078e3cff */
[----:B------:R-:W3:Y:S04]  /*38f0*/  LDS R17, [R53+0x3400] ;  /* 0x0034000035117984 */ /* 0x000ee80000000800 */
[----:B------:R-:W-:Y:S01]  /*3900*/  @P2 STG.E desc[UR8][R4.64+0x1c00], R23 ;  /* 0x001c001704002986 */ /* 0x000fe2000c101908 */
[----:B------:R-:W-:Y:S01]  /*3910*/  ISETP.LT.U32.AND P2, PT, R6, UR6, PT ;  /* 0x0000000606007c0c */ /* 0x000fe2000bf41070 */
[----:B------:R-:W-:-:S02]  /*3920*/  VIADD R6, R0, 0xf00 ;  /* 0x00000f0000067836 */ /* 0x000fc40000000000 */
[----:B------:R-:W-:Y:S01]  /*3930*/  @P4 STG.E desc[UR8][R2.64+0x2000], R31 ;  /* 0x0020001f02004986 */ /* 0x000fe2000c101908 */
[----:B------:R-:W-:-:S03]  /*3940*/  ISETP.GT.U32.AND.EX P2, PT, R12, RZ, PT, P2 ;  /* 0x000000ff0c00720c */ /* 0x000fc60003f44120 */
[----:B------:R-:W3:Y:S04]  /*3950*/  LDS R19, [R53+0x3800] ;  /* 0x0038000035137984 */ /* 0x000ee80000000800 */
[----:B0-----:R-:W-:Y:S01]  /*3960*/  @P4 STG.E desc[UR8][R4.64+0x2000], R9 ;  /* 0x0020000904004986 */ /* 0x001fe2000c101908 */
[----:B------:R-:W-:Y:S02]  /*3970*/  ISETP.LT.U32.AND P4, PT, R6, UR6, PT ;  /* 0x0000000606007c0c */ /* 0x000fe4000bf81070 */
[----:B------:R-:W-:Y:S01]  /*3980*/  LOP3.LUT R6, R0, 0x1000, RZ, 0xfc, !PT ;  /* 0x0000100000067812 */ /* 0x000fe200078efcff */
[----:B------:R-:W0:Y:S02]  /*3990*/  LDS R9, [R53+0x3c00] ;  /* 0x003c000035097984 */ /* 0x000e240000000800 */
[----:B------:R-:W-:-:S02]  /*39a0*/  @P2 LOP3.LUT R37, R37, 0x80000000, RZ, 0x3c, !PT ;  /* 0x8000000025252812 */ /* 0x000fc400078e3cff */
[----:B------:R-:W0:Y:S04]  /*39b0*/  LDS R21, [R53+0x4000] ;  /* 0x0040000035157984 */ /* 0x000e280000000800 */
[----:B------:R-:W0:Y:S04]  /*39c0*/  LDS R23, [R53+0x4400] ;  /* 0x0044000035177984 */ /* 0x000e280000000800 */
[----:B------:R-:W-:Y:S04]  /*39d0*/  @P3 STG.E desc[UR8][R2.64+0x2400], R25 ;  /* 0x0024001902003986 */ /* 0x000fe8000c101908 */
[----:B--2---:R2:W-:Y:S01]  /*39e0*/  @P3 STG.E desc[UR8][R4.64+0x2400], R13 ;  /* 0x0024000d04003986 */ /* 0x0045e2000c101908 */
[----:B------:R-:W-:Y:S01]  /*39f0*/  ISETP.LT.U32.AND P3, PT, R6, UR6, PT ;  /* 0x0000000606007c0c */ /* 0x000fe2000bf61070 */
[----:B------:R-:W-:-:S02]  /*3a00*/  VIADD R6, R0, 0x1100 ;  /* 0x0000110000067836 */ /* 0x000fc40000000000 */
[----:B------:R-:W-:Y:S01]  /*3a10*/  @P5 STG.E desc[UR8][R2.64+0x2800], R33 ;  /* 0x0028002102005986 */ /* 0x000fe2000c101908 */
[----:B------:R-:W-:Y:S01]  /*3a20*/  VIADD R0, R0, 0x1200 ;  /* 0x0000120000007836 */ /* 0x000fe20000000000 */
[----:B------:R-:W-:Y:S02]  /*3a30*/  ISETP.GT.U32.AND.EX P3, PT, R8, RZ, PT, P3 ;  /* 0x000000ff0800720c */ /* 0x000fe40003f64130 */
[----:B-1----:R1:W-:Y:S01]  /*3a40*/  @P5 STG.E desc[UR8][R4.64+0x2800], R11 ;  /* 0x0028000b04005986 */ /* 0x0023e2000c101908 */
[----:B------:R-:W-:Y:S01]  /*3a50*/  ISETP.LT.U32.AND P5, PT, R6, UR6, PT ;  /* 0x0000000606007c0c */ /* 0x000fe2000bfa1070 */
[----:B------:R-:W-:Y:S01]  /*3a60*/  IMAD.U32 R6, RZ, RZ, UR7 ;  /* 0x00000007ff067e24 */ /* 0x000fe2000f8e00ff */
[----:B--2---:R-:W-:-:S04]  /*3a70*/  @P0 LOP3.LUT R13, R34, 0x80000000, RZ, 0x3c, !PT ;  /* 0x80000000220d0812 */ /* 0x004fc800078e3cff */
[----:B------:R-:W-:Y:S01]  /*3a80*/  ISETP.GT.U32.AND.EX P4, PT, R6, RZ, PT, P4 ;  /* 0x000000ff0600720c */ /* 0x000fe20003f84140 */
[----:B------:R2:W-:Y:S03]  /*3a90*/  @P0 STG.E desc[UR8][R2.64+0x2c00], R13 ;  /* 0x002c000d02000986 */ /* 0x0005e6000c101908 */
[----:B------:R-:W-:Y:S01]  /*3aa0*/  @P3 LOP3.LUT R39, R39, 0x80000000, RZ, 0x3c, !PT ;  /* 0x8000000027273812 */ /* 0x000fe200078e3cff */
[----:B----4-:R4:W-:Y:S01]  /*3ab0*/  @P0 STG.E desc[UR8][R4.64+0x2c00], R15 ;  /* 0x002c000f04000986 */ /* 0x0109e2000c101908 */
[----:B------:R-:W-:Y:S01]  /*3ac0*/  ISETP.LT.U32.AND P0, PT, R0, UR6, PT ;  /* 0x0000000600007c0c */ /* 0x000fe2000bf01070 */
[----:B------:R-:W-:Y:S01]  /*3ad0*/  IMAD.U32 R0, RZ, RZ, UR7 ;  /* 0x00000007ff007e24 */ /* 0x000fe2000f8e00ff */
[----:B-1----:R-:W-:Y:S01]  /*3ae0*/  @P6 LOP3.LUT R11, R36, 0x80000000, RZ, 0x3c, !PT ;  /* 0x80000000240b6812 */ /* 0x002fe200078e3cff */
[----:B------:R1:W-:Y:S01]  /*3af0*/  @P1 STG.E desc[UR8][R2.64+0x3000], R35 ;  /* 0x0030002302001986 */ /* 0x0003e2000c101908 */
[----:B------:R-:W-:-:S02]  /*3b00*/  ISETP.GT.U32.AND.EX P0, PT, R6, RZ, PT, P0 ;  /* 0x000000ff0600720c */ /* 0x000fc40003f04100 */
[----:B------:R-:W-:Y:S01]  /*3b10*/  ISETP.GT.U32.AND.EX P5, PT, R0, RZ, PT, P5 ;  /* 0x000000ff0000720c */ /* 0x000fe20003fa4150 */
[----:B---3--:R1:W-:Y:S01]  /*3b20*/  @P1 STG.E desc[UR8][R4.64+0x3000], R7 ;  /* 0x0030000704001986 */ /* 0x0083e2000c101908 */
[----:B--2---:R-:W-:-:S03]  /*3b30*/  @P4 LOP3.LUT R13, R38, 0x80000000, RZ, 0x3c, !PT ;  /* 0x80000000260d4812 */ /* 0x004fc600078e3cff */
[----:B------:R1:W-:Y:S04]  /*3b40*/  @P6 STG.E desc[UR8][R2.64+0x3400], R11 ;  /* 0x0034000b02006986 */ /* 0x0003e8000c101908 */
[----:B------:R1:W-:Y:S04]  /*3b50*/  @P6 STG.E desc[UR8][R4.64+0x3400], R17 ;  /* 0x0034001104006986 */ /* 0x0003e8000c101908 */
[----:B------:R1:W-:Y:S01]  /*3b60*/  @P2 STG.E desc[UR8][R2.64+0x3800], R37 ;  /* 0x0038002502002986 */ /* 0x0003e2000c101908 */
[----:B----4-:R-:W-:-:S03]  /*3b70*/  @P5 LOP3.LUT R15, R40, 0x80000000, RZ, 0x3c, !PT ;  /* 0x80000000280f5812 */ /* 0x010fc600078e3cff */
[----:B------:R1:W-:Y:S04]  /*3b80*/  @P2 STG.E desc[UR8][R4.64+0x3800], R19 ;  /* 0x0038001304002986 */ /* 0x0003e8000c101908 */
[----:B------:R1:W-:Y:S04]  /*3b90*/  @P4 STG.E desc[UR8][R2.64+0x3c00], R13 ;  /* 0x003c000d02004986 */ /* 0x0003e8000c101908 */
[----:B0-----:R1:W-:Y:S04]  /*3ba0*/  @P4 STG.E desc[UR8][R4.64+0x3c00], R9 ;  /* 0x003c000904004986 */ /* 0x0013e8000c101908 */
[----:B------:R1:W-:Y:S04]  /*3bb0*/  @P3 STG.E desc[UR8][R2.64+0x4000], R39 ;  /* 0x0040002702003986 */ /* 0x0003e8000c101908 */
[----:B------:R1:W-:Y:S04]  /*3bc0*/  @P3 STG.E desc[UR8][R4.64+0x4000], R21 ;  /* 0x0040001504003986 */ /* 0x0003e8000c101908 */
[----:B------:R1:W-:Y:S04]  /*3bd0*/  @P5 STG.E desc[UR8][R2.64+0x4400], R15 ;  /* 0x0044000f02005986 */ /* 0x0003e8000c101908 */
[----:B------:R1:W-:Y:S01]  /*3be0*/  @P5 STG.E desc[UR8][R4.64+0x4400], R23 ;  /* 0x0044001704005986 */ /* 0x0003e2000c101908 */
[----:B------:R-:W-:Y:S05]  /*3bf0*/  @!P0 EXIT ;  /* 0x000000000000894d */ /* 0x000fea0003800000 */
[----:B------:R-:W0:Y:S01]  /*3c00*/  LDS R53, [R53+0x4800] ;  /* 0x0048000035357984 */ /* 0x000e220000000800 */
[----:B------:R-:W-:-:S05]  /*3c10*/  LOP3.LUT R41, R41, 0x80000000, RZ, 0x3c, !PT ;  /* 0x8000000029297812 */ /* 0x000fca00078e3cff */
[----:B------:R-:W-:Y:S04]  /*3c20*/  STG.E desc[UR8][R2.64+0x4800], R41 ;  /* 0x0048002902007986 */ /* 0x000fe8000c101908 */
[----:B0-----:R-:W-:Y:S01]  /*3c30*/  STG.E desc[UR8][R4.64+0x4800], R53 ;  /* 0x0048003504007986 */ /* 0x001fe2000c101908 */
[----:B------:R-:W-:Y:S05]  /*3c40*/  EXIT ;  /* 0x000000000000794d */ /* 0x000fea0003800000 */
.L_x_873:
        /* <DEDUP_REMOVED lines=11> */
.L_x_2385:


//--------------------- .text._ZN3cub18CUB_300001_SM_10006detail10radix_sort29DeviceRadixSortOnesweepKernelINS1_5radix10policy_hubIjNS0_8NullTypeEyE10Policy1000ELNS0_9SortOrderE0EjS6_yiiNS1_21identity_decomposer_tEEEvPT5_SC_PT3_PKSD_PT1_PKSH_PT2_PKSL_T4_iiT6_ --------------------------
	.section	.text._ZN3cub18CUB_300001_SM_10006detail10radix_sort29DeviceRadixSortOnesweepKernelINS1_5radix10policy_hubIjNS0_8NullTypeEyE10Policy1000ELNS0_9SortOrderE0EjS6_yiiNS1_21identity_decomposer_tEEEvPT5_SC_PT3_PKSD_PT1_PKSH_PT2_PKSL_T4_iiT6_,"ax",@progbits
	.align	128
        .global         _ZN3cub18CUB_300001_SM_10006detail10radix_sort29DeviceRadixSortOnesweepKernelINS1_5radix10policy_hubIjNS0_8NullTypeEyE10Policy1000ELNS0_9SortOrderE0EjS6_yiiNS1_21identity_decomposer_tEEEvPT5_SC_PT3_PKSD_PT1_PKSH_PT2_PKSL_T4_iiT6_
        .type           _ZN3cub18CUB_300001_SM_10006detail10radix_sort29DeviceRadixSortOnesweepKernelINS1_5radix10policy_hubIjNS0_8NullTypeEyE10Policy1000ELNS0_9SortOrderE0EjS6_yiiNS1_21identity_decomposer_tEEEvPT5_SC_PT3_PKSD_PT1_PKSH_PT2_PKSL_T4_iiT6_,@function
        .size           _ZN3cub18CUB_300001_SM_10006detail10radix_sort29DeviceRadixSortOnesweepKernelINS1_5radix10policy_hubIjNS0_8NullTypeEyE10Policy1000ELNS0_9SortOrderE0EjS6_yiiNS1_21identity_decomposer_tEEEvPT5_SC_PT3_PKSD_PT1_PKSH_PT2_PKSL_T4_iiT6_,(.L_x_2386 - _ZN3cub18CUB_300001_SM_10006detail10radix_sort29DeviceRadixSortOnesweepKernelINS1_5radix10policy_hubIjNS0_8NullTypeEyE10Policy1000ELNS0_9SortOrderE0EjS6_yiiNS1_21identity_decomposer_tEEEvPT5_SC_PT3_PKSD_PT1_PKSH_PT2_PKSL_T4_iiT6_)
        .other          _ZN3cub18CUB_300001_SM_10006detail10radix_sort29DeviceRadixSortOnesweepKernelINS1_5radix10policy_hubIjNS0_8NullTypeEyE10Policy1000ELNS0_9SortOrderE0EjS6_yiiNS1_21identity_decomposer_tEEEvPT5_SC_PT3_PKSD_PT1_PKSH_PT2_PKSL_T4_iiT6_,@"STO_CUDA_ENTRY STV_DEFAULT"
_ZN3cub18CUB_300001_SM_10006detail10radix_sort29DeviceRadixSortOnesweepKernelINS1_5radix10policy_hubIjNS0_8NullTypeEyE10Policy1000ELNS0_9SortOrderE0EjS6_yiiNS1_21identity_decomposer_tEEEvPT5_SC_PT3_PKSD_PT1_PKSH_PT2_PKSL_T4_iiT6_:
.text._ZN3cub18CUB_300001_SM_10006detail10radix_sort29DeviceRadixSortOnesweepKernelINS1_5radix10policy_hubIjNS0_8NullTypeEyE10Policy1000ELNS0_9SortOrderE0EjS6_yiiNS1_21identity_decomposer_tEEEvPT5_SC_PT3_PKSD_PT1_PKSH_PT2_PKSL_T4_iiT6_:
[----:B------:R-:W0:Y:S01]  /*0000*/  LDC R1, c[0x0][0x37c] ;  /* 0x0000df00ff017b82 */ /* 0x000e220000000800 */
[----:B------:R-:W1:Y:S01]  /*0010*/  S2R R39, SR_TID.X ;  /* 0x0000000000277919 */ /* 0x000e620000002100 */
[----:B------:R-:W-:Y:S01]  /*0020*/  MOV R73, 0x400 ;  /* 0x0000040000497802 */ /* 0x000fe20000000f00 */
[----:B------:R-:W2:Y:S01]  /*0030*/  LDCU.64 UR6, c[0x0][0x358] ;  /* 0x00006b00ff0677ac */ /* 0x000ea20008000a00 */
[----:B------:R-:W-:Y:S01]  /*0040*/  BSSY.RECONVERGENT B0, `(.L_x_874) ;  /* 0x000000d000007945 */ /* 0x000fe20003800200 */
[----:B------:R-:W3:Y:S01]  /*0050*/  S2R R0, SR_CgaCtaId ;  /* 0x0000000000007919 */ /* 0x000ee20000008800 */
[----:B0-----:R-:W-:Y:S01]  /*0060*/  VIADD R1, R1, 0xfffffff0 ;  /* 0xfffffff001017836 */ /* 0x001fe20000000000 */
[----:B-1----:R-:W-:Y:S02]  /*0070*/  ISETP.NE.AND P0, PT, R39, RZ, PT ;  /* 0x000000ff2700720c */ /* 0x002fe40003f05270 */
[----:B---3--:R-:W-:-:S11]  /*0080*/  LEA R73, R0, R73, 0x18 ;  /* 0x0000004900497211 */ /* 0x008fd600078ec0ff */
[----:B--2---:R-:W-:Y:S05]  /*0090*/  @P0 BRA `(.L_x_875) ;  /* 0x00000000001c0947 */ /* 0x004fea0003800000 */
[----:B------:R-:W0:Y:S01]  /*00a0*/  LDC.64 R2, c[0x0][0x388] ;  /* 0x0000e200ff027b82 */ /* 0x000e220000000a00 */
[----:B------:R-:W-:-:S05]  /*00b0*/  IMAD.MOV.U32 R5, RZ, RZ, 0x1 ;  /* 0x00000001ff057424 */ /* 0x000fca00078e00ff */
[----:B0-----:R-:W2:Y:S02]  /*00c0*/  ATOMG.E.ADD.STRONG.GPU PT, R2, desc[UR6][R2.64], R5 ;  /* 0x80000005020279a8 */ /* 0x001ea400081ef106 */
[----:B------:R-:W0:Y:S01]  /*00d0*/  S2UR UR5, SR_CgaCtaId ;  /* 0x00000000000579c3 */ /* 0x000e220000008800 */
[----:B------:R-:W-:Y:S02]  /*00e0*/  UMOV UR4, 0x400 ;  /* 0x0000040000047882 */ /* 0x000fe40000000000 */
[----:B0-----:R-:W-:-:S09]  /*00f0*/  ULEA UR4, UR5, UR4, 0x18 ;  /* 0x0000000405047291 */ /* 0x001fd2000f8ec0ff */
[----:B--2---:R0:W-:Y:S03]  /*0100*/  STS [UR4+0x7200], R2 ;  /* 0x00720002ff007988 */ /* 0x0041e60008000804 */
.L_x_875:
[----:B------:R-:W-:Y:S05]  /*0110*/  BSYNC.RECONVERGENT B0 ;  /* 0x0000000000007941 */ /* 0x000fea0003800200 */
.L_x_874:
[----:B------:R-:W-:Y:S06]  /*0120*/  BAR.SYNC.DEFER_BLOCKING 0x0 ;  /* 0x0000000000007b1d */ /* 0x000fec0000010000 */
[----:B------:R-:W1:Y:S01]  /*0130*/  LDCU UR4, c[0x0][0x3c0] ;  /* 0x00007800ff0477ac */ /* 0x000e620008000800 */
[----:B------:R-:W2:Y:S01]  /*0140*/  S2R R9, SR_LANEID ;  /* 0x0000000000097919 */ /* 0x000ea20000000000 */
[----:B------:R-:W0:Y:S02]  /*0150*/  LDS R72, [R73+0x7200] ;  /* 0x0072000049487984 */ /* 0x000e240000000800 */
[----:B0-----:R-:W-:-:S04]  /*0160*/  IMAD R2, R72, 0x1c80, RZ ;  /* 0x00001c8048027824 */ /* 0x001fc800078e02ff */
[----:B------:R-:W-:Y:S01]  /*0170*/  VIADD R0, R2, 0x1c80 ;  /* 0x00001c8002007836 */ /* 0x000fe20000000000 */
[----:B------:R-:W-:-:S04]  /*0180*/  SHF.R.S32.HI R6, RZ, 0x1f, R2 ;  /* 0x0000001fff067819 */ /* 0x000fc80000011402 */
[----:B-1----:R-:W-:Y:S02]  /*0190*/  ISETP.GT.AND P0, PT, R0, UR4, PT ;  /* 0x0000000400007c0c */ /* 0x002fe4000bf04270 */
[----:B------:R-:W-:-:S11]  /*01a0*/  SHF.R.U32.HI R0, RZ, 0x5, R39 ;  /* 0x00000005ff007819 */ /* 0x000fd60000011627 */
        /* <DEDUP_REMOVED lines=29> */
.L_x_876:
[----:B------:R-:W0:Y:S01]  /*0380*/  LDCU.64 UR8, c[0x0][0x3a8] ;  /* 0x00007500ff0877ac */ /* 0x000e220008000a00 */
[C---:B------:R-:W-:Y:S01]  /*0390*/  LOP3.LUT R3, R39.reuse, 0x1f, RZ, 0xc0, !PT ;  /* 0x0000001f27037812 */ /* 0x040fe200078ec0ff */
[----:B------:R-:W-:Y:S01]  /*03a0*/  IMAD.MOV.U32 R71, RZ, RZ, -0x1 ;  /* 0xffffffffff477424 */ /* 0x000fe200078e00ff */
[----:B------:R-:W-:Y:S01]  /*03b0*/  LOP3.LUT R4, R39, 0x3e0, RZ, 0xc0, !PT ;  /* 0x000003e027047812 */ /* 0x000fe200078ec0ff */
[----:B------:R-:W-:Y:S02]  /*03c0*/  IMAD.MOV.U32 R69, RZ, RZ, -0x1 ;  /* 0xffffffffff457424 */ /* 0x000fe400078e00ff */
[----:B------:R-:W-:Y:S02]  /*03d0*/  IMAD.MOV.U32 R70, RZ, RZ, -0x1 ;  /* 0xffffffffff467424 */ /* 0x000fe400078e00ff */
        /* <DEDUP_REMOVED lines=11> */
[-C--:B------:R-:W-:Y:S01]  /*0490*/  ISETP.GE.AND P4, PT, R7, R4.reuse, PT ;  /* 0x000000040700720c */ /* 0x080fe20003f86270 */
[----:B------:R-:W-:Y:S01]  /*04a0*/  IMAD.X R13, RZ, RZ, R6, P0 ;  /* 0x000000ffff0d7224 */ /* 0x000fe200000e0606 */
[----:B0-----:R-:W-:Y:S01]  /*04b0*/  LEA R2, P0, R8, UR8, 0x2 ;  /* 0x0000000808027c11 */ /* 0x001fe2000f8010ff */
[----:B------:R-:W-:Y:S01]  /*04c0*/  VIADD R7, R11, 0xc0 ;  /* 0x000000c00b077836 */ /* 0x000fe20000000000 */
[----:B------:R-:W-:-:S02]  /*04d0*/  ISETP.GE.AND P5, PT, R3, R4, PT ;  /* 0x000000040300720c */ /* 0x000fc40003fa6270 */
[-C--:B------:R-:W-:Y:S01]  /*04e0*/  ISETP.GE.AND P6, PT, R5, R4.reuse, PT ;  /* 0x000000040500720c */ /* 0x080fe20003fc6270 */
[----:B------:R-:W-:Y:S01]  /*04f0*/  VIADD R5, R11, 0xe0 ;  /* 0x000000e00b057836 */ /* 0x000fe20000000000 */
[----:B------:R-:W-:Y:S01]  /*0500*/  LEA.HI.X R3, R8, UR9, R13, 0x2, P0 ;  /* 0x0000000908037c11 */ /* 0x000fe200080f140d */
[----:B------:R-:W-:Y:S01]  /*0510*/  IMAD.MOV.U32 R68, RZ, RZ, -0x1 ;  /* 0xffffffffff447424 */ /* 0x000fe200078e00ff */
[-C--:B------:R-:W-:Y:S01]  /*0520*/  ISETP.GE.AND P0, PT, R7, R4.reuse, PT ;  /* 0x000000040700720c */ /* 0x080fe20003f06270 */
[----:B------:R-:W-:Y:S02]  /*0530*/  VIADD R7, R11, 0x100 ;  /* 0x000001000b077836 */ /* 0x000fe40000000000 */
[----:B------:R1:W5:Y:S01]  /*0540*/  @!P1 LDG.E R71, desc[UR6][R2.64] ;  /* 0x0000000602479981 */ /* 0x000362000c1e1900 */
[-C--:B------:R-:W-:Y:S01]  /*0550*/  ISETP.GE.AND P1, PT, R5, R4.reuse, PT ;  /* 0x000000040500720c */ /* 0x080fe20003f26270 */
[----:B------:R-:W-:Y:S02]  /*0560*/  VIADD R5, R11, 0x120 ;  /* 0x000001200b057836 */ /* 0x000fe40000000000 */
[----:B------:R1:W5:Y:S03]  /*0570*/  @!P3 LDG.E R69, desc[UR6][R2.64+0x100] ;  /* 0x000100060245b981 */ /* 0x000366000c1e1900 */
[----:B------:R-:W-:Y:S01]  /*0580*/  ISETP.GE.AND P3, PT, R5, R4, PT ;  /* 0x000000040500720c */ /* 0x000fe20003f66270 */
[----:B------:R-:W-:Y:S01]  /*0590*/  VIADD R5, R11, 0x140 ;  /* 0x000001400b057836 */ /* 0x000fe20000000000 */
[----:B------:R1:W5:Y:S01]  /*05a0*/  @!P4 LDG.E R68, desc[UR6][R2.64+0x180] ;  /* 0x000180060244c981 */ /* 0x000362000c1e1900 */
[----:B------:R-:W-:-:S03]  /*05b0*/  IMAD.MOV.U32 R66, RZ, RZ, -0x1 ;  /* 0xffffffffff427424 */ /* 0x000fc600078e00ff */
[-C--:B------:R-:W-:Y:S01]  /*05c0*/  ISETP.GE.AND P4, PT, R5, R4.reuse, PT ;  /* 0x000000040500720c */ /* 0x080fe20003f86270 */
[----:B------:R-:W-:Y:S01]  /*05d0*/  VIADD R5, R11, 0x180 ;  /* 0x000001800b057836 */ /* 0x000fe20000000000 */
[----:B------:R1:W5:Y:S01]  /*05e0*/  @!P2 LDG.E R70, desc[UR6][R2.64+0x80] ;  /* 0x000080060246a981 */ /* 0x000362000c1e1900 */
[-C--:B------:R-:W-:Y:S01]  /*05f0*/  ISETP.GE.AND P2, PT, R7, R4.reuse, PT ;  /* 0x000000040700720c */ /* 0x080fe20003f46270 */
[----:B------:R-:W-:Y:S02]  /*0600*/  IMAD.MOV.U32 R65, RZ, RZ, -0x1 ;  /* 0xffffffffff417424 */ /* 0x000fe400078e00ff */
[----:B------:R1:W5:Y:S01]  /*0610*/  @!P6 LDG.E R66, desc[UR6][R2.64+0x280] ;  /* 0x000280060242e981 */ /* 0x000362000c1e1900 */
[-C--:B------:R-:W-:Y:S01]  /*0620*/  ISETP.GE.AND P6, PT, R5, R4.reuse, PT ;  /* 0x000000040500720c */ /* 0x080fe20003fc6270 */
[C---:B------:R-:W-:Y:S02]  /*0630*/  VIADD R5, R11.reuse, 0x1a0 ;  /* 0x000001a00b057836 */ /* 0x040fe40000000000 */
[----:B------:R-:W-:Y:S01]  /*0640*/  IMAD.MOV.U32 R67, RZ, RZ, -0x1 ;  /* 0xffffffffff437424 */ /* 0x000fe200078e00ff */
[----:B------:R1:W5:Y:S01]  /*0650*/  @!P0 LDG.E R65, desc[UR6][R2.64+0x300] ;  /* 0x0003000602418981 */ /* 0x000362000c1e1900 */
[----:B------:R-:W-:Y:S01]  /*0660*/  VIADD R7, R11, 0x160 ;  /* 0x000001600b077836 */ /* 0x000fe20000000000 */
[----:B------:R-:W-:Y:S01]  /*0670*/  ISETP.GE.AND P0, PT, R5, R4, PT ;  /* 0x000000040500720c */ /* 0x000fe20003f06270 */
[----:B------:R-:W-:-:S02]  /*0680*/  IMAD.MOV.U32 R63, RZ, RZ, -0x1 ;  /* 0xffffffffff3f7424 */ /* 0x000fc400078e00ff */
[----:B------:R-:W-:Y:S01]  /*0690*/  VIADD R5, R11, 0x1e0 ;  /* 0x000001e00b057836 */ /* 0x000fe20000000000 */
[----:B------:R1:W5:Y:S01]  /*06a0*/  @!P5 LDG.E R67, desc[UR6][R2.64+0x200] ;  /* 0x000200060243d981 */ /* 0x000362000c1e1900 */
[-C--:B------:R-:W-:Y:S01]  /*06b0*/  ISETP.GE.AND P5, PT, R7, R4.reuse, PT ;  /* 0x000000040700720c */ /* 0x080fe20003fa6270 */
[----:B------:R-:W-:Y:S02]  /*06c0*/  IMAD.MOV.U32 R64, RZ, RZ, -0x1 ;  /* 0xffffffffff407424 */ /* 0x000fe400078e00ff */
[----:B------:R1:W5:Y:S01]  /*06d0*/  @!P2 LDG.E R63, desc[UR6][R2.64+0x400] ;  /* 0x00040006023fa981 */ /* 0x000362000c1e1900 */
[----:B------:R-:W-:Y:S01]  /*06e0*/  IMAD.MOV.U32 R62, RZ, RZ, -0x1 ;  /* 0xffffffffff3e7424 */ /* 0x000fe200078e00ff */
[----:B------:R-:W-:Y:S01]  /*06f0*/  ISETP.GE.AND P2, PT, R5, R4, PT ;  /* 0x000000040500720c */ /* 0x000fe20003f46270 */
[C---:B------:R-:W-:Y:S01]  /*0700*/  VIADD R7, R11.reuse, 0x1c0 ;  /* 0x000001c00b077836 */ /* 0x040fe20000000000 */
[----:B------:R1:W5:Y:S01]  /*0710*/  @!P1 LDG.E R64, desc[UR6][R2.64+0x380] ;  /* 0x0003800602409981 */ /* 0x000362000c1e1900 */
[----:B------:R-:W-:-:S02]  /*0720*/  VIADD R5, R11, 0x200 ;  /* 0x000002000b057836 */ /* 0x000fc40000000000 */
[----:B------:R-:W-:Y:S01]  /*0730*/  IMAD.MOV.U32 R61, RZ, RZ, -0x1 ;  /* 0xffffffffff3d7424 */ /* 0x000fe200078e00ff */
[----:B------:R1:W5:Y:S01]  /*0740*/  @!P3 LDG.E R62, desc[UR6][R2.64+0x480] ;  /* 0x00048006023eb981 */ /* 0x000362000c1e1900 */
[----:B------:R-:W-:Y:S01]  /*0750*/  IMAD.MOV.U32 R60, RZ, RZ, -0x1 ;  /* 0xffffffffff3c7424 */ /* 0x000fe200078e00ff */
[-C--:B------:R-:W-:Y:S01]  /*0760*/  ISETP.GE.AND P1, PT, R7, R4.reuse, PT ;  /* 0x000000040700720c */ /* 0x080fe20003f26270 */
[----:B------:R-:W-:Y:S01]  /*0770*/  VIADD R7, R11, 0x220 ;  /* 0x000002200b077836 */ /* 0x000fe20000000000 */
[-C--:B------:R-:W-:Y:S01]  /*0780*/  ISETP.GE.AND P3, PT, R5, R4.reuse, PT ;  /* 0x000000040500720c */ /* 0x080fe20003f66270 */
[----:B------:R-:W-:Y:S01]  /*0790*/  VIADD R5, R11, 0x240 ;  /* 0x000002400b057836 */ /* 0x000fe20000000000 */
[----:B------:R1:W5:Y:S02]  /*07a0*/  @!P4 LDG.E R61, desc[UR6][R2.64+0x500] ;  /* 0x00050006023dc981 */ /* 0x000364000c1e1900 */
[-C--:B------:R-:W-:Y:S02]  /*07b0*/  ISETP.GE.AND P4, PT, R7, R4.reuse, PT ;  /* 0x000000040700720c */ /* 0x080fe40003f86270 */
[----:B------:R1:W5:Y:S01]  /*07c0*/  @!P5 LDG.E R60, desc[UR6][R2.64+0x580] ;  /* 0x00058006023cd981 */ /* 0x000362000c1e1900 */
[----:B------:R-:W-:Y:S01]  /*07d0*/  ISETP.GE.AND P5, PT, R5, R4, PT ;  /* 0x000000040500720c */ /* 0x000fe20003fa6270 */
        /* <DEDUP_REMOVED lines=14> */
.L_x_877:
[----:B01----:R-:W-:Y:S01]  /*08c0*/  VIMNMX R2, PT, PT, R9, 0xe0, !PT ;  /* 0x000000e009027848 */ /* 0x003fe20007fe0100 */
[----:B------:R-:W0:Y:S01]  /*08d0*/  LDCU UR4, c[0x0][0x3c8] ;  /* 0x00007900ff0477ac */ /* 0x000e220008000800 */
[----:B------:R-:W-:Y:S01]  /*08e0*/  BSSY.RECONVERGENT B0, `(.L_x_878) ;  /* 0x0000025000007945 */ /* 0x000fe20003800200 */
[----:B------:R-:W-:Y:S01]  /*08f0*/  IMAD.SHL.U32 R0, R0, 0x400, RZ ;  /* 0x0000040000007824 */ /* 0x000fe200078e00ff */
[--C-:B------:R-:W-:Y:S01]  /*0900*/  IADD3 R2, PT, PT, R2, 0x1f, -R9.reuse ;  /* 0x0000001f02027810 */ /* 0x100fe20007ffe809 */
[----:B------:R-:W-:Y:S01]  /*0910*/  UMOV UR5, 0xffffffff ;  /* 0xffffffff00057882 */ /* 0x000fe20000000000 */
[----:B------:R-:W-:Y:S02]  /*0920*/  IMAD.MOV.U32 R5, RZ, RZ, R9 ;  /* 0x000000ffff057224 */ /* 0x000fe400078e0009 */
[C---:B------:R-:W-:Y:S02]  /*0930*/  ISETP.GE.U32.AND P0, PT, R2.reuse, 0x1e0, PT ;  /* 0x000001e00200780c */ /* 0x040fe40003f06070 */
[----:B------:R-:W-:-:S04]  /*0940*/  LEA.HI R3, R2, 0x1, RZ, 0x1b ;  /* 0x0000000102037811 */ /* 0x000fc800078fd8ff */
[----:B------:R-:W-:-:S04]  /*0950*/  LOP3.LUT R6, R3, 0xf, RZ, 0xc0, !PT ;  /* 0x0000000f03067812 */ /* 0x000fc800078ec0ff */
[----:B------:R-:W-:Y:S01]  /*0960*/  ISETP.NE.AND P1, PT, R6, RZ, PT ;  /* 0x000000ff0600720c */ /* 0x000fe20003f25270 */
[----:B0-----:R-:W-:Y:S02]  /*0970*/  USHF.L.U32 UR4, UR5, UR4, URZ ;  /* 0x0000000405047299 */ /* 0x001fe400080006ff */
[----:B------:R-:W-:Y:S10]  /*0980*/  @!P0 BRA `(.L_x_879) ;  /* 0x0000000000688947 */ /* 0x000ff40003800000 */
[----:B------:R-:W-:Y:S01]  /*0990*/  IMAD R4, R9, 0x4, R0 ;  /* 0x0000000409047824 */ /* 0x000fe200078e0200 */
[----:B------:R-:W-:Y:S01]  /*09a0*/  LOP3.LUT R2, R3, 0xffffff0, RZ, 0xc0, !PT ;  /* 0x0ffffff003027812 */ /* 0x000fe200078ec0ff */
[----:B------:R-:W-:-:S03]  /*09b0*/  IMAD.MOV.U32 R5, RZ, RZ, R9 ;  /* 0x000000ffff057224 */ /* 0x000fc600078e0009 */
[----:B------:R-:W-:Y:S01]  /*09c0*/  IADD3 R4, PT, PT, R4, 0x400, R73 ;  /* 0x0000040004047810 */ /* 0x000fe20007ffe049 */
[----:B------:R-:W-:-:S07]  /*09d0*/  IMAD.MOV R2, RZ, RZ, -R2 ;  /* 0x000000ffff027224 */ /* 0x000fce00078e0a02 */
.L_x_880:
        /* <DEDUP_REMOVED lines=21> */
.L_x_879:
[----:B------:R-:W-:Y:S05]  /*0b30*/  BSYNC.RECONVERGENT B0 ;  /* 0x0000000000007941 */ /* 0x000fea0003800200 */
.L_x_878:
        /* <DEDUP_REMOVED lines=18> */
.L_x_884:
[----:B------:R-:W-:Y:S05]  /*0c60*/  BSYNC.RECONVERGENT B1 ;  /* 0x0000000000017941 */ /* 0x000fea0003800200 */
.L_x_883:
[----:B------:R-:W-:Y:S05]  /*0c70*/  @!P1 BRA `(.L_x_882) ;  /* 0x0000000000489947 */ /* 0x000fea0003800000 */
[----:B------:R-:W-:Y:S02]  /*0c80*/  ISETP.GE.U32.AND P0, PT, R7, 0x4, PT ;  /* 0x000000040700780c */ /* 0x000fe40003f06070 */
[----:B------:R-:W-:-:S04]  /*0c90*/  LOP3.LUT R3, R3, 0x3, RZ, 0xc0, !PT ;  /* 0x0000000303037812 */ /* 0x000fc800078ec0ff */
[----:B------:R-:W-:-:S07]  /*0ca0*/  ISETP.NE.AND P1, PT, R3, RZ, PT ;  /* 0x000000ff0300720c */ /* 0x000fce0003f25270 */
[C---:B------:R-:W-:Y:S02]  /*0cb0*/  @P0 IMAD R2, R5.reuse, 0x4, R2 ;  /* 0x0000000405020824 */ /* 0x040fe400078e0202 */
        /* <DEDUP_REMOVED lines=9> */
.L_x_885:
[----:B------:R-:W-:Y:S01]  /*0d50*/  VIADD R3, R3, 0x1 ;  /* 0x0000000103037836 */ /* 0x000fe20000000000 */
[----:B------:R2:W-:Y:S04]  /*0d60*/  STS [R0], RZ ;  /* 0x000000ff00007388 */ /* 0x0005e80000000800 */
[----:B------:R-:W-:Y:S01]  /*0d70*/  ISETP.NE.AND P0, PT, R3, RZ, PT ;  /* 0x000000ff0300720c */ /* 0x000fe20003f05270 */
[----:B--2---:R-:W-:-:S12]  /*0d80*/  VIADD R0, R0, 0x80 ;  /* 0x0000008000007836 */ /* 0x004fd80000000000 */
[----:B------:R-:W-:Y:S05]  /*0d90*/  @P0 BRA `(.L_x_885) ;  /* 0xfffffffc00ec0947 */ /* 0x000fea000383ffff */
.L_x_882:
[----:B------:R-:W-:Y:S05]  /*0da0*/  BSYNC.RECONVERGENT B0 ;  /* 0x0000000000007941 */ /* 0x000fea0003800200 */
.L_x_881:
[----:B------:R-:W2:Y:S01]  /*0db0*/  LDCU UR5, c[0x0][0x3c4] ;  /* 0x00007880ff0577ac */ /* 0x000ea20008000800 */
[C---:B-1----:R-:W-:Y:S01]  /*0dc0*/  IMAD.SHL.U32 R2, R39.reuse, 0x20, RZ ;  /* 0x0000002027027824 */ /* 0x042fe200078e00ff */
[C---:B------:R-:W-:Y:S01]  /*0dd0*/  ISETP.GT.U32.AND P1, PT, R39.reuse, 0xff, PT ;  /* 0x000000ff2700780c */ /* 0x040fe20003f24070 */
[----:B------:R-:W-:Y:S01]  /*0de0*/  BSSY.RECONVERGENT B0, `(.L_x_886) ;  /* 0x000007c000007945 */ /* 0x000fe20003800200 */
[----:B------:R-:W-:Y:S02]  /*0df0*/  IMAD R0, R39, 0x4, R73 ;  /* 0x0000000427007824 */ /* 0x000fe400078e0249 */
[----:B0-----:R-:W-:Y:S01]  /*0e00*/  LOP3.LUT R4, R2, 0x7c00, RZ, 0xc0, !PT ;  /* 0x00007c0002047812 */ /* 0x001fe200078ec0ff */
[----:B------:R-:W-:Y:S01]  /*0e10*/  IMAD.MOV.U32 R52, RZ, RZ, RZ ;  /* 0x000000ffff347224 */ /* 0x000fe200078e00ff */
[----:B------:R-:W-:-:S03]  /*0e20*/  P2R R2, PR, RZ, 0x2 ;  /* 0x00000002ff027803 */ /* 0x000fc60000000000 */
[----:B------:R-:W-:Y:S02]  /*0e30*/  IMAD.IADD R15, R73, 0x1, R4 ;  /* 0x00000001490f7824 */ /* 0x000fe400078e0204 */
[----:B------:R0:W-:Y:S01]  /*0e40*/  STL [R1+0x8], R2 ;  /* 0x0000080201007387 */ /* 0x0001e20000100800 */
[----:B--2--5:R-:W-:Y:S02]  /*0e50*/  SHF.R.U32.HI R51, RZ, UR5, R71 ;  /* 0x00000005ff337c19 */ /* 0x024fe40008011647 */
[----:B------:R-:W-:Y:S02]  /*0e60*/  SHF.R.U32.HI R5, RZ, UR5, R70 ;  /* 0x00000005ff057c19 */ /* 0x000fe40008011646 */
[----:B------:R-:W-:Y:S01]  /*0e70*/  SHF.R.U32.HI R45, RZ, UR5, R64 ;  /* 0x00000005ff2d7c19 */ /* 0x000fe20008011640 */
[----:B0-----:R-:W0:Y:S01]  /*0e80*/  @!P1 LDC.64 R2, c[0x0][0x380] ;  /* 0x0000e000ff029b82 */ /* 0x001e220000000a00 */
[----:B------:R-:W-:Y:S02]  /*0e90*/  SHF.R.U32.HI R50, RZ, UR5, R69 ;  /* 0x00000005ff327c19 */ /* 0x000fe40008011645 */
[----:B------:R-:W-:-:S02]  /*0ea0*/  SHF.R.U32.HI R44, RZ, UR5, R63 ;  /* 0x00000005ff2c7c19 */ /* 0x000fc4000801163f */
[----:B------:R-:W-:Y:S02]  /*0eb0*/  SHF.R.U32.HI R49, RZ, UR5, R68 ;  /* 0x00000005ff317c19 */ /* 0x000fe40008011644 */
[----:B------:R-:W-:Y:S02]  /*0ec0*/  SHF.R.U32.HI R48, RZ, UR5, R67 ;  /* 0x00000005ff307c19 */ /* 0x000fe40008011643 */
[----:B------:R-:W-:Y:S02]  /*0ed0*/  LOP3.LUT R51, R51, UR4, RZ, 0x30, !PT ;  /* 0x0000000433337c12 */ /* 0x000fe4000f8e30ff */
[----:B------:R-:W-:Y:S02]  /*0ee0*/  SHF.R.U32.HI R47, RZ, UR5, R66 ;  /* 0x00000005ff2f7c19 */ /* 0x000fe40008011642 */
[----:B------:R-:W-:Y:S01]  /*0ef0*/  LOP3.LUT R4, R5, UR4, RZ, 0x30, !PT ;  /* 0x0000000405047c12 */ /* 0x000fe2000f8e30ff */
[----:B------:R-:W-:Y:S01]  /*0f00*/  IMAD R30, R51, 0x4, R15 ;  /* 0x00000004331e7824 */ /* 0x000fe200078e020f */
[----:B------:R-:W-:Y:S01]  /*0f10*/  LOP3.LUT R45, R45, UR4, RZ, 0x30, !PT ;  /* 0x000000042d2d7c12 */ /* 0x000fe2000f8e30ff */
[----:B------:R-:W-:Y:S01]  /*0f20*/  NOP ;  /* 0x0000000000007918 */ /* 0x000fe20000000000 */
[----:B------:R-:W-:Y:S01]  /*0f30*/  SHF.R.U32.HI R46, RZ, UR5, R65 ;  /* 0x00000005ff2e7c19 */ /* 0x000fe20008011641 */
[--C-:B------:R-:W-:Y:S01]  /*0f40*/  IMAD R31, R4, 0x4, R15.reuse ;  /* 0x00000004041f7824 */ /* 0x100fe200078e020f */
[----:B------:R-:W-:Y:S01]  /*0f50*/  LOP3.LUT R50, R50, UR4, RZ, 0x30, !PT ;  /* 0x0000000432327c12 */ /* 0x000fe2000f8e30ff */
[--C-:B------:R-:W-:Y:S01]  /*0f60*/  IMAD R7, R45, 0x4, R15.reuse ;  /* 0x000000042d077824 */ /* 0x100fe200078e020f */
[----:B------:R-:W-:Y:S01]  /*0f70*/  LOP3.LUT R44, R44, UR4, RZ, 0x30, !PT ;  /* 0x000000042c2c7c12 */ /* 0x000fe2000f8e30ff */
[----:B------:R1:W-:Y:S01]  /*0f80*/  ATOMS.POPC.INC.32 RZ, [R30+URZ] ;  /* 0x000000001eff7f8c */ /* 0x0003e2000d8000ff */
[----:B------:R-:W-:Y:S01]  /*0f90*/  LOP3.LUT R49, R49, UR4, RZ, 0x30, !PT ;  /* 0x0000000431317c12 */ /* 0x000fe2000f8e30ff */
[--C-:B------:R-:W-:Y:S01]  /*0fa0*/  IMAD R29, R50, 0x4, R15.reuse ;  /* 0x00000004321d7824 */ /* 0x100fe200078e020f */
[----:B------:R-:W-:Y:S01]  /*0fb0*/  LOP3.LUT R48, R48, UR4, RZ, 0x30, !PT ;  /* 0x0000000430307c12 */ /* 0x000fe2000f8e30ff */
[--C-:B------:R-:W-:Y:S01]  /*0fc0*/  IMAD R6, R44, 0x4, R15.reuse ;  /* 0x000000042c067824 */ /* 0x100fe200078e020f */
[----:B------:R-:W-:Y:S01]  /*0fd0*/  SHF.R.U32.HI R43, RZ, UR5, R62 ;  /* 0x00000005ff2b7c19 */ /* 0x000fe2000801163e */
[--C-:B------:R-:W-:Y:S01]  /*0fe0*/  IMAD R28, R49, 0x4, R15.reuse ;  /* 0x00000004311c7824 */ /* 0x100fe200078e020f */
[----:B------:R-:W-:Y:S01]  /*0ff0*/  LOP3.LUT R47, R47, UR4, RZ, 0x30, !PT ;  /* 0x000000042f2f7c12 */ /* 0x000fe2000f8e30ff */
[----:B------:R-:W-:Y:S01]  /*1000*/  IMAD R27, R48, 0x4, R15 ;  /* 0x00000004301b7824 */ /* 0x000fe200078e020f */
[----:B------:R-:W-:Y:S01]  /*1010*/  SHF.R.U32.HI R42, RZ, UR5, R61 ;  /* 0x00000005ff2a7c19 */ /* 0x000fe2000801163d */
[----:B------:R1:W-:Y:S01]  /*1020*/  STL [R1+0x4], R7 ;  /* 0x0000040701007387 */ /* 0x0003e20000100800 */
[----:B------:R-:W-:Y:S01]  /*1030*/  LOP3.LUT R46, R46, UR4, RZ, 0x30, !PT ;  /* 0x000000042e2e7c12 */ /* 0x000fe2000f8e30ff */
[----:B------:R-:W-:Y:S01]  /*1040*/  IMAD R26, R47, 0x4, R15 ;  /* 0x000000042f1a7824 */ /* 0x000fe200078e020f */
[----:B------:R-:W-:Y:S01]  /*1050*/  SHF.R.U32.HI R41, RZ, UR5, R60 ;  /* 0x00000005ff297c19 */ /* 0x000fe2000801163c */
[----:B------:R1:W-:Y:S01]  /*1060*/  ATOMS.POPC.INC.32 RZ, [R31+URZ] ;  /* 0x000000001fff7f8c */ /* 0x0003e2000d8000ff */
[----:B------:R-:W-:Y:S01]  /*1070*/  SHF.R.U32.HI R40, RZ, UR5, R59 ;  /* 0x00000005ff287c19 */ /* 0x000fe2000801163b */
[----:B------:R-:W-:Y:S01]  /*1080*/  IMAD R25, R46, 0x4, R15 ;  /* 0x000000042e197824 */ /* 0x000fe200078e020f */
[----:B------:R-:W-:Y:S01]  /*1090*/  SHF.R.U32.HI R37, RZ, UR5, R58 ;  /* 0x00000005ff257c19 */ /* 0x000fe2000801163a */
[----:B------:R1:W-:Y:S01]  /*10a0*/  STL [R1], R6 ;  /* 0x0000000601007387 */ /* 0x0003e20000100800 */
[----:B------:R-:W-:-:S02]  /*10b0*/  LOP3.LUT R43, R43, UR4, RZ, 0x30, !PT ;  /* 0x000000042b2b7c12 */ /* 0x000fc4000f8e30ff */
[----:B------:R-:W-:Y:S01]  /*10c0*/  SHF.R.U32.HI R36, RZ, UR5, R57 ;  /* 0x00000005ff247c19 */ /* 0x000fe20008011639 */
[----:B------:R1:W-:Y:S01]  /*10d0*/  ATOMS.POPC.INC.32 RZ, [R29+URZ] ;  /* 0x000000001dff7f8c */ /* 0x0003e2000d8000ff */
[----:B------:R-:W-:Y:S01]  /*10e0*/  LOP3.LUT R42, R42, UR4, RZ, 0x30, !PT ;  /* 0x000000042a2a7c12 */ /* 0x000fe2000f8e30ff */
[--C-:B------:R-:W-:Y:S01]  /*10f0*/  IMAD R24, R43, 0x4, R15.reuse ;  /* 0x000000042b187824 */ /* 0x100fe200078e020f */
[----:B------:R-:W-:Y:S01]  /*1100*/  SHF.R.U32.HI R35, RZ, UR5, R56 ;  /* 0x00000005ff237c19 */ /* 0x000fe20008011638 */
[----:B------:R1:W-:Y:S01]  /*1110*/  ATOMS.POPC.INC.32 RZ, [R28+URZ] ;  /* 0x000000001cff7f8c */ /* 0x0003e2000d8000ff */
[----:B------:R-:W-:Y:S01]  /*1120*/  LOP3.LUT R41, R41, UR4, RZ, 0x30, !PT ;  /* 0x0000000429297c12 */ /* 0x000fe2000f8e30ff */
[----:B------:R-:W-:Y:S01]  /*1130*/  IMAD R23, R42, 0x4, R15 ;  /* 0x000000042a177824 */ /* 0x000fe200078e020f */
        /* <DEDUP_REMOVED lines=16> */
[----:B------:R-:W-:Y:S01]  /*1240*/  LOP3.LUT R33, R33, UR4, RZ, 0x30, !PT ;  /* 0x0000000421217c12 */ /* 0x000fe2000f8e30ff */
[----:B------:R1:W-:Y:S01]  /*1250*/  ATOMS.POPC.INC.32 RZ, [R6+URZ] ;  /* 0x0000000006ff7f8c */ /* 0x0003e2000d8000ff */
[----:B------:R-:W-:Y:S01]  /*1260*/  LOP3.LUT R32, R32, UR4, RZ, 0x30, !PT ;  /* 0x0000000420207c12 */ /* 0x000fe2000f8e30ff */
[----:B------:R-:W-:-:S02]  /*1270*/  IMAD R18, R35, 0x4, R15 ;  /* 0x0000000423127824 */ /* 0x000fc400078e020f */
[----:B------:R1:W-:Y:S01]  /*1280*/  ATOMS.POPC.INC.32 RZ, [R24+URZ] ;  /* 0x0000000018ff7f8c */ /* 0x0003e2000d8000ff */
[--C-:B------:R-:W-:Y:S02]  /*1290*/  IMAD R17, R34, 0x4, R15.reuse ;  /* 0x0000000422117824 */ /* 0x100fe400078e020f */
[--C-:B------:R-:W-:Y:S01]  /*12a0*/  IMAD R16, R33, 0x4, R15.reuse ;  /* 0x0000000421107824 */ /* 0x100fe200078e020f */
[----:B------:R1:W-:Y:S01]  /*12b0*/  ATOMS.POPC.INC.32 RZ, [R23+URZ] ;  /* 0x0000000017ff7f8c */ /* 0x0003e2000d8000ff */
[----:B------:R-:W-:-:S03]  /*12c0*/  IMAD R15, R32, 0x4, R15 ;  /* 0x00000004200f7824 */ /* 0x000fc600078e020f */
[----:B------:R1:W-:Y:S04]  /*12d0*/  ATOMS.POPC.INC.32 RZ, [R22+URZ] ;  /* 0x0000000016ff7f8c */ /* 0x0003e8000d8000ff */
[----:B------:R1:W-:Y:S04]  /*12e0*/  ATOMS.POPC.INC.32 RZ, [R21+URZ] ;  /* 0x0000000015ff7f8c */ /* 0x0003e8000d8000ff */
[----:B------:R1:W-:Y:S04]  /*12f0*/  ATOMS.POPC.INC.32 RZ, [R20+URZ] ;  /* 0x0000000014ff7f8c */ /* 0x0003e8000d8000ff */
[----:B------:R1:W-:Y:S04]  /*1300*/  ATOMS.POPC.INC.32 RZ, [R19+URZ] ;  /* 0x0000000013ff7f8c */ /* 0x0003e8000d8000ff */
[----:B------:R1:W-:Y:S04]  /*1310*/  ATOMS.POPC.INC.32 RZ, [R18+URZ] ;  /* 0x0000000012ff7f8c */ /* 0x0003e8000d8000ff */
[----:B------:R1:W-:Y:S04]  /*1320*/  ATOMS.POPC.INC.32 RZ, [R17+URZ] ;  /* 0x0000000011ff7f8c */ /* 0x0003e8000d8000ff */
[----:B------:R1:W-:Y:S04]  /*1330*/  ATOMS.POPC.INC.32 RZ, [R16+URZ] ;  /* 0x0000000010ff7f8c */ /* 0x0003e8000d8000ff */
[----:B------:R1:W-:Y:S01]  /*1340*/  ATOMS.POPC.INC.32 RZ, [R15+URZ] ;  /* 0x000000000fff7f8c */ /* 0x0003e2000d8000ff */
[----:B------:R-:W-:Y:S06]  /*1350*/  BAR.SYNC.DEFER_BLOCKING 0x0 ;  /* 0x0000000000007b1d */ /* 0x000fec0000010000 */
[----:B0-----:R-:W-:Y:S05]  /*1360*/  @P1 BRA `(.L_x_887) ;  /* 0x00000000008c1947 */ /* 0x001fea0003800000 */
[----:B------:R-:W-:Y:S04]  /*1370*/  LDS R13, [R0] ;  /* 0x00000000000d7984 */ /* 0x000fe80000000800 */
[----:B------:R-:W0:Y:S04]  /*1380*/  LDS R14, [R0+0x400] ;  /* 0x00040000000e7984 */ /* 0x000e280000000800 */
        /* <DEDUP_REMOVED lines=8> */
[----:B-1----:R-:W1:Y:S01]  /*1410*/  LDS R6, [R0+0x2800] ;  /* 0x0028000000067984 */ /* 0x002e620000000800 */
[----:B0-----:R-:W-:-:S03]  /*1420*/  IMAD.IADD R75, R13, 0x1, R14 ;  /* 0x000000010d4b7824 */ /* 0x001fc600078e020e */
[----:B------:R0:W-:Y:S01]  /*1430*/  STS [R0+0x400], R13 ;  /* 0x0004000d00007388 */ /* 0x0001e20000000800 */
[----:B--2---:R-:W-:-:S03]  /*1440*/  IMAD.IADD R7, R75, 0x1, R52 ;  /* 0x000000014b077824 */ /* 0x004fc600078e0234 */
[----:B------:R1:W-:Y:S01]  /*1450*/  STS [R0+0x800], R75 ;  /* 0x0008004b00007388 */ /* 0x0003e20000000800 */
[----:B---3--:R-:W-:-:S03]  /*1460*/  IMAD.IADD R5, R7, 0x1, R74 ;  /* 0x0000000107057824 */ /* 0x008fc600078e024a */
[----:B------:R-:W2:Y:S01]  /*1470*/  LDS R52, [R0+0x2c00] ;  /* 0x002c000000347984 */ /* 0x000ea20000000800 */
        /* <DEDUP_REMOVED lines=11> */
[----:B------:R3:W-:Y:S01]  /*1530*/  STS [R0+0x2000], R10 ;  /* 0x0020000a00007388 */ /* 0x0007e20000000800 */
[----:B-1----:R-:W-:-:S03]  /*1540*/  IMAD.IADD R75, R13, 0x1, R6 ;  /* 0x000000010d4b7824 */ /* 0x002fc600078e0206 */
[----:B------:R3:W-:Y:S04]  /*1550*/  STS [R0+0x2400], R9 ;  /* 0x0024000900007388 */ /* 0x0007e80000000800 */
[----:B------:R3:W-:Y:S04]  /*1560*/  STS [R0+0x2800], R13 ;  /* 0x0028000d00007388 */ /* 0x0007e80000000800 */
[----:B------:R3:W-:Y:S04]  /*1570*/  STS [R0], RZ ;  /* 0x000000ff00007388 */ /* 0x0007e80000000800 */
[----:B------:R3:W-:Y:S01]  /*1580*/  STS [R0+0x2c00], R75 ;  /* 0x002c004b00007388 */ /* 0x0007e20000000800 */
[----:B--2---:R-:W-:-:S07]  /*1590*/  IMAD.IADD R52, R75, 0x1, R52 ;  /* 0x000000014b347824 */ /* 0x004fce00078e0234 */
.L_x_887:
[----:B------:R-:W-:Y:S05]  /*15a0*/  BSYNC.RECONVERGENT B0 ;  /* 0x0000000000007941 */ /* 0x000fea0003800200 */
.L_x_886:
[----:B------:R-:W-:Y:S01]  /*15b0*/  ISETP.NE.AND P0, PT, R52, 0x1c80, PT ;  /* 0x00001c803400780c */ /* 0x000fe20003f05270 */
[----:B---3--:R-:W-:-:S03]  /*15c0*/  @!P1 IMAD R5, R72, 0x100, R39 ;  /* 0x0000010048059824 */ /* 0x008fc600078e0227 */
[----:B------:R-:W-:Y:S01]  /*15d0*/  ISETP.LT.U32.AND P0, PT, R39, 0x100, !P0 ;  /* 0x000001002700780c */ /* 0x000fe20004701070 */
[----:B------:R-:W-:Y:S01]  /*15e0*/  @!P1 IMAD.WIDE R2, R5, 0x4, R2 ;  /* 0x0000000405029825 */ /* 0x000fe200078e0202 */
[----:B------:R-:W-:-:S05]  /*15f0*/  @!P1 LOP3.LUT R5, R52, 0x40000000, RZ, 0xfc, !PT ;  /* 0x4000000034059812 */ /* 0x000fca00078efcff */
[----:B------:R0:W-:Y:S06]  /*1600*/  @!P1 STG.E.STRONG.SYS desc[UR6][R2.64], R5 ;  /* 0x0000000502009986 */ /* 0x0001ec000c115906 */
[----:B------:R-:W-:Y:S06]  /*1610*/  BAR.RED.OR.DEFER_BLOCKING 0x0, P0 ;  /* 0x0000000000007b1d */ /* 0x000fec0000014800 */
[----:B------:R-:W2:Y:S02]  /*1620*/  B2R.RESULT RZ, P0 ;  /* 0x0000000000ff731c */ /* 0x000ea40000004000 */
[----:B0-2---:R-:W-:Y:S05]  /*1630*/  @!P0 BRA `(.L_x_888) ;  /* 0x0000000800ac8947 */ /* 0x005fea0003800000 */
[----:B------:R-:W-:Y:S01]  /*1640*/  BSSY B1, `(.L_x_889) ;  /* 0x0000033000017945 */ /* 0x000fe20003800000 */
[----:B-1----:R-:W-:-:S03]  /*1650*/  IMAD R7, R39, 0x8, R73 ;  /* 0x0000000827077824 */ /* 0x002fc600078e0249 */
[----:B------:R-:W-:Y:S05]  /*1660*/  @P1 BRA `(.L_x_890) ;  /* 0x0000000000c01947 */ /* 0x000fea0003800000 */
        /* <DEDUP_REMOVED lines=16> */
.L_x_896:
[----:B0-----:R-:W0:Y:S01]  /*1770*/  LDC.64 R2, c[0x0][0x380] ;  /* 0x0000e000ff027b82 */ /* 0x001e220000000a00 */
[----:B------:R-:W-:Y:S01]  /*1780*/  VIADD R11, R4, 0xffffffff ;  /* 0xffffffff040b7836 */ /* 0x000fe20000000000 */
[----:B------:R-:W-:Y:S03]  /*1790*/  BSSY B2, `(.L_x_893) ;  /* 0x0000008000027945 */ /* 0x000fe60003800000 */
[----:B------:R-:W-:-:S04]  /*17a0*/  IMAD R5, R11, 0x100, R39 ;  /* 0x000001000b057824 */ /* 0x000fc800078e0227 */
[----:B0-----:R-:W-:-:S07]  /*17b0*/  IMAD.WIDE R2, R5, 0x4, R2 ;  /* 0x0000000405027825 */ /* 0x001fce00078e0202 */
.L_x_894:
[----:B------:R-:W-:Y:S05]  /*17c0*/  YIELD ;  /* 0x0000000000007946 */ /* 0x000fea0003800000 */
[----:B------:R0:W-:Y:S06]  /*17d0*/  MEMBAR.SC.CTA ;  /* 0x0000000000007992 */ /* 0x0001ec0000000000 */
[----:B0-----:R-:W2:Y:S02]  /*17e0*/  LDG.E.STRONG.SYS R5, desc[UR6][R2.64] ;  /* 0x0000000602057981 */ /* 0x001ea4000c1f5900 */
[----:B--2---:R-:W-:-:S13]  /*17f0*/  ISETP.NE.AND P0, PT, R5, RZ, PT ;  /* 0x000000ff0500720c */ /* 0x004fda0003f05270 */
[----:B------:R-:W-:Y:S05]  /*1800*/  @!P0 BRA `(.L_x_894) ;  /* 0xfffffffc00ec8947 */ /* 0x000fea000383ffff */
[----:B------:R-:W-:Y:S05]  /*1810*/  BSYNC B2 ;  /* 0x0000000000027941 */ /* 0x000fea0003800000 */
.L_x_893:
[----:B------:R-:W-:Y:S01]  /*1820*/  BSSY.RECONVERGENT B2, `(.L_x_895) ;  /* 0x0000006000027945 */ /* 0x000fe20003800200 */
[C---:B------:R-:W-:Y:S02]  /*1830*/  ISETP.GT.AND P0, PT, R5.reuse, -0x1, PT ;  /* 0xffffffff0500780c */ /* 0x040fe40003f04270 */
[----:B------:R-:W-:Y:S01]  /*1840*/  LOP3.LUT R2, R5, 0x3fffffff, RZ, 0xc0, !PT ;  /* 0x3fffffff05027812 */ /* 0x000fe200078ec0ff */
[----:B------:R-:W-:Y:S05]  /*1850*/  WARPSYNC.EXCLUSIVE R0 ;  /* 0x0000000000007348 */ /* 0x000fea0003a00000 */
[----:B------:R-:W-:-:S05]  /*1860*/  IMAD.IADD R9, R2, 0x1, R9 ;  /* 0x0000000102097824 */ /* 0x000fca00078e0209 */
[----:B------:R-:W-:-:S07]  /*1870*/  VOTE.ANY R0, PT, P0 ;  /* 0x0000000000007806 */ /* 0x000fce00000e0100 */
[----:B------:R-:W-:Y:S05]  /*1880*/  BSYNC.RECONVERGENT B2 ;  /* 0x0000000000027941 */ /* 0x000fea0003800200 */
.L_x_895:
[----:B------:R-:W-:Y:S01]  /*1890*/  ISETP.GT.U32.AND P1, PT, R4, 0x1, PT ;  /* 0x000000010400780c */ /* 0x000fe20003f24070 */
[----:B------:R-:W-:-:S12]  /*18a0*/  IMAD.MOV.U32 R4, RZ, RZ, R11 ;  /* 0x000000ffff047224 */ /* 0x000fd800078e000b */
[----:B------:R-:W-:Y:S05]  /*18b0*/  @P0 BRA P1, `(.L_x_896) ;  /* 0xfffffffc00ac0947 */ /* 0x000fea000083ffff */
[----:B------:R-:W-:Y:S05]  /*18c0*/  BSYNC B0 ;  /* 0x0000000000007941 */ /* 0x000fea0003800000 */
.L_x_892:
[----:B------:R1:W2:Y:S02]  /*18d0*/  LDS.64 R2, [R7+0x7200] ;  /* 0x0072000007027984 */ /* 0x0002a40000000a00 */
.L_x_891:
[----:B------:R-:W3:Y:S01]  /*18e0*/  LDC.64 R4, c[0x0][0x380] ;  /* 0x0000e000ff047b82 */ /* 0x000ee20000000a00 */
[C---:B------:R-:W-:Y:S01]  /*18f0*/  IMAD.IADD R11, R9.reuse, 0x1, -R52 ;  /* 0x00000001090b7824 */ /* 0x040fe200078e0a34 */
[----:B------:R-:W-:Y:S01]  /*1900*/  LOP3.LUT R9, R9, 0x80000000, RZ, 0xfc, !PT ;  /* 0x8000000009097812 */ /* 0x000fe200078efcff */
[----:B------:R-:W-:-:S03]  /*1910*/  IMAD R13, R72, 0x100, R39 ;  /* 0x00000100480d7824 */ /* 0x000fc600078e0227 */
[----:B0-2---:R-:W-:-:S04]  /*1920*/  IADD3 R2, P0, PT, R11, R2, RZ ;  /* 0x000000020b027210 */ /* 0x005fc80007f1e0ff */
[----:B------:R-:W-:-:S05]  /*1930*/  LEA.HI.X.SX32 R3, R11, R3, 0x1, P0 ;  /* 0x000000030b037211 */ /* 0x000fca00000f0eff */
[----:B------:R0:W-:Y:S01]  /*1940*/  STS.64 [R7+0x7200], R2 ;  /* 0x0072000207007388 */ /* 0x0001e20000000a00 */
[----:B---3--:R-:W-:-:S05]  /*1950*/  IMAD.WIDE R4, R13, 0x4, R4 ;  /* 0x000000040d047825 */ /* 0x008fca00078e0204 */
[----:B------:R0:W-:Y:S02]  /*1960*/  STG.E.STRONG.SYS desc[UR6][R4.64], R9 ;  /* 0x0000000904007986 */ /* 0x0001e4000c115906 */
.L_x_890:
[----:B------:R-:W-:Y:S05]  /*1970*/  BSYNC B1 ;  /* 0x0000000000017941 */ /* 0x000fea0003800000 */
.L_x_889:
[----:B0-----:R-:W0:Y:S01]  /*1980*/  LDC.64 R4, c[0x0][0x390] ;  /* 0x0000e400ff047b82 */ /* 0x001e220000000a00 */
[----:B------:R-:W-:Y:S02]  /*1990*/  IMAD.MOV.U32 R3, RZ, RZ, 0x1c80 ;  /* 0x00001c80ff037424 */ /* 0x000fe400078e00ff */
[----:B------:R-:W-:Y:S02]  /*19a0*/  IMAD R73, R51, 0x8, R73 ;  /* 0x0000000833497824 */ /* 0x000fe400078e0249 */
[----:B------:R-:W-:-:S03]  /*19b0*/  IMAD R0, R72, R3, 0x1c80 ;  /* 0x00001c8048007424 */ /* 0x000fc600078e0203 */
[----:B------:R-:W2:Y:S01]  /*19c0*/  LDC R11, c[0x0][0x3c0] ;  /* 0x0000f000ff0b7b82 */ /* 0x000ea20000000800 */
[----:B0-----:R-:W-:Y:S02]  /*19d0*/  ISETP.EQ.U32.AND P1, PT, R4, RZ, PT ;  /* 0x000000ff0400720c */ /* 0x001fe40003f22070 */
[----:B--2---:R-:W-:-:S04]  /*19e0*/  ISETP.GE.AND P0, PT, R0, R11, PT ;  /* 0x0000000b0000720c */ /* 0x004fc80003f06270 */
        /* <DEDUP_REMOVED lines=8> */
[----:B------:R-:W-:Y:S02]  /*1a70*/  LEA.HI.X R5, R39, R5, RZ, 0x3, P2 ;  /* 0x0000000527057211 */ /* 0x000fe400010f1cff */
[----:B0-----:R-:W-:-:S04]  /*1a80*/  IADD3 R2, P0, P1, R2, R13, R52 ;  /* 0x0000000d02027210 */ /* 0x001fc8000791e034 */
[----:B------:R-:W-:-:S05]  /*1a90*/  IADD3.X R3, PT, PT, R3, RZ, R9, P0, P1 ;  /* 0x000000ff03037210 */ /* 0x000fca00007e2409 */
[----:B------:R0:W-:Y:S04]  /*1aa0*/  STG.E.64 desc[UR6][R4.64], R2 ;  /* 0x0000000204007986 */ /* 0x0001e8000c101b06 */
.L_x_897:
[----:B------:R-:W-:Y:S05]  /*1ab0*/  WARPSYNC.ALL ;  /* 0x0000000000007948 */ /* 0x000fea0003800000 */
[----:B------:R-:W-:Y:S01]  /*1ac0*/  BAR.SYNC.DEFER_BLOCKING 0x0 ;  /* 0x0000000000007b1d */ /* 0x000fe20000010000 */
[----:B------:R-:W-:-:S05]  /*1ad0*/  ISETP.GT.AND P0, PT, R0, R11, PT ;  /* 0x0000000b0000720c */ /* 0x000fca0003f04270 */
        /* <DEDUP_REMOVED lines=30> */
.L_x_898:
[----:B------:R-:W0:Y:S01]  /*1cc0*/  LDCU.64 UR8, c[0x0][0x3a0] ;  /* 0x00007400ff0877ac */ /* 0x000e220008000a00 */
[C---:B------:R-:W-:Y:S01]  /*1cd0*/  LOP3.LUT R5, R39.reuse, 0x3e0, RZ, 0xc0, !PT ;  /* 0x000003e027057812 */ /* 0x040fe200078ec0ff */
[----:B------:R-:W-:Y:S01]  /*1ce0*/  IMAD R72, R72, -0x1c80, R11 ;  /* 0xffffe38048487824 */ /* 0x000fe200078e020b */
[----:B------:R-:W-:-:S05]  /*1cf0*/  LOP3.LUT R38, R39, 0x1f, RZ, 0xc0, !PT ;  /* 0x0000001f27267812 */ /* 0x000fca00078ec0ff */
[----:B------:R-:W-:-:S04]  /*1d00*/  IMAD R5, R5, 0x13, R38 ;  /* 0x0000001305057824 */ /* 0x000fc800078e0226 */
[C---:B-1----:R-:W-:Y:S01]  /*1d10*/  VIADD R7, R5.reuse, 0x20 ;  /* 0x0000002005077836 */ /* 0x042fe20000000000 */
[C---:B--2---:R-:W-:Y:S01]  /*1d20*/  IADD3 R0, P0, PT, R5.reuse, R2, RZ ;  /* 0x0000000205007210 */ /* 0x044fe20007f1e0ff */
[C---:B------:R-:W-:Y:S01]  /*1d30*/  VIADD R9, R5.reuse, 0x40 ;  /* 0x0000004005097836 */ /* 0x040fe20000000000 */
[CC--:B------:R-:W-:Y:S01]  /*1d40*/  ISETP.GE.AND P1, PT, R5.reuse, R72.reuse, PT ;  /* 0x000000480500720c */ /* 0x0c0fe20003f26270 */
[----:B------:R-:W-:Y:S01]  /*1d50*/  VIADD R11, R5, 0x60 ;  /* 0x00000060050b7836 */ /* 0x000fe20000000000 */
[-C--:B------:R-:W-:Y:S01]  /*1d60*/  ISETP.GE.AND P2, PT, R7, R72.reuse, PT ;  /* 0x000000480700720c */ /* 0x080fe20003f46270 */
[----:B------:R-:W-:Y:S01]  /*1d70*/  IMAD.X R3, RZ, RZ, R3, P0 ;  /* 0x000000ffff037224 */ /* 0x000fe200000e0603 */
[C---:B0-----:R-:W-:Y:S01]  /*1d80*/  LEA R2, P0, R0.reuse, UR8, 0x2 ;  /* 0x0000000800027c11 */ /* 0x041fe2000f8010ff */
[----:B------:R-:W-:Y:S01]  /*1d90*/  VIADD R7, R5, 0x80 ;  /* 0x0000008005077836 */ /* 0x000fe20000000000 */
[----:B------:R-:W-:Y:S01]  /*1da0*/  ISETP.GE.AND P3, PT, R9, R72, PT ;  /* 0x000000480900720c */ /* 0x000fe20003f66270 */
[----:B------:R-:W-:Y:S01]  /*1db0*/  VIADD R9, R5, 0xa0 ;  /* 0x000000a005097836 */ /* 0x000fe20000000000 */
[----:B------:R-:W-:-:S02]  /*1dc0*/  LEA.HI.X R3, R0, UR9, R3, 0x2, P0 ;  /* 0x0000000900037c11 */ /* 0x000fc400080f1403 */
[-C--:B------:R-:W-:Y:S01]  /*1dd0*/  ISETP.GE.AND P5, PT, R7, R72.reuse, PT ;  /* 0x000000480700720c */ /* 0x080fe20003fa6270 */
[----:B------:R-:W-:Y:S01]  /*1de0*/  VIADD R7, R5, 0xe0 ;  /* 0x000000e005077836 */ /* 0x000fe20000000000 */
[-C--:B------:R-:W-:Y:S01]  /*1df0*/  ISETP.GE.AND P4, PT, R11, R72.reuse, PT ;  /* 0x000000480b00720c */ /* 0x080fe20003f86270 */
[----:B------:R-:W-:Y:S01]  /*1e00*/  VIADD R11, R5, 0xc0 ;  /* 0x000000c0050b7836 */ /* 0x000fe20000000000 */
[----:B------:R0:W-:Y:S01]  /*1e10*/  @!P1 STG.E desc[UR6][R2.64], R71 ;  /* 0x0000004702009986 */ /* 0x0001e2000c101906 */
[-C--:B------:R-:W-:Y:S01]  /*1e20*/  ISETP.GE.AND P6, PT, R9, R72.reuse, PT ;  /* 0x000000480900720c */ /* 0x080fe20003fc6270 */
[----:B------:R-:W-:Y:S01]  /*1e30*/  VIADD R9, R5, 0x100 ;  /* 0x0000010005097836 */ /* 0x000fe20000000000 */
[-C--:B------:R-:W-:Y:S01]  /*1e40*/  ISETP.GE.AND P1, PT, R7, R72.reuse, PT ;  /* 0x000000480700720c */ /* 0x080fe20003f26270 */
[----:B------:R-:W-:Y:S01]  /*1e50*/  VIADD R7, R5, 0x120 ;  /* 0x0000012005077836 */ /* 0x000fe20000000000 */
[-C--:B------:R-:W-:Y:S01]  /*1e60*/  ISETP.GE.AND P0, PT, R11, R72.reuse, PT ;  /* 0x000000480b00720c */ /* 0x080fe20003f06270 */
        /* <DEDUP_REMOVED lines=40> */
.L_x_888:
        /* <DEDUP_REMOVED lines=10> */
[C-C-:B------:R-:W-:Y:S02]  /*2190*/  IMAD R4, R39.reuse, 0x34, R73.reuse ;  /* 0x0000003427047824 */ /* 0x140fe400078e0249 */
[----:B0-----:R-:W-:Y:S01]  /*21a0*/  IMAD R3, R39, 0x34, R73 ;  /* 0x0000003427037824 */ /* 0x001fe200078e0249 */
[----:B------:R-:W-:Y:S04]  /*21b0*/  LDS R14, [R0+0x3410] ;  /* 0x00341000000e7984 */ /* 0x000fe80000000800 */
[----:B------:R-:W-:Y:S04]  /*21c0*/  LDS R13, [R0+0x3414] ;  /* 0x00341400000d7984 */ /* 0x000fe80000000800 */
[----:B------:R-:W0:Y:S04]  /*21d0*/  LDS R12, [R0+0x3418] ;  /* 0x00341800000c7984 */ /* 0x000e280000000800 */
[----:B------:R-:W-:Y:S04]  /*21e0*/  LDS R11, [R0+0x341c] ;  /* 0x00341c00000b7984 */ /* 0x000fe80000000800 */
[----:B------:R-:W2:Y:S04]  /*21f0*/  LDS R10, [R0+0x3420] ;  /* 0x00342000000a7984 */ /* 0x000ea80000000800 */
[----:B------:R-:W-:Y:S04]  /*2200*/  LDS R9, [R0+0x3424] ;  /* 0x0034240000097984 */ /* 0x000fe80000000800 */
[----:B------:R-:W3:Y:S04]  /*2210*/  LDS R8, [R0+0x3428] ;  /* 0x0034280000087984 */ /* 0x000ee80000000800 */
[----:B-1----:R-:W-:Y:S04]  /*2220*/  LDS R7, [R0+0x342c] ;  /* 0x00342c0000077984 */ /* 0x002fe80000000800 */
[----:B------:R-:W1:Y:S04]  /*2230*/  LDS R6, [R0+0x3430] ;  /* 0x0034300000067984 */ /* 0x000e680000000800 */
[----:B------:R-:W-:Y:S04]  /*2240*/  LDS R5, [R0+0x3434] ;  /* 0x0034340000057984 */ /* 0x000fe80000000800 */
[----:B------:R-:W4:Y:S04]  /*2250*/  LDS R4, [R4+0x3438] ;  /* 0x0034380004047984 */ /* 0x000f280000000800 */
[----:B------:R-:W5:Y:S01]  /*2260*/  LDS R2, [R3+0x343c] ;  /* 0x00343c0003027984 */ /* 0x000f620000000800 */
[----:B0-----:R-:W-:-:S04]  /*2270*/  IADD3 R74, PT, PT, R12, R13, R14 ;  /* 0x0000000d0c4a7210 */ /* 0x001fc80007ffe00e */
[----:B--2---:R-:W-:-:S04]  /*2280*/  IADD3 R74, PT, PT, R10, R74, R11 ;  /* 0x0000004a0a4a7210 */ /* 0x004fc80007ffe00b */
[----:B---3--:R-:W-:-:S04]  /*2290*/  IADD3 R74, PT, PT, R8, R74, R9 ;  /* 0x0000004a084a7210 */ /* 0x008fc80007ffe009 */
[----:B-1----:R-:W-:-:S04]  /*22a0*/  IADD3 R74, PT, PT, R6, R74, R7 ;  /* 0x0000004a064a7210 */ /* 0x002fc80007ffe007 */
        /* <DEDUP_REMOVED lines=12> */
.L_x_992:
        /* <DEDUP_REMOVED lines=25> */
.L_x_899:
[----:B------:R-:W3:Y:S01]  /*2500*/  LDL R0, [R1+0x8] ;  /* 0x0000080001007983 */ /* 0x000ee20000100800 */
[----:B------:R-:W-:Y:S05]  /*2510*/  WARPSYNC.ALL ;  /* 0x0000000000007948 */ /* 0x000fea0003800000 */
[----:B--2---:R-:W-:Y:S01]  /*2520*/  IMAD.MOV.U32 R2, RZ, RZ, RZ ;  /* 0x000000ffff027224 */ /* 0x004fe200078e00ff */
[----:B------:R-:W-:Y:S01]  /*2530*/  BSSY.RECONVERGENT B0, `(.L_x_901) ;  /* 0x000002d000007945 */ /* 0x000fe20003800200 */
[----:B0-----:R-:W-:Y:S02]  /*2540*/  IMAD.MOV.U32 R3, RZ, RZ, R39 ;  /* 0x000000ffff037224 */ /* 0x001fe400078e0027 */
[----:B------:R-:W-:-:S04]  /*2550*/  IMAD.HI.U32 R2, R39, 0x15555556, R2 ;  /* 0x1555555627027827 */ /* 0x000fc800078e0002 */
[--C-:B------:R-:W-:Y:S01]  /*2560*/  IMAD R2, R2, 0x4, R73.reuse ;  /* 0x0000000402027824 */ /* 0x100fe200078e0249 */
[----:B------:R-:W-:Y:S06]  /*2570*/  BAR.SYNC.DEFER_BLOCKING 0x0 ;  /* 0x0000000000007b1d */ /* 0x000fec0000010000 */
[----:B------:R0:W2:Y:S01]  /*2580*/  LDS R3, [R2+0x3410] ;  /* 0x0034100002037984 */ /* 0x0000a20000000800 */
[----:B---3--:R-:W-:Y:S01]  /*2590*/  ISETP.NE.AND P0, PT, R0, RZ, PT ;  /* 0x000000ff0000720c */ /* 0x008fe20003f05270 */
[----:B------:R-:W-:-:S12]  /*25a0*/  IMAD R0, R39, 0x4, R73 ;  /* 0x0000000427007824 */ /* 0x000fd800078e0249 */
[----:B0-2---:R-:W-:Y:S05]  /*25b0*/  @P0 BRA `(.L_x_902) ;  /* 0x0000000000900947 */ /* 0x005fea0003800000 */
[----:B------:R-:W0:Y:S04]  /*25c0*/  LDS R10, [R0] ;  /* 0x00000000000a7984 */ /* 0x000e280000000800 */
[----:B------:R-:W2:Y:S04]  /*25d0*/  LDS R9, [R0+0x400] ;  /* 0x0004000000097984 */ /* 0x000ea80000000800 */
[----:B------:R-:W3:Y:S04]  /*25e0*/  LDS R8, [R0+0x800] ;  /* 0x0008000000087984 */ /* 0x000ee80000000800 */
[----:B-1----:R-:W1:Y:S04]  /*25f0*/  LDS R6, [R0+0xc00] ;  /* 0x000c000000067984 */ /* 0x002e680000000800 */
[----:B------:R-:W4:Y:S04]  /*2600*/  LDS R4, [R0+0x1000] ;  /* 0x0010000000047984 */ /* 0x000f280000000800 */
[----:B------:R-:W5:Y:S04]  /*2610*/  LDS R2, [R0+0x1400] ;  /* 0x0014000000027984 */ /* 0x000f680000000800 */
[----:B------:R-:W5:Y:S04]  /*2620*/  LDS R5, [R0+0x1c00] ;  /* 0x001c000000057984 */ /* 0x000f680000000800 */
[----:B------:R-:W5:Y:S04]  /*2630*/  LDS R12, [R0+0x2000] ;  /* 0x00200000000c7984 */ /* 0x000f680000000800 */
[----:B------:R-:W5:Y:S04]  /*2640*/  LDS R76, [R0+0x2400] ;  /* 0x00240000004c7984 */ /* 0x000f680000000800 */
[----:B------:R-:W5:Y:S01]  /*2650*/  LDS R74, [R0+0x2800] ;  /* 0x00280000004a7984 */ /* 0x000f620000000800 */
[----:B0-----:R-:W-:-:S03]  /*2660*/  IMAD.IADD R7, R3, 0x1, R10 ;  /* 0x0000000103077824 */ /* 0x001fc600078e020a */
[----:B------:R-:W0:Y:S01]  /*2670*/  LDS R14, [R0+0x2c00] ;  /* 0x002c0000000e7984 */ /* 0x000e220000000800 */
[----:B--2---:R-:W-:-:S03]  /*2680*/  IMAD.IADD R9, R3, 0x1, R9 ;  /* 0x0000000103097824 */ /* 0x004fc600078e0209 */
[----:B------:R-:W2:Y:S01]  /*2690*/  LDS R10, [R0+0x1800] ;  /* 0x00180000000a7984 */ /* 0x000ea20000000800 */
[----:B---3--:R-:W-:-:S03]  /*26a0*/  IMAD.IADD R11, R3, 0x1, R8 ;  /* 0x00000001030b7824 */ /* 0x008fc600078e0208 */
[----:B------:R4:W-:Y:S01]  /*26b0*/  STS [R0], R7 ;  /* 0x0000000700007388 */ /* 0x0009e20000000800 */
[----:B-1----:R-:W-:-:S03]  /*26c0*/  IMAD.IADD R13, R3, 0x1, R6 ;  /* 0x00000001030d7824 */ /* 0x002fc600078e0206 */
[----:B------:R1:W-:Y:S04]  /*26d0*/  STS [R0+0x400], R9 ;  /* 0x0004000900007388 */ /* 0x0003e80000000800 */
[----:B------:R3:W-:Y:S01]  /*26e0*/  STS [R0+0x800], R11 ;  /* 0x0008000b00007388 */ /* 0x0007e20000000800 */
[----:B----4-:R-:W-:-:S03]  /*26f0*/  IMAD.IADD R7, R3, 0x1, R4 ;  /* 0x0000000103077824 */ /* 0x010fc600078e0204 */
[----:B------:R0:W-:Y:S01]  /*2700*/  STS [R0+0xc00], R13 ;  /* 0x000c000d00007388 */ /* 0x0001e20000000800 */
[C---:B-----5:R-:W-:Y:S02]  /*2710*/  IMAD.IADD R75, R3.reuse, 0x1, R2 ;  /* 0x00000001034b7824 */ /* 0x060fe400078e0202 */
[C---:B------:R-:W-:Y:S01]  /*2720*/  IMAD.IADD R5, R3.reuse, 0x1, R5 ;  /* 0x0000000103057824 */ /* 0x040fe200078e0205 */
[----:B------:R4:W-:Y:S01]  /*2730*/  STS [R0+0x1000], R7 ;  /* 0x0010000700007388 */ /* 0x0009e20000000800 */
[----:B------:R-:W-:-:S03]  /*2740*/  IMAD.IADD R12, R3, 0x1, R12 ;  /* 0x00000001030c7824 */ /* 0x000fc600078e020c */
[----:B------:R4:W-:Y:S01]  /*2750*/  STS [R0+0x1400], R75 ;  /* 0x0014004b00007388 */ /* 0x0009e20000000800 */
[----:B-1----:R-:W-:-:S03]  /*2760*/  IMAD.IADD R9, R3, 0x1, R76 ;  /* 0x0000000103097824 */ /* 0x002fc600078e024c */
[----:B------:R4:W-:Y:S01]  /*2770*/  STS [R0+0x1c00], R5 ;  /* 0x001c000500007388 */ /* 0x0009e20000000800 */
[----:B---3--:R-:W-:-:S03]  /*2780*/  IMAD.IADD R11, R3, 0x1, R74 ;  /* 0x00000001030b7824 */ /* 0x008fc600078e024a */
[----:B------:R4:W-:Y:S01]  /*2790*/  STS [R0+0x2000], R12 ;  /* 0x0020000c00007388 */ /* 0x0009e20000000800 */
[----:B0-----:R-:W-:-:S03]  /*27a0*/  IMAD.IADD R13, R3, 0x1, R14 ;  /* 0x00000001030d7824 */ /* 0x001fc600078e020e */
[----:B------:R4:W-:Y:S01]  /*27b0*/  STS [R0+0x2400], R9 ;  /* 0x0024000900007388 */ /* 0x0009e20000000800 */
[----:B--2---:R-:W-:-:S03]  /*27c0*/  IMAD.IADD R77, R3, 0x1, R10 ;  /* 0x00000001034d7824 */ /* 0x004fc600078e020a */
[----:B------:R4:W-:Y:S04]  /*27d0*/  STS [R0+0x2800], R11 ;  /* 0x0028000b00007388 */ /* 0x0009e80000000800 */
[----:B------:R4:W-:Y:S04]  /*27e0*/  STS [R0+0x1800], R77 ;  /* 0x0018004d00007388 */ /* 0x0009e80000000800 */
[----:B------:R4:W-:Y:S02]  /*27f0*/  STS [R0+0x2c00], R13 ;  /* 0x002c000d00007388 */ /* 0x0009e40000000800 */
.L_x_902:
[----:B------:R-:W-:Y:S05]  /*2800*/  BSYNC.RECONVERGENT B0 ;  /* 0x0000000000007941 */ /* 0x000fea0003800200 */
.L_x_901:
[----:B------:R-:W-:Y:S01]  /*2810*/  BAR.SYNC.DEFER_BLOCKING 0x0 ;  /* 0x0000000000007b1d */ /* 0x000fe20000010000 */
[----:B------:R-:W-:-:S05]  /*2820*/  R2P PR, R51, 0x7f ;  /* 0x0000007f33007804 */ /* 0x000fca0000000000 */
[----:B------:R-:W-:Y:S01]  /*2830*/  BSSY.RECONVERGENT B0, `(.L_x_903) ;  /* 0x0000022000007945 */ /* 0x000fe20003800200 */
[----:B------:R-:W0:Y:S07]  /*2840*/  S2R R4, SR_LANEID ;  /* 0x0000000000047919 */ /* 0x000e2e0000000000 */
[----:B------:R-:W-:Y:S02]  /*2850*/  VOTE.ANY R2, PT, P0 ;  /* 0x0000000000027806 */ /* 0x000fe400000e0100 */
[----:B----4-:R-:W-:-:S02]  /*2860*/  VOTE.ANY R5, PT, P1 ;  /* 0x0000000000057806 */ /* 0x010fc400008e0100 */
[----:B------:R-:W-:Y:S02]  /*2870*/  @!P0 LOP3.LUT R2, RZ, R2, RZ, 0x33, !PT ;  /* 0x00000002ff028212 */ /* 0x000fe400078e33ff */
[----:B-1----:R-:W-:Y:S02]  /*2880*/  VOTE.ANY R7, PT, P2 ;  /* 0x0000000000077806 */ /* 0x002fe400010e0100 */
        /* <DEDUP_REMOVED lines=19> */
[----:B------:R-:W-:-:S04]  /*29c0*/  @!P0 LOP3.LUT R8, RZ, R8, RZ, 0x33, !PT ;  /* 0x00000008ff088212 */ /* 0x000fc800078e33ff */
[----:B------:R-:W-:Y:S01]  /*29d0*/  LOP3.LUT R9, R8, R7, RZ, 0xc0, !PT ;  /* 0x0000000708097212 */ /* 0x000fe200078ec0ff */
[----:B------:R-:W-:-:S03]  /*29e0*/  IMAD.MOV.U32 R8, RZ, RZ, RZ ;  /* 0x000000ffff087224 */ /* 0x000fc600078e00ff */
[----:B------:R-:W0:Y:S01]  /*29f0*/  FLO.U32 R7, R9 ;  /* 0x0000000900077300 */ /* 0x000e2200000e0000 */
[----:B-1----:R-:W-:Y:S02]  /*2a00*/  LOP3.LUT R5, R2, R9, RZ, 0xc0, !PT ;  /* 0x0000000902057212 */ /* 0x002fe400078ec0ff */
[----:B0-----:R-:W-:-:S05]  /*2a10*/  ISETP.NE.AND P0, PT, R4, R7, PT ;  /* 0x000000070400720c */ /* 0x001fca0003f05270 */
[----:B------:R-:W0:Y:S08]  /*2a20*/  POPC R5, R5 ;  /* 0x0000000500057309 */ /* 0x000e300000000000 */
[----:B------:R-:W-:Y:S05]  /*2a30*/  @P0 BRA `(.L_x_904) ;  /* 0x0000000000040947 */ /* 0x000fea0003800000 */
[----:B0-----:R1:W2:Y:S02]  /*2a40*/  ATOMS.ADD R8, [R30], R5 ;  /* 0x000000051e08738c */ /* 0x0012a40000000000 */
.L_x_904:
[----:B------:R-:W-:Y:S05]  /*2a50*/  BSYNC.RECONVERGENT B0 ;  /* 0x0000000000007941 */ /* 0x000fea0003800200 */
.L_x_903:
[----:B------:R-:W3:Y:S01]  /*2a60*/  LDCU UR5, c[0x0][0x3c4] ;  /* 0x00007880ff0577ac */ /* 0x000ee20008000800 */
[----:B--2---:R2:W4:Y:S01]  /*2a70*/  SHFL.IDX PT, R8, R8, R7, 0x1f ;  /* 0x00001f0708087589 */ /* 0x00452200000e0000 */
[----:B------:R-:W-:Y:S01]  /*2a80*/  BSSY.RECONVERGENT B0, `(.L_x_905) ;  /* 0x0000023000007945 */ /* 0x000fe20003800200 */
[----:B------:R-:W-:Y:S01]  /*2a90*/  IMAD.MOV.U32 R12, RZ, RZ, RZ ;  /* 0x000000ffff0c7224 */ /* 0x000fe200078e00ff */
[----:B---3--:R-:W-:-:S04]  /*2aa0*/  SHF.R.U32.HI R6, RZ, UR5, R70 ;  /* 0x00000005ff067c19 */ /* 0x008fc80008011646 */
[----:B------:R-:W-:-:S04]  /*2ab0*/  LOP3.LUT R10, R6, UR4, RZ, 0x30, !PT ;  /* 0x00000004060a7c12 */ /* 0x000fc8000f8e30ff */
[----:B------:R-:W-:-:S13]  /*2ac0*/  R2P PR, R10, 0x7f ;  /* 0x0000007f0a007804 */ /* 0x000fda0000000000 */
[----:B------:R-:W-:Y:S02]  /*2ad0*/  VOTE.ANY R6, PT, P0 ;  /* 0x0000000000067806 */ /* 0x000fe400000e0100 */
[----:B------:R-:W-:Y:S02]  /*2ae0*/  VOTE.ANY R9, PT, P1 ;  /* 0x0000000000097806 */ /* 0x000fe400008e0100 */
[----:B------:R-:W-:Y:S02]  /*2af0*/  @!P0 LOP3.LUT R6, RZ, R6, RZ, 0x33, !PT ;  /* 0x00000006ff068212 */ /* 0x000fe400078e33ff */
[----:B------:R-:W-:Y:S02]  /*2b00*/  @!P1 LOP3.LUT R9, RZ, R9, RZ, 0x33, !PT ;  /* 0x00000009ff099212 */ /* 0x000fe400078e33ff */
[----:B------:R-:W-:Y:S02]  /*2b10*/  VOTE.ANY R11, PT, P2 ;  /* 0x00000000000b7806 */ /* 0x000fe400010e0100 */
[----:B------:R-:W-:-:S02]  /*2b20*/  LOP3.LUT R6, R9, R6, RZ, 0xc0, !PT ;  /* 0x0000000609067212 */ /* 0x000fc400078ec0ff */
[----:B------:R-:W-:Y:S02]  /*2b30*/  @!P2 LOP3.LUT R11, RZ, R11, RZ, 0x33, !PT ;  /* 0x0000000bff0ba212 */ /* 0x000fe400078e33ff */
[----:B------:R-:W-:Y:S02]  /*2b40*/  VOTE.ANY R9, PT, P3 ;  /* 0x0000000000097806 */ /* 0x000fe400018e0100 */
[----:B------:R-:W-:Y:S02]  /*2b50*/  LOP3.LUT R6, R11, R6, RZ, 0xc0, !PT ;  /* 0x000000060b067212 */ /* 0x000fe400078ec0ff */
[----:B------:R-:W-:Y:S02]  /*2b60*/  @!P3 LOP3.LUT R9, RZ, R9, RZ, 0x33, !PT ;  /* 0x00000009ff09b212 */ /* 0x000fe400078e33ff */
        /* <DEDUP_REMOVED lines=14> */
[----:B------:R-:W3:Y:S01]  /*2c50*/  FLO.U32 R9, R11 ;  /* 0x0000000b00097300 */ /* 0x000ee200000e0000 */
[----:B------:R-:W-:-:S07]  /*2c60*/  LOP3.LUT R6, R2, R11, RZ, 0xc0, !PT ;  /* 0x0000000b02067212 */ /* 0x000fce00078ec0ff */
[----:B------:R-:W0:Y:S01]  /*2c70*/  POPC R6, R6 ;  /* 0x0000000600067309 */ /* 0x000e220000000000 */
[----:B---3--:R-:W-:-:S13]  /*2c80*/  ISETP.NE.AND P0, PT, R4, R9, PT ;  /* 0x000000090400720c */ /* 0x008fda0003f05270 */
[----:B0-2-4-:R-:W-:Y:S05]  /*2c90*/  @P0 BRA `(.L_x_906) ;  /* 0x0000000000040947 */ /* 0x015fea0003800000 */
[----:B------:R0:W2:Y:S02]  /*2ca0*/  ATOMS.ADD R12, [R31], R6 ;  /* 0x000000061f0c738c */ /* 0x0000a40000000000 */
.L_x_906:
[----:B------:R-:W-:Y:S05]  /*2cb0*/  BSYNC.RECONVERGENT B0 ;  /* 0x0000000000007941 */ /* 0x000fea0003800200 */
.L_x_905:
[----:B------:R-:W-:Y:S01]  /*2cc0*/  R2P PR, R50, 0x7f ;  /* 0x0000007f32007804 */ /* 0x000fe20000000000 */
[----:B------:R-:W-:-:S12]  /*2cd0*/  BSSY.RECONVERGENT B0, `(.L_x_907) ;  /* 0x0000021000007945 */ /* 0x000fd80003800200 */
        /* <DEDUP_REMOVED lines=22> */
[----:B------:R-:W-:Y:S01]  /*2e40*/  LOP3.LUT R7, R14, R7, RZ, 0xc0, !PT ;  /* 0x000000070e077212 */ /* 0x000fe200078ec0ff */
[----:B------:R-:W-:-:S03]  /*2e50*/  IMAD.MOV.U32 R14, RZ, RZ, RZ ;  /* 0x000000ffff0e7224 */ /* 0x000fc600078e00ff */
[----:B------:R-:W-:Y:S02]  /*2e60*/  LOP3.LUT R13, R10, R7, RZ, 0xc0, !PT ;  /* 0x000000070a0d7212 */ /* 0x000fe400078ec0ff */
[----:B--2---:R2:W3:Y:S02]  /*2e70*/  SHFL.IDX PT, R7, R12, R9, 0x1f ;  /* 0x00001f090c077589 */ /* 0x0044e400000e0000 */
[----:B------:R-:W4:Y:S01]  /*2e80*/  FLO.U32 R11, R13 ;  /* 0x0000000d000b7300 */ /* 0x000f2200000e0000 */
[----:B------:R-:W-:-:S07]  /*2e90*/  LOP3.LUT R10, R2, R13, RZ, 0xc0, !PT ;  /* 0x0000000d020a7212 */ /* 0x000fce00078ec0ff */
[----:B------:R-:W0:Y:S01]  /*2ea0*/  POPC R10, R10 ;  /* 0x0000000a000a7309 */ /* 0x000e220000000000 */
[----:B----4-:R-:W-:-:S13]  /*2eb0*/  ISETP.NE.AND P0, PT, R4, R11, PT ;  /* 0x0000000b0400720c */ /* 0x010fda0003f05270 */
[----:B0-23--:R-:W-:Y:S05]  /*2ec0*/  @P0 BRA `(.L_x_908) ;  /* 0x0000000000040947 */ /* 0x00dfea0003800000 */
[----:B------:R0:W2:Y:S02]  /*2ed0*/  ATOMS.ADD R14, [R29], R10 ;  /* 0x0000000a1d0e738c */ /* 0x0000a40000000000 */
.L_x_908:
[----:B------:R-:W-:Y:S05]  /*2ee0*/  BSYNC.RECONVERGENT B0 ;  /* 0x0000000000007941 */ /* 0x000fea0003800200 */
.L_x_907:
[----:B------:R-:W-:Y:S01]  /*2ef0*/  R2P PR, R49, 0x7f ;  /* 0x0000007f31007804 */ /* 0x000fe20000000000 */
[----:B--2---:R2:W3:Y:S01]  /*2f00*/  SHFL.IDX PT, R11, R14, R11, 0x1f ;  /* 0x00001f0b0e0b7589 */ /* 0x0044e200000e0000 */
[----:B------:R-:W-:Y:S11]  /*2f10*/  BSSY.RECONVERGENT B0, `(.L_x_909) ;  /* 0x0000020000007945 */ /* 0x000ff60003800200 */
[----:B------:R-:W-:-:S02]  /*2f20*/  VOTE.ANY R9, PT, P0 ;  /* 0x0000000000097806 */ /* 0x000fc400000e0100 */
[----:B------:R-:W-:Y:S02]  /*2f30*/  VOTE.ANY R12, PT, P1 ;  /* 0x00000000000c7806 */ /* 0x000fe400008e0100 */
[----:B------:R-:W-:Y:S02]  /*2f40*/  @!P0 LOP3.LUT R9, RZ, R9, RZ, 0x33, !PT ;  /* 0x00000009ff098212 */ /* 0x000fe400078e33ff */
[----:B------:R-:W-:Y:S02]  /*2f50*/  @!P1 LOP3.LUT R12, RZ, R12, RZ, 0x33, !PT ;  /* 0x0000000cff0c9212 */ /* 0x000fe400078e33ff */
[----:B-1----:R-:W-:Y:S02]  /*2f60*/  VOTE.ANY R30, PT, P2 ;  /* 0x00000000001e7806 */ /* 0x002fe400010e0100 */
[----:B------:R-:W-:Y:S02]  /*2f70*/  LOP3.LUT R9, R12, R9, RZ, 0xc0, !PT ;  /* 0x000000090c097212 */ /* 0x000fe400078ec0ff */
[----:B------:R-:W-:-:S02]  /*2f80*/  @!P2 LOP3.LUT R30, RZ, R30, RZ, 0x33, !PT ;  /* 0x0000001eff1ea212 */ /* 0x000fc400078e33ff */
[----:B------:R-:W-:Y:S02]  /*2f90*/  VOTE.ANY R12, PT, P3 ;  /* 0x00000000000c7806 */ /* 0x000fe400018e0100 */
[----:B------:R-:W-:Y:S02]  /*2fa0*/  LOP3.LUT R9, R30, R9, RZ, 0xc0, !PT ;  /* 0x000000091e097212 */ /* 0x000fe400078ec0ff */
[----:B------:R-:W-:Y:S02]  /*2fb0*/  @!P3 LOP3.LUT R12, RZ, R12, RZ, 0x33, !PT ;  /* 0x0000000cff0cb212 */ /* 0x000fe400078e33ff */
        /* <DEDUP_REMOVED lines=12> */
[----:B------:R-:W-:Y:S01]  /*3080*/  LOP3.LUT R9, R30, R9, RZ, 0xc0, !PT ;  /* 0x000000091e097212 */ /* 0x000fe200078ec0ff */
[----:B------:R-:W-:-:S03]  /*3090*/  IMAD.MOV.U32 R30, RZ, RZ, RZ ;  /* 0x000000ffff1e7224 */ /* 0x000fc600078e00ff */
[----:B0-----:R-:W-:-:S04]  /*30a0*/  LOP3.LUT R29, R12, R9, RZ, 0xc0, !PT ;  /* 0x000000090c1d7212 */ /* 0x001fc800078ec0ff */
[----:B------:R-:W0:Y:S01]  /*30b0*/  FLO.U32 R13, R29 ;  /* 0x0000001d000d7300 */ /* 0x000e2200000e0000 */
[----:B------:R-:W-:-:S07]  /*30c0*/  LOP3.LUT R9, R2, R29, RZ, 0xc0, !PT ;  /* 0x0000001d02097212 */ /* 0x000fce00078ec0ff */
[----:B------:R-:W1:Y:S01]  /*30d0*/  POPC R9, R9 ;  /* 0x0000000900097309 */ /* 0x000e620000000000 */
[----:B0-----:R-:W-:-:S13]  /*30e0*/  ISETP.NE.AND P0, PT, R4, R13, PT ;  /* 0x0000000d0400720c */ /* 0x001fda0003f05270 */
[----:B-123--:R-:W-:Y:S05]  /*30f0*/  @P0 BRA `(.L_x_910) ;  /* 0x0000000000040947 */ /* 0x00efea0003800000 */
[----:B------:R0:W1:Y:S02]  /*3100*/  ATOMS.ADD R30, [R28], R9 ;  /* 0x000000091c1e738c */ /* 0x0000640000000000 */
.L_x_910:
[----:B------:R-:W-:Y:S05]  /*3110*/  BSYNC.RECONVERGENT B0 ;  /* 0x0000000000007941 */ /* 0x000fea0003800200 */
.L_x_909:
[----:B------:R-:W-:Y:S01]  /*3120*/  R2P PR, R48, 0x7f ;  /* 0x0000007f30007804 */ /* 0x000fe20000000000 */
[----:B-1----:R1:W2:Y:S01]  /*3130*/  SHFL.IDX PT, R14, R30, R13, 0x1f ;  /* 0x00001f0d1e0e7589 */ /* 0x0022a200000e0000 */
[----:B------:R-:W-:Y:S01]  /*3140*/  BSSY.RECONVERGENT B0, `(.L_x_911) ;  /* 0x0000020000007945 */ /* 0x000fe20003800200 */
[----:B0-----:R-:W-:-:S10]  /*3150*/  IMAD.MOV.U32 R28, RZ, RZ, RZ ;  /* 0x000000ffff1c7224 */ /* 0x001fd400078e00ff */
        /* <DEDUP_REMOVED lines=24> */
[----:B------:R-:W0:Y:S01]  /*32e0*/  FLO.U32 R29, R31 ;  /* 0x0000001f001d7300 */ /* 0x000e2200000e0000 */
[----:B------:R-:W-:-:S07]  /*32f0*/  LOP3.LUT R12, R2, R31, RZ, 0xc0, !PT ;  /* 0x0000001f020c7212 */ /* 0x000fce00078ec0ff */
[----:B------:R-:W3:Y:S01]  /*3300*/  POPC R12, R12 ;  /* 0x0000000c000c7309 */ /* 0x000ee20000000000 */
[----:B0-----:R-:W-:-:S13]  /*3310*/  ISETP.NE.AND P0, PT, R4, R29, PT ;  /* 0x0000001d0400720c */ /* 0x001fda0003f05270 */
[----:B-123--:R-:W-:Y:S05]  /*3320*/  @P0 BRA `(.L_x_912) ;  /* 0x0000000000040947 */ /* 0x00efea0003800000 */
[----:B------:R0:W1:Y:S02]  /*3330*/  ATOMS.ADD R28, [R27], R12 ;  /* 0x0000000c1b1c738c */ /* 0x0000640000000000 */
.L_x_912:
[----:B------:R-:W-:Y:S05]  /*3340*/  BSYNC.RECONVERGENT B0 ;  /* 0x0000000000007941 */ /* 0x000fea0003800200 */
.L_x_911:
[----:B------:R-:W-:Y:S01]  /*3350*/  R2P PR, R47, 0x7f ;  /* 0x0000007f2f007804 */ /* 0x000fe20000000000 */
[----:B01----:R0:W1:Y:S01]  /*3360*/  SHFL.IDX PT, R27, R28, R29, 0x1f ;  /* 0x00001f1d1c1b7589 */ /* 0x00306200000e0000 */
[----:B------:R-:W-:Y:S11]  /*3370*/  BSSY.RECONVERGENT B0, `(.L_x_913) ;  /* 0x0000020000007945 */ /* 0x000ff60003800200 */
[----:B------:R-:W-:-:S02]  /*3380*/  VOTE.ANY R13, PT, P0 ;  /* 0x00000000000d7806 */ /* 0x000fc400000e0100 */
[----:B------:R-:W-:Y:S02]  /*3390*/  VOTE.ANY R30, PT, P1 ;  /* 0x00000000001e7806 */ /* 0x000fe400008e0100 */
[----:B------:R-:W-:Y:S02]  /*33a0*/  @!P0 LOP3.LUT R13, RZ, R13, RZ, 0x33, !PT ;  /* 0x0000000dff0d8212 */ /* 0x000fe400078e33ff */
[----:B------:R-:W-:Y:S02]  /*33b0*/  @!P1 LOP3.LUT R30, RZ, R30, RZ, 0x33, !PT ;  /* 0x0000001eff1e9212 */ /* 0x000fe400078e33ff */
[----:B------:R-:W-:Y:S02]  /*33c0*/  VOTE.ANY R48, PT, P2 ;  /* 0x0000000000307806 */ /* 0x000fe400010e0100 */
        /* <DEDUP_REMOVED lines=17> */
[----:B------:R-:W-:-:S04]  /*34e0*/  LOP3.LUT R13, R48, R13, RZ, 0xc0, !PT ;  /* 0x0000000d300d7212 */ /* 0x000fc800078ec0ff */
[----:B------:R-:W-:Y:S01]  /*34f0*/  LOP3.LUT R47, R30, R13, RZ, 0xc0, !PT ;  /* 0x0000000d1e2f7212 */ /* 0x000fe200078ec0ff */
[----:B------:R-:W-:-:S03]  /*3500*/  IMAD.MOV.U32 R30, RZ, RZ, RZ ;  /* 0x000000ffff1e7224 */ /* 0x000fc600078e00ff */
[----:B------:R-:W2:Y:S01]  /*3510*/  FLO.U32 R31, R47 ;  /* 0x0000002f001f7300 */ /* 0x000ea200000e0000 */
[----:B------:R-:W-:-:S07]  /*3520*/  LOP3.LUT R13, R2, R47, RZ, 0xc0, !PT ;  /* 0x0000002f020d7212 */ /* 0x000fce00078ec0ff */
[----:B------:R-:W3:Y:S01]  /*3530*/  POPC R13, R13 ;  /* 0x0000000d000d7309 */ /* 0x000ee20000000000 */
[----:B--2---:R-:W-:-:S13]  /*3540*/  ISETP.NE.AND P0, PT, R4, R31, PT ;  /* 0x0000001f0400720c */ /* 0x004fda0003f05270 */
[----:B01-3--:R-:W-:Y:S05]  /*3550*/  @P0 BRA `(.L_x_914) ;  /* 0x0000000000040947 */ /* 0x00bfea0003800000 */
[----:B------:R0:W1:Y:S02]  /*3560*/  ATOMS.ADD R30, [R26], R13 ;  /* 0x0000000d1a1e738c */ /* 0x0000640000000000 */
.L_x_914:
[----:B------:R-:W-:Y:S05]  /*3570*/  BSYNC.RECONVERGENT B0 ;  /* 0x0000000000007941 */ /* 0x000fea0003800200 */
.L_x_913:
[----:B------:R-:W-:Y:S01]  /*3580*/  R2P PR, R46, 0x7f ;  /* 0x0000007f2e007804 */ /* 0x000fe20000000000 */
[----:B-1----:R1:W2:Y:S01]  /*3590*/  SHFL.IDX PT, R28, R30, R31, 0x1f ;  /* 0x00001f1f1e1c7589 */ /* 0x0022a200000e0000 */
[----:B------:R-:W-:Y:S11]  /*35a0*/  BSSY.RECONVERGENT B0, `(.L_x_915) ;  /* 0x0000020000007945 */ /* 0x000ff60003800200 */
[----:B0-----:R-:W-:-:S02]  /*35b0*/  VOTE.ANY R26, PT, P0 ;  /* 0x00000000001a7806 */ /* 0x001fc400000e0100 */
        /* <DEDUP_REMOVED lines=9> */
[----:B------:R-:W-:Y:S01]  /*3650*/  LOP3.LUT P0, RZ, R46, 0x80, RZ, 0xc0, !PT ;  /* 0x000000802eff7812 */ /* 0x000fe2000780c0ff */
[----:B------:R-:W-:Y:S01]  /*3660*/  IMAD.MOV.U32 R46, RZ, RZ, RZ ;  /* 0x000000ffff2e7224 */ /* 0x000fe200078e00ff */
        /* <DEDUP_REMOVED lines=19> */
.L_x_916:
[----:B------:R-:W-:Y:S05]  /*37a0*/  BSYNC.RECONVERGENT B0 ;  /* 0x0000000000007941 */ /* 0x000fea0003800200 */
.L_x_915:
        /* <DEDUP_REMOVED lines=27> */
[----:B------:R-:W-:-:S04]  /*3960*/  LOP3.LUT R45, R30, R25, RZ, 0xc0, !PT ;  /* 0x000000191e2d7212 */ /* 0x000fc800078ec0ff */
[----:B------:R-:W0:Y:S01]  /*3970*/  FLO.U32 R31, R45 ;  /* 0x0000002d001f7300 */ /* 0x000e2200000e0000 */
[----:B------:R-:W-:-:S07]  /*3980*/  LOP3.LUT R25, R2, R45, RZ, 0xc0, !PT ;  /* 0x0000002d02197212 */ /* 0x000fce00078ec0ff */
[----:B------:R-:W3:Y:S01]  /*3990*/  POPC R25, R25 ;  /* 0x0000001900197309 */ /* 0x000ee20000000000 */
[----:B0-----:R-:W-:-:S13]  /*39a0*/  ISETP.NE.AND P0, PT, R4, R31, PT ;  /* 0x0000001f0400720c */ /* 0x001fda0003f05270 */
[----:B-123--:R-:W-:Y:S05]  /*39b0*/  @P0 BRA `(.L_x_918) ;  /* 0x0000000000080947 */ /* 0x00efea0003800000 */
[----:B------:R-:W2:Y:S04]  /*39c0*/  LDL.LU R47, [R1+0x4] ;  /* 0x00000400012f7983 */ /* 0x000ea80000300800 */
[----:B--2---:R0:W1:Y:S02]  /*39d0*/  ATOMS.ADD R48, [R47], R25 ;  /* 0x000000192f30738c */ /* 0x0040640000000000 */
.L_x_918:
[----:B------:R-:W-:Y:S05]  /*39e0*/  BSYNC.RECONVERGENT B0 ;  /* 0x0000000000007941 */ /* 0x000fea0003800200 */
.L_x_917:
[----:B------:R-:W-:Y:S01]  /*39f0*/  R2P PR, R44, 0x7f ;  /* 0x0000007f2c007804 */ /* 0x000fe20000000000 */
[----:B------:R-:W-:Y:S01]  /*3a00*/  BSSY.RECONVERGENT B0, `(.L_x_919) ;  /* 0x0000022000007945 */ /* 0x000fe20003800200 */
[----:B------:R-:W-:-:S11]  /*3a10*/  IMAD.MOV.U32 R46, RZ, RZ, RZ ;  /* 0x000000ffff2e7224 */ /* 0x000fd600078e00ff */
[----:B------:R-:W-:Y:S02]  /*3a20*/  VOTE.ANY R30, PT, P0 ;  /* 0x00000000001e7806 */ /* 0x000fe400000e0100 */
[----:B------:R-:W-:Y:S02]  /*3a30*/  VOTE.ANY R45, PT, P1 ;  /* 0x00000000002d7806 */ /* 0x000fe400008e0100 */
[----:B------:R-:W-:Y:S02]  /*3a40*/  @!P0 LOP3.LUT R30, RZ, R30, RZ, 0x33, !PT ;  /* 0x0000001eff1e8212 */ /* 0x000fe400078e33ff */
[----:B------:R-:W-:Y:S02]  /*3a50*/  @!P1 LOP3.LUT R45, RZ, R45, RZ, 0x33, !PT ;  /* 0x0000002dff2d9212 */ /* 0x000fe400078e33ff */
[----:B0-----:R-:W-:Y:S02]  /*3a60*/  VOTE.ANY R47, PT, P2 ;  /* 0x00000000002f7806 */ /* 0x001fe400010e0100 */
[----:B------:R-:W-:-:S02]  /*3a70*/  LOP3.LUT R30, R45, R30, RZ, 0xc0, !PT ;  /* 0x0000001e2d1e7212 */ /* 0x000fc400078ec0ff */
[----:B------:R-:W-:Y:S02]  /*3a80*/  @!P2 LOP3.LUT R47, RZ, R47, RZ, 0x33, !PT ;  /* 0x0000002fff2fa212 */ /* 0x000fe400078e33ff */
[----:B------:R-:W-:Y:S02]  /*3a90*/  VOTE.ANY R45, PT, P3 ;  /* 0x00000000002d7806 */ /* 0x000fe400018e0100 */
[----:B------:R-:W-:Y:S02]  /*3aa0*/  LOP3.LUT R30, R47, R30, RZ, 0xc0, !PT ;  /* 0x0000001e2f1e7212 */ /* 0x000fe400078ec0ff */
[----:B------:R-:W-:Y:S02]  /*3ab0*/  @!P3 LOP3.LUT R45, RZ, R45, RZ, 0x33, !PT ;  /* 0x0000002dff2db212 */ /* 0x000fe400078e33ff */
[----:B------:R-:W-:Y:S02]  /*3ac0*/  LOP3.LUT P0, RZ, R44, 0x80, RZ, 0xc0, !PT ;  /* 0x000000802cff7812 */ /* 0x000fe4000780c0ff */
[----:B------:R-:W-:Y:S01]  /*3ad0*/  VOTE.ANY R47, PT, P4 ;  /* 0x00000000002f7806 */ /* 0x000fe200020e0100 */
[----:B-1----:R0:W1:Y:S01]  /*3ae0*/  SHFL.IDX PT, R44, R48, R31, 0x1f ;  /* 0x00001f1f302c7589 */ /* 0x00206200000e0000 */
        /* <DEDUP_REMOVED lines=12> */
[----:B------:R-:W2:Y:S01]  /*3bb0*/  FLO.U32 R45, R47 ;  /* 0x0000002f002d7300 */ /* 0x000ea200000e0000 */
[----:B------:R-:W-:-:S07]  /*3bc0*/  LOP3.LUT R30, R2, R47, RZ, 0xc0, !PT ;  /* 0x0000002f021e7212 */ /* 0x000fce00078ec0ff */
[----:B------:R-:W3:Y:S01]  /*3bd0*/  POPC R30, R30 ;  /* 0x0000001e001e7309 */ /* 0x000ee20000000000 */
[----:B--2---:R-:W-:-:S13]  /*3be0*/  ISETP.NE.AND P0, PT, R4, R45, PT ;  /* 0x0000002d0400720c */ /* 0x004fda0003f05270 */
[----:B01-3--:R-:W-:Y:S05]  /*3bf0*/  @P0 BRA `(.L_x_920) ;  /* 0x0000000000080947 */ /* 0x00bfea0003800000 */
[----:B------:R-:W2:Y:S04]  /*3c00*/  LDL.LU R49, [R1] ;  /* 0x0000000001317983 */ /* 0x000ea80000300800 */
[----:B--2---:R0:W1:Y:S02]  /*3c10*/  ATOMS.ADD R46, [R49], R30 ;  /* 0x0000001e312e738c */ /* 0x0040640000000000 */
.L_x_920:
[----:B------:R-:W-:Y:S05]  /*3c20*/  BSYNC.RECONVERGENT B0 ;  /* 0x0000000000007941 */ /* 0x000fea0003800200 */
.L_x_919:
        /* <DEDUP_REMOVED lines=13> */
[----:B------:R-:W-:Y:S01]  /*3d00*/  VOTE.ANY R50, PT, P4 ;  /* 0x0000000000327806 */ /* 0x000fe200020e0100 */
[----:B-1----:R1:W2:Y:S01]  /*3d10*/  SHFL.IDX PT, R43, R46, R45, 0x1f ;  /* 0x00001f2d2e2b7589 */ /* 0x0022a200000e0000 */
        /* <DEDUP_REMOVED lines=11> */
[----:B0-----:R-:W-:Y:S01]  /*3dd0*/  LOP3.LUT R49, R48, R31, RZ, 0xc0, !PT ;  /* 0x0000001f30317212 */ /* 0x001fe200078ec0ff */
[----:B------:R-:W-:-:S03]  /*3de0*/  IMAD.MOV.U32 R48, RZ, RZ, RZ ;  /* 0x000000ffff307224 */ /* 0x000fc600078e00ff */
[----:B------:R-:W0:Y:S01]  /*3df0*/  FLO.U32 R47, R49 ;  /* 0x00000031002f7300 */ /* 0x000e2200000e0000 */
[----:B------:R-:W-:-:S07]  /*3e00*/  LOP3.LUT R31, R2, R49, RZ, 0xc0, !PT ;  /* 0x00000031021f7212 */ /* 0x000fce00078ec0ff */
[----:B------:R-:W3:Y:S01]  /*3e10*/  POPC R31, R31 ;  /* 0x0000001f001f7309 */ /* 0x000ee20000000000 */
[----:B0-----:R-:W-:-:S13]  /*3e20*/  ISETP.NE.AND P0, PT, R4, R47, PT ;  /* 0x0000002f0400720c */ /* 0x001fda0003f05270 */
[----:B-123--:R-:W-:Y:S05]  /*3e30*/  @P0 BRA `(.L_x_922) ;  /* 0x0000000000040947 */ /* 0x00efea0003800000 */
[----:B------:R0:W1:Y:S02]  /*3e40*/  ATOMS.ADD R48, [R24], R31 ;  /* 0x0000001f1830738c */ /* 0x0000640000000000 */
.L_x_922:
[----:B------:R-:W-:Y:S05]  /*3e50*/  BSYNC.RECONVERGENT B0 ;  /* 0x0000000000007941 */ /* 0x000fea0003800200 */
.L_x_921:
[----:B------:R-:W-:Y:S01]  /*3e60*/  R2P PR, R42, 0x7f ;  /* 0x0000007f2a007804 */ /* 0x000fe20000000000 */
[----:B------:R-:W-:Y:S01]  /*3e70*/  BSSY.RECONVERGENT B0, `(.L_x_923) ;  /* 0x0000021000007945 */ /* 0x000fe20003800200 */
[----:B------:R-:W-:-:S11]  /*3e80*/  IMAD.MOV.U32 R46, RZ, RZ, RZ ;  /* 0x000000ffff2e7224 */ /* 0x000fd600078e00ff */
[----:B0-----:R-:W-:Y:S02]  /*3e90*/  VOTE.ANY R24, PT, P0 ;  /* 0x0000000000187806 */ /* 0x001fe400000e0100 */
        /* <DEDUP_REMOVED lines=29> */
[----:B------:R0:W1:Y:S02]  /*4070*/  ATOMS.ADD R46, [R23], R24 ;  /* 0x00000018172e738c */ /* 0x0000640000000000 */
.L_x_924:
[----:B------:R-:W-:Y:S05]  /*4080*/  BSYNC.RECONVERGENT B0 ;  /* 0x0000000000007941 */ /* 0x000fea0003800200 */
.L_x_923:
[----:B------:R-:W-:Y:S01]  /*4090*/  R2P PR, R41, 0x7f ;  /* 0x0000007f29007804 */ /* 0x000fe20000000000 */
[----:B------:R-:W-:-:S12]  /*40a0*/  BSSY.RECONVERGENT B0, `(.L_x_925) ;  /* 0x0000021000007945 */ /* 0x000fd80003800200 */
        /* <DEDUP_REMOVED lines=23> */
[----:B------:R-:W-:Y:S01]  /*4220*/  LOP3.LUT R49, R48, R23, RZ, 0xc0, !PT ;  /* 0x0000001730317212 */ /* 0x000fe200078ec0ff */
[----:B------:R-:W-:Y:S01]  /*4230*/  IMAD.MOV.U32 R48, RZ, RZ, RZ ;  /* 0x000000ffff307224 */ /* 0x000fe200078e00ff */
[----:B-1----:R0:W1:Y:S02]  /*4240*/  SHFL.IDX PT, R23, R46, R45, 0x1f ;  /* 0x00001f2d2e177589 */ /* 0x00206400000e0000 */
[----:B------:R-:W2:Y:S01]  /*4250*/  FLO.U32 R47, R49 ;  /* 0x00000031002f7300 */ /* 0x000ea200000e0000 */
[----:B------:R-:W-:-:S07]  /*4260*/  LOP3.LUT R41, R2, R49, RZ, 0xc0, !PT ;  /* 0x0000003102297212 */ /* 0x000fce00078ec0ff */
[----:B------:R-:W3:Y:S01]  /*4270*/  POPC R41, R41 ;  /* 0x0000002900297309 */ /* 0x000ee20000000000 */
[----:B--2---:R-:W-:-:S13]  /*4280*/  ISETP.NE.AND P0, PT, R4, R47, PT ;  /* 0x0000002f0400720c */ /* 0x004fda0003f05270 */
[----:B01-3--:R-:W-:Y:S05]  /*4290*/  @P0 BRA `(.L_x_926) ;  /* 0x0000000000040947 */ /* 0x00bfea0003800000 */
[----:B------:R0:W1:Y:S02]  /*42a0*/  ATOMS.ADD R48, [R22], R41 ;  /* 0x000000291630738c */ /* 0x0000640000000000 */
.L_x_926:
[----:B------:R-:W-:Y:S05]  /*42b0*/  BSYNC.RECONVERGENT B0 ;  /* 0x0000000000007941 */ /* 0x000fea0003800200 */
.L_x_925:
        /* <DEDUP_REMOVED lines=34> */
.L_x_928:
[----:B------:R-:W-:Y:S05]  /*44e0*/  BSYNC.RECONVERGENT B0 ;  /* 0x0000000000007941 */ /* 0x000fea0003800200 */
.L_x_927:
        /* <DEDUP_REMOVED lines=34> */
.L_x_930:
[----:B------:R-:W-:Y:S05]  /*4710*/  BSYNC.RECONVERGENT B0 ;  /* 0x0000000000007941 */ /* 0x000fea0003800200 */
.L_x_929:
        /* <DEDUP_REMOVED lines=34> */
.L_x_932:
[----:B------:R-:W-:Y:S05]  /*4940*/  BSYNC.RECONVERGENT B0 ;  /* 0x0000000000007941 */ /* 0x000fea0003800200 */
.L_x_931:
        /* <DEDUP_REMOVED lines=34> */
.L_x_934:
[----:B------:R-:W-:Y:S05]  /*4b70*/  BSYNC.RECONVERGENT B0 ;  /* 0x0000000000007941 */ /* 0x000fea0003800200 */
.L_x_933:
        /* <DEDUP_REMOVED lines=27> */
[----:B-1----:R0:W1:Y:S02]  /*4d30*/  SHFL.IDX PT, R18, R48, R47, 0x1f ;  /* 0x00001f2f30127589 */ /* 0x00206400000e0000 */
[----:B------:R-:W2:Y:S01]  /*4d40*/  FLO.U32 R45, R49 ;  /* 0x00000031002d7300 */ /* 0x000ea200000e0000 */
[----:B------:R-:W-:-:S07]  /*4d50*/  LOP3.LUT R34, R2, R49, RZ, 0xc0, !PT ;  /* 0x0000003102227212 */ /* 0x000fce00078ec0ff */
[----:B------:R-:W3:Y:S01]  /*4d60*/  POPC R34, R34 ;  /* 0x0000002200227309 */ /* 0x000ee20000000000 */
[----:B--2---:R-:W-:-:S13]  /*4d70*/  ISETP.NE.AND P0, PT, R4, R45, PT ;  /* 0x0000002d0400720c */ /* 0x004fda0003f05270 */
[----:B01-3--:R-:W-:Y:S05]  /*4d80*/  @P0 BRA `(.L_x_936) ;  /* 0x0000000000040947 */ /* 0x00bfea0003800000 */
[----:B------:R0:W1:Y:S02]  /*4d90*/  ATOMS.ADD R46, [R17], R34 ;  /* 0x00000022112e738c */ /* 0x0000640000000000 */
.L_x_936:
[----:B------:R-:W-:Y:S05]  /*4da0*/  BSYNC.RECONVERGENT B0 ;  /* 0x0000000000007941 */ /* 0x000fea0003800200 */
.L_x_935:
        /* <DEDUP_REMOVED lines=28> */
[----:B------:R-:W0:Y:S01]  /*4f70*/  FLO.U32 R33, R47 ;  /* 0x0000002f00217300 */ /* 0x000e2200000e0000 */
[----:B------:R-:W-:-:S07]  /*4f80*/  LOP3.LUT R17, R2, R47, RZ, 0xc0, !PT ;  /* 0x0000002f02117212 */ /* 0x000fce00078ec0ff */
[----:B------:R-:W3:Y:S01]  /*4f90*/  POPC R17, R17 ;  /* 0x0000001100117309 */ /* 0x000ee20000000000 */
[----:B0-----:R-:W-:-:S13]  /*4fa0*/  ISETP.NE.AND P0, PT, R4, R33, PT ;  /* 0x000000210400720c */ /* 0x001fda0003f05270 */
[----:B-123--:R-:W-:Y:S05]  /*4fb0*/  @P0 BRA `(.L_x_938) ;  /* 0x0000000000040947 */ /* 0x00efea0003800000 */
[----:B------:R0:W1:Y:S02]  /*4fc0*/  ATOMS.ADD R48, [R16], R17 ;  /* 0x000000111030738c */ /* 0x0000640000000000 */
.L_x_938:
[----:B------:R-:W-:Y:S05]  /*4fd0*/  BSYNC.RECONVERGENT B0 ;  /* 0x0000000000007941 */ /* 0x000fea0003800200 */
.L_x_937:
[----:B------:R-:W-:Y:S01]  /*4fe0*/  R2P PR, R32, 0x7f ;  /* 0x0000007f20007804 */ /* 0x000fe20000000000 */
[----:B-1----:R1:W2:Y:S01]  /*4ff0*/  SHFL.IDX PT, R48, R48, R33, 0x1f ;  /* 0x00001f2130307589 */ /* 0x0022a200000e0000 */
[----:B------:R-:W-:Y:S01]  /*5000*/  BSSY.RECONVERGENT B0, `(.L_x_939) ;  /* 0x0000021000007945 */ /* 0x000fe20003800200 */
[----:B------:R-:W-:Y:S02]  /*5010*/  IMAD.IADD R8, R5, 0x1, R8 ;  /* 0x0000000105087824 */ /* 0x000fe400078e0208 */
[----:B------:R-:W-:-:S08]  /*5020*/  IMAD.MOV.U32 R5, RZ, RZ, RZ ;  /* 0x000000ffff057224 */ /* 0x000fd000078e00ff */
        /* <DEDUP_REMOVED lines=30> */
.L_x_940:
[----:B------:R-:W-:Y:S05]  /*5210*/  BSYNC.RECONVERGENT B0 ;  /* 0x0000000000007941 */ /* 0x000fea0003800200 */
.L_x_939:
[----:B------:R-:W2:Y:S01]  /*5220*/  LDL.LU R4, [R1+0x8] ;  /* 0x0000080001047983 */ /* 0x000ea20000300800 */
[----:B------:R-:W-:Y:S01]  /*5230*/  IMAD.IADD R6, R6, 0x1, R7 ;  /* 0x0000000106067824 */ /* 0x000fe200078e0207 */
[----:B------:R-:W-:Y:S01]  /*5240*/  BSSY B1, `(.L_x_941) ;  /* 0x000006c000017945 */ /* 0x000fe20003800000 */
[----:B------:R-:W-:Y:S01]  /*5250*/  IMAD.IADD R10, R10, 0x1, R11 ;  /* 0x000000010a0a7824 */ /* 0x000fe200078e020b */
[----:B-1----:R-:W0:Y:S01]  /*5260*/  SHFL.IDX PT, R5, R5, R16, 0x1f ;  /* 0x00001f1005057589 */ /* 0x002e2200000e0000 */
[----:B------:R-:W-:Y:S02]  /*5270*/  IMAD.IADD R14, R9, 0x1, R14 ;  /* 0x00000001090e7824 */ /* 0x000fe400078e020e */
[--C-:B------:R-:W-:Y:S01]  /*5280*/  IMAD R8, R8, 0x4, R73.reuse ;  /* 0x0000000408087824 */ /* 0x100fe200078e0249 */
[----:B------:R-:W-:Y:S01]  /*5290*/  BAR.SYNC.DEFER_BLOCKING 0x0 ;  /* 0x0000000000007b1d */ /* 0x000fe20000010000 */
[----:B------:R-:W-:Y:S02]  /*52a0*/  IMAD.IADD R28, R13, 0x1, R28 ;  /* 0x000000010d1c7824 */ /* 0x000fe400078e021c */
[----:B------:R-:W-:-:S02]  /*52b0*/  IMAD R7, R6, 0x4, R73 ;  /* 0x0000000406077824 */ /* 0x000fc400078e0249 */
[----:B------:R-:W-:Y:S02]  /*52c0*/  IMAD.IADD R26, R26, 0x1, R29 ;  /* 0x000000011a1a7824 */ /* 0x000fe400078e021d */
[--C-:B------:R-:W-:Y:S02]  /*52d0*/  IMAD R10, R10, 0x4, R73.reuse ;  /* 0x000000040a0a7824 */ /* 0x100fe400078e0249 */
[----:B------:R-:W-:Y:S02]  /*52e0*/  IMAD.IADD R44, R25, 0x1, R44 ;  /* 0x00000001192c7824 */ /* 0x000fe400078e022c */
[----:B------:R-:W-:Y:S02]  /*52f0*/  IMAD R9, R14, 0x4, R73 ;  /* 0x000000040e097824 */ /* 0x000fe400078e0249 */
[----:B------:R-:W-:Y:S02]  /*5300*/  IMAD.IADD R42, R31, 0x1, R42 ;  /* 0x000000011f2a7824 */ /* 0x000fe400078e022a */
[----:B------:R-:W-:-:S02]  /*5310*/  IMAD.IADD R24, R24, 0x1, R23 ;  /* 0x0000000118187824 */ /* 0x000fc400078e0217 */
[----:B------:R-:W-:Y:S02]  /*5320*/  IMAD R6, R26, 0x4, R73 ;  /* 0x000000041a067824 */ /* 0x000fe400078e0249 */
[----:B------:R-:W-:Y:S02]  /*5330*/  IMAD.IADD R40, R41, 0x1, R40 ;  /* 0x0000000129287824 */ /* 0x000fe400078e0228 */
[----:B0-----:R-:W-:Y:S02]  /*5340*/  IMAD.IADD R2, R2, 0x1, R5 ;  /* 0x0000000102027824 */ /* 0x001fe400078e0205 */
[--C-:B------:R-:W-:Y:S01]  /*5350*/  IMAD R5, R28, 0x4, R73.reuse ;  /* 0x000000041c057824 */ /* 0x100fe200078e0249 */
[----:B------:R0:W-:Y:S01]  /*5360*/  STS [R8+-0x4], R71 ;  /* 0xfffffc4708007388 */ /* 0x0001e20000000800 */
[----:B------:R-:W-:Y:S02]  /*5370*/  IMAD R11, R44, 0x4, R73 ;  /* 0x000000042c0b7824 */ /* 0x000fe400078e0249 */
[----:B------:R-:W-:Y:S01]  /*5380*/  IMAD.IADD R22, R22, 0x1, R37 ;  /* 0x0000000116167824 */ /* 0x000fe200078e0225 */
[----:B------:R1:W-:Y:S01]  /*5390*/  STS [R7+-0x4], R70 ;  /* 0xfffffc4607007388 */ /* 0x0003e20000000800 */
[----:B------:R-:W-:-:S02]  /*53a0*/  IMAD.IADD R36, R21, 0x1, R36 ;  /* 0x0000000115247824 */ /* 0x000fc400078e0224 */
[----:B------:R-:W-:Y:S01]  /*53b0*/  IMAD.IADD R20, R20, 0x1, R35 ;  /* 0x0000000114147824 */ /* 0x000fe200078e0223 */
[----:B------:R3:W-:Y:S01]  /*53c0*/  STS [R10+-0x4], R69 ;  /* 0xfffffc450a007388 */ /* 0x0007e20000000800 */
[----:B------:R-:W-:Y:S02]  /*53d0*/  IMAD.IADD R18, R19, 0x1, R18 ;  /* 0x0000000113127824 */ /* 0x000fe400078e0212 */
[----:B0-----:R-:W-:Y:S01]  /*53e0*/  IMAD R8, R24, 0x4, R73 ;  /* 0x0000000418087824 */ /* 0x001fe200078e0249 */
[----:B------:R0:W-:Y:S01]  /*53f0*/  STS [R9+-0x4], R68 ;  /* 0xfffffc4409007388 */ /* 0x0001e20000000800 */
[----:B------:R-:W-:Y:S02]  /*5400*/  IMAD.IADD R34, R34, 0x1, R45 ;  /* 0x0000000122227824 */ /* 0x000fe400078e022d */
[----:B-1----:R-:W-:Y:S02]  /*5410*/  IMAD R7, R42, 0x4, R73 ;  /* 0x000000042a077824 */ /* 0x002fe400078e0249 */
[----:B------:R-:W-:-:S02]  /*5420*/  IMAD.IADD R48, R17, 0x1, R48 ;  /* 0x0000000111307824 */ /* 0x000fc400078e0230 */
[--C-:B---3--:R-:W-:Y:S02]  /*5430*/  IMAD R10, R22, 0x4, R73.reuse ;  /* 0x00000004160a7824 */ /* 0x108fe400078e0249 */
[--C-:B------:R-:W-:Y:S02]  /*5440*/  IMAD R13, R36, 0x4, R73.reuse ;  /* 0x00000004240d7824 */ /* 0x100fe400078e0249 */
[--C-:B0-----:R-:W-:Y:S02]  /*5450*/  IMAD R9, R40, 0x4, R73.reuse ;  /* 0x0000000428097824 */ /* 0x101fe400078e0249 */
[----:B------:R-:W-:Y:S01]  /*5460*/  IMAD R2, R2, 0x4, R73 ;  /* 0x0000000402027824 */ /* 0x000fe200078e0249 */
[----:B--2---:R-:W-:Y:S01]  /*5470*/  ISETP.NE.AND P0, PT, R4, RZ, PT ;  /* 0x000000ff0400720c */ /* 0x004fe20003f05270 */
[----:B------:R-:W-:Y:S02]  /*5480*/  IMAD.IADD R4, R12, 0x1, R27 ;  /* 0x000000010c047824 */ /* 0x000fe400078e021b */
[----:B------:R-:W-:-:S02]  /*5490*/  IMAD.IADD R12, R30, 0x1, R43 ;  /* 0x000000011e0c7824 */ /* 0x000fc400078e022b */
[--C-:B------:R-:W-:Y:S02]  /*54a0*/  IMAD R4, R4, 0x4, R73.reuse ;  /* 0x0000000404047824 */ /* 0x100fe400078e0249 */
[----:B------:R-:W-:-:S03]  /*54b0*/  IMAD R12, R12, 0x4, R73 ;  /* 0x000000040c0c7824 */ /* 0x000fc600078e0249 */
[----:B------:R0:W-:Y:S04]  /*54c0*/  STS [R4+-0x4], R67 ;  /* 0xfffffc4304007388 */ /* 0x0001e80000000800 */
[----:B------:R1:W-:Y:S04]  /*54d0*/  STS [R5+-0x4], R66 ;  /* 0xfffffc4205007388 */ /* 0x0003e80000000800 */
[----:B------:R2:W-:Y:S01]  /*54e0*/  STS [R6+-0x4], R65 ;  /* 0xfffffc4106007388 */ /* 0x0005e20000000800 */
[----:B0-----:R-:W-:-:S03]  /*54f0*/  IMAD R4, R20, 0x4, R73 ;  /* 0x0000000414047824 */ /* 0x001fc600078e0249 */
[----:B------:R0:W-:Y:S01]  /*5500*/  STS [R11+-0x4], R64 ;  /* 0xfffffc400b007388 */ /* 0x0001e20000000800 */
[----:B-1----:R-:W-:-:S03]  /*5510*/  IMAD R5, R18, 0x4, R73 ;  /* 0x0000000412057824 */ /* 0x002fc600078e0249 */
[----:B------:R-:W-:Y:S01]  /*5520*/  STS [R12+-0x4], R63 ;  /* 0xfffffc3f0c007388 */ /* 0x000fe20000000800 */
[----:B--2---:R-:W-:-:S03]  /*5530*/  IMAD R6, R34, 0x4, R73 ;  /* 0x0000000422067824 */ /* 0x004fc600078e0249 */
[----:B------:R-:W-:Y:S01]  /*5540*/  STS [R7+-0x4], R62 ;  /* 0xfffffc3e07007388 */ /* 0x000fe20000000800 */
[----:B0-----:R-:W-:-:S03]  /*5550*/  IMAD R11, R48, 0x4, R73 ;  /* 0x00000004300b7824 */ /* 0x001fc600078e0249 */
[----:B------:R-:W-:Y:S04]  /*5560*/  STS [R8+-0x4], R61 ;  /* 0xfffffc3d08007388 */ /* 0x000fe80000000800 */
[----:B------:R-:W-:Y:S04]  /*5570*/  STS [R9+-0x4], R60 ;  /* 0xfffffc3c09007388 */ /* 0x000fe80000000800 */
[----:B------:R-:W-:Y:S04]  /*5580*/  STS [R10+-0x4], R59 ;  /* 0xfffffc3b0a007388 */ /* 0x000fe80000000800 */
[----:B------:R0:W-:Y:S04]  /*5590*/  STS [R13+-0x4], R58 ;  /* 0xfffffc3a0d007388 */ /* 0x0001e80000000800 */
[----:B------:R1:W-:Y:S04]  /*55a0*/  STS [R4+-0x4], R57 ;  /* 0xfffffc3904007388 */ /* 0x0003e80000000800 */
[----:B------:R1:W-:Y:S01]  /*55b0*/  STS [R5+-0x4], R56 ;  /* 0xfffffc3805007388 */ /* 0x0003e20000000800 */
[----:B0-----:R-:W-:-:S03]  /*55c0*/  IMAD R13, R39, 0x8, R73 ;  /* 0x00000008270d7824 */ /* 0x001fc600078e0249 */
[----:B------:R1:W-:Y:S04]  /*55d0*/  STS [R6+-0x4], R55 ;  /* 0xfffffc3706007388 */ /* 0x0003e80000000800 */
[----:B------:R1:W-:Y:S04]  /*55e0*/  STS [R11+-0x4], R54 ;  /* 0xfffffc360b007388 */ /* 0x0003e80000000800 */
[----:B------:R1:W-:Y:S01]  /*55f0*/  STS [R2+-0x4], R53 ;  /* 0xfffffc3502007388 */ /* 0x0003e20000000800 */
[----:B------:R-:W-:Y:S05]  /*5600*/  @P0 BRA `(.L_x_942) ;  /* 0x0000000000bc0947 */ /* 0x000fea0003800000 */
[----:B------:R-:W1:Y:S02]  /*5610*/  LDCU.64 UR8, c[0x0][0x398] ;  /* 0x00007300ff0877ac */ /* 0x000e640008000a00 */
[----:B-1----:R-:W-:-:S04]  /*5620*/  LEA R6, P0, R39, UR8, 0x3 ;  /* 0x0000000827067c11 */ /* 0x002fc8000f8018ff */
        /* <DEDUP_REMOVED lines=13> */
.L_x_948:
[----:B0-----:R-:W0:Y:S01]  /*5700*/  LDC.64 R4, c[0x0][0x380] ;  /* 0x0000e000ff047b82 */ /* 0x001e220000000a00 */
[----:B------:R-:W-:Y:S01]  /*5710*/  VIADD R11, R6, 0xffffffff ;  /* 0xffffffff060b7836 */ /* 0x000fe20000000000 */
[----:B------:R-:W-:Y:S03]  /*5720*/  BSSY B2, `(.L_x_945) ;  /* 0x0000008000027945 */ /* 0x000fe60003800000 */
[----:B------:R-:W-:-:S04]  /*5730*/  IMAD R7, R11, 0x100, R39 ;  /* 0x000001000b077824 */ /* 0x000fc800078e0227 */
[----:B0-----:R-:W-:-:S07]  /*5740*/  IMAD.WIDE R4, R7, 0x4, R4 ;  /* 0x0000000407047825 */ /* 0x001fce00078e0204 */
.L_x_946:
[----:B------:R-:W-:Y:S05]  /*5750*/  YIELD ;  /* 0x0000000000007946 */ /* 0x000fea0003800000 */
[----:B------:R0:W-:Y:S06]  /*5760*/  MEMBAR.SC.CTA ;  /* 0x0000000000007992 */ /* 0x0001ec0000000000 */
[----:B0-----:R-:W2:Y:S02]  /*5770*/  LDG.E.STRONG.SYS R7, desc[UR6][R4.64] ;  /* 0x0000000604077981 */ /* 0x001ea4000c1f5900 */
[----:B--2---:R-:W-:-:S13]  /*5780*/  ISETP.NE.AND P0, PT, R7, RZ, PT ;  /* 0x000000ff0700720c */ /* 0x004fda0003f05270 */
[----:B------:R-:W-:Y:S05]  /*5790*/  @!P0 BRA `(.L_x_946) ;  /* 0xfffffffc00ec8947 */ /* 0x000fea000383ffff */
[----:B------:R-:W-:Y:S05]  /*57a0*/  BSYNC B2 ;  /* 0x0000000000027941 */ /* 0x000fea0003800000 */
.L_x_945:
[----:B------:R-:W-:Y:S01]  /*57b0*/  BSSY.RECONVERGENT B2, `(.L_x_947) ;  /* 0x0000006000027945 */ /* 0x000fe20003800200 */
[C---:B------:R-:W-:Y:S02]  /*57c0*/  ISETP.GT.AND P0, PT, R7.reuse, -0x1, PT ;  /* 0xffffffff0700780c */ /* 0x040fe40003f04270 */
[----:B------:R-:W-:Y:S01]  /*57d0*/  LOP3.LUT R4, R7, 0x3fffffff, RZ, 0xc0, !PT ;  /* 0x3fffffff07047812 */ /* 0x000fe200078ec0ff */
[----:B------:R-:W-:Y:S05]  /*57e0*/  WARPSYNC.EXCLUSIVE R2 ;  /* 0x0000000002007348 */ /* 0x000fea0003a00000 */
[----:B------:R-:W-:-:S05]  /*57f0*/  IMAD.IADD R9, R4, 0x1, R9 ;  /* 0x0000000104097824 */ /* 0x000fca00078e0209 */
[----:B------:R-:W-:-:S07]  /*5800*/  VOTE.ANY R2, PT, P0 ;  /* 0x0000000000027806 */ /* 0x000fce00000e0100 */
[----:B------:R-:W-:Y:S05]  /*5810*/  BSYNC.RECONVERGENT B2 ;  /* 0x0000000000027941 */ /* 0x000fea0003800200 */
.L_x_947:
[----:B------:R-:W-:Y:S01]  /*5820*/  ISETP.GT.U32.AND P1, PT, R6, 0x1, PT ;  /* 0x000000010600780c */ /* 0x000fe20003f24070 */
[----:B------:R-:W-:-:S12]  /*5830*/  IMAD.MOV.U32 R6, RZ, RZ, R11 ;  /* 0x000000ffff067224 */ /* 0x000fd800078e000b */
[----:B------:R-:W-:Y:S05]  /*5840*/  @P0 BRA P1, `(.L_x_948) ;  /* 0xfffffffc00ac0947 */ /* 0x000fea000083ffff */
[----:B------:R-:W-:Y:S05]  /*5850*/  BSYNC B0 ;  /* 0x0000000000007941 */ /* 0x000fea0003800000 */
.L_x_944:
[----:B------:R1:W2:Y:S02]  /*5860*/  LDS.64 R4, [R13+0x7200] ;  /* 0x007200000d047984 */ /* 0x0002a40000000a00 */
.L_x_943:
        /* <DEDUP_REMOVED lines=9> */
.L_x_942:
[----:B------:R-:W-:Y:S05]  /*5900*/  BSYNC B1 ;  /* 0x0000000000017941 */ /* 0x000fea0003800000 */
.L_x_941:
[----:B0-----:R-:W0:Y:S01]  /*5910*/  LDC.64 R8, c[0x0][0x390] ;  /* 0x0000e400ff087b82 */ /* 0x001e220000000a00 */
[----:B-1----:R-:W-:-:S04]  /*5920*/  IMAD.MOV.U32 R5, RZ, RZ, 0x1c80 ;  /* 0x00001c80ff057424 */ /* 0x002fc800078e00ff */
[----:B------:R-:W-:-:S03]  /*5930*/  IMAD R5, R72, R5, 0x1c80 ;  /* 0x00001c8048057424 */ /* 0x000fc600078e0205 */
[----:B------:R-:W1:Y:S01]  /*5940*/  LDC R6, c[0x0][0x3c0] ;  /* 0x0000f000ff067b82 */ /* 0x000e620000000800 */
[----:B0-----:R-:W-:Y:S02]  /*5950*/  ISETP.EQ.U32.AND P1, PT, R8, RZ, PT ;  /* 0x000000ff0800720c */ /* 0x001fe40003f22070 */
[CC--:B-1----:R-:W-:Y:S02]  /*5960*/  ISETP.GE.AND P0, PT, R5.reuse, R6.reuse, PT ;  /* 0x000000060500720c */ /* 0x0c2fe40003f06270 */
[----:B------:R-:W-:Y:S02]  /*5970*/  ISETP.GT.AND P3, PT, R5, R6, PT ;  /* 0x000000060500720c */ /* 0x000fe40003f64270 */
[----:B------:R-:W-:-:S04]  /*5980*/  ISETP.EQ.OR.EX P0, PT, R9, RZ, !P0, P1 ;  /* 0x000000ff0900720c */ /* 0x000fc80004702710 */
[----:B------:R-:W-:-:S13]  /*5990*/  ISETP.GT.U32.OR P0, PT, R39, 0xff, P0 ;  /* 0x000000ff2700780c */ /* 0x000fda0000704470 */
[----:B------:R-:W-:Y:S05]  /*59a0*/  @P0 BRA `(.L_x_949) ;  /* 0x0000000000200947 */ /* 0x000fea0003800000 */
[----:B------:R-:W0:Y:S01]  /*59b0*/  LDS.64 R4, [R13+0x7200] ;  /* 0x007200000d047984 */ /* 0x000e220000000a00 */
[--C-:B------:R-:W-:Y:S02]  /*59c0*/  SHF.R.S32.HI R7, RZ, 0x1f, R52.reuse ;  /* 0x0000001fff077819 */ /* 0x100fe40000011434 */
[C---:B------:R-:W-:Y:S02]  /*59d0*/  LEA R2, P2, R39.reuse, R8, 0x3 ;  /* 0x0000000827027211 */ /* 0x040fe400078418ff */
[----:B0-----:R-:W-:Y:S02]  /*59e0*/  IADD3 R52, P0, P1, R4, R3, R52 ;  /* 0x0000000304347210 */ /* 0x001fe4000791e034 */
[----:B------:R-:W-:Y:S02]  /*59f0*/  SHF.R.S32.HI R4, RZ, 0x1f, R3 ;  /* 0x0000001fff047819 */ /* 0x000fe40000011403 */
[----:B------:R-:W-:Y:S02]  /*5a00*/  LEA.HI.X R3, R39, R9, RZ, 0x3, P2 ;  /* 0x0000000927037211 */ /* 0x000fe400010f1cff */
[----:B------:R-:W-:-:S05]  /*5a10*/  IADD3.X R53, PT, PT, R5, R4, R7, P0, P1 ;  /* 0x0000000405357210 */ /* 0x000fca00007e2407 */
[----:B------:R0:W-:Y:S02]  /*5a20*/  STG.E.64 desc[UR6][R2.64], R52 ;  /* 0x0000003402007986 */ /* 0x0001e4000c101b06 */
.L_x_949:
[----:B------:R-:W-:Y:S05]  /*5a30*/  WARPSYNC.ALL ;  /* 0x0000000000007948 */ /* 0x000fea0003800000 */
[----:B------:R-:W-:Y:S06]  /*5a40*/  BAR.SYNC.DEFER_BLOCKING 0x0 ;  /* 0x0000000000007b1d */ /* 0x000fec0000010000 */
[----:B------:R-:W-:Y:S05]  /*5a50*/  @P3 BRA `(.L_x_950) ;  /* 0x0000000c00503947 */ /* 0x000fea0003800000 */
[----:B------:R-:W0:Y:S01]  /*5a60*/  LDS R9, [R0] ;  /* 0x0000000000097984 */ /* 0x000e220000000800 */
[----:B------:R-:W0:Y:S01]  /*5a70*/  LDCU UR5, c[0x0][0x3c4] ;  /* 0x00007880ff0577ac */ /* 0x000e220008000800 */
[----:B------:R-:W1:Y:S01]  /*5a80*/  LDCU.64 UR8, c[0x0][0x3a0] ;  /* 0x00007400ff0877ac */ /* 0x000e620008000a00 */
[----:B0-----:R-:W-:-:S04]  /*5a90*/  SHF.R.U32.HI R2, RZ, UR5, R9 ;  /* 0x00000005ff027c19 */ /* 0x001fc80008011609 */
[----:B------:R-:W-:-:S05]  /*5aa0*/  LOP3.LUT R2, R2, UR4, RZ, 0x30, !PT ;  /* 0x0000000402027c12 */ /* 0x000fca000f8e30ff */
[----:B------:R-:W-:-:S06]  /*5ab0*/  IMAD R3, R2, 0x8, R73 ;  /* 0x0000000802037824 */ /* 0x000fcc00078e0249 */
[----:B------:R-:W0:Y:S02]  /*5ac0*/  LDS.64 R2, [R3+0x7200] ;  /* 0x0072000003027984 */ /* 0x000e240000000a00 */
[----:B0-----:R-:W-:-:S05]  /*5ad0*/  IADD3 R2, P0, PT, R2, R39, RZ ;  /* 0x0000002702027210 */ /* 0x001fca0007f1e0ff */
[----:B------:R-:W-:Y:S01]  /*5ae0*/  IMAD.X R5, RZ, RZ, R3, P0 ;  /* 0x000000ffff057224 */ /* 0x000fe200000e0603 */
[----:B-1----:R-:W-:-:S04]  /*5af0*/  LEA R4, P0, R2, UR8, 0x2 ;  /* 0x0000000802047c11 */ /* 0x002fc8000f8010ff */
[----:B------:R-:W-:-:S05]  /*5b00*/  LEA.HI.X R5, R2, UR9, R5, 0x2, P0 ;  /* 0x0000000902057c11 */ /* 0x000fca00080f1405 */
[----:B------:R-:W-:Y:S01]  /*5b10*/  STG.E desc[UR6][R4.64], R9 ;  /* 0x0000000904007986 */ /* 0x000fe2000c101906 */
[----:B------:R-:W-:-:S03]  /*5b20*/  NOP ;  /* 0x0000000000007918 */ /* 0x000fc60000000000 */
[----:B------:R-:W0:Y:S02]  /*5b30*/  LDS R11, [R0+0x600] ;  /* 0x00060000000b7984 */ /* 0x000e240000000800 */
[----:B0-----:R-:W-:-:S04]  /*5b40*/  SHF.R.U32.HI R2, RZ, UR5, R11 ;  /* 0x00000005ff027c19 */ /* 0x001fc8000801160b */
[----:B------:R-:W-:-:S05]  /*5b50*/  LOP3.LUT R2, R2, UR4, RZ, 0x30, !PT ;  /* 0x0000000402027c12 */ /* 0x000fca000f8e30ff */
[----:B------:R-:W-:-:S06]  /*5b60*/  IMAD R3, R2, 0x8, R73 ;  /* 0x0000000802037824 */ /* 0x000fcc00078e0249 */
[----:B------:R-:W0:Y:S02]  /*5b70*/  LDS.64 R2, [R3+0x7200] ;  /* 0x0072000003027984 */ /* 0x000e240000000a00 */
[----:B0-----:R-:W-:-:S05]  /*5b80*/  IADD3 R2, P0, PT, R2, R39, RZ ;  /* 0x0000002702027210 */ /* 0x001fca0007f1e0ff */
[----:B------:R-:W-:Y:S01]  /*5b90*/  IMAD.X R7, RZ, RZ, R3, P0 ;  /* 0x000000ffff077224 */ /* 0x000fe200000e0603 */
[----:B------:R-:W-:-:S04]  /*5ba0*/  LEA R6, P0, R2, UR8, 0x2 ;  /* 0x0000000802067c11 */ /* 0x000fc8000f8010ff */
[----:B------:R-:W-:-:S05]  /*5bb0*/  LEA.HI.X R7, R2, UR9, R7, 0x2, P0 ;  /* 0x0000000902077c11 */ /* 0x000fca00080f1407 */
[----:B------:R-:W-:Y:S01]  /*5bc0*/  STG.E desc[UR6][R6.64+0x600], R11 ;  /* 0x0006000b06007986 */ /* 0x000fe2000c101906 */
[----:B------:R-:W-:-:S03]  /*5bd0*/  NOP ;  /* 0x0000000000007918 */ /* 0x000fc60000000000 */
[----:B------:R-:W0:Y:S02]  /*5be0*/  LDS R9, [R0+0xc00] ;  /* 0x000c000000097984 */ /* 0x000e240000000800 */
[----:B0-----:R-:W-:-:S04]  /*5bf0*/  SHF.R.U32.HI R2, RZ, UR5, R9 ;  /* 0x00000005ff027c19 */ /* 0x001fc80008011609 */
[----:B------:R-:W-:-:S05]  /*5c00*/  LOP3.LUT R2, R2, UR4, RZ, 0x30, !PT ;  /* 0x0000000402027c12 */ /* 0x000fca000f8e30ff */
[----:B------:R-:W-:-:S05]  /*5c10*/  IMAD R8, R2, 0x8, R73 ;  /* 0x0000000802087824 */ /* 0x000fca00078e0249 */
        /* <DEDUP_REMOVED lines=182> */
[----:B------:R-:W-:Y:S01]  /*6780*/  NOP ;  /* 0x0000000000007918 */ /* 0x000fe20000000000 */
[----:B------:R-:W-:Y:S05]  /*6790*/  EXIT ;  /* 0x000000000000794d */ /* 0x000fea0003800000 */
.L_x_950:
[----:B0-----:R-:W-:Y:S01]  /*67a0*/  IMAD R3, R72, -0x1c80, R6 ;  /* 0xffffe38048037824 */ /* 0x001fe200078e0206 */
        /* <DEDUP_REMOVED lines=14> */
[----:B------:R-:W-:Y:S01]  /*6890*/  ISETP.GE.AND P6, PT, R4, R3, PT ;  /* 0x000000030400720c */ /* 0x000fe20003fc6270 */
[----:B------:R-:W-:-:S12]  /*68a0*/  @P1 BRA `(.L_x_952) ;  /* 0x0000000000301947 */ /* 0x000fd80003800000 */
[----:B------:R-:W0:Y:S01]  /*68b0*/  LDS R7, [R0] ;  /* 0x0000000000077984 */ /* 0x000e220000000800 */
[----:B------:R-:W0:Y:S01]  /*68c0*/  LDCU UR5, c[0x0][0x3c4] ;  /* 0x00007880ff0577ac */ /* 0x000e220008000800 */
[----:B------:R-:W1:Y:S01]  /*68d0*/  LDCU.64 UR8, c[0x0][0x3a0] ;  /* 0x00007400ff0877ac */ /* 0x000e620008000a00 */
[----:B0-----:R-:W-:-:S04]  /*68e0*/  SHF.R.U32.HI R2, RZ, UR5, R7 ;  /* 0x00000005ff027c19 */ /* 0x001fc80008011607 */
[----:B------:R-:W-:-:S05]  /*68f0*/  LOP3.LUT R2, R2, UR4, RZ, 0x30, !PT ;  /* 0x0000000402027c12 */ /* 0x000fca000f8e30ff */
[----:B------:R-:W-:-:S05]  /*6900*/  IMAD R2, R2, 0x8, R73 ;  /* 0x0000000802027824 */ /* 0x000fca00078e0249 */
[----:B------:R-:W0:Y:S02]  /*6910*/  LDS.64 R4, [R2+0x7200] ;  /* 0x0072000002047984 */ /* 0x000e240000000a00 */
[----:B0-----:R-:W-:-:S05]  /*6920*/  IADD3 R8, P1, PT, R4, R39, RZ ;  /* 0x0000002704087210 */ /* 0x001fca0007f3e0ff */
[----:B------:R-:W-:Y:S01]  /*6930*/  IMAD.X R5, RZ, RZ, R5, P1 ;  /* 0x000000ffff057224 */ /* 0x000fe200008e0605 */
[----:B-1----:R-:W-:-:S04]  /*6940*/  LEA R4, P1, R8, UR8, 0x2 ;  /* 0x0000000808047c11 */ /* 0x002fc8000f8210ff */
[----:B------:R-:W-:-:S05]  /*6950*/  LEA.HI.X R5, R8, UR9, R5, 0x2, P1 ;  /* 0x0000000908057c11 */ /* 0x000fca00088f1405 */
[----:B------:R0:W-:Y:S04]  /*6960*/  STG.E desc[UR6][R4.64], R7 ;  /* 0x0000000704007986 */ /* 0x0001e8000c101906 */
.L_x_952:
[----:B------:R-:W-:Y:S05]  /*6970*/  BSYNC.RECONVERGENT B0 ;  /* 0x0000000000007941 */ /* 0x000fea0003800200 */
.L_x_951:
[----:B------:R-:W-:Y:S01]  /*6980*/  NOP ;  /* 0x0000000000007918 */ /* 0x000fe20000000000 */
[----:B------:R-:W-:Y:S01]  /*6990*/  BSSY.RECONVERGENT B0, `(.L_x_953) ;  /* 0x0000010000007945 */ /* 0x000fe20003800200 */
[----:B------:R-:W-:Y:S02]  /*69a0*/  ISETP.GE.AND P1, PT, R6, R3, PT ;  /* 0x000000030600720c */ /* 0x000fe40003f26270 */
[----:B------:R-:W-:Y:S01]  /*69b0*/  LOP3.LUT R6, R39, 0xc00, RZ, 0xfc, !PT ;  /* 0x00000c0027067812 */ /* 0x000fe200078efcff */
[----:B------:R-:W-:Y:S10]  /*69c0*/  @P2 BRA `(.L_x_954) ;  /* 0x0000000000302947 */ /* 0x000ff40003800000 */
[----:B0-----:R-:W0:Y:S01]  /*69d0*/  LDS R7, [R0+0x600] ;  /* 0x0006000000077984 */ /* 0x001e220000000800 */
        /* <DEDUP_REMOVED lines=11> */
.L_x_954:
[----:B------:R-:W-:Y:S05]  /*6a90*/  BSYNC.RECONVERGENT B0 ;  /* 0x0000000000007941 */ /* 0x000fea0003800200 */
.L_x_953:
[----:B------:R-:W-:Y:S01]  /*6aa0*/  NOP ;  /* 0x0000000000007918 */ /* 0x000fe20000000000 */
[----:B------:R-:W-:Y:S01]  /*6ab0*/  BSSY.RECONVERGENT B0, `(.L_x_955) ;  /* 0x0000010000007945 */ /* 0x000fe20003800200 */
[----:B------:R-:W-:Y:S01]  /*6ac0*/  ISETP.GE.AND P2, PT, R6, R3, PT ;  /* 0x000000030600720c */ /* 0x000fe20003f46270 */
[----:B------:R-:W-:Y:S02]  /*6ad0*/  VIADD R6, R39, 0xd80 ;  /* 0x00000d8027067836 */ /* 0x000fe40000000000 */
[----:B------:R-:W-:Y:S10]  /*6ae0*/  @P3 BRA `(.L_x_956) ;  /* 0x0000000000303947 */ /* 0x000ff40003800000 */
[----:B01----:R-:W0:Y:S01]  /*6af0*/  LDS R7, [R0+0xc00] ;  /* 0x000c000000077984 */ /* 0x003e220000000800 */
        /* <DEDUP_REMOVED lines=11> */
.L_x_956:
[----:B------:R-:W-:Y:S05]  /*6bb0*/  BSYNC.RECONVERGENT B0 ;  /* 0x0000000000007941 */ /* 0x000fea0003800200 */
.L_x_955:
[----:B------:R-:W-:Y:S01]  /*6bc0*/  NOP ;  /* 0x0000000000007918 */ /* 0x000fe20000000000 */
[----:B------:R-:W-:Y:S01]  /*6bd0*/  BSSY.RECONVERGENT B0, `(.L_x_957) ;  /* 0x0000010000007945 */ /* 0x000fe20003800200 */
[----:B------:R-:W-:Y:S01]  /*6be0*/  ISETP.GE.AND P3, PT, R6, R3, PT ;  /* 0x000000030600720c */ /* 0x000fe20003f66270 */
[----:B------:R-:W-:Y:S02]  /*6bf0*/  VIADD R6, R39, 0xf00 ;  /* 0x00000f0027067836 */ /* 0x000fe40000000000 */
[----:B------:R-:W-:Y:S10]  /*6c00*/  @P4 BRA `(.L_x_958) ;  /* 0x0000000000304947 */ /* 0x000ff40003800000 */
[----:B012---:R-:W0:Y:S01]  /*6c10*/  LDS R7, [R0+0x1200] ;  /* 0x0012000000077984 */ /* 0x007e220000000800 */
        /* <DEDUP_REMOVED lines=11> */
.L_x_958:
[----:B------:R-:W-:Y:S05]  /*6cd0*/  BSYNC.RECONVERGENT B0 ;  /* 0x0000000000007941 */ /* 0x000fea0003800200 */
.L_x_957:
[----:B------:R-:W-:Y:S01]  /*6ce0*/  NOP ;  /* 0x0000000000007918 */ /* 0x000fe20000000000 */
[----:B------:R-:W-:Y:S01]  /*6cf0*/  BSSY.RECONVERGENT B0, `(.L_x_959) ;  /* 0x0000010000007945 */ /* 0x000fe20003800200 */
[----:B------:R-:W-:Y:S01]  /*6d00*/  ISETP.GE.AND P4, PT, R6, R3, PT ;  /* 0x000000030600720c */ /* 0x000fe20003f86270 */
[----:B------:R-:W-:Y:S02]  /*6d10*/  VIADD R6, R39, 0x1080 ;  /* 0x0000108027067836 */ /* 0x000fe40000000000 */
[----:B------:R-:W-:Y:S10]  /*6d20*/  @P5 BRA `(.L_x_960) ;  /* 0x0000000000305947 */ /* 0x000ff40003800000 */
[----:B0123--:R-:W0:Y:S01]  /*6d30*/  LDS R7, [R0+0x1800] ;  /* 0x0018000000077984 */ /* 0x00fe220000000800 */
        /* <DEDUP_REMOVED lines=11> */
.L_x_960:
[----:B------:R-:W-:Y:S05]  /*6df0*/  BSYNC.RECONVERGENT B0 ;  /* 0x0000000000007941 */ /* 0x000fea0003800200 */
.L_x_959:
[----:B------:R-:W-:Y:S01]  /*6e00*/  NOP ;  /* 0x0000000000007918 */ /* 0x000fe20000000000 */
[----:B------:R-:W-:Y:S01]  /*6e10*/  BSSY.RECONVERGENT B0, `(.L_x_961) ;  /* 0x0000010000007945 */ /* 0x000fe20003800200 */
[----:B------:R-:W-:Y:S01]  /*6e20*/  ISETP.GE.AND P5, PT, R6, R3, PT ;  /* 0x000000030600720c */ /* 0x000fe20003fa6270 */
[----:B------:R-:W-:Y:S02]  /*6e30*/  VIADD R6, R39, 0x1200 ;  /* 0x0000120027067836 */ /* 0x000fe40000000000 */
[----:B------:R-:W-:Y:S10]  /*6e40*/  @P6 BRA `(.L_x_962) ;  /* 0x0000000000306947 */ /* 0x000ff40003800000 */
[----:B01234-:R-:W0:Y:S01]  /*6e50*/  LDS R7, [R0+0x1e00] ;  /* 0x001e000000077984 */ /* 0x01fe220000000800 */
        /* <DEDUP_REMOVED lines=11> */
.L_x_962:
[----:B------:R-:W-:Y:S05]  /*6f10*/  BSYNC.RECONVERGENT B0 ;  /* 0x0000000000007941 */ /* 0x000fea0003800200 */
.L_x_961:
        /* <DEDUP_REMOVED lines=17> */
.L_x_964:
[----:B------:R-:W-:Y:S05]  /*7030*/  BSYNC.RECONVERGENT B0 ;  /* 0x0000000000007941 */ /* 0x000fea0003800200 */
.L_x_963:
        /* <DEDUP_REMOVED lines=17> */
.L_x_966:
[----:B------:R-:W-:Y:S05]  /*7150*/  BSYNC.RECONVERGENT B0 ;  /* 0x0000000000007941 */ /* 0x000fea0003800200 */
.L_x_965:
        /* <DEDUP_REMOVED lines=17> */
.L_x_968:
[----:B------:R-:W-:Y:S05]  /*7270*/  BSYNC.RECONVERGENT B0 ;  /* 0x0000000000007941 */ /* 0x000fea0003800200 */
.L_x_967:
[----:B------:R-:W-:Y:S01]  /*7280*/  NOP ;  /* 0x0000000000007918 */ /* 0x000fe20000000000 */
[----:B------:R-:W-:Y:S01]  /*7290*/  BSSY.RECONVERGENT B0, `(.L_x_969) ;  /* 0x0000010000007945 */ /* 0x000fe20003800200 */
[----:B------:R-:W-:Y:S02]  /*72a0*/  ISETP.GE.AND P2, PT, R6, R3, PT ;  /* 0x000000030600720c */ /* 0x000fe40003f46270 */
[----:B------:R-:W-:Y:S01]  /*72b0*/  LOP3.LUT R6, R39, 0x1800, RZ, 0xfc, !PT ;  /* 0x0000180027067812 */ /* 0x000fe200078efcff */
        /* <DEDUP_REMOVED lines=13> */
.L_x_970:
[----:B------:R-:W-:Y:S05]  /*7390*/  BSYNC.RECONVERGENT B0 ;  /* 0x0000000000007941 */ /* 0x000fea0003800200 */
.L_x_969:
        /* <DEDUP_REMOVED lines=17> */
.L_x_972:
[----:B------:R-:W-:Y:S05]  /*74b0*/  BSYNC.RECONVERGENT B0 ;  /* 0x0000000000007941 */ /* 0x000fea0003800200 */
.L_x_971:
[----:B------:R-:W-:Y:S01]  /*74c0*/  NOP ;  /* 0x0000000000007918 */ /* 0x000fe20000000000 */
[----:B------:R-:W-:Y:S01]  /*74d0*/  BSSY.RECONVERGENT B0, `(.L_x_973) ;  /* 0x000000f000007945 */ /* 0x000fe20003800200 */
[----:B------:R-:W-:-:S03]  /*74e0*/  ISETP.GE.AND P4, PT, R6, R3, PT ;  /* 0x000000030600720c */ /* 0x000fc60003f86270 */
        /* <DEDUP_REMOVED lines=13> */
.L_x_974:
[----:B------:R-:W-:Y:S05]  /*75c0*/  BSYNC.RECONVERGENT B0 ;  /* 0x0000000000007941 */ /* 0x000fea0003800200 */
.L_x_973:
[----:B------:R-:W-:Y:S01]  /*75d0*/  NOP ;  /* 0x0000000000007918 */ /* 0x000fe20000000000 */
[----:B------:R-:W-:Y:S04]  /*75e0*/  BSSY.RECONVERGENT B0, `(.L_x_975) ;  /* 0x000000e000007945 */ /* 0x000fe80003800200 */
[----:B------:R-:W-:Y:S05]  /*75f0*/  @P6 BRA `(.L_x_976) ;  /* 0x0000000000306947 */ /* 0x000fea0003800000 */
        /* <DEDUP_REMOVED lines=12> */
.L_x_976:
[----:B------:R-:W-:Y:S05]  /*76c0*/  BSYNC.RECONVERGENT B0 ;  /* 0x0000000000007941 */ /* 0x000fea0003800200 */
.L_x_975:
        /* <DEDUP_REMOVED lines=15> */
.L_x_978:
[----:B------:R-:W-:Y:S05]  /*77c0*/  BSYNC.RECONVERGENT B0 ;  /* 0x0000000000007941 */ /* 0x000fea0003800200 */
.L_x_977:
        /* <DEDUP_REMOVED lines=15> */
.L_x_980:
[----:B------:R-:W-:Y:S05]  /*78c0*/  BSYNC.RECONVERGENT B0 ;  /* 0x0000000000007941 */ /* 0x000fea0003800200 */
.L_x_979:
        /* <DEDUP_REMOVED lines=15> */
.L_x_982:
[----:B------:R-:W-:Y:S05]  /*79c0*/  BSYNC.RECONVERGENT B0 ;  /* 0x0000000000007941 */ /* 0x000fea0003800200 */
.L_x_981:
        /* <DEDUP_REMOVED lines=15> */
.L_x_984:
[----:B------:R-:W-:Y:S05]  /*7ac0*/  BSYNC.RECONVERGENT B0 ;  /* 0x0000000000007941 */ /* 0x000fea0003800200 */
.L_x_983:
        /* <DEDUP_REMOVED lines=15> */
.L_x_986:
[----:B------:R-:W-:Y:S05]  /*7bc0*/  BSYNC.RECONVERGENT B0 ;  /* 0x0000000000007941 */ /* 0x000fea0003800200 */
.L_x_985:
[----:B------:R-:W-:Y:S01]  /*7bd0*/  NOP ;  /* 0x0000000000007918 */ /* 0x000fe20000000000 */
[----:B01234-:R-:W0:Y:S01]  /*7be0*/  LDS R7, [R0+0x6c00] ;  /* 0x006c000000077984 */ /* 0x01fe220000000800 */
[----:B------:R-:W0:Y:S02]  /*7bf0*/  LDCU UR5, c[0x0][0x3c4] ;  /* 0x00007880ff0577ac */ /* 0x000e240008000800 */
[----:B0-----:R-:W-:-:S04]  /*7c00*/  SHF.R.U32.HI R2, RZ, UR5, R7 ;  /* 0x00000005ff027c19 */ /* 0x001fc80008011607 */
[----:B------:R-:W-:-:S05]  /*7c10*/  LOP3.LUT R2, R2, UR4, RZ, 0x30, !PT ;  /* 0x0000000402027c12 */ /* 0x000fca000f8e30ff */
[----:B------:R-:W-:Y:S02]  /*7c20*/  IMAD R4, R2, 0x8, R73 ;  /* 0x0000000802047824 */ /* 0x000fe400078e0249 */
[----:B------:R-:W-:-:S04]  /*7c30*/  VIADD R2, R39, 0x1b00 ;  /* 0x00001b0027027836 */ /* 0x000fc80000000000 */
[----:B------:R-:W0:Y:S01]  /*7c40*/  LDS.64 R4, [R4+0x7200] ;  /* 0x0072000004047984 */ /* 0x000e220000000a00 */
[----:B------:R-:W-:-:S13]  /*7c50*/  ISETP.GE.AND P0, PT, R2, R3, PT ;  /* 0x000000030200720c */ /* 0x000fda0003f06270 */
[----:B------:R-:W1:Y:S01]  /*7c60*/  @!P0 LDC.64 R2, c[0x0][0x3a0] ;  /* 0x0000e800ff028b82 */ /* 0x000e620000000a00 */
[----:B0-----:R-:W-:-:S05]  /*7c70*/  IADD3 R38, P1, PT, R4, R39, RZ ;  /* 0x0000002704267210 */ /* 0x001fca0007f3e0ff */
[----:B------:R-:W-:Y:S01]  /*7c80*/  IMAD.X R5, RZ, RZ, R5, P1 ;  /* 0x000000ffff057224 */ /* 0x000fe200008e0605 */
[----:B-1----:R-:W-:-:S04]  /*7c90*/  @!P0 LEA R2, P1, R38, R2, 0x2 ;  /* 0x0000000226028211 */ /* 0x002fc800078210ff */
[----:B------:R-:W-:-:S05]  /*7ca0*/  @!P0 LEA.HI.X R3, R38, R3, R5, 0x2, P1 ;  /* 0x0000000326038211 */ /* 0x000fca00008f1405 */
[----:B------:R-:W-:Y:S01]  /*7cb0*/  @!P0 STG.E desc[UR6][R2.64+0x6c00], R7 ;  /* 0x006c000702008986 */ /* 0x000fe2000c101906 */
[----:B------:R-:W-:Y:S01]  /*7cc0*/  NOP ;  /* 0x0000000000007918 */ /* 0x000fe20000000000 */
[----:B------:R-:W-:Y:S05]  /*7cd0*/  EXIT ;  /* 0x000000000000794d */ /* 0x000fea0003800000 */
.L_x_900:
[----:B------:R-:W-:Y:S02]  /*7ce0*/  IMAD.MOV.U32 R0, RZ, RZ, 0x1 ;  /* 0x00000001ff007424 */ /* 0x000fe400078e00ff */
[----:B------:R-:W-:Y:S02]  /*7cf0*/  IMAD.MOV.U32 R77, RZ, RZ, R2 ;  /* 0x000000ffff4d7224 */ /* 0x000fe400078e0002 */
[----:B------:R-:W-:Y:S02]  /*7d00*/  IMAD.MOV.U32 R75, RZ, RZ, RZ ;  /* 0x000000ffff4b7224 */ /* 0x000fe400078e00ff */
[----:B------:R-:W-:-:S07]  /*7d10*/  IMAD.MOV.U32 R76, RZ, RZ, -0x1 ;  /* 0xffffffffff4c7424 */ /* 0x000fce00078e00ff */
[----:B------:R-:W-:Y:S05]  /*7d20*/  WARPSYNC.COLLECTIVE R76, `(.L_x_987) ;  /* 0x000000004c087348 */ /* 0x000fea0003c00000 */
[----:B------:R0:W1:Y:S02]  /*7d30*/  SHFL.UP P0, R0, R77, R0, R75 ;  /* 0x040000004d007389 */ /* 0x000064000000004b */
[----:B01----:R-:W-:Y:S05]  /*7d40*/  ENDCOLLECTIVE ;  /* 0x000000000000791b */ /* 0x003fea0003800000 */
.L_x_987:
[----:B------:R-:W-:Y:S02]  /*7d50*/  IMAD.MOV.U32 R77, RZ, RZ, R0 ;  /* 0x000000ffff4d7224 */ /* 0x000fe400078e0000 */
[----:B------:R-:W-:Y:S02]  /*7d60*/  IMAD.MOV.U32 R0, RZ, RZ, 0x2 ;  /* 0x00000002ff007424 */ /* 0x000fe400078e00ff */
[----:B------:R-:W-:-:S07]  /*7d70*/  @P0 IMAD.IADD R77, R2, 0x1, R77 ;  /* 0x00000001024d0824 */ /* 0x000fce00078e024d */
[----:B------:R-:W-:Y:S05]  /*7d80*/  WARPSYNC.COLLECTIVE R76, `(.L_x_988) ;  /* 0x000000004c087348 */ /* 0x000fea0003c00000 */
[----:B------:R0:W1:Y:S02]  /*7d90*/  SHFL.UP P0, R0, R77, R0, R75 ;  /* 0x040000004d007389 */ /* 0x000064000000004b */
[----:B01----:R-:W-:Y:S05]  /*7da0*/  ENDCOLLECTIVE ;  /* 0x000000000000791b */ /* 0x003fea0003800000 */
.L_x_988:
[----:B------:R-:W-:Y:S02]  /*7db0*/  IMAD.MOV.U32 R74, RZ, RZ, R0 ;  /* 0x000000ffff4a7224 */ /* 0x000fe400078e0000 */
[----:B------:R-:W-:Y:S02]  /*7dc0*/  IMAD.MOV.U32 R0, RZ, RZ, 0x4 ;  /* 0x00000004ff007424 */ /* 0x000fe400078e00ff */
[----:B------:R-:W-:-:S04]  /*7dd0*/  @P0 IMAD.IADD R74, R77, 0x1, R74 ;  /* 0x000000014d4a0824 */ /* 0x000fc800078e024a */
[----:B------:R-:W-:-:S07]  /*7de0*/  IMAD.MOV.U32 R77, RZ, RZ, R74 ;  /* 0x000000ffff4d7224 */ /* 0x000fce00078e004a */
[----:B------:R-:W-:Y:S05]  /*7df0*/  WARPSYNC.COLLECTIVE R76, `(.L_x_989) ;  /* 0x000000004c087348 */ /* 0x000fea0003c00000 */
[----:B------:R0:W1:Y:S02]  /*7e00*/  SHFL.UP P0, R0, R77, R0, R75 ;  /* 0x040000004d007389 */ /* 0x000064000000004b */
[----:B01----:R-:W-:Y:S05]  /*7e10*/  ENDCOLLECTIVE ;  /* 0x000000000000791b */ /* 0x003fea0003800000 */
.L_x_989:
[----:B------:R-:W-:Y:S02]  /*7e20*/  IMAD.MOV.U32 R77, RZ, RZ, R0 ;  /* 0x000000ffff4d7224 */ /* 0x000fe400078e0000 */
[----:B------:R-:W-:Y:S02]  /*7e30*/  IMAD.MOV.U32 R0, RZ, RZ, 0x8 ;  /* 0x00000008ff007424 */ /* 0x000fe400078e00ff */
[----:B------:R-:W-:-:S07]  /*7e40*/  @P0 IMAD.IADD R77, R74, 0x1, R77 ;  /* 0x000000014a4d0824 */ /* 0x000fce00078e024d */
[----:B------:R-:W-:Y:S05]  /*7e50*/  WARPSYNC.COLLECTIVE R76, `(.L_x_990) ;  /* 0x000000004c087348 */ /* 0x000fea0003c00000 */
[----:B------:R0:W1:Y:S02]  /*7e60*/  SHFL.UP P0, R0, R77, R0, R75 ;  /* 0x040000004d007389 */ /* 0x000064000000004b */
[----:B01----:R-:W-:Y:S05]  /*7e70*/  ENDCOLLECTIVE ;  /* 0x000000000000791b */ /* 0x003fea0003800000 */
.L_x_990:
[----:B------:R-:W-:Y:S02]  /*7e80*/  IMAD.MOV.U32 R74, RZ, RZ, R0 ;  /* 0x000000ffff4a7224 */ /* 0x000fe400078e0000 */
[----:B------:R-:W-:Y:S02]  /*7e90*/  IMAD.MOV.U32 R0, RZ, RZ, 0x10 ;  /* 0x00000010ff007424 */ /* 0x000fe400078e00ff */
[----:B------:R-:W-:-:S04]  /*7ea0*/  @P0 IMAD.IADD R74, R77, 0x1, R74 ;  /* 0x000000014d4a0824 */ /* 0x000fc800078e024a */
[----:B------:R-:W-:-:S07]  /*7eb0*/  IMAD.MOV.U32 R77, RZ, RZ, R74 ;  /* 0x000000ffff4d7224 */ /* 0x000fce00078e004a */
[----:B------:R-:W-:Y:S05]  /*7ec0*/  WARPSYNC.COLLECTIVE R76, `(.L_x_991) ;  /* 0x000000004c087348 */ /* 0x000fea0003c00000 */
[----:B------:R0:W1:Y:S02]  /*7ed0*/  SHFL.UP P0, R0, R77, R0, R75 ;  /* 0x040000004d007389 */ /* 0x000064000000004b */
[----:B01----:R-:W-:Y:S05]  /*7ee0*/  ENDCOLLECTIVE ;  /* 0x000000000000791b */ /* 0x003fea0003800000 */
.L_x_991:
[----:B------:R-:W-:Y:S05]  /*7ef0*/  BRA `(.L_x_992) ;  /* 0xffffffa4001c7947 */ /* 0x000fea000383ffff */
.L_x_993:
        /* <DEDUP_REMOVED lines=16> */
.L_x_2386:


//--------------------- .text._ZN3cub18CUB_300001_SM_10006detail10radix_sort33DeviceRadixSortExclusiveSumKernelINS1_5radix10policy_hubIjNS0_8NullTypeEyE10Policy1000EyEEvPT0_ --------------------------
	.section	.text._ZN3cub18CUB_300001_SM_10006detail10radix_sort33DeviceRadixSortExclusiveSumKernelINS1_5radix10policy_hubIjNS0_8NullTypeEyE10Policy1000EyEEvPT0_,"ax",@progbits
	.align	128
        .global         _ZN3cub18CUB_300001_SM_10006detail10radix_sort33DeviceRadixSortExclusiveSumKernelINS1_5radix10policy_hubIjNS0_8NullTypeEyE10Policy1000EyEEvPT0_
        .type           _ZN3cub18CUB_300001_SM_10006detail10radix_sort33DeviceRadixSortExclusiveSumKernelINS1_5radix10policy_hubIjNS0_8NullTypeEyE10Policy1000EyEEvPT0_,@function
        .size           _ZN3cub18CUB_300001_SM_10006detail10radix_sort33DeviceRadixSortExclusiveSumKernelINS1_5radix10policy_hubIjNS0_8NullTypeEyE10Policy1000EyEEvPT0_,(.L_x_2387 - _ZN3cub18CUB_300001_SM_10006detail10radix_sort33DeviceRadixSortExclusiveSumKernelINS1_5radix10policy_hubIjNS0_8NullTypeEyE10Policy1000EyEEvPT0_)
        .other          _ZN3cub18CUB_300001_SM_10006detail10radix_sort33DeviceRadixSortExclusiveSumKernelINS1_5radix10policy_hubIjNS0_8NullTypeEyE10Policy1000EyEEvPT0_,@"STO_CUDA_ENTRY STV_DEFAULT"
_ZN3cub18CUB_300001_SM_10006detail10radix_sort33DeviceRadixSortExclusiveSumKernelINS1_5radix10policy_hubIjNS0_8NullTypeEyE10Policy1000EyEEvPT0_:
.text._ZN3cub18CUB_300001_SM_10006detail10radix_sort33DeviceRadixSortExclusiveSumKernelINS1_5radix10policy_hubIjNS0_8NullTypeEyE10Policy1000EyEEvPT0_:
        /* <DEDUP_REMOVED lines=63> */
.L_x_1006:
        /* <DEDUP_REMOVED lines=28> */
.L_x_994:
[----:B------:R-:W-:Y:S05]  /*05b0*/  WARPSYNC.ALL ;  /* 0x0000000000007948 */ /* 0x000fea0003800000 */
[----:B------:R-:W-:Y:S06]  /*05c0*/  BAR.SYNC.DEFER_BLOCKING 0x0 ;  /* 0x0000000000007b1d */ /* 0x000fec0000010000 */
[----:B------:R-:W-:Y:S05]  /*05d0*/  @P1 EXIT ;  /* 0x000000000000194d */ /* 0x000fea0003800000 */
[----:B01----:R-:W0:Y:S04]  /*05e0*/  LDS.64 R2, [R0+0x10] ;  /* 0x0000100000027984 */ /* 0x003e280000000a00 */
[----:B0-----:R-:W-:Y:S01]  /*05f0*/  STG.E.64 desc[UR4][R16.64], R2 ;  /* 0x0000000210007986 */ /* 0x001fe2000c101b04 */
[----:B------:R-:W-:Y:S05]  /*0600*/  EXIT ;  /* 0x000000000000794d */ /* 0x000fea0003800000 */
.L_x_995:
[----:B------:R-:W-:Y:S02]  /*0610*/  IMAD.MOV.U32 R24, RZ, RZ, R20 ;  /* 0x000000ffff187224 */ /* 0x000fe400078e0014 */
[----:B------:R-:W-:Y:S02]  /*0620*/  IMAD.MOV.U32 R23, RZ, RZ, 0x1 ;  /* 0x00000001ff177424 */ /* 0x000fe400078e00ff */
[----:B------:R-:W-:Y:S02]  /*0630*/  IMAD.MOV.U32 R22, RZ, RZ, RZ ;  /* 0x000000ffff167224 */ /* 0x000fe400078e00ff */
[----:B------:R-:W-:-:S07]  /*0640*/  IMAD.MOV.U32 R21, RZ, RZ, -0x1 ;  /* 0xffffffffff157424 */ /* 0x000fce00078e00ff */
[----:B------:R-:W-:Y:S05]  /*0650*/  WARPSYNC.COLLECTIVE R21, `(.L_x_996) ;  /* 0x0000000015087348 */ /* 0x000fea0003c00000 */
[----:B------:R0:W1:Y:S02]  /*0660*/  SHFL.UP P0, R25, R24, R23, R22 ;  /* 0x0400001718197389 */ /* 0x0000640000000016 */
[----:B01----:R-:W-:Y:S05]  /*0670*/  ENDCOLLECTIVE ;  /* 0x000000000000791b */ /* 0x003fea0003800000 */
.L_x_996:
[----:B------:R-:W-:Y:S02]  /*0680*/  IMAD.MOV.U32 R24, RZ, RZ, R19 ;  /* 0x000000ffff187224 */ /* 0x000fe400078e0013 */
[----:B------:R-:W-:-:S07]  /*0690*/  IMAD.MOV.U32 R27, RZ, RZ, R25 ;  /* 0x000000ffff1b7224 */ /* 0x000fce00078e0019 */
[----:B------:R-:W-:Y:S05]  /*06a0*/  WARPSYNC.COLLECTIVE R21, `(.L_x_997) ;  /* 0x0000000015087348 */ /* 0x000fea0003c00000 */
[----:B------:R0:W1:Y:S02]  /*06b0*/  SHFL.UP P0, R25, R24, R23, R22 ;  /* 0x0400001718197389 */ /* 0x0000640000000016 */
[----:B01----:R-:W-:Y:S05]  /*06c0*/  ENDCOLLECTIVE ;  /* 0x000000000000791b */ /* 0x003fea0003800000 */
.L_x_997:
        /* <DEDUP_REMOVED lines=9> */
.L_x_998:
[----:B------:R-:W-:Y:S02]  /*0760*/  IMAD.MOV.U32 R24, RZ, RZ, R26 ;  /* 0x000000ffff187224 */ /* 0x000fe400078e001a */
[----:B------:R-:W-:-:S07]  /*0770*/  IMAD.MOV.U32 R28, RZ, RZ, R25 ;  /* 0x000000ffff1c7224 */ /* 0x000fce00078e0019 */
[----:B------:R-:W-:Y:S05]  /*0780*/  WARPSYNC.COLLECTIVE R21, `(.L_x_999) ;  /* 0x0000000015087348 */ /* 0x000fea0003c00000 */
[----:B------:R0:W1:Y:S02]  /*0790*/  SHFL.UP P0, R25, R24, R23, R22 ;  /* 0x0400001718197389 */ /* 0x0000640000000016 */
[----:B01----:R-:W-:Y:S05]  /*07a0*/  ENDCOLLECTIVE ;  /* 0x000000000000791b */ /* 0x003fea0003800000 */
.L_x_999:
        /* <DEDUP_REMOVED lines=9> */
.L_x_1000:
[----:B------:R-:W-:Y:S02]  /*0840*/  IMAD.MOV.U32 R24, RZ, RZ, R29 ;  /* 0x000000ffff187224 */ /* 0x000fe400078e001d */
[----:B------:R-:W-:-:S07]  /*0850*/  IMAD.MOV.U32 R27, RZ, RZ, R25 ;  /* 0x000000ffff1b7224 */ /* 0x000fce00078e0019 */
[----:B------:R-:W-:Y:S05]  /*0860*/  WARPSYNC.COLLECTIVE R21, `(.L_x_1001) ;  /* 0x0000000015087348 */ /* 0x000fea0003c00000 */
[----:B------:R0:W1:Y:S02]  /*0870*/  SHFL.UP P0, R25, R24, R23, R22 ;  /* 0x0400001718197389 */ /* 0x0000640000000016 */
[----:B01----:R-:W-:Y:S05]  /*0880*/  ENDCOLLECTIVE ;  /* 0x000000000000791b */ /* 0x003fea0003800000 */
.L_x_1001:
        /* <DEDUP_REMOVED lines=9> */
.L_x_1002:
[----:B------:R-:W-:Y:S02]  /*0920*/  IMAD.MOV.U32 R24, RZ, RZ, R29 ;  /* 0x000000ffff187224 */ /* 0x000fe400078e001d */
[----:B------:R-:W-:-:S07]  /*0930*/  IMAD.MOV.U32 R27, RZ, RZ, R25 ;  /* 0x000000ffff1b7224 */ /* 0x000fce00078e0019 */
[----:B------:R-:W-:Y:S05]  /*0940*/  WARPSYNC.COLLECTIVE R21, `(.L_x_1003) ;  /* 0x0000000015087348 */ /* 0x000fea0003c00000 */
[----:B------:R0:W1:Y:S02]  /*0950*/  SHFL.UP P0, R25, R24, R23, R22 ;  /* 0x0400001718197389 */ /* 0x0000640000000016 */
[----:B01----:R-:W-:Y:S05]  /*0960*/  ENDCOLLECTIVE ;  /* 0x000000000000791b */ /* 0x003fea0003800000 */
.L_x_1003:
        /* <DEDUP_REMOVED lines=9> */
.L_x_1004:
[----:B------:R-:W-:Y:S02]  /*0a00*/  IMAD.MOV.U32 R24, RZ, RZ, R26 ;  /* 0x000000ffff187224 */ /* 0x000fe400078e001a */
[----:B------:R-:W-:-:S07]  /*0a10*/  IMAD.MOV.U32 R28, RZ, RZ, R25 ;  /* 0x000000ffff1c7224 */ /* 0x000fce00078e0019 */
[----:B------:R-:W-:Y:S05]  /*0a20*/  WARPSYNC.COLLECTIVE R21, `(.L_x_1005) ;  /* 0x0000000015087348 */ /* 0x000fea0003c00000 */
[----:B------:R0:W1:Y:S02]  /*0a30*/  SHFL.UP P0, R25, R24, R23, R22 ;  /* 0x0400001718197389 */ /* 0x0000640000000016 */
[----:B01----:R-:W-:Y:S05]  /*0a40*/  ENDCOLLECTIVE ;  /* 0x000000000000791b */ /* 0x003fea0003800000 */
.L_x_1005:
[----:B------:R-:W-:Y:S05]  /*0a50*/  BRA `(.L_x_1006) ;  /* 0xfffffff800647947 */ /* 0x000fea000383ffff */
.L_x_1007:
        /* <DEDUP_REMOVED lines=10> */
.L_x_2387:


//--------------------- .text._ZN3cub18CUB_300001_SM_10006detail10radix_sort30DeviceRadixSortHistogramKernelINS1_5radix10policy_hubIjNS0_8NullTypeEyE10Policy1000ELNS0_9SortOrderE0EjyNS1_21identity_decomposer_tEEEvPT2_PKT1_SB_iiT3_ --------------------------
	.section	.text._ZN3cub18CUB_300001_SM_10006detail10radix_sort30DeviceRadixSortHistogramKernelINS1_5radix10policy_hubIjNS0_8NullTypeEyE10Policy1000ELNS0_9SortOrderE0EjyNS1_21identity_decomposer_tEEEvPT2_PKT1_SB_iiT3_,"ax",@progbits
	.align	128
        .global         _ZN3cub18CUB_300001_SM_10006detail10radix_sort30DeviceRadixSortHistogramKernelINS1_5radix10policy_hubIjNS0_8NullTypeEyE10Policy1000ELNS0_9SortOrderE0EjyNS1_21identity_decomposer_tEEEvPT2_PKT1_SB_iiT3_
        .type           _ZN3cub18CUB_300001_SM_10006detail10radix_sort30DeviceRadixSortHistogramKernelINS1_5radix10policy_hubIjNS0_8NullTypeEyE10Policy1000ELNS0_9SortOrderE0EjyNS1_21identity_decomposer_tEEEvPT2_PKT1_SB_iiT3_,@function
        .size           _ZN3cub18CUB_300001_SM_10006detail10radix_sort30DeviceRadixSortHistogramKernelINS1_5radix10policy_hubIjNS0_8NullTypeEyE10Policy1000ELNS0_9SortOrderE0EjyNS1_21identity_decomposer_tEEEvPT2_PKT1_SB_iiT3_,(.L_x_2388 - _ZN3cub18CUB_300001_SM_10006detail10radix_sort30DeviceRadixSortHistogramKernelINS1_5radix10policy_hubIjNS0_8NullTypeEyE10Policy1000ELNS0_9SortOrderE0EjyNS1_21identity_decomposer_tEEEvPT2_PKT1_SB_iiT3_)
        .other          _ZN3cub18CUB_300001_SM_10006detail10radix_sort30DeviceRadixSortHistogramKernelINS1_5radix10policy_hubIjNS0_8NullTypeEyE10Policy1000ELNS0_9SortOrderE0EjyNS1_21identity_decomposer_tEEEvPT2_PKT1_SB_iiT3_,@"STO_CUDA_ENTRY STV_DEFAULT"
_ZN3cub18CUB_300001_SM_10006detail10radix_sort30DeviceRadixSortHistogramKernelINS1_5radix10policy_hubIjNS0_8NullTypeEyE10Policy1000ELNS0_9SortOrderE0EjyNS1_21identity_decomposer_tEEEvPT2_PKT1_SB_iiT3_:
.text._ZN3cub18CUB_300001_SM_10006detail10radix_sort30DeviceRadixSortHistogramKernelINS1_5radix10policy_hubIjNS0_8NullTypeEyE10Policy1000ELNS0_9SortOrderE0EjyNS1_21identity_decomposer_tEEEvPT2_PKT1_SB_iiT3_:
[----:B------:R-:W-:Y:S01]  /*0000*/  LDC R1, c[0x0][0x37c] ;  /* 0x0000df00ff017b82 */ /* 0x000fe20000000800 */
[----:B------:R-:W0:Y:S02]  /*0010*/  LDCU.64 UR4, c[0x0][0x390] ;  /* 0x00007200ff0477ac */ /* 0x000e240008000a00 */
[----:B0-----:R-:W-:-:S04]  /*0020*/  ISETP.NE.U32.AND P0, PT, RZ, UR4, PT ;  /* 0x00000004ff007c0c */ /* 0x001fc8000bf05070 */
[----:B------:R-:W-:-:S13]  /*0030*/  ISETP.NE.AND.EX P0, PT, RZ, UR5, PT, P0 ;  /* 0x00000005ff007c0c */ /* 0x000fda000bf05300 */
[----:B------:R-:W-:Y:S05]  /*0040*/  @!P0 EXIT ;  /* 0x000000000000894d */ /* 0x000fea0003800000 */
[----:B------:R-:W0:Y:S01]  /*0050*/  S2R R18, SR_TID.X ;  /* 0x0000000000127919 */ /* 0x000e220000002100 */
[----:B------:R-:W1:Y:S01]  /*0060*/  LDCU.64 UR4, c[0x0][0x398] ;  /* 0x00007300ff0477ac */ /* 0x000e620008000a00 */
[----:B------:R-:W2:Y:S01]  /*0070*/  S2UR UR7, SR_CgaCtaId ;  /* 0x00000000000779c3 */ /* 0x000ea20000008800 */
[----:B------:R-:W-:Y:S01]  /*0080*/  UMOV UR6, 0x400 ;  /* 0x0000040000067882 */ /* 0x000fe20000000000 */
[----:B------:R-:W3:Y:S06]  /*0090*/  LDCU.64 UR18, c[0x0][0x358] ;  /* 0x00006b00ff1277ac */ /* 0x000eec0008000a00 */
[----:B------:R-:W4:Y:S01]  /*00a0*/  S2UR UR8, SR_CTAID.X ;  /* 0x00000000000879c3 */ /* 0x000f220000002500 */
[----:B------:R-:W0:Y:S01]  /*00b0*/  LDCU UR21, c[0x0][0x370] ;  /* 0x00006e00ff1577ac */ /* 0x000e220008000800 */
[----:B-1----:R-:W-:-:S04]  /*00c0*/  UIADD3 UR4, UPT, UPT, UR5, 0x7, -UR4 ;  /* 0x0000000705047890 */ /* 0x002fc8000fffe804 */
[----:B------:R-:W-:Y:S02]  /*00d0*/  UISETP.GE.AND UP0, UPT, UR4, 0x8, UPT ;  /* 0x000000080400788c */ /* 0x000fe4000bf06270 */
[----:B------:R-:W-:Y:S02]  /*00e0*/  USHF.R.S32.HI UR5, URZ, 0x1f, UR4 ;  /* 0x0000001fff057899 */ /* 0x000fe40008011404 */
[----:B--2---:R-:W-:Y:S02]  /*00f0*/  ULEA UR6, UR7, UR6, 0x18 ;  /* 0x0000000607067291 */ /* 0x004fe4000f8ec0ff */
[----:B------:R-:W-:Y:S01]  /*0100*/  PLOP3.LUT P0, PT, PT, PT, UP0, 0x80, 0x8 ;  /* 0x000000000008781c */ /* 0x000fe20003f0f008 */
[----:B------:R-:W-:Y:S01]  /*0110*/  ULEA.HI UR5, UR5, UR4, URZ, 0x3 ;  /* 0x0000000405057291 */ /* 0x000fe2000f8f18ff */
[C---:B0-----:R-:W-:Y:S02]  /*0120*/  VIADD R19, R18.reuse, 0x80 ;  /* 0x0000008012137836 */ /* 0x041fe40000000000 */
[C---:B------:R-:W-:Y:S01]  /*0130*/  ISETP.GT.U32.OR P0, PT, R18.reuse, 0xff, !P0 ;  /* 0x000000ff1200780c */ /* 0x040fe20004704470 */
[----:B------:R-:W-:Y:S01]  /*0140*/  USHF.R.S32.HI UR5, URZ, 0x3, UR5 ;  /* 0x00000003ff057899 */ /* 0x000fe20008011405 */
[C---:B------:R-:W-:Y:S01]  /*0150*/  VIADD R20, R18.reuse, 0x100 ;  /* 0x0000010012147836 */ /* 0x040fe20000000000 */
[C---:B------:R-:W-:Y:S01]  /*0160*/  IADD3 R25, PT, PT, R18.reuse, 0x500, RZ ;  /* 0x0000050012197810 */ /* 0x040fe20007ffe0ff */
[C---:B------:R-:W-:Y:S01]  /*0170*/  VIADD R21, R18.reuse, 0x180 ;  /* 0x0000018012157836 */ /* 0x040fe20000000000 */
[----:B------:R-:W-:Y:S01]  /*0180*/  P2R R28, PR, RZ, 0x1 ;  /* 0x00000001ff1c7803 */ /* 0x000fe20000000000 */
[C---:B------:R-:W-:Y:S01]  /*0190*/  VIADD R22, R18.reuse, 0x200 ;  /* 0x0000020012167836 */ /* 0x040fe20000000000 */
[C---:B------:R-:W-:Y:S01]  /*01a0*/  LEA R27, R18.reuse, UR6, 0x2 ;  /* 0x00000006121b7c11 */ /* 0x040fe2000f8e10ff */
[C---:B------:R-:W-:Y:S01]  /*01b0*/  VIADD R23, R18.reuse, 0x280 ;  /* 0x0000028012177836 */ /* 0x040fe20000000000 */
[----:B----4-:R-:W-:Y:S01]  /*01c0*/  USHF.L.U32 UR8, UR8, 0xb, URZ ;  /* 0x0000000b08087899 */ /* 0x010fe200080006ff */
[C---:B------:R-:W-:Y:S01]  /*01d0*/  VIADD R24, R18.reuse, 0x300 ;  /* 0x0000030012187836 */ /* 0x040fe20000000000 */
[----:B------:R-:W-:Y:S01]  /*01e0*/  ULOP3.LUT UR20, UR5, 0x7, URZ, 0xc0, !UPT ;  /* 0x0000000705147892 */ /* 0x000fe2000f8ec0ff */
[----:B------:R-:W-:Y:S01]  /*01f0*/  VIADD R26, R18, 0x780 ;  /* 0x00000780121a7836 */ /* 0x000fe20000000000 */
[----:B------:R-:W-:Y:S01]  /*0200*/  ULOP3.LUT UR9, UR5, 0x3, URZ, 0xc0, !UPT ;  /* 0x0000000305097892 */ /* 0x000fe2000f8ec0ff */
[----:B------:R-:W-:Y:S01]  /*0210*/  UMOV UR6, URZ ;  /* 0x000000ff00067c82 */ /* 0x000fe20008000000 */
[----:B---3--:R-:W-:-:S10]  /*0220*/  UMOV UR7, URZ ;  /* 0x000000ff00077c82 */ /* 0x008fd40008000000 */
.L_x_1091:
[----:B------:R-:W-:Y:S01]  /*0230*/  ISETP.NE.AND P0, PT, R28, RZ, PT ;  /* 0x000000ff1c00720c */ /* 0x000fe20003f05270 */
[----:B------:R-:W-:-:S12]  /*0240*/  BSSY.RECONVERGENT B0, `(.L_x_1008) ;  /* 0x0000082000007945 */ /* 0x000fd80003800200 */
[----:B0-2345:R-:W-:Y:S05]  /*0250*/  @P0 BRA `(.L_x_1009) ;  /* 0x0000000800000947 */ /* 0x03dfea0003800000 */
[----:B------:R-:W0:Y:S02]  /*0260*/  LDC.64 R2, c[0x0][0x398] ;  /* 0x0000e600ff027b82 */ /* 0x000e240000000a00 */
[----:B0-----:R-:W-:-:S04]  /*0270*/  IADD3 R2, PT, PT, R3, 0x7, -R2 ;  /* 0x0000000703027810 */ /* 0x001fc80007ffe802 */
[----:B------:R-:W-:-:S04]  /*0280*/  SHF.R.S32.HI R3, RZ, 0x1f, R2 ;  /* 0x0000001fff037819 */ /* 0x000fc80000011402 */
[----:B------:R-:W-:-:S04]  /*0290*/  LEA.HI R3, R3, R2, RZ, 0x3 ;  /* 0x0000000203037211 */ /* 0x000fc800078f18ff */
[----:B------:R-:W-:-:S04]  /*02a0*/  SHF.R.S32.HI R3, RZ, 0x3, R3 ;  /* 0x00000003ff037819 */ /* 0x000fc80000011403 */
[C---:B------:R-:W-:Y:S01]  /*02b0*/  LOP3.LUT R5, R3.reuse, 0xffffff0, RZ, 0xc0, !PT ;  /* 0x0ffffff003057812 */ /* 0x040fe200078ec0ff */
[----:B------:R-:W-:-:S05]  /*02c0*/  VIADD R0, R3, 0xffffffff ;  /* 0xffffffff03007836 */ /* 0x000fca0000000000 */
[----:B------:R-:W-:Y:S01]  /*02d0*/  ISETP.GE.U32.AND P0, PT, R0, 0xf, PT ;  /* 0x0000000f0000780c */ /* 0x000fe20003f06070 */
[----:B------:R-:W-:-:S12]  /*02e0*/  IMAD.MOV.U32 R0, RZ, RZ, RZ ;  /* 0x000000ffff007224 */ /* 0x000fd800078e00ff */
[----:B------:R-:W-:Y:S05]  /*02f0*/  @!P0 BRA `(.L_x_1010) ;  /* 0x00000000005c8947 */ /* 0x000fea0003800000 */
[----:B------:R-:W-:Y:S02]  /*0300*/  IMAD.MOV R2, RZ, RZ, -R5 ;  /* 0x000000ffff027224 */ /* 0x000fe400078e0a05 */
[----:B------:R-:W-:-:S07]  /*0310*/  VIADD R0, R27, 0x2000 ;  /* 0x000020001b007836 */ /* 0x000fce0000000000 */
.L_x_1011:
[----:B------:R-:W-:Y:S01]  /*0320*/  VIADD R2, R2, 0x10 ;  /* 0x0000001002027836 */ /* 0x000fe20000000000 */
[----:B------:R-:W-:Y:S04]  /*0330*/  STS [R0+-0x2000], RZ ;  /* 0xffe000ff00007388 */ /* 0x000fe80000000800 */
        /* <DEDUP_REMOVED lines=16> */
[----:B0-----:R-:W-:Y:S01]  /*0440*/  IADD3 R0, PT, PT, R0, 0x4000, RZ ;  /* 0x0000400000007810 */ /* 0x001fe20007ffe0ff */
[----:B------:R-:W-:Y:S06]  /*0450*/  @P1 BRA `(.L_x_1011) ;  /* 0xfffffffc00b01947 */ /* 0x000fec000383ffff */
[----:B------:R-:W-:-:S07]  /*0460*/  IMAD.MOV.U32 R0, RZ, RZ, R5 ;  /* 0x000000ffff007224 */ /* 0x000fce00078e0005 */
.L_x_1010:
[----:B------:R-:W-:Y:S01]  /*0470*/  LOP3.LUT R2, R3, 0xf, RZ, 0xc0, !PT ;  /* 0x0000000f03027812 */ /* 0x000fe200078ec0ff */
[----:B------:R-:W-:-:S03]  /*0480*/  IMAD.U32 R4, RZ, RZ, UR20 ;  /* 0x00000014ff047e24 */ /* 0x000fc6000f8e00ff */
[C---:B------:R-:W-:Y:S01]  /*0490*/  ISETP.NE.AND P1, PT, R2.reuse, RZ, PT ;  /* 0x000000ff0200720c */ /* 0x040fe20003f25270 */
[----:B------:R-:W-:Y:S02]  /*04a0*/  VIADD R2, R2, 0xffffffff ;  /* 0xffffffff02027836 */ /* 0x000fe40000000000 */
[----:B------:R-:W-:-:S10]  /*04b0*/  VIADD R4, R4, 0xffffffff ;  /* 0xffffffff04047836 */ /* 0x000fd40000000000 */
        /* <DEDUP_REMOVED lines=14> */
.L_x_1013:
[----:B------:R-:W-:Y:S05]  /*05a0*/  BRA.U !UP0, `(.L_x_1012) ;  /* 0x0000000108447547 */ /* 0x000fea000b800000 */
[----:B------:R-:W-:Y:S01]  /*05b0*/  ISETP.GE.U32.AND P2, PT, R4, 0x3, PT ;  /* 0x000000030400780c */ /* 0x000fe20003f46070 */
[----:B------:R-:W-:-:S12]  /*05c0*/  UISETP.NE.AND UP0, UPT, UR9, URZ, UPT ;  /* 0x000000ff0900728c */ /* 0x000fd8000bf05270 */
[C---:B0-----:R-:W-:Y:S01]  /*05d0*/  @P2 LEA R3, R0.reuse, R27, 0xa ;  /* 0x0000001b00032211 */ /* 0x041fe200078e50ff */
[----:B------:R-:W-:-:S04]  /*05e0*/  @P2 VIADD R0, R0, 0x4 ;  /* 0x0000000400002836 */ /* 0x000fc80000000000 */
        /* <DEDUP_REMOVED lines=13> */
.L_x_1012:
[----:B------:R-:W-:-:S13]  /*06c0*/  ISETP.GT.U32.AND P2, PT, R18, 0x7f, PT ;  /* 0x0000007f1200780c */ /* 0x000fda0003f44070 */
[----:B------:R-:W-:Y:S05]  /*06d0*/  @P2 BRA `(.L_x_1009) ;  /* 0x0000000000e02947 */ /* 0x000fea0003800000 */
[----:B--23--:R-:W-:Y:S01]  /*06e0*/  IMAD.MOV.U32 R0, RZ, RZ, RZ ;  /* 0x000000ffff007224 */ /* 0x00cfe200078e00ff */
[----:B------:R-:W-:Y:S06]  /*06f0*/  @!P0 BRA `(.L_x_1014) ;  /* 0x0000000000588947 */ /* 0x000fec0003800000 */
[----:B------:R-:W-:-:S07]  /*0700*/  IMAD.MOV.U32 R0, RZ, RZ, RZ ;  /* 0x000000ffff007224 */ /* 0x000fce00078e00ff */
.L_x_1015:
[C---:B012---:R-:W-:Y:S02]  /*0710*/  IMAD R3, R0.reuse, 0x400, R27 ;  /* 0x0000040000037824 */ /* 0x047fe400078e021b */
[----:B------:R-:W-:-:S03]  /*0720*/  VIADD R0, R0, 0x10 ;  /* 0x0000001000007836 */ /* 0x000fc60000000000 */
[----:B------:R2:W-:Y:S02]  /*0730*/  STS [R3+0x200], RZ ;  /* 0x000200ff03007388 */ /* 0x0005e40000000800 */
[----:B------:R-:W-:Y:S02]  /*0740*/  ISETP.NE.AND P0, PT, R0, R5, PT ;  /* 0x000000050000720c */ /* 0x000fe40003f05270 */
        /* <DEDUP_REMOVED lines=16> */
[----:B------:R-:W-:-:S07]  /*0850*/  MOV R0, R5 ;  /* 0x0000000500007202 */ /* 0x000fce0000000f00 */
.L_x_1014:
        /* <DEDUP_REMOVED lines=14> */
.L_x_1016:
        /* <DEDUP_REMOVED lines=18> */
.L_x_1009:
[----:B------:R-:W-:Y:S05]  /*0a60*/  BSYNC.RECONVERGENT B0 ;  /* 0x0000000000007941 */ /* 0x000fea0003800200 */
.L_x_1008:
        /* <DEDUP_REMOVED lines=16> */
.L_x_1022:
        /* <DEDUP_REMOVED lines=13> */
[----:B012---:R-:W-:Y:S05]  /*0c40*/  BRA.U !UP1, `(.L_x_1018) ;  /* 0x0000000109587547 */ /* 0x007fea000b800000 */
[----:B------:R-:W4:Y:S01]  /*0c50*/  LDCU.64 UR16, c[0x0][0x388] ;  /* 0x00007100ff1077ac */ /* 0x000f220008000a00 */
[----:B0-23--:R-:W-:-:S05]  /*0c60*/  IADD3 R0, P0, PT, R18, UR13, RZ ;  /* 0x0000000d12007c10 */ /* 0x00dfca000ff1e0ff */
[----:B-1----:R-:W-:Y:S01]  /*0c70*/  IMAD.X R3, RZ, RZ, UR14, P0 ;  /* 0x0000000eff037e24 */ /* 0x002fe200080e06ff */
        /* <DEDUP_REMOVED lines=19> */
.L_x_1018:
[C---:B------:R-:W-:Y:S01]  /*0db0*/  ISETP.GE.AND P5, PT, R18.reuse, UR15, PT ;  /* 0x0000000f12007c0c */ /* 0x040fe2000bfa6270 */
[----:B------:R-:W4:Y:S01]  /*0dc0*/  LDCU.64 UR16, c[0x0][0x388] ;  /* 0x00007100ff1077ac */ /* 0x000f220008000a00 */
[----:B0-23--:R-:W-:Y:S01]  /*0dd0*/  IADD3 R0, P0, PT, R18, UR13, RZ ;  /* 0x0000000d12007c10 */ /* 0x00dfe2000ff1e0ff */
[----:B------:R-:W-:Y:S01]  /*0de0*/  IMAD.MOV.U32 R17, RZ, RZ, -0x1 ;  /* 0xffffffffff117424 */ /* 0x000fe200078e00ff */
[----:B------:R-:W0:Y:S01]  /*0df0*/  S2R R18, SR_TID.X ;  /* 0x0000000000127919 */ /* 0x000e220000002100 */
[----:B------:R-:W-:Y:S01]  /*0e00*/  ISETP.GE.AND P2, PT, R19, UR15, PT ;  /* 0x0000000f13007c0c */ /* 0x000fe2000bf46270 */
[----:B------:R-:W-:Y:S01]  /*0e10*/  IMAD.MOV.U32 R16, RZ, RZ, -0x1 ;  /* 0xffffffffff107424 */ /* 0x000fe200078e00ff */
[----:B-1----:R-:W-:Y:S02]  /*0e20*/  IADD3.X R3, PT, PT, RZ, UR14, RZ, P0, !PT ;  /* 0x0000000eff037c10 */ /* 0x002fe400087fe4ff */
[----:B------:R-:W-:Y:S02]  /*0e30*/  ISETP.GE.AND P3, PT, R20, UR15, PT ;  /* 0x0000000f14007c0c */ /* 0x000fe4000bf66270 */
[----:B------:R-:W-:-:S02]  /*0e40*/  ISETP.GE.AND P4, PT, R21, UR15, PT ;  /* 0x0000000f15007c0c */ /* 0x000fc4000bf86270 */
[----:B----4-:R-:W-:-:S04]  /*0e50*/  LEA R14, P0, R0, UR16, 0x2 ;  /* 0x00000010000e7c11 */ /* 0x010fc8000f8010ff */
[----:B------:R-:W-:Y:S01]  /*0e60*/  LEA.HI.X R15, R0, UR17, R3, 0x2, P0 ;  /* 0x00000011000f7c11 */ /* 0x000fe200080f1403 */
[----:B------:R-:W-:Y:S02]  /*0e70*/  IMAD.MOV.U32 R13, RZ, RZ, -0x1 ;  /* 0xffffffffff0d7424 */ /* 0x000fe400078e00ff */
[----:B------:R-:W-:Y:S02]  /*0e80*/  IMAD.MOV.U32 R12, RZ, RZ, -0x1 ;  /* 0xffffffffff0c7424 */ /* 0x000fe400078e00ff */
[----:B------:R1:W5:Y:S01]  /*0e90*/  @!P5 LDG.E R17, desc[UR18][R14.64] ;  /* 0x000000120e11d981 */ /* 0x000362000c1e1900 */
[----:B------:R-:W-:-:S03]  /*0ea0*/  ISETP.GE.AND P5, PT, R22, UR15, PT ;  /* 0x0000000f16007c0c */ /* 0x000fc6000bfa6270 */
[----:B------:R1:W5:Y:S01]  /*0eb0*/  @!P2 LDG.E R16, desc[UR18][R14.64+0x200] ;  /* 0x000200120e10a981 */ /* 0x000362000c1e1900 */
[C---:B0-----:R-:W-:Y:S01]  /*0ec0*/  LOP3.LUT R0, R18.reuse, 0x400, RZ, 0xfc, !PT ;  /* 0x0000040012007812 */ /* 0x041fe200078efcff */
[----:B------:R-:W-:Y:S01]  /*0ed0*/  VIADD R2, R18, 0x380 ;  /* 0x0000038012027836 */ /* 0x000fe20000000000 */
[----:B------:R-:W-:Y:S01]  /*0ee0*/  ISETP.GE.AND P2, PT, R23, UR15, PT ;  /* 0x0000000f17007c0c */ /* 0x000fe2000bf46270 */
[----:B------:R1:W5:Y:S01]  /*0ef0*/  @!P3 LDG.E R13, desc[UR18][R14.64+0x400] ;  /* 0x000400120e0db981 */ /* 0x000362000c1e1900 */
[----:B------:R-:W-:Y:S01]  /*0f00*/  ISETP.GE.AND P1, PT, R0, UR15, PT ;  /* 0x0000000f00007c0c */ /* 0x000fe2000bf26270 */
[----:B------:R-:W-:Y:S01]  /*0f10*/  VIADD R0, R18, 0x480 ;  /* 0x0000048012007836 */ /* 0x000fe20000000000 */
[----:B------:R-:W-:Y:S01]  /*0f20*/  ISETP.GE.AND P0, PT, R2, UR15, PT ;  /* 0x0000000f02007c0c */ /* 0x000fe2000bf06270 */
[----:B------:R1:W5:Y:S01]  /*0f30*/  @!P4 LDG.E R12, desc[UR18][R14.64+0x600] ;  /* 0x000600120e0cc981 */ /* 0x000362000c1e1900 */
[----:B------:R-:W-:Y:S01]  /*0f40*/  ISETP.GE.AND P3, PT, R24, UR15, PT ;  /* 0x0000000f18007c0c */ /* 0x000fe2000bf66270 */
[----:B------:R-:W-:Y:S01]  /*0f50*/  IMAD.MOV.U32 R10, RZ, RZ, -0x1 ;  /* 0xffffffffff0a7424 */ /* 0x000fe200078e00ff */
[----:B------:R-:W-:-:S02]  /*0f60*/  ISETP.GE.AND P4, PT, R0, UR15, PT ;  /* 0x0000000f00007c0c */ /* 0x000fc4000bf86270 */
[----:B------:R-:W-:Y:S01]  /*0f70*/  MOV R11, 0xffffffff ;  /* 0xffffffff000b7802 */ /* 0x000fe20000000f00 */
[C---:B------:R-:W-:Y:S02]  /*0f80*/  VIADD R0, R18.reuse, 0x580 ;  /* 0x0000058012007836 */ /* 0x040fe40000000000 */
[----:B------:R-:W-:Y:S01]  /*0f90*/  VIADD R2, R18, 0x600 ;  /* 0x0000060012027836 */ /* 0x000fe20000000000 */
[----:B------:R1:W5:Y:S01]  /*0fa0*/  @!P2 LDG.E R10, desc[UR18][R14.64+0xa00] ;  /* 0x000a00120e0aa981 */ /* 0x000362000c1e1900 */
[----:B------:R-:W-:Y:S01]  /*0fb0*/  IMAD.MOV.U32 R9, RZ, RZ, -0x1 ;  /* 0xffffffffff097424 */ /* 0x000fe200078e00ff */
[----:B------:R-:W-:Y:S01]  /*0fc0*/  MOV R7, 0xffffffff ;  /* 0xffffffff00077802 */ /* 0x000fe20000000f00 */
[----:B------:R-:W-:Y:S01]  /*0fd0*/  IMAD.MOV.U32 R8, RZ, RZ, -0x1 ;  /* 0xffffffffff087424 */ /* 0x000fe200078e00ff */
[----:B------:R1:W5:Y:S01]  /*0fe0*/  @!P5 LDG.E R11, desc[UR18][R14.64+0x800] ;  /* 0x000800120e0bd981 */ /* 0x000362000c1e1900 */
[----:B------:R-:W-:Y:S01]  /*0ff0*/  IMAD.MOV.U32 R6, RZ, RZ, -0x1 ;  /* 0xffffffffff067424 */ /* 0x000fe200078e00ff */
[----:B------:R-:W-:Y:S01]  /*1000*/  ISETP.GE.AND P5, PT, R0, UR15, PT ;  /* 0x0000000f00007c0c */ /* 0x000fe2000bfa6270 */
[----:B------:R-:W-:Y:S01]  /*1010*/  VIADD R0, R18, 0x680 ;  /* 0x0000068012007836 */ /* 0x000fe20000000000 */
[----:B------:R-:W-:Y:S01]  /*1020*/  ISETP.GE.AND P2, PT, R2, UR15, PT ;  /* 0x0000000f02007c0c */ /* 0x000fe2000bf46270 */
[----:B------:R-:W-:Y:S01]  /*1030*/  VIADD R2, R18, 0x700 ;  /* 0x0000070012027836 */ /* 0x000fe20000000000 */
[----:B------:R1:W5:Y:S01]  /*1040*/  @!P3 LDG.E R9, desc[UR18][R14.64+0xc00] ;  /* 0x000c00120e09b981 */ /* 0x000362000c1e1900 */
[----:B------:R-:W-:-:S03]  /*1050*/  ISETP.GE.AND P3, PT, R25, UR15, PT ;  /* 0x0000000f19007c0c */ /* 0x000fc6000bf66270 */
[----:B------:R1:W5:Y:S01]  /*1060*/  @!P0 LDG.E R8, desc[UR18][R14.64+0xe00] ;  /* 0x000e00120e088981 */ /* 0x000362000c1e1900 */
[----:B------:R-:W-:-:S03]  /*1070*/  ISETP.GE.AND P0, PT, R0, UR15, PT ;  /* 0x0000000f00007c0c */ /* 0x000fc6000bf06270 */
        /* <DEDUP_REMOVED lines=16> */
.L_x_1019:
[----:B------:R-:W2:Y:S02]  /*1180*/  LDCU.64 UR16, c[0x0][0x398] ;  /* 0x00007300ff1077ac */ /* 0x000ea40008000a00 */
[----:B--2---:R-:W-:-:S09]  /*1190*/  UISETP.GT.AND UP1, UPT, UR17, UR16, UPT ;  /* 0x000000101100728c */ /* 0x004fd2000bf24270 */
[----:B------:R-:W-:Y:S05]  /*11a0*/  BRA.U !UP1, `(.L_x_1020) ;  /* 0x00000005093c7547 */ /* 0x000fea000b800000 */
[----:B------:R-:W2:Y:S01]  /*11b0*/  S2UR UR13, SR_CgaCtaId ;  /* 0x00000000000d79c3 */ /* 0x000ea20000008800 */
[----:B------:R-:W-:Y:S01]  /*11c0*/  UMOV UR4, 0x400 ;  /* 0x0000040000047882 */ /* 0x000fe20000000000 */
[----:B------:R-:W3:Y:S01]  /*11d0*/  LDCU UR14, c[0x0][0x398] ;  /* 0x00007300ff0e77ac */ /* 0x000ee20008000800 */
[----:B--2---:R-:W-:-:S03]  /*11e0*/  ULEA UR13, UR13, UR4, 0x18 ;  /* 0x000000040d0d7291 */ /* 0x004fc6000f8ec0ff */
[----:B---3--:R-:W-:-:S09]  /*11f0*/  UMOV UR4, URZ ;  /* 0x000000ff00047c82 */ /* 0x008fd20008000000 */
.L_x_1021:
[----:B012---:R-:W-:Y:S01]  /*1200*/  IMAD R14, RZ, RZ, -UR14 ;  /* 0x8000000eff0e7e24 */ /* 0x007fe2000f8e02ff */
[----:B------:R-:W-:Y:S01]  /*1210*/  ULEA UR15, UR4, UR13, 0xa ;  /* 0x0000000d040f7291 */ /* 0x000fe2000f8e50ff */
[----:B------:R-:W-:Y:S01]  /*1220*/  IMAD.U32 R15, RZ, RZ, UR17 ;  /* 0x00000011ff0f7e24 */ /* 0x000fe2000f8e00ff */
[----:B------:R-:W-:-:S04]  /*1230*/  UIADD3 UR4, UPT, UPT, UR4, 0x1, URZ ;  /* 0x0000000104047890 */ /* 0x000fc8000fffe0ff */
[----:B------:R-:W-:Y:S01]  /*1240*/  VIADDMNMX R14, R14, R15, 0x8, PT ;  /* 0x000000080e0e7446 */ /* 0x000fe2000380010f */
[----:B------:R-:W-:-:S05]  /*1250*/  IMAD.MOV.U32 R15, RZ, RZ, -0x1 ;  /* 0xffffffffff0f7424 */ /* 0x000fca00078e00ff */
[----:B------:R-:W-:Y:S02]  /*1260*/  SHF.L.U32 R14, R15, R14, RZ ;  /* 0x0000000e0f0e7219 */ /* 0x000fe400000006ff */
[----:B-----5:R-:W-:-:S04]  /*1270*/  SHF.R.U32.HI R15, RZ, UR14, R17 ;  /* 0x0000000eff0f7c19 */ /* 0x020fc80008011611 */
[----:B------:R-:W-:-:S04]  /*1280*/  LOP3.LUT R15, R15, R14, RZ, 0x30, !PT ;  /* 0x0000000e0f0f7212 */ /* 0x000fc800078e30ff */
[----:B------:R-:W-:-:S05]  /*1290*/  LEA R15, R15, UR15, 0x2 ;  /* 0x0000000f0f0f7c11 */ /* 0x000fca000f8e10ff */
[----:B------:R0:W-:Y:S02]  /*12a0*/  ATOMS.POPC.INC.32 RZ, [R15+URZ] ;  /* 0x000000000fff7f8c */ /* 0x0001e4000d8000ff */
[----:B0-----:R-:W-:-:S04]  /*12b0*/  SHF.R.U32.HI R15, RZ, UR14, R16 ;  /* 0x0000000eff0f7c19 */ /* 0x001fc80008011610 */
        /* <DEDUP_REMOVED lines=55> */
[----:B0-----:R-:W-:Y:S01]  /*1630*/  SHF.R.U32.HI R15, RZ, UR14, R29 ;  /* 0x0000000eff0f7c19 */ /* 0x001fe2000801161d */
[----:B------:R-:W-:-:S03]  /*1640*/  UIADD3 UR14, UPT, UPT, UR14, 0x8, URZ ;  /* 0x000000080e0e7890 */ /* 0x000fc6000fffe0ff */
[----:B------:R-:W-:Y:S01]  /*1650*/  LOP3.LUT R14, R15, R14, RZ, 0x30, !PT ;  /* 0x0000000e0f0e7212 */ /* 0x000fe200078e30ff */
[----:B------:R-:W-:-:S03]  /*1660*/  UISETP.GE.AND UP1, UPT, UR14, UR17, UPT ;  /* 0x000000110e00728c */ /* 0x000fc6000bf26270 */
[----:B------:R-:W-:-:S05]  /*1670*/  LEA R14, R14, UR15, 0x2 ;  /* 0x0000000f0e0e7c11 */ /* 0x000fca000f8e10ff */
[----:B------:R2:W-:Y:S01]  /*1680*/  ATOMS.POPC.INC.32 RZ, [R14+URZ] ;  /* 0x000000000eff7f8c */ /* 0x0005e2000d8000ff */
[----:B------:R-:W-:Y:S05]  /*1690*/  BRA.U !UP1, `(.L_x_1021) ;  /* 0xfffffff909d87547 */ /* 0x000fea000b83ffff */
.L_x_1020:
[----:B------:R-:W-:Y:S05]  /*16a0*/  BRA.U !UP0, `(.L_x_1022) ;  /* 0xfffffff508307547 */ /* 0x000fea000b83ffff */
.L_x_1017:
[----:B------:R-:W-:Y:S01]  /*16b0*/  BAR.SYNC.DEFER_BLOCKING 0x0 ;  /* 0x0000000000007b1d */ /* 0x000fe20000010000 */
[----:B------:R-:W-:-:S05]  /*16c0*/  ISETP.NE.AND P0, PT, R28, RZ, PT ;  /* 0x000000ff1c00720c */ /* 0x000fca0003f05270 */
[----:B------:R-:W-:Y:S08]  /*16d0*/  BSSY.RECONVERGENT B0, `(.L_x_1023) ;  /* 0x000016e000007945 */ /* 0x000ff00003800200 */
[----:B------:R-:W-:Y:S05]  /*16e0*/  @P0 BRA `(.L_x_1024) ;  /* 0x0000001400b00947 */ /* 0x000fea0003800000 */
[----:B012345:R-:W0:Y:S01]  /*16f0*/  LDC.64 R2, c[0x0][0x398] ;  /* 0x0000e600ff027b82 */ /* 0x03fe220000000a00 */
[----:B------:R-:W-:Y:S01]  /*1700*/  IMAD.MOV.U32 R7, RZ, RZ, RZ ;  /* 0x000000ffff077224 */ /* 0x000fe200078e00ff */
[----:B0-----:R-:W-:-:S04]  /*1710*/  IADD3 R2, PT, PT, R3, 0x7, -R2 ;  /* 0x0000000703027810 */ /* 0x001fc80007ffe802 */
[----:B------:R-:W-:-:S04]  /*1720*/  SHF.R.S32.HI R3, RZ, 0x1f, R2 ;  /* 0x0000001fff037819 */ /* 0x000fc80000011402 */
[----:B------:R-:W-:-:S04]  /*1730*/  LEA.HI R0, R3, R2, RZ, 0x3 ;  /* 0x0000000203007211 */ /* 0x000fc800078f18ff */
[----:B------:R-:W-:-:S04]  /*1740*/  SHF.R.S32.HI R0, RZ, 0x3, R0 ;  /* 0x00000003ff007819 */ /* 0x000fc80000011400 */
[C---:B------:R-:W-:Y:S01]  /*1750*/  LOP3.LUT R9, R0.reuse, 0xffffff8, RZ, 0xc0, !PT ;  /* 0x0ffffff800097812 */ /* 0x040fe200078ec0ff */
[----:B------:R-:W-:-:S05]  /*1760*/  VIADD R8, R0, 0xffffffff ;  /* 0xffffffff00087836 */ /* 0x000fca0000000000 */
[----:B------:R-:W-:-:S13]  /*1770*/  ISETP.GE.U32.AND P0, PT, R8, 0x7, PT ;  /* 0x000000070800780c */ /* 0x000fda0003f06070 */
[----:B------:R-:W-:Y:S05]  /*1780*/  @!P0 BRA `(.L_x_1025) ;  /* 0x00000004006c8947 */ /* 0x000fea0003800000 */
[----:B------:R-:W0:Y:S01]  /*1790*/  LDC.64 R2, c[0x0][0x380] ;  /* 0x0000e000ff027b82 */ /* 0x000e220000000a00 */
[----:B------:R-:W-:-:S07]  /*17a0*/  HFMA2 R11, -RZ, RZ, 0, 0 ;  /* 0x00000000ff0b7431 */ /* 0x000fce00000001ff */
.L_x_1042:
[----:B------:R-:W-:Y:S01]  /*17b0*/  IMAD R29, R11, 0x400, R27 ;  /* 0x000004000b1d7824 */ /* 0x000fe200078e021b */
[----:B------:R-:W-:Y:S04]  /*17c0*/  BSSY.RECONVERGENT B1, `(.L_x_1026) ;  /* 0x000000a000017945 */ /* 0x000fe80003800200 */
[----:B01234-:R-:W1:Y:S04]  /*17d0*/  LDS R4, [R29] ;  /* 0x000000001d047984 */ /* 0x01fe680000000800 */
[----:B------:R2:W3:Y:S04]  /*17e0*/  LDS R17, [R29+0x400] ;  /* 0x000400001d117984 */ /* 0x0004e80000000800 */
[----:B------:R2:W4:Y:S01]  /*17f0*/  LDS R15, [R29+0x800] ;  /* 0x000800001d0f7984 */ /* 0x0005220000000800 */
[----:B-1----:R-:W-:-:S13]  /*1800*/  ISETP.NE.AND P0, PT, R4, RZ, PT ;  /* 0x000000ff0400720c */ /* 0x002fda0003f05270 */
[----:B--234-:R-:W-:Y:S05]  /*1810*/  @!P0 BRA `(.L_x_1027) ;  /* 0x0000000000108947 */ /* 0x01cfea0003800000 */
[----:B------:R-:W-:Y:S02]  /*1820*/  IMAD R7, R11, 0x100, R18 ;  /* 0x000001000b077824 */ /* 0x000fe400078e0212 */
[----:B------:R-:W-:Y:S02]  /*1830*/  IMAD.MOV.U32 R5, RZ, RZ, RZ ;  /* 0x000000ffff057224 */ /* 0x000fe400078e00ff */
[----:B0-----:R-:W-:-:S05]  /*1840*/  IMAD.WIDE.U32 R6, R7, 0x8, R2 ;  /* 0x0000000807067825 */ /* 0x001fca00078e0002 */
[----:B------:R1:W-:Y:S02]  /*1850*/  REDG.E.ADD.64.STRONG.GPU desc[UR18][R6.64], R4 ;  /* 0x000000040600798e */ /* 0x0003e4000c12e512 */
.L_x_1027:
[----:B------:R-:W-:Y:S05]  /*1860*/  BSYNC.RECONVERGENT B1 ;  /* 0x0000000000017941 */ /* 0x000fea0003800200 */
.L_x_1026:
[----:B------:R-:W2:Y:S01]  /*1870*/  LDS R10, [R29+0xc00] ;  /* 0x000c00001d0a7984 */ /* 0x000ea20000000800 */
[----:B------:R-:W-:Y:S01]  /*1880*/  ISETP.NE.AND P6, PT, R17, RZ, PT ;  /* 0x000000ff1100720c */ /* 0x000fe20003fc5270 */
[----:B------:R-:W-:Y:S01]  /*1890*/  BSSY.RECONVERGENT B1, `(.L_x_1028) ;  /* 0x0000012000017945 */ /* 0x000fe20003800200 */
[----:B------:R-:W-:Y:S01]  /*18a0*/  ISETP.NE.AND P0, PT, R15, RZ, PT ;  /* 0x000000ff0f00720c */ /* 0x000fe20003f05270 */
[----:B------:R-:W3:Y:S04]  /*18b0*/  LDS R12, [R29+0x1000] ;  /* 0x001000001d0c7984 */ /* 0x000ee80000000800 */
[----:B------:R-:W4:Y:S04]  /*18c0*/  LDS R14, [R29+0x1400] ;  /* 0x001400001d0e7984 */ /* 0x000f280000000800 */
[----:B------:R-:W5:Y:S04]  /*18d0*/  LDS R16, [R29+0x1800] ;  /* 0x001800001d107984 */ /* 0x000f680000000800 */
[----:B------:R-:W0:Y:S01]  /*18e0*/  LDS R13, [R29+0x1c00] ;  /* 0x001c00001d0d7984 */ /* 0x000e220000000800 */
[----:B--2---:R-:W-:-:S02]  /*18f0*/  ISETP.NE.AND P1, PT, R10, RZ, PT ;  /* 0x000000ff0a00720c */ /* 0x004fc40003f25270 */
[----:B---3--:R-:W-:Y:S02]  /*1900*/  ISETP.NE.AND P2, PT, R12, RZ, PT ;  /* 0x000000ff0c00720c */ /* 0x008fe40003f45270 */
[----:B----4-:R-:W-:Y:S02]  /*1910*/  ISETP.NE.AND P3, PT, R14, RZ, PT ;  /* 0x000000ff0e00720c */ /* 0x010fe40003f65270 */
[----:B-----5:R-:W-:Y:S02]  /*1920*/  ISETP.NE.AND P4, PT, R16, RZ, PT ;  /* 0x000000ff1000720c */ /* 0x020fe40003f85270 */
[----:B0-----:R-:W-:Y:S01]  /*1930*/  ISETP.NE.AND P5, PT, R13, RZ, PT ;  /* 0x000000ff0d00720c */ /* 0x001fe20003fa5270 */
[----:B------:R-:W-:-:S12]  /*1940*/  @!P6 BRA `(.L_x_1029) ;  /* 0x000000000018e947 */ /* 0x000fd80003800000 */
[----:B-1----:R-:W-:Y:S01]  /*1950*/  IMAD R7, R11, 0x100, R18 ;  /* 0x000001000b077824 */ /* 0x002fe200078e0212 */
[----:B------:R-:W-:Y:S01]  /*1960*/  MOV R5, RZ ;  /* 0x000000ff00057202 */ /* 0x000fe20000000f00 */
[----:B------:R-:W-:Y:S02]  /*1970*/  IMAD.MOV.U32 R4, RZ, RZ, R17 ;  /* 0x000000ffff047224 */ /* 0x000fe400078e0011 */
[----:B------:R-:W-:-:S04]  /*1980*/  VIADD R7, R7, 0x100 ;  /* 0x0000010007077836 */ /* 0x000fc80000000000 */
[----:B------:R-:W-:-:S05]  /*1990*/  IMAD.WIDE.U32 R6, R7, 0x8, R2 ;  /* 0x0000000807067825 */ /* 0x000fca00078e0002 */
[----:B------:R0:W-:Y:S02]  /*19a0*/  REDG.E.ADD.64.STRONG.GPU desc[UR18][R6.64], R4 ;  /* 0x000000040600798e */ /* 0x0001e4000c12e512 */
.L_x_1029:
[----:B------:R-:W-:Y:S05]  /*19b0*/  BSYNC.RECONVERGENT B1 ;  /* 0x0000000000017941 */ /* 0x000fea0003800200 */
.L_x_1028:
[----:B------:R-:W-:Y:S04]  /*19c0*/  BSSY.RECONVERGENT B1, `(.L_x_1030) ;  /* 0x0000008000017945 */ /* 0x000fe80003800200 */
[----:B------:R-:W-:Y:S05]  /*19d0*/  @!P0 BRA `(.L_x_1031) ;  /* 0x0000000000188947 */ /* 0x000fea0003800000 */
[----:B01----:R-:W-:Y:S02]  /*19e0*/  IMAD R5, R11, 0x100, R18 ;  /* 0x000001000b057824 */ /* 0x003fe400078e0212 */
[----:B------:R-:W-:Y:S02]  /*19f0*/  IMAD.MOV.U32 R6, RZ, RZ, R15 ;  /* 0x000000ffff067224 */ /* 0x000fe400078e000f */
[----:B------:R-:W-:Y:S02]  /*1a00*/  VIADD R5, R5, 0x200 ;  /* 0x0000020005057836 */ /* 0x000fe40000000000 */
[----:B------:R-:W-:Y:S02]  /*1a10*/  IMAD.MOV.U32 R7, RZ, RZ, RZ ;  /* 0x000000ffff077224 */ /* 0x000fe400078e00ff */
[----:B------:R-:W-:-:S05]  /*1a20*/  IMAD.WIDE.U32 R4, R5, 0x8, R2 ;  /* 0x0000000805047825 */ /* 0x000fca00078e0002 */
[----:B------:R2:W-:Y:S02]  /*1a30*/  REDG.E.ADD.64.STRONG.GPU desc[UR18][R4.64], R6 ;  /* 0x000000060400798e */ /* 0x0005e4000c12e512 */
.L_x_1031:
[----:B------:R-:W-:Y:S05]  /*1a40*/  BSYNC.RECONVERGENT B1 ;  /* 0x0000000000017941 */ /* 0x000fea0003800200 */
.L_x_1030:
[----:B------:R-:W-:Y:S04]  /*1a50*/  BSSY.RECONVERGENT B1, `(.L_x_1032) ;  /* 0x0000008000017945 */ /* 0x000fe80003800200 */
[----:B------:R-:W-:Y:S05]  /*1a60*/  @!P1 BRA `(.L_x_1033) ;  /* 0x0000000000189947 */ /* 0x000fea0003800000 */
[----:B012---:R-:W-:Y:S01]  /*1a70*/  IMAD R5, R11, 0x100, R18 ;  /* 0x000001000b057824 */ /* 0x007fe200078e0212 */
[----:B------:R-:W-:Y:S01]  /*1a80*/  MOV R6, R10 ;  /* 0x0000000a00067202 */ /* 0x000fe20000000f00 */
[----:B------:R-:W-:Y:S02]  /*1a90*/  IMAD.MOV.U32 R7, RZ, RZ, RZ ;  /* 0x000000ffff077224 */ /* 0x000fe400078e00ff */
[----:B------:R-:W-:-:S04]  /*1aa0*/  VIADD R5, R5, 0x300 ;  /* 0x0000030005057836 */ /* 0x000fc80000000000 */
[----:B------:R-:W-:-:S05]  /*1ab0*/  IMAD.WIDE.U32 R4, R5, 0x8, R2 ;  /* 0x0000000805047825 */ /* 0x000fca00078e0002 */
[----:B------:R3:W-:Y:S02]  /*1ac0*/  REDG.E.ADD.64.STRONG.GPU desc[UR18][R4.64], R6 ;  /* 0x000000060400798e */ /* 0x0007e4000c12e512 */
.L_x_1033:
[----:B------:R-:W-:Y:S05]  /*1ad0*/  BSYNC.RECONVERGENT B1 ;  /* 0x0000000000017941 */ /* 0x000fea0003800200 */
.L_x_1032:
[----:B------:R-:W-:Y:S04]  /*1ae0*/  BSSY.RECONVERGENT B1, `(.L_x_1034) ;  /* 0x0000008000017945 */ /* 0x000fe80003800200 */
[----:B------:R-:W-:Y:S05]  /*1af0*/  @!P2 BRA `(.L_x_1035) ;  /* 0x000000000018a947 */ /* 0x000fea0003800000 */
[----:B0123--:R-:W-:Y:S02]  /*1b00*/  IMAD R5, R11, 0x100, R18 ;  /* 0x000001000b057824 */ /* 0x00ffe400078e0212 */
[----:B------:R-:W-:Y:S02]  /*1b10*/  IMAD.MOV.U32 R6, RZ, RZ, R12 ;  /* 0x000000ffff067224 */ /* 0x000fe400078e000c */
[----:B------:R-:W-:Y:S02]  /*1b20*/  VIADD R5, R5, 0x400 ;  /* 0x0000040005057836 */ /* 0x000fe40000000000 */
[----:B------:R-:W-:Y:S02]  /*1b30*/  IMAD.MOV.U32 R7, RZ, RZ, RZ ;  /* 0x000000ffff077224 */ /* 0x000fe400078e00ff */
[----:B------:R-:W-:-:S05]  /*1b40*/  IMAD.WIDE.U32 R4, R5, 0x8, R2 ;  /* 0x0000000805047825 */ /* 0x000fca00078e0002 */
[----:B------:R4:W-:Y:S02]  /*1b50*/  REDG.E.ADD.64.STRONG.GPU desc[UR18][R4.64], R6 ;  /* 0x000000060400798e */ /* 0x0009e4000c12e512 */
.L_x_1035:
[----:B------:R-:W-:Y:S05]  /*1b60*/  BSYNC.RECONVERGENT B1 ;  /* 0x0000000000017941 */ /* 0x000fea0003800200 */
.L_x_1034:
[----:B------:R-:W-:Y:S04]  /*1b70*/  BSSY.RECONVERGENT B1, `(.L_x_1036) ;  /* 0x0000007000017945 */ /* 0x000fe80003800200 */
[----:B------:R-:W-:Y:S05]  /*1b80*/  @!P3 BRA `(.L_x_1037) ;  /* 0x000000000014b947 */ /* 0x000fea0003800000 */
[----:B01234-:R-:W-:Y:S02]  /*1b90*/  IMAD R5, R11, 0x100, R18 ;  /* 0x000001000b057824 */ /* 0x01ffe400078e0212 */
[----:B------:R-:W-:-:S03]  /*1ba0*/  IMAD.MOV.U32 R15, RZ, RZ, RZ ;  /* 0x000000ffff0f7224 */ /* 0x000fc600078e00ff */
[----:B------:R-:W-:-:S05]  /*1bb0*/  IADD3 R5, PT, PT, R5, 0x500, RZ ;  /* 0x0000050005057810 */ /* 0x000fca0007ffe0ff */
[----:B------:R-:W-:-:S05]  /*1bc0*/  IMAD.WIDE.U32 R4, R5, 0x8, R2 ;  /* 0x0000000805047825 */ /* 0x000fca00078e0002 */
[----:B------:R0:W-:Y:S02]  /*1bd0*/  REDG.E.ADD.64.STRONG.GPU desc[UR18][R4.64], R14 ;  /* 0x0000000e0400798e */ /* 0x0001e4000c12e512 */
.L_x_1037:
[----:B------:R-:W-:Y:S05]  /*1be0*/  BSYNC.RECONVERGENT B1 ;  /* 0x0000000000017941 */ /* 0x000fea0003800200 */
.L_x_1036:
[----:B------:R-:W-:Y:S04]  /*1bf0*/  BSSY.RECONVERGENT B1, `(.L_x_1038) ;  /* 0x0000007000017945 */ /* 0x000fe80003800200 */
[----:B------:R-:W-:Y:S05]  /*1c00*/  @!P4 BRA `(.L_x_1039) ;  /* 0x000000000014c947 */ /* 0x000fea0003800000 */
[----:B01234-:R-:W-:Y:S02]  /*1c10*/  IMAD R5, R11, 0x100, R18 ;  /* 0x000001000b057824 */ /* 0x01ffe400078e0212 */
[----:B------:R-:W-:Y:S02]  /*1c20*/  IMAD.MOV.U32 R17, RZ, RZ, RZ ;  /* 0x000000ffff117224 */ /* 0x000fe400078e00ff */
[----:B------:R-:W-:-:S04]  /*1c30*/  VIADD R5, R5, 0x600 ;  /* 0x0000060005057836 */ /* 0x000fc80000000000 */
[----:B------:R-:W-:-:S05]  /*1c40*/  IMAD.WIDE.U32 R4, R5, 0x8, R2 ;  /* 0x0000000805047825 */ /* 0x000fca00078e0002 */
[----:B------:R0:W-:Y:S02]  /*1c50*/  REDG.E.ADD.64.STRONG.GPU desc[UR18][R4.64], R16 ;  /* 0x000000100400798e */ /* 0x0001e4000c12e512 */
.L_x_1039:
[----:B------:R-:W-:Y:S05]  /*1c60*/  BSYNC.RECONVERGENT B1 ;  /* 0x0000000000017941 */ /* 0x000fea0003800200 */
.L_x_1038:
[----:B------:R-:W-:Y:S04]  /*1c70*/  BSSY.RECONVERGENT B1, `(.L_x_1040) ;  /* 0x0000008000017945 */ /* 0x000fe80003800200 */
[----:B------:R-:W-:Y:S05]  /*1c80*/  @!P5 BRA `(.L_x_1041) ;  /* 0x000000000018d947 */ /* 0x000fea0003800000 */
[----:B01234-:R-:W-:Y:S01]  /*1c90*/  IMAD R5, R11, 0x100, R18 ;  /* 0x000001000b057824 */ /* 0x01ffe200078e0212 */
[----:B------:R-:W-:Y:S01]  /*1ca0*/  MOV R6, R13 ;  /* 0x0000000d00067202 */ /* 0x000fe20000000f00 */
[----:B------:R-:W-:Y:S02]  /*1cb0*/  IMAD.MOV.U32 R7, RZ, RZ, RZ ;  /* 0x000000ffff077224 */ /* 0x000fe400078e00ff */
[----:B------:R-:W-:-:S04]  /*1cc0*/  VIADD R5, R5, 0x700 ;  /* 0x0000070005057836 */ /* 0x000fc80000000000 */
[----:B------:R-:W-:-:S05]  /*1cd0*/  IMAD.WIDE.U32 R4, R5, 0x8, R2 ;  /* 0x0000000805047825 */ /* 0x000fca00078e0002 */
[----:B------:R0:W-:Y:S02]  /*1ce0*/  REDG.E.ADD.64.STRONG.GPU desc[UR18][R4.64], R6 ;  /* 0x000000060400798e */ /* 0x0001e4000c12e512 */
.L_x_1041:
[----:B------:R-:W-:Y:S05]  /*1cf0*/  BSYNC.RECONVERGENT B1 ;  /* 0x0000000000017941 */ /* 0x000fea0003800200 */
.L_x_1040:
[----:B------:R-:W-:-:S05]  /*1d00*/  VIADD R11, R11, 0x8 ;  /* 0x000000080b0b7836 */ /* 0x000fca0000000000 */
[----:B------:R-:W-:-:S13]  /*1d10*/  ISETP.NE.AND P0, PT, R11, R9, PT ;  /* 0x000000090b00720c */ /* 0x000fda0003f05270 */
[----:B------:R-:W-:Y:S05]  /*1d20*/  @P0 BRA `(.L_x_1042) ;  /* 0xfffffff800a00947 */ /* 0x000fea000383ffff */
[----:B01234-:R-:W-:-:S07]  /*1d30*/  IMAD.MOV.U32 R7, RZ, RZ, R9 ;  /* 0x000000ffff077224 */ /* 0x01ffce00078e0009 */
.L_x_1025:
[----:B------:R-:W-:Y:S01]  /*1d40*/  UISETP.NE.AND UP0, UPT, UR20, URZ, UPT ;  /* 0x000000ff1400728c */ /* 0x000fe2000bf05270 */
[----:B------:R-:W-:Y:S01]  /*1d50*/  IMAD.U32 R2, RZ, RZ, UR9 ;  /* 0x00000009ff027e24 */ /* 0x000fe2000f8e00ff */
[----:B------:R-:W-:Y:S01]  /*1d60*/  LOP3.LUT R11, R0, 0x1, RZ, 0xc0, !PT ;  /* 0x00000001000b7812 */ /* 0x000fe200078ec0ff */
[----:B------:R-:W-:-:S03]  /*1d70*/  IMAD.U32 R10, RZ, RZ, UR20 ;  /* 0x00000014ff0a7e24 */ /* 0x000fc6000f8e00ff */
[----:B------:R-:W-:Y:S01]  /*1d80*/  IADD3 R0, PT, PT, R2, -0x1, RZ ;  /* 0xffffffff02007810 */ /* 0x000fe20007ffe0ff */
[----:B------:R-:W-:Y:S02]  /*1d90*/  VIADD R10, R10, 0xffffffff ;  /* 0xffffffff0a0a7836 */ /* 0x000fe40000000000 */
[----:B------:R-:W-:Y:S05]  /*1da0*/  BRA.U !UP0, `(.L_x_1043) ;  /* 0x00000005086c7547 */ /* 0x000fea000b800000 */
[----:B------:R-:W-:-:S13]  /*1db0*/  ISETP.GE.U32.AND P0, PT, R10, 0x3, PT ;  /* 0x000000030a00780c */ /* 0x000fda0003f06070 */
[----:B------:R-:W-:Y:S05]  /*1dc0*/  @!P0 BRA `(.L_x_1044) ;  /* 0x0000000000bc8947 */ /* 0x000fea0003800000 */
[----:B------:R-:W-:Y:S01]  /*1dd0*/  IMAD R2, R7, 0x400, R27 ;  /* 0x0000040007027824 */ /* 0x000fe200078e021b */
[----:B------:R-:W-:Y:S04]  /*1de0*/  BSSY.RECONVERGENT B1, `(.L_x_1045) ;  /* 0x0000010000017945 */ /* 0x000fe80003800200 */
[----:B------:R-:W0:Y:S04]  /*1df0*/  LDS R13, [R2] ;  /* 0x00000000020d7984 */ /* 0x000e280000000800 */
        /* <DEDUP_REMOVED lines=10> */
[----:B------:R-:W-:Y:S02]  /*1ea0*/  IMAD.MOV.U32 R2, RZ, RZ, R13 ;  /* 0x000000ffff027224 */ /* 0x000fe400078e000d */
[----:B0-----:R-:W-:-:S04]  /*1eb0*/  IMAD.WIDE.U32 R4, R3, 0x8, R4 ;  /* 0x0000000803047825 */ /* 0x001fc800078e0004 */
[----:B------:R-:W-:-:S05]  /*1ec0*/  IMAD.MOV.U32 R3, RZ, RZ, RZ ;  /* 0x000000ffff037224 */ /* 0x000fca00078e00ff */
[----:B------:R0:W-:Y:S02]  /*1ed0*/  REDG.E.ADD.64.STRONG.GPU desc[UR18][R4.64], R2 ;  /* 0x000000020400798e */ /* 0x0001e4000c12e512 */
.L_x_1046:
[----:B------:R-:W-:Y:S05]  /*1ee0*/  BSYNC.RECONVERGENT B1 ;  /* 0x0000000000017941 */ /* 0x000fea0003800200 */
.L_x_1045:
[----:B------:R-:W-:Y:S04]  /*1ef0*/  BSSY.RECONVERGENT B1, `(.L_x_1047) ;  /* 0x0000008000017945 */ /* 0x000fe80003800200 */
[----:B------:R-:W-:Y:S05]  /*1f00*/  @!P1 BRA `(.L_x_1048) ;  /* 0x0000000000189947 */ /* 0x000fea0003800000 */
[----:B0-----:R-:W0:Y:S01]  /*1f10*/  LDC.64 R2, c[0x0][0x380] ;  /* 0x0000e000ff027b82 */ /* 0x001e220000000a00 */
[----:B------:R-:W-:Y:S02]  /*1f20*/  IMAD R5, R7, 0x100, R18 ;  /* 0x0000010007057824 */ /* 0x000fe400078e0212 */
[----:B------:R-:W-:Y:S02]  /*1f30*/  HFMA2 R15, -RZ, RZ, 0, 0 ;  /* 0x00000000ff0f7431 */ /* 0x000fe400000001ff */
[----:B------:R-:W-:-:S04]  /*1f40*/  VIADD R5, R5, 0x100 ;  /* 0x0000010005057836 */ /* 0x000fc80000000000 */
[----:B0-----:R-:W-:-:S05]  /*1f50*/  IMAD.WIDE.U32 R2, R5, 0x8, R2 ;  /* 0x0000000805027825 */ /* 0x001fca00078e0002 */
[----:B------:R1:W-:Y:S02]  /*1f60*/  REDG.E.ADD.64.STRONG.GPU desc[UR18][R2.64], R14 ;  /* 0x0000000e0200798e */ /* 0x0003e4000c12e512 */
.L_x_1048:
[----:B------:R-:W-:Y:S05]  /*1f70*/  BSYNC.RECONVERGENT B1 ;  /* 0x0000000000017941 */ /* 0x000fea0003800200 */
.L_x_1047:
[----:B------:R-:W-:Y:S04]  /*1f80*/  BSSY.RECONVERGENT B1, `(.L_x_1049) ;  /* 0x0000009000017945 */ /* 0x000fe80003800200 */
[----:B------:R-:W-:Y:S05]  /*1f90*/  @!P2 BRA `(.L_x_1050) ;  /* 0x00000000001ca947 */ /* 0x000fea0003800000 */
[----:B01----:R-:W0:Y:S01]  /*1fa0*/  LDC.64 R2, c[0x0][0x380] ;  /* 0x0000e000ff027b82 */ /* 0x003e220000000a00 */
[----:B------:R-:W-:Y:S02]  /*1fb0*/  IMAD R5, R7, 0x100, R18 ;  /* 0x0000010007057824 */ /* 0x000fe400078e0212 */
[----:B------:R-:W-:Y:S02]  /*1fc0*/  IMAD.MOV.U32 R4, RZ, RZ, R6 ;  /* 0x000000ffff047224 */ /* 0x000fe400078e0006 */
[----:B------:R-:W-:-:S04]  /*1fd0*/  VIADD R5, R5, 0x200 ;  /* 0x0000020005057836 */ /* 0x000fc80000000000 */
[----:B0-----:R-:W-:-:S04]  /*1fe0*/  IMAD.WIDE.U32 R2, R5, 0x8, R2 ;  /* 0x0000000805027825 */ /* 0x001fc800078e0002 */
[----:B------:R-:W-:-:S05]  /*1ff0*/  IMAD.MOV.U32 R5, RZ, RZ, RZ ;  /* 0x000000ffff057224 */ /* 0x000fca00078e00ff */
[----:B------:R2:W-:Y:S02]  /*2000*/  REDG.E.ADD.64.STRONG.GPU desc[UR18][R2.64], R4 ;  /* 0x000000040200798e */ /* 0x0005e4000c12e512 */
.L_x_1050:
[----:B------:R-:W-:Y:S05]  /*2010*/  BSYNC.RECONVERGENT B1 ;  /* 0x0000000000017941 */ /* 0x000fea0003800200 */
.L_x_1049:
[----:B------:R-:W-:Y:S04]  /*2020*/  BSSY.RECONVERGENT B1, `(.L_x_1051) ;  /* 0x0000008000017945 */ /* 0x000fe80003800200 */
[----:B------:R-:W-:Y:S05]  /*2030*/  @!P3 BRA `(.L_x_1052) ;  /* 0x000000000018b947 */ /* 0x000fea0003800000 */
[----:B012---:R-:W0:Y:S01]  /*2040*/  LDC.64 R2, c[0x0][0x380] ;  /* 0x0000e000ff027b82 */ /* 0x007e220000000a00 */
[----:B------:R-:W-:Y:S01]  /*2050*/  IMAD R5, R7, 0x100, R18 ;  /* 0x0000010007057824 */ /* 0x000fe200078e0212 */
[----:B------:R-:W-:-:S03]  /*2060*/  MOV R13, RZ ;  /* 0x000000ff000d7202 */ /* 0x000fc60000000f00 */
[----:B------:R-:W-:-:S04]  /*2070*/  VIADD R5, R5, 0x300 ;  /* 0x0000030005057836 */ /* 0x000fc80000000000 */
[----:B0-----:R-:W-:-:S05]  /*2080*/  IMAD.WIDE.U32 R2, R5, 0x8, R2 ;  /* 0x0000000805027825 */ /* 0x001fca00078e0002 */
[----:B------:R3:W-:Y:S02]  /*2090*/  REDG.E.ADD.64.STRONG.GPU desc[UR18][R2.64], R12 ;  /* 0x0000000c0200798e */ /* 0x0007e4000c12e512 */
.L_x_1052:
[----:B------:R-:W-:Y:S05]  /*20a0*/  BSYNC.RECONVERGENT B1 ;  /* 0x0000000000017941 */ /* 0x000fea0003800200 */
.L_x_1051:
[----:B------:R-:W-:-:S07]  /*20b0*/  VIADD R7, R7, 0x4 ;  /* 0x0000000407077836 */ /* 0x000fce0000000000 */
.L_x_1044:
[----:B------:R-:W-:Y:S01]  /*20c0*/  UISETP.NE.AND UP0, UPT, UR9, URZ, UPT ;  /* 0x000000ff0900728c */ /* 0x000fe2000bf05270 */
[----:B------:R-:W-:Y:S08]  /*20d0*/  BSSY.RECONVERGENT B1, `(.L_x_1043) ;  /* 0x0000028000017945 */ /* 0x000ff00003800200 */
[----:B------:R-:W-:Y:S05]  /*20e0*/  BRA.U !UP0, `(.L_x_1053) ;  /* 0x0000000108987547 */ /* 0x000fea000b800000 */
[----:B------:R-:W-:-:S13]  /*20f0*/  ISETP.NE.AND P0, PT, R0, RZ, PT ;  /* 0x000000ff0000720c */ /* 0x000fda0003f05270 */
[----:B------:R-:W-:Y:S05]  /*2100*/  @!P0 BRA `(.L_x_1054) ;  /* 0x0000000000608947 */ /* 0x000fea0003800000 */
[----:B0123--:R-:W-:Y:S01]  /*2110*/  IMAD R2, R7, 0x400, R27 ;  /* 0x0000040007027824 */ /* 0x00ffe200078e021b */
[----:B------:R-:W-:Y:S04]  /*2120*/  BSSY.RECONVERGENT B2, `(.L_x_1055) ;  /* 0x000000b000027945 */ /* 0x000fe80003800200 */
[----:B------:R-:W0:Y:S04]  /*2130*/  LDS R4, [R2] ;  /* 0x0000000002047984 */ /* 0x000e280000000800 */
[----:B------:R-:W1:Y:S01]  /*2140*/  LDS R6, [R2+0x400] ;  /* 0x0004000002067984 */ /* 0x000e620000000800 */
[----:B0-----:R-:W-:-:S02]  /*2150*/  ISETP.NE.AND P0, PT, R4, RZ, PT ;  /* 0x000000ff0400720c */ /* 0x001fc40003f05270 */
[----:B-1----:R-:W-:-:S11]  /*2160*/  ISETP.NE.AND P1, PT, R6, RZ, PT ;  /* 0x000000ff0600720c */ /* 0x002fd60003f25270 */
[----:B------:R-:W-:Y:S05]  /*2170*/  @!P0 BRA `(.L_x_1056) ;  /* 0x0000000000148947 */ /* 0x000fea0003800000 */
[----:B------:R-:W0:Y:S01]  /*2180*/  LDC.64 R2, c[0x0][0x380] ;  /* 0x0000e000ff027b82 */ /* 0x000e220000000a00 */
[----:B------:R-:W-:-:S04]  /*2190*/  IMAD R5, R7, 0x100, R18 ;  /* 0x0000010007057824 */ /* 0x000fc800078e0212 */
[----:B0-----:R-:W-:-:S04]  /*21a0*/  IMAD.WIDE.U32 R2, R5, 0x8, R2 ;  /* 0x0000000805027825 */ /* 0x001fc800078e0002 */
[----:B------:R-:W-:-:S05]  /*21b0*/  IMAD.MOV.U32 R5, RZ, RZ, RZ ;  /* 0x000000ffff057224 */ /* 0x000fca00078e00ff */
[----:B------:R0:W-:Y:S02]  /*21c0*/  REDG.E.ADD.64.STRONG.GPU desc[UR18][R2.64], R4 ;  /* 0x000000040200798e */ /* 0x0001e4000c12e512 */
.L_x_1056:
[----:B------:R-:W-:Y:S05]  /*21d0*/  BSYNC.RECONVERGENT B2 ;  /* 0x0000000000027941 */ /* 0x000fea0003800200 */
.L_x_1055:
[----:B------:R-:W-:Y:S04]  /*21e0*/  BSSY.RECONVERGENT B2, `(.L_x_1057) ;  /* 0x0000009000027945 */ /* 0x000fe80003800200 */
[----:B------:R-:W-:Y:S05]  /*21f0*/  @!P1 BRA `(.L_x_1058) ;  /* 0x00000000001c9947 */ /* 0x000fea0003800000 */
[----:B0-----:R-:W0:Y:S01]  /*2200*/  LDC.64 R2, c[0x0][0x380] ;  /* 0x0000e000ff027b82 */ /* 0x001e220000000a00 */
[----:B------:R-:W-:-:S05]  /*2210*/  IMAD R4, R7, 0x100, R18 ;  /* 0x0000010007047824 */ /* 0x000fca00078e0212 */
[----:B------:R-:W-:Y:S01]  /*2220*/  IADD3 R5, PT, PT, R4, 0x100, RZ ;  /* 0x0000010004057810 */ /* 0x000fe20007ffe0ff */
[----:B------:R-:W-:-:S04]  /*2230*/  IMAD.MOV.U32 R4, RZ, RZ, R6 ;  /* 0x000000ffff047224 */ /* 0x000fc800078e0006 */
[----:B0-----:R-:W-:-:S04]  /*2240*/  IMAD.WIDE.U32 R2, R5, 0x8, R2 ;  /* 0x0000000805027825 */ /* 0x001fc800078e0002 */
[----:B------:R-:W-:-:S05]  /*2250*/  IMAD.MOV.U32 R5, RZ, RZ, RZ ;  /* 0x000000ffff057224 */ /* 0x000fca00078e00ff */
[----:B------:R1:W-:Y:S02]  /*2260*/  REDG.E.ADD.64.STRONG.GPU desc[UR18][R2.64], R4 ;  /* 0x000000040200798e */ /* 0x0003e4000c12e512 */
.L_x_1058:
[----:B------:R-:W-:Y:S05]  /*2270*/  BSYNC.RECONVERGENT B2 ;  /* 0x0000000000027941 */ /* 0x000fea0003800200 */
.L_x_1057:
[----:B------:R-:W-:-:S07]  /*2280*/  VIADD R7, R7, 0x2 ;  /* 0x0000000207077836 */ /* 0x000fce0000000000 */
.L_x_1054:
[----:B------:R-:W-:-:S13]  /*2290*/  ISETP.NE.AND P0, PT, R11, RZ, PT ;  /* 0x000000ff0b00720c */ /* 0x000fda0003f05270 */
[----:B------:R-:W-:Y:S05]  /*22a0*/  @!P0 BRA `(.L_x_1053) ;  /* 0x0000000000288947 */ /* 0x000fea0003800000 */
[----:B0123--:R-:W-:-:S05]  /*22b0*/  IMAD R2, R7, 0x400, R27 ;  /* 0x0000040007027824 */ /* 0x00ffca00078e021b */
[----:B------:R-:W0:Y:S02]  /*22c0*/  LDS R6, [R2] ;  /* 0x0000000002067984 */ /* 0x000e240000000800 */
[----:B0-----:R-:W-:-:S13]  /*22d0*/  ISETP.NE.AND P0, PT, R6, RZ, PT ;  /* 0x000000ff0600720c */ /* 0x001fda0003f05270 */
[----:B------:R-:W-:Y:S05]  /*22e0*/  @!P0 BRA `(.L_x_1053) ;  /* 0x0000000000188947 */ /* 0x000fea0003800000 */
[----:B------:R-:W0:Y:S01]  /*22f0*/  LDC.64 R2, c[0x0][0x380] ;  /* 0x0000e000ff027b82 */ /* 0x000e220000000a00 */
[----:B------:R-:W-:-:S04]  /*2300*/  IMAD R5, R7, 0x100, R18 ;  /* 0x0000010007057824 */ /* 0x000fc800078e0212 */
[----:B0-----:R-:W-:Y:S01]  /*2310*/  IMAD.WIDE.U32 R4, R5, 0x8, R2 ;  /* 0x0000000805047825 */ /* 0x001fe200078e0002 */
[----:B------:R-:W-:-:S03]  /*2320*/  MOV R2, R6 ;  /* 0x0000000600027202 */ /* 0x000fc60000000f00 */
[----:B------:R-:W-:-:S05]  /*2330*/  IMAD.MOV.U32 R3, RZ, RZ, RZ ;  /* 0x000000ffff037224 */ /* 0x000fca00078e00ff */
[----:B------:R4:W-:Y:S02]  /*2340*/  REDG.E.ADD.64.STRONG.GPU desc[UR18][R4.64], R2 ;  /* 0x000000020400798e */ /* 0x0009e4000c12e512 */
.L_x_1053:
[----:B------:R-:W-:Y:S05]  /*2350*/  BSYNC.RECONVERGENT B1 ;  /* 0x0000000000017941 */ /* 0x000fea0003800200 */
.L_x_1043:
[----:B------:R-:W-:-:S13]  /*2360*/  ISETP.GT.U32.AND P0, PT, R18, 0x7f, PT ;  /* 0x0000007f1200780c */ /* 0x000fda0003f04070 */
[----:B------:R-:W-:Y:S05]  /*2370*/  @P0 BRA `(.L_x_1024) ;  /* 0x00000008008c0947 */ /* 0x000fea0003800000 */
[----:B------:R-:W-:Y:S01]  /*2380*/  ISETP.GE.U32.AND P0, PT, R8, 0x7, PT ;  /* 0x000000070800780c */ /* 0x000fe20003f06070 */
[----:B------:R-:W-:-:S12]  /*2390*/  IMAD.MOV.U32 R7, RZ, RZ, RZ ;  /* 0x000000ffff077224 */ /* 0x000fd800078e00ff */
[----:B------:R-:W-:Y:S05]  /*23a0*/  @!P0 BRA `(.L_x_1059) ;  /* 0x0000000400148947 */ /* 0x000fea0003800000 */
[----:B01234-:R-:W0:Y:S01]  /*23b0*/  LDC.64 R2, c[0x0][0x380] ;  /* 0x0000e000ff027b82 */ /* 0x01fe220000000a00 */
[----:B------:R-:W-:-:S07]  /*23c0*/  IMAD.MOV.U32 R8, RZ, RZ, RZ ;  /* 0x000000ffff087224 */ /* 0x000fce00078e00ff */
.L_x_1076:
[C---:B------:R-:W-:Y:S01]  /*23d0*/  IMAD R29, R8.reuse, 0x400, R27 ;  /* 0x00000400081d7824 */ /* 0x040fe200078e021b */
[----:B------:R-:W-:Y:S01]  /*23e0*/  BSSY.RECONVERGENT B1, `(.L_x_1060) ;  /* 0x000000c000017945 */ /* 0x000fe20003800200 */
[----:B01234-:R-:W-:-:S03]  /*23f0*/  IMAD R5, R8, 0x100, R18 ;  /* 0x0000010008057824 */ /* 0x01ffc600078e0212 */
[----:B------:R-:W1:Y:S01]  /*2400*/  LDS R6, [R29+0x200] ;  /* 0x000200001d067984 */ /* 0x000e620000000800 */
[----:B0-----:R-:W-:-:S03]  /*2410*/  IMAD.WIDE.U32 R4, R5, 0x8, R2 ;  /* 0x0000000805047825 */ /* 0x001fc600078e0002 */
[----:B------:R-:W0:Y:S04]  /*2420*/  LDS R12, [R29+0x600] ;  /* 0x000600001d0c7984 */ /* 0x000e280000000800 */
[----:B------:R2:W3:Y:S04]  /*2430*/  LDS R17, [R29+0xa00] ;  /* 0x000a00001d117984 */ /* 0x0004e80000000800 */
[----:B------:R2:W4:Y:S01]  /*2440*/  LDS R13, [R29+0xe00] ;  /* 0x000e00001d0d7984 */ /* 0x0005220000000800 */
[----:B-1----:R-:W-:Y:S02]  /*2450*/  ISETP.NE.AND P0, PT, R6, RZ, PT ;  /* 0x000000ff0600720c */ /* 0x002fe40003f05270 */
[----:B0-----:R-:W-:-:S11]  /*2460*/  ISETP.NE.AND P1, PT, R12, RZ, PT ;  /* 0x000000ff0c00720c */ /* 0x001fd60003f25270 */
[----:B--234-:R-:W-:Y:S05]  /*2470*/  @!P0 BRA `(.L_x_1061) ;  /* 0x0000000000088947 */ /* 0x01cfea0003800000 */
[----:B------:R-:W-:-:S05]  /*2480*/  HFMA2 R7, -RZ, RZ, 0, 0 ;  /* 0x00000000ff077431 */ /* 0x000fca00000001ff */
[----:B------:R0:W-:Y:S02]  /*2490*/  REDG.E.ADD.64.STRONG.GPU desc[UR18][R4.64+0x400], R6 ;  /* 0x000400060400798e */ /* 0x0001e4000c12e512 */
.L_x_1061:
[----:B------:R-:W-:Y:S05]  /*24a0*/  BSYNC.RECONVERGENT B1 ;  /* 0x0000000000017941 */ /* 0x000fea0003800200 */
.L_x_1060:
[----:B------:R-:W-:Y:S04]  /*24b0*/  BSSY.RECONVERGENT B1, `(.L_x_1062) ;  /* 0x0000005000017945 */ /* 0x000fe80003800200 */
[----:B------:R-:W-:Y:S05]  /*24c0*/  @!P1 BRA `(.L_x_1063) ;  /* 0x00000000000c9947 */ /* 0x000fea0003800000 */
[----:B0-----:R-:W-:Y:S02]  /*24d0*/  IMAD.MOV.U32 R6, RZ, RZ, R12 ;  /* 0x000000ffff067224 */ /* 0x001fe400078e000c */
[----:B------:R-:W-:-:S05]  /*24e0*/  IMAD.MOV.U32 R7, RZ, RZ, RZ ;  /* 0x000000ffff077224 */ /* 0x000fca00078e00ff */
[----:B------:R1:W-:Y:S02]  /*24f0*/  REDG.E.ADD.64.STRONG.GPU desc[UR18][R4.64+0xc00], R6 ;  /* 0x000c00060400798e */ /* 0x0003e4000c12e512 */
.L_x_1063:
[----:B------:R-:W-:Y:S05]  /*2500*/  BSYNC.RECONVERGENT B1 ;  /* 0x0000000000017941 */ /* 0x000fea0003800200 */
.L_x_1062:
[----:B------:R-:W2:Y:S01]  /*2510*/  LDS R15, [R29+0x1200] ;  /* 0x001200001d0f7984 */ /* 0x000ea20000000800 */
[----:B------:R-:W-:Y:S01]  /*2520*/  ISETP.NE.AND P6, PT, R17, RZ, PT ;  /* 0x000000ff1100720c */ /* 0x000fe20003fc5270 */
[----:B------:R-:W-:Y:S01]  /*2530*/  VIADD R8, R8, 0x8 ;  /* 0x0000000808087836 */ /* 0x000fe20000000000 */
[----:B------:R-:W-:Y:S01]  /*2540*/  BSSY.RECONVERGENT B1, `(.L_x_1064) ;  /* 0x000000e000017945 */ /* 0x000fe20003800200 */
[----:B------:R-:W3:Y:S01]  /*2550*/  LDS R12, [R29+0x1600] ;  /* 0x001600001d0c7984 */ /* 0x000ee20000000800 */
[----:B------:R-:W-:Y:S02]  /*2560*/  ISETP.NE.AND P1, PT, R13, RZ, PT ;  /* 0x000000ff0d00720c */ /* 0x000fe40003f25270 */
[----:B------:R-:W-:Y:S01]  /*2570*/  ISETP.NE.AND P0, PT, R8, R9, PT ;  /* 0x000000090800720c */ /* 0x000fe20003f05270 */
[----:B------:R-:W4:Y:S04]  /*2580*/  LDS R14, [R29+0x1a00] ;  /* 0x001a00001d0e7984 */ /* 0x000f280000000800 */
[----:B------:R-:W5:Y:S01]  /*2590*/  LDS R16, [R29+0x1e00] ;  /* 0x001e00001d107984 */ /* 0x000f620000000800 */
[----:B--2---:R-:W-:-:S02]  /*25a0*/  ISETP.NE.AND P2, PT, R15, RZ, PT ;  /* 0x000000ff0f00720c */ /* 0x004fc40003f45270 */
[----:B---3--:R-:W-:Y:S02]  /*25b0*/  ISETP.NE.AND P3, PT, R12, RZ, PT ;  /* 0x000000ff0c00720c */ /* 0x008fe40003f65270 */
[----:B----4-:R-:W-:Y:S02]  /*25c0*/  ISETP.NE.AND P4, PT, R14, RZ, PT ;  /* 0x000000ff0e00720c */ /* 0x010fe40003f85270 */
[----:B-----5:R-:W-:Y:S01]  /*25d0*/  ISETP.NE.AND P5, PT, R16, RZ, PT ;  /* 0x000000ff1000720c */ /* 0x020fe20003fa5270 */
[----:B------:R-:W-:-:S12]  /*25e0*/  @!P6 BRA `(.L_x_1065) ;  /* 0x00000000000ce947 */ /* 0x000fd80003800000 */
[----:B01----:R-:W-:Y:S02]  /*25f0*/  IMAD.MOV.U32 R6, RZ, RZ, R17 ;  /* 0x000000ffff067224 */ /* 0x003fe400078e0011 */
[----:B------:R-:W-:-:S05]  /*2600*/  IMAD.MOV.U32 R7, RZ, RZ, RZ ;  /* 0x000000ffff077224 */ /* 0x000fca00078e00ff */
[----:B------:R2:W-:Y:S02]  /*2610*/  REDG.E.ADD.64.STRONG.GPU desc[UR18][R4.64+0x1400], R6 ;  /* 0x001400060400798e */ /* 0x0005e4000c12e512 */
.L_x_1065:
[----:B------:R-:W-:Y:S05]  /*2620*/  BSYNC.RECONVERGENT B1 ;  /* 0x0000000000017941 */ /* 0x000fea0003800200 */
.L_x_1064:
[----:B------:R-:W-:Y:S04]  /*2630*/  BSSY.RECONVERGENT B1, `(.L_x_1066) ;  /* 0x0000005000017945 */ /* 0x000fe80003800200 */
[----:B------:R-:W-:Y:S05]  /*2640*/  @!P1 BRA `(.L_x_1067) ;  /* 0x00000000000c9947 */ /* 0x000fea0003800000 */
[----:B012---:R-:W-:Y:S01]  /*2650*/  MOV R6, R13 ;  /* 0x0000000d00067202 */ /* 0x007fe20000000f00 */
[----:B------:R-:W-:-:S05]  /*2660*/  IMAD.MOV.U32 R7, RZ, RZ, RZ ;  /* 0x000000ffff077224 */ /* 0x000fca00078e00ff */
[----:B------:R3:W-:Y:S02]  /*2670*/  REDG.E.ADD.64.STRONG.GPU desc[UR18][R4.64+0x1c00], R6 ;  /* 0x001c00060400798e */ /* 0x0007e4000c12e512 */
.L_x_1067:
[----:B------:R-:W-:Y:S05]  /*2680*/  BSYNC.RECONVERGENT B1 ;  /* 0x0000000000017941 */ /* 0x000fea0003800200 */
.L_x_1066:
[----:B------:R-:W-:Y:S04]  /*2690*/  BSSY.RECONVERGENT B1, `(.L_x_1068) ;  /* 0x0000005000017945 */ /* 0x000fe80003800200 */
[----:B------:R-:W-:Y:S05]  /*26a0*/  @!P2 BRA `(.L_x_1069) ;  /* 0x00000000000ca947 */ /* 0x000fea0003800000 */
[----:B0123--:R-:W-:Y:S02]  /*26b0*/  IMAD.MOV.U32 R6, RZ, RZ, R15 ;  /* 0x000000ffff067224 */ /* 0x00ffe400078e000f */
[----:B------:R-:W-:-:S05]  /*26c0*/  IMAD.MOV.U32 R7, RZ, RZ, RZ ;  /* 0x000000ffff077224 */ /* 0x000fca00078e00ff */
[----:B------:R4:W-:Y:S02]  /*26d0*/  REDG.E.ADD.64.STRONG.GPU desc[UR18][R4.64+0x2400], R6 ;  /* 0x002400060400798e */ /* 0x0009e4000c12e512 */
.L_x_1069:
[----:B------:R-:W-:Y:S05]  /*26e0*/  BSYNC.RECONVERGENT B1 ;  /* 0x0000000000017941 */ /* 0x000fea0003800200 */
.L_x_1068:
[----:B------:R-:W-:Y:S04]  /*26f0*/  BSSY.RECONVERGENT B1, `(.L_x_1070) ;  /* 0x0000004000017945 */ /* 0x000fe80003800200 */
[----:B------:R-:W-:Y:S05]  /*2700*/  @!P3 BRA `(.L_x_1071) ;  /* 0x000000000008b947 */ /* 0x000fea0003800000 */
[----:B------:R-:W-:-:S05]  /*2710*/  IMAD.MOV.U32 R13, RZ, RZ, RZ ;  /* 0x000000ffff0d7224 */ /* 0x000fca00078e00ff */
[----:B------:R0:W-:Y:S02]  /*2720*/  REDG.E.ADD.64.STRONG.GPU desc[UR18][R4.64+0x2c00], R12 ;  /* 0x002c000c0400798e */ /* 0x0001e4000c12e512 */
.L_x_1071:
[----:B------:R-:W-:Y:S05]  /*2730*/  BSYNC.RECONVERGENT B1 ;  /* 0x0000000000017941 */ /* 0x000fea0003800200 */
.L_x_1070:
[----:B------:R-:W-:Y:S04]  /*2740*/  BSSY.RECONVERGENT B1, `(.L_x_1072) ;  /* 0x0000004000017945 */ /* 0x000fe80003800200 */
[----:B------:R-:W-:Y:S05]  /*2750*/  @!P4 BRA `(.L_x_1073) ;  /* 0x000000000008c947 */ /* 0x000fea0003800000 */
[----:B------:R-:W-:-:S05]  /*2760*/  IMAD.MOV.U32 R15, RZ, RZ, RZ ;  /* 0x000000ffff0f7224 */ /* 0x000fca00078e00ff */
[----:B------:R0:W-:Y:S02]  /*2770*/  REDG.E.ADD.64.STRONG.GPU desc[UR18][R4.64+0x3400], R14 ;  /* 0x0034000e0400798e */ /* 0x0001e4000c12e512 */
.L_x_1073:
[----:B------:R-:W-:Y:S05]  /*2780*/  BSYNC.RECONVERGENT B1 ;  /* 0x0000000000017941 */ /* 0x000fea0003800200 */
.L_x_1072:
[----:B------:R-:W-:Y:S04]  /*2790*/  BSSY.RECONVERGENT B1, `(.L_x_1074) ;  /* 0x0000004000017945 */ /* 0x000fe80003800200 */
[----:B------:R-:W-:Y:S05]  /*27a0*/  @!P5 BRA `(.L_x_1075) ;  /* 0x000000000008d947 */ /* 0x000fea0003800000 */
[----:B------:R-:W-:-:S05]  /*27b0*/  HFMA2 R17, -RZ, RZ, 0, 0 ;  /* 0x00000000ff117431 */ /* 0x000fca00000001ff */
[----:B------:R0:W-:Y:S02]  /*27c0*/  REDG.E.ADD.64.STRONG.GPU desc[UR18][R4.64+0x3c00], R16 ;  /* 0x003c00100400798e */ /* 0x0001e4000c12e512 */
.L_x_1075:
[----:B------:R-:W-:Y:S05]  /*27d0*/  BSYNC.RECONVERGENT B1 ;  /* 0x0000000000017941 */ /* 0x000fea0003800200 */
.L_x_1074:
[----:B------:R-:W-:Y:S05]  /*27e0*/  @P0 BRA `(.L_x_1076) ;  /* 0xfffffff800f80947 */ /* 0x000fea000383ffff */
[----:B01234-:R-:W-:-:S07]  /*27f0*/  IMAD.MOV.U32 R7, RZ, RZ, R9 ;  /* 0x000000ffff077224 */ /* 0x01ffce00078e0009 */
.L_x_1059:
        /* <DEDUP_REMOVED lines=21> */
.L_x_1079:
[----:B------:R-:W-:Y:S05]  /*2950*/  BSYNC.RECONVERGENT B1 ;  /* 0x0000000000017941 */ /* 0x000fea0003800200 */
.L_x_1078:
[----:B------:R-:W-:Y:S04]  /*2960*/  BSSY.RECONVERGENT B1, `(.L_x_1080) ;  /* 0x0000009000017945 */ /* 0x000fe80003800200 */
[----:B------:R-:W-:Y:S05]  /*2970*/  @!P1 BRA `(.L_x_1081) ;  /* 0x00000000001c9947 */ /* 0x000fea0003800000 */
[----:B0-----:R-:W0:Y:S01]  /*2980*/  LDC.64 R4, c[0x0][0x380] ;  /* 0x0000e000ff047b82 */ /* 0x001e220000000a00 */
[----:B------:R-:W-:Y:S01]  /*2990*/  LEA R3, R7, R18, 0x8 ;  /* 0x0000001207037211 */ /* 0x000fe200078e40ff */
[----:B------:R-:W-:-:S04]  /*29a0*/  IMAD.MOV.U32 R2, RZ, RZ, R9 ;  /* 0x000000ffff027224 */ /* 0x000fc800078e0009 */
[----:B------:R-:W-:-:S04]  /*29b0*/  VIADD R3, R3, 0x100 ;  /* 0x0000010003037836 */ /* 0x000fc80000000000 */
[----:B0-----:R-:W-:-:S04]  /*29c0*/  IMAD.WIDE.U32 R4, R3, 0x8, R4 ;  /* 0x0000000803047825 */ /* 0x001fc800078e0004 */
[----:B------:R-:W-:-:S05]  /*29d0*/  IMAD.MOV.U32 R3, RZ, RZ, RZ ;  /* 0x000000ffff037224 */ /* 0x000fca00078e00ff */
[----:B------:R1:W-:Y:S02]  /*29e0*/  REDG.E.ADD.64.STRONG.GPU desc[UR18][R4.64+0x400], R2 ;  /* 0x000400020400798e */ /* 0x0003e4000c12e512 */
.L_x_1081:
[----:B------:R-:W-:Y:S05]  /*29f0*/  BSYNC.RECONVERGENT B1 ;  /* 0x0000000000017941 */ /* 0x000fea0003800200 */
.L_x_1080:
[----:B------:R-:W-:Y:S04]  /*2a00*/  BSSY.RECONVERGENT B1, `(.L_x_1082) ;  /* 0x0000009000017945 */ /* 0x000fe80003800200 */
[----:B------:R-:W-:Y:S05]  /*2a10*/  @!P2 BRA `(.L_x_1083) ;  /* 0x00000000001ca947 */ /* 0x000fea0003800000 */
[----:B01----:R-:W0:Y:S01]  /*2a20*/  LDC.64 R2, c[0x0][0x380] ;  /* 0x0000e000ff027b82 */ /* 0x003e220000000a00 */
[----:B------:R-:W-:Y:S01]  /*2a30*/  IMAD R5, R7, 0x100, R18 ;  /* 0x0000010007057824 */ /* 0x000fe200078e0212 */
[----:B------:R-:W-:-:S03]  /*2a40*/  MOV R4, R6 ;  /* 0x0000000600047202 */ /* 0x000fc60000000f00 */
[----:B------:R-:W-:-:S04]  /*2a50*/  VIADD R5, R5, 0x200 ;  /* 0x0000020005057836 */ /* 0x000fc80000000000 */
[----:B0-----:R-:W-:-:S04]  /*2a60*/  IMAD.WIDE.U32 R2, R5, 0x8, R2 ;  /* 0x0000000805027825 */ /* 0x001fc800078e0002 */
[----:B------:R-:W-:-:S05]  /*2a70*/  IMAD.MOV.U32 R5, RZ, RZ, RZ ;  /* 0x000000ffff057224 */ /* 0x000fca00078e00ff */
[----:B------:R2:W-:Y:S02]  /*2a80*/  REDG.E.ADD.64.STRONG.GPU desc[UR18][R2.64+0x400], R4 ;  /* 0x000400040200798e */ /* 0x0005e4000c12e512 */
.L_x_1083:
[----:B------:R-:W-:Y:S05]  /*2a90*/  BSYNC.RECONVERGENT B1 ;  /* 0x0000000000017941 */ /* 0x000fea0003800200 */
.L_x_1082:
[----:B------:R-:W-:Y:S04]  /*2aa0*/  BSSY.RECONVERGENT B1, `(.L_x_1084) ;  /* 0x0000008000017945 */ /* 0x000fe80003800200 */
[----:B------:R-:W-:Y:S05]  /*2ab0*/  @!P3 BRA `(.L_x_1085) ;  /* 0x000000000018b947 */ /* 0x000fea0003800000 */
[----:B012---:R-:W0:Y:S01]  /*2ac0*/  LDC.64 R2, c[0x0][0x380] ;  /* 0x0000e000ff027b82 */ /* 0x007e220000000a00 */
[----:B------:R-:W-:Y:S02]  /*2ad0*/  IMAD R5, R7, 0x100, R18 ;  /* 0x0000010007057824 */ /* 0x000fe400078e0212 */
[----:B------:R-:W-:Y:S02]  /*2ae0*/  IMAD.MOV.U32 R9, RZ, RZ, RZ ;  /* 0x000000ffff097224 */ /* 0x000fe400078e00ff */
[----:B------:R-:W-:-:S04]  /*2af0*/  VIADD R5, R5, 0x300 ;  /* 0x0000030005057836 */ /* 0x000fc80000000000 */
[----:B0-----:R-:W-:-:S05]  /*2b00*/  IMAD.WIDE.U32 R2, R5, 0x8, R2 ;  /* 0x0000000805027825 */ /* 0x001fca00078e0002 */
[----:B------:R3:W-:Y:S02]  /*2b10*/  REDG.E.ADD.64.STRONG.GPU desc[UR18][R2.64+0x400], R8 ;  /* 0x000400080200798e */ /* 0x0007e4000c12e512 */
.L_x_1085:
[----:B------:R-:W-:Y:S05]  /*2b20*/  BSYNC.RECONVERGENT B1 ;  /* 0x0000000000017941 */ /* 0x000fea0003800200 */
.L_x_1084:
[----:B------:R-:W-:-:S07]  /*2b30*/  VIADD R7, R7, 0x4 ;  /* 0x0000000407077836 */ /* 0x000fce0000000000 */
.L_x_1077:
        /* <DEDUP_REMOVED lines=16> */
.L_x_1088:
[----:B------:R-:W-:Y:S05]  /*2c40*/  BSYNC.RECONVERGENT B1 ;  /* 0x0000000000017941 */ /* 0x000fea0003800200 */
.L_x_1087:
[----:B------:R-:W-:Y:S04]  /*2c50*/  BSSY.RECONVERGENT B1, `(.L_x_1089) ;  /* 0x0000009000017945 */ /* 0x000fe80003800200 */
[----:B------:R-:W-:Y:S05]  /*2c60*/  @!P1 BRA `(.L_x_1090) ;  /* 0x00000000001c9947 */ /* 0x000fea0003800000 */
[----:B0-----:R-:W0:Y:S01]  /*2c70*/  LDC.64 R2, c[0x0][0x380] ;  /* 0x0000e000ff027b82 */ /* 0x001e220000000a00 */
[----:B------:R-:W-:-:S04]  /*2c80*/  IMAD R4, R7, 0x100, R18 ;  /* 0x0000010007047824 */ /* 0x000fc800078e0212 */
[----:B------:R-:W-:Y:S02]  /*2c90*/  VIADD R5, R4, 0x100 ;  /* 0x0000010004057836 */ /* 0x000fe40000000000 */
[----:B------:R-:W-:Y:S02]  /*2ca0*/  IMAD.MOV.U32 R4, RZ, RZ, R0 ;  /* 0x000000ffff047224 */ /* 0x000fe400078e0000 */
[----:B0-----:R-:W-:-:S04]  /*2cb0*/  IMAD.WIDE.U32 R2, R5, 0x8, R2 ;  /* 0x0000000805027825 */ /* 0x001fc800078e0002 */
[----:B------:R-:W-:-:S05]  /*2cc0*/  HFMA2 R5, -RZ, RZ, 0, 0 ;  /* 0x00000000ff057431 */ /* 0x000fca00000001ff */
[----:B------:R1:W-:Y:S02]  /*2cd0*/  REDG.E.ADD.64.STRONG.GPU desc[UR18][R2.64+0x400], R4 ;  /* 0x000400040200798e */ /* 0x0003e4000c12e512 */
.L_x_1090:
[----:B------:R-:W-:Y:S05]  /*2ce0*/  BSYNC.RECONVERGENT B1 ;  /* 0x0000000000017941 */ /* 0x000fea0003800200 */
.L_x_1089:
[----:B------:R-:W-:-:S07]  /*2cf0*/  VIADD R7, R7, 0x2 ;  /* 0x0000000207077836 */ /* 0x000fce0000000000 */
.L_x_1086:
[----:B------:R-:W-:-:S13]  /*2d00*/  ISETP.NE.AND P0, PT, R11, RZ, PT ;  /* 0x000000ff0b00720c */ /* 0x000fda0003f05270 */
[----:B------:R-:W-:Y:S05]  /*2d10*/  @!P0 BRA `(.L_x_1024) ;  /* 0x0000000000248947 */ /* 0x000fea0003800000 */
[----:B------:R-:W-:-:S05]  /*2d20*/  IMAD R0, R7, 0x400, R27 ;  /* 0x0000040007007824 */ /* 0x000fca00078e021b */
[----:B012-4-:R-:W0:Y:S02]  /*2d30*/  LDS R4, [R0+0x200] ;  /* 0x0002000000047984 */ /* 0x017e240000000800 */
[----:B0-----:R-:W-:-:S13]  /*2d40*/  ISETP.NE.AND P0, PT, R4, RZ, PT ;  /* 0x000000ff0400720c */ /* 0x001fda0003f05270 */
[----:B------:R-:W-:Y:S05]  /*2d50*/  @!P0 BRA `(.L_x_1024) ;  /* 0x0000000000148947 */ /* 0x000fea0003800000 */
[----:B---3--:R-:W0:Y:S01]  /*2d60*/  LDC.64 R2, c[0x0][0x380] ;  /* 0x0000e000ff027b82 */ /* 0x008e220000000a00 */
[----:B------:R-:W-:Y:S02]  /*2d70*/  IMAD R7, R7, 0x100, R18 ;  /* 0x0000010007077824 */ /* 0x000fe400078e0212 */
[----:B------:R-:W-:Y:S02]  /*2d80*/  IMAD.MOV.U32 R5, RZ, RZ, RZ ;  /* 0x000000ffff057224 */ /* 0x000fe400078e00ff */
[----:B0-----:R-:W-:-:S05]  /*2d90*/  IMAD.WIDE.U32 R2, R7, 0x8, R2 ;  /* 0x0000000807027825 */ /* 0x001fca00078e0002 */
[----:B------:R0:W-:Y:S02]  /*2da0*/  REDG.E.ADD.64.STRONG.GPU desc[UR18][R2.64+0x400], R4 ;  /* 0x000400040200798e */ /* 0x0001e4000c12e512 */
.L_x_1024:
[----:B------:R-:W-:Y:S05]  /*2db0*/  BSYNC.RECONVERGENT B0 ;  /* 0x0000000000007941 */ /* 0x000fea0003800200 */
.L_x_1023:
[----:B------:R-:W1:Y:S01]  /*2dc0*/  LDCU.64 UR4, c[0x0][0x390] ;  /* 0x00007200ff0477ac */ /* 0x000e620008000a00 */
[----:B------:R-:W-:-:S04]  /*2dd0*/  UIADD3 UR6, UP1, UPT, UR6, 0x1, URZ ;  /* 0x0000000106067890 */ /* 0x000fc8000ff3e0ff */
[----:B------:R-:W-:Y:S02]  /*2de0*/  UIADD3.X UR7, UPT, UPT, URZ, UR7, URZ, UP1, !UPT ;  /* 0x00000007ff077290 */ /* 0x000fe40008ffe4ff */
[----:B-1----:R-:W-:-:S04]  /*2df0*/  UIADD3 UR10, UP0, UPT, UR4, -0x1, URZ ;  /* 0xffffffff040a7890 */ /* 0x002fc8000ff1e0ff */
[----:B------:R-:W-:-:S04]  /*2e00*/  UIADD3.X UR11, UPT, UPT, UR5, -0x1, URZ, UP0, !UPT ;  /* 0xffffffff050b7890 */ /* 0x000fc800087fe4ff */
[----:B------:R-:W-:-:S04]  /*2e10*/  USHF.R.U64 UR10, UR10, 0x1e, UR11 ;  /* 0x0000001e0a0a7899 */ /* 0x000fc8000800120b */
[----:B------:R-:W-:-:S04]  /*2e20*/  UIADD3 UR10, UP0, UPT, UR10, 0x1, URZ ;  /* 0x000000010a0a7890 */ /* 0x000fc8000ff1e0ff */
[----:B------:R-:W-:Y:S02]  /*2e30*/  ULEA.HI.X UR11, UR11, URZ, URZ, 0x2, UP0 ;  /* 0x000000ff0b0b7291 */ /* 0x000fe400080f14ff */
[----:B------:R-:W-:-:S04]  /*2e40*/  UISETP.LT.U32.AND UP0, UPT, UR10, UR4, UPT ;  /* 0x000000040a00728c */ /* 0x000fc8000bf01070 */
[----:B------:R-:W-:-:S04]  /*2e50*/  UISETP.LT.U32.AND.EX UP0, UPT, UR11, UR5, UPT, UP0 ;  /* 0x000000050b00728c */ /* 0x000fc8000bf01100 */
[----:B------:R-:W-:Y:S02]  /*2e60*/  USEL UR4, UR10, UR4, UP0 ;  /* 0x000000040a047287 */ /* 0x000fe40008000000 */
[----:B------:R-:W-:Y:S02]  /*2e70*/  USEL UR5, UR11, UR5, UP0 ;  /* 0x000000050b057287 */ /* 0x000fe40008000000 */
[----:B------:R-:W-:-:S04]  /*2e80*/  UISETP.NE.U32.AND UP0, UPT, UR6, UR4, UPT ;  /* 0x000000040600728c */ /* 0x000fc8000bf05070 */
[----:B------:R-:W-:Y:S01]  /*2e90*/  UISETP.NE.AND.EX UP0, UPT, UR7, UR5, UPT, UP0 ;  /* 0x000000050700728c */ /* 0x000fe2000bf05300 */
[----:B------:R-:W-:Y:S08]  /*2ea0*/  BAR.SYNC.DEFER_BLOCKING 0x0 ;  /* 0x0000000000007b1d */ /* 0x000ff00000010000 */
[----:B------:R-:W-:Y:S05]  /*2eb0*/  BRA.U UP0, `(.L_x_1091) ;  /* 0xffffffd100dc7547 */ /* 0x000fea000b83ffff */
[----:B------:R-:W-:Y:S05]  /*2ec0*/  EXIT ;  /* 0x000000000000794d */ /* 0x000fea0003800000 */
.L_x_1092:
        /* <DEDUP_REMOVED lines=11> */
.L_x_2388:


//--------------------- .text._ZN3cub18CUB_300001_SM_10006detail10radix_sort31DeviceRadixSortSingleTileKernelINS1_5radix10policy_hubIjNS0_8NullTypeEyE10Policy1000ELNS0_9SortOrderE0EjS6_yNS1_21identity_decomposer_tEEEvPKT1_PSB_PKT2_PSF_T3_iiT4_ --------------------------
	.section	.text._ZN3cub18CUB_300001_SM_10006detail10radix_sort31DeviceRadixSortSingleTileKernelINS1_5radix10policy_hubIjNS0_8NullTypeEyE10Policy1000ELNS0_9SortOrderE0EjS6_yNS1_21identity_decomposer_tEEEvPKT1_PSB_PKT2_PSF_T3_iiT4_,"ax",@progbits
	.align	128
        .global         _ZN3cub18CUB_300001_SM_10006detail10radix_sort31DeviceRadixSortSingleTileKernelINS1_5radix10policy_hubIjNS0_8NullTypeEyE10Policy1000ELNS0_9SortOrderE0EjS6_yNS1_21identity_decomposer_tEEEvPKT1_PSB_PKT2_PSF_T3_iiT4_
        .type           _ZN3cub18CUB_300001_SM_10006detail10radix_sort31DeviceRadixSortSingleTileKernelINS1_5radix10policy_hubIjNS0_8NullTypeEyE10Policy1000ELNS0_9SortOrderE0EjS6_yNS1_21identity_decomposer_tEEEvPKT1_PSB_PKT2_PSF_T3_iiT4_,@function
        .size           _ZN3cub18CUB_300001_SM_10006detail10radix_sort31DeviceRadixSortSingleTileKernelINS1_5radix10policy_hubIjNS0_8NullTypeEyE10Policy1000ELNS0_9SortOrderE0EjS6_yNS1_21identity_decomposer_tEEEvPKT1_PSB_PKT2_PSF_T3_iiT4_,(.L_x_2389 - _ZN3cub18CUB_300001_SM_10006detail10radix_sort31DeviceRadixSortSingleTileKernelINS1_5radix10policy_hubIjNS0_8NullTypeEyE10Policy1000ELNS0_9SortOrderE0EjS6_yNS1_21identity_decomposer_tEEEvPKT1_PSB_PKT2_PSF_T3_iiT4_)
        .other          _ZN3cub18CUB_300001_SM_10006detail10radix_sort31DeviceRadixSortSingleTileKernelINS1_5radix10policy_hubIjNS0_8NullTypeEyE10Policy1000ELNS0_9SortOrderE0EjS6_yNS1_21identity_decomposer_tEEEvPKT1_PSB_PKT2_PSF_T3_iiT4_,@"STO_CUDA_ENTRY STV_DEFAULT"
_ZN3cub18CUB_300001_SM_10006detail10radix_sort31DeviceRadixSortSingleTileKernelINS1_5radix10policy_hubIjNS0_8NullTypeEyE10Policy1000ELNS0_9SortOrderE0EjS6_yNS1_21identity_decomposer_tEEEvPKT1_PSB_PKT2_PSF_T3_iiT4_:
.text._ZN3cub18CUB_300001_SM_10006detail10radix_sort31DeviceRadixSortSingleTileKernelINS1_5radix10policy_hubIjNS0_8NullTypeEyE10Policy1000ELNS0_9SortOrderE0EjS6_yNS1_21identity_decomposer_tEEEvPKT1_PSB_PKT2_PSF_T3_iiT4_:
[----:B------:R-:W-:Y:S01]  /*0000*/  LDC R1, c[0x0][0x37c] ;  /* 0x0000df00ff017b82 */ /* 0x000fe20000000800 */
[----:B------:R-:W0:Y:S01]  /*0010*/  S2R R0, SR_TID.X ;  /* 0x0000000000007919 */ /* 0x000e220000002100 */
[----:B------:R-:W1:Y:S06]  /*0020*/  LDCU UR4, c[0x0][0x3a0] ;  /* 0x00007400ff0477ac */ /* 0x000e6c0008000800 */
[----:B------:R-:W2:Y:S01]  /*0030*/  LDC.64 R4, c[0x0][0x380] ;  /* 0x0000e000ff047b82 */ /* 0x000ea20000000a00 */
[----:B------:R-:W-:Y:S01]  /*0040*/  IMAD.MOV.U32 R12, RZ, RZ, -0x1 ;  /* 0xffffffffff0c7424 */ /* 0x000fe200078e00ff */
[----:B------:R-:W3:Y:S01]  /*0050*/  LDCU.64 UR10, c[0x0][0x358] ;  /* 0x00006b00ff0a77ac */ /* 0x000ee20008000a00 */
[----:B------:R-:W-:-:S02]  /*0060*/  IMAD.MOV.U32 R13, RZ, RZ, -0x1 ;  /* 0xffffffffff0d7424 */ /* 0x000fc400078e00ff */
[----:B------:R-:W-:Y:S02]  /*0070*/  IMAD.MOV.U32 R15, RZ, RZ, -0x1 ;  /* 0xffffffffff0f7424 */ /* 0x000fe400078e00ff */
[----:B------:R-:W-:Y:S02]  /*0080*/  IMAD.MOV.U32 R14, RZ, RZ, -0x1 ;  /* 0xffffffffff0e7424 */ /* 0x000fe400078e00ff */
[----:B------:R-:W-:Y:S02]  /*0090*/  IMAD.MOV.U32 R16, RZ, RZ, -0x1 ;  /* 0xffffffffff107424 */ /* 0x000fe400078e00ff */
[----:B------:R-:W-:Y:S02]  /*00a0*/  IMAD.MOV.U32 R17, RZ, RZ, -0x1 ;  /* 0xffffffffff117424 */ /* 0x000fe400078e00ff */
[----:B------:R-:W-:Y:S02]  /*00b0*/  IMAD.MOV.U32 R18, RZ, RZ, -0x1 ;  /* 0xffffffffff127424 */ /* 0x000fe400078e00ff */
[----:B------:R-:W-:-:S02]  /*00c0*/  IMAD.MOV.U32 R19, RZ, RZ, -0x1 ;  /* 0xffffffffff137424 */ /* 0x000fc400078e00ff */
[----:B------:R-:W-:Y:S02]  /*00d0*/  IMAD.MOV.U32 R20, RZ, RZ, -0x1 ;  /* 0xffffffffff147424 */ /* 0x000fe400078e00ff */
[----:B------:R-:W-:Y:S01]  /*00e0*/  IMAD.MOV.U32 R21, RZ, RZ, -0x1 ;  /* 0xffffffffff157424 */ /* 0x000fe200078e00ff */
[----:B------:R-:W4:Y:S01]  /*00f0*/  S2UR UR5, SR_CgaCtaId ;  /* 0x00000000000579c3 */ /* 0x000f220000008800 */
[----:B------:R-:W-:Y:S02]  /*0100*/  IMAD.MOV.U32 R22, RZ, RZ, -0x1 ;  /* 0xffffffffff167424 */ /* 0x000fe400078e00ff */
[----:B------:R-:W-:Y:S02]  /*0110*/  IMAD.MOV.U32 R23, RZ, RZ, -0x1 ;  /* 0xffffffffff177424 */ /* 0x000fe400078e00ff */
[----:B------:R-:W-:Y:S02]  /*0120*/  IMAD.MOV.U32 R24, RZ, RZ, -0x1 ;  /* 0xffffffffff187424 */ /* 0x000fe400078e00ff */
[----:B------:R-:W-:-:S02]  /*0130*/  IMAD.MOV.U32 R25, RZ, RZ, -0x1 ;  /* 0xffffffffff197424 */ /* 0x000fc400078e00ff */
[----:B------:R-:W-:Y:S02]  /*0140*/  IMAD.MOV.U32 R26, RZ, RZ, -0x1 ;  /* 0xffffffffff1a7424 */ /* 0x000fe400078e00ff */
[----:B------:R-:W-:Y:S02]  /*0150*/  IMAD.MOV.U32 R27, RZ, RZ, -0x1 ;  /* 0xffffffffff1b7424 */ /* 0x000fe400078e00ff */
[----:B------:R-:W-:Y:S01]  /*0160*/  IMAD.MOV.U32 R28, RZ, RZ, -0x1 ;  /* 0xffffffffff1c7424 */ /* 0x000fe200078e00ff */
[----:B------:R-:W4:Y:S01]  /*0170*/  S2R R29, SR_LANEID ;  /* 0x00000000001d7919 */ /* 0x000f220000000000 */
[----:B0-----:R-:W-:Y:S01]  /*0180*/  IMAD R7, R0, 0x13, RZ ;  /* 0x0000001300077824 */ /* 0x001fe200078e02ff */
[----:B------:R-:W0:Y:S03]  /*0190*/  LDCU.64 UR6, c[0x0][0x3a8] ;  /* 0x00007500ff0677ac */ /* 0x000e260008000a00 */
[C---:B------:R-:W-:Y:S01]  /*01a0*/  VIADD R2, R7.reuse, 0x1 ;  /* 0x0000000107027836 */ /* 0x040fe20000000000 */
[C---:B-1----:R-:W-:Y:S01]  /*01b0*/  ISETP.GE.AND P1, PT, R7.reuse, UR4, PT ;  /* 0x0000000407007c0c */ /* 0x042fe2000bf26270 */
[C---:B------:R-:W-:Y:S01]  /*01c0*/  VIADD R3, R7.reuse, 0x2 ;  /* 0x0000000207037836 */ /* 0x040fe20000000000 */
[----:B------:R-:W1:Y:S01]  /*01d0*/  LDCU UR9, c[0x0][0x3ac] ;  /* 0x00007580ff0977ac */ /* 0x000e620008000800 */
[C---:B------:R-:W-:Y:S01]  /*01e0*/  VIADD R6, R7.reuse, 0x5 ;  /* 0x0000000507067836 */ /* 0x040fe20000000000 */
[----:B------:R-:W-:Y:S01]  /*01f0*/  ISETP.GE.AND P2, PT, R2, UR4, PT ;  /* 0x0000000402007c0c */ /* 0x000fe2000bf46270 */
[----:B------:R-:W-:Y:S01]  /*0200*/  VIADD R2, R7, 0x3 ;  /* 0x0000000307027836 */ /* 0x000fe20000000000 */
[----:B------:R-:W-:Y:S01]  /*0210*/  ISETP.GE.AND P3, PT, R3, UR4, PT ;  /* 0x0000000403007c0c */ /* 0x000fe2000bf66270 */
[----:B--2---:R-:W-:Y:S01]  /*0220*/  IMAD.WIDE.U32 R4, R7, 0x4, R4 ;  /* 0x0000000407047825 */ /* 0x004fe200078e0004 */
[----:B------:R-:W-:-:S02]  /*0230*/  ISETP.GE.AND P6, PT, R6, UR4, PT ;  /* 0x0000000406007c0c */ /* 0x000fc4000bfc6270 */
[----:B------:R-:W-:Y:S01]  /*0240*/  ISETP.GE.AND P4, PT, R2, UR4, PT ;  /* 0x0000000402007c0c */ /* 0x000fe2000bf86270 */
[----:B------:R-:W-:Y:S02]  /*0250*/  IMAD.MOV.U32 R2, RZ, RZ, -0x1 ;  /* 0xffffffffff027424 */ /* 0x000fe400078e00ff */
[C---:B------:R-:W-:Y:S02]  /*0260*/  VIADD R6, R7.reuse, 0x7 ;  /* 0x0000000707067836 */ /* 0x040fe40000000000 */
[C---:B------:R-:W-:Y:S02]  /*0270*/  VIADD R3, R7.reuse, 0x4 ;  /* 0x0000000407037836 */ /* 0x040fe40000000000 */
[----:B---3--:R2:W5:Y:S01]  /*0280*/  @!P1 LDG.E R2, desc[UR10][R4.64] ;  /* 0x0000000a04029981 */ /* 0x008562000c1e1900 */
[----:B------:R-:W-:Y:S01]  /*0290*/  ISETP.GE.AND P1, PT, R6, UR4, PT ;  /* 0x0000000406007c0c */ /* 0x000fe2000bf26270 */
[----:B------:R-:W-:Y:S01]  /*02a0*/  VIADD R6, R7, 0x9 ;  /* 0x0000000907067836 */ /* 0x000fe20000000000 */
[----:B------:R-:W-:Y:S01]  /*02b0*/  ISETP.GE.AND P5, PT, R3, UR4, PT ;  /* 0x0000000403007c0c */ /* 0x000fe2000bfa6270 */
[C---:B------:R-:W-:Y:S01]  /*02c0*/  VIADD R8, R7.reuse, 0x6 ;  /* 0x0000000607087836 */ /* 0x040fe20000000000 */
[----:B------:R2:W5:Y:S01]  /*02d0*/  @!P3 LDG.E R12, desc[UR10][R4.64+0x8] ;  /* 0x0000080a040cb981 */ /* 0x000562000c1e1900 */
[----:B------:R-:W-:Y:S01]  /*02e0*/  IMAD.MOV.U32 R3, RZ, RZ, -0x1 ;  /* 0xffffffffff037424 */ /* 0x000fe200078e00ff */
[----:B------:R-:W-:Y:S01]  /*02f0*/  ISETP.GE.AND P3, PT, R6, UR4, PT ;  /* 0x0000000406007c0c */ /* 0x000fe2000bf66270 */
[C---:B------:R-:W-:Y:S01]  /*0300*/  VIADD R6, R7.reuse, 0xa ;  /* 0x0000000a07067836 */ /* 0x040fe20000000000 */
[----:B------:R-:W-:Y:S01]  /*0310*/  ISETP.GE.AND P0, PT, R8, UR4, PT ;  /* 0x0000000408007c0c */ /* 0x000fe2000bf06270 */
[C---:B------:R-:W-:Y:S01]  /*0320*/  VIADD R8, R7.reuse, 0x8 ;  /* 0x0000000807087836 */ /* 0x040fe20000000000 */
[----:B------:R2:W5:Y:S02]  /*0330*/  @!P4 LDG.E R13, desc[UR10][R4.64+0xc] ;  /* 0x00000c0a040dc981 */ /* 0x000564000c1e1900 */
[----:B------:R-:W-:Y:S01]  /*0340*/  ISETP.GE.AND P4, PT, R6, UR4, PT ;  /* 0x0000000406007c0c */ /* 0x000fe2000bf86270 */
[C---:B------:R-:W-:Y:S01]  /*0350*/  VIADD R6, R7.reuse, 0xc ;  /* 0x0000000c07067836 */ /* 0x040fe20000000000 */
[----:B------:R2:W5:Y:S01]  /*0360*/  @!P2 LDG.E R3, desc[UR10][R4.64+0x4] ;  /* 0x0000040a0403a981 */ /* 0x000562000c1e1900 */
[----:B------:R-:W-:Y:S01]  /*0370*/  ISETP.GE.AND P2, PT, R8, UR4, PT ;  /* 0x0000000408007c0c */ /* 0x000fe2000bf46270 */
[----:B------:R-:W-:-:S02]  /*0380*/  VIADD R8, R7, 0xb ;  /* 0x0000000b07087836 */ /* 0x000fc40000000000 */
[----:B------:R2:W5:Y:S01]  /*0390*/  @!P6 LDG.E R15, desc[UR10][R4.64+0x14] ;  /* 0x0000140a040fe981 */ /* 0x000562000c1e1900 */
[----:B------:R-:W-:Y:S01]  /*03a0*/  ISETP.GE.AND P6, PT, R6, UR4, PT ;  /* 0x0000000406007c0c */ /* 0x000fe2000bfc6270 */
[C---:B------:R-:W-:Y:S02]  /*03b0*/  VIADD R6, R7.reuse, 0xd ;  /* 0x0000000d07067836 */ /* 0x040fe40000000000 */
[----:B------:R2:W5:Y:S01]  /*03c0*/  @!P5 LDG.E R14, desc[UR10][R4.64+0x10] ;  /* 0x0000100a040ed981 */ /* 0x000562000c1e1900 */
[----:B------:R-:W-:Y:S01]  /*03d0*/  ISETP.GE.AND P5, PT, R8, UR4, PT ;  /* 0x0000000408007c0c */ /* 0x000fe2000bfa6270 */
[C---:B------:R-:W-:Y:S02]  /*03e0*/  VIADD R8, R7.reuse, 0xe ;  /* 0x0000000e07087836 */ /* 0x040fe40000000000 */
        /* <DEDUP_REMOVED lines=9> */
[----:B------:R-:W-:Y:S01]  /*0480*/  VIADD R7, R7, 0x12 ;  /* 0x0000001207077836 */ /* 0x000fe20000000000 */
[----:B------:R2:W5:Y:S02]  /*0490*/  @!P3 LDG.E R19, desc[UR10][R4.64+0x24] ;  /* 0x0000240a0413b981 */ /* 0x000564000c1e1900 */
[----:B------:R-:W-:-:S02]  /*04a0*/  ISETP.GE.AND P3, PT, R6, UR4, PT ;  /* 0x0000000406007c0c */ /* 0x000fc4000bf66270 */
[----:B------:R2:W5:Y:S01]  /*04b0*/  @!P4 LDG.E R20, desc[UR10][R4.64+0x28] ;  /* 0x0000280a0414c981 */ /* 0x000562000c1e1900 */
[----:B------:R-:W-:-:S03]  /*04c0*/  ISETP.GE.AND P4, PT, R8, UR4, PT ;  /* 0x0000000408007c0c */ /* 0x000fc6000bf86270 */
[----:B------:R2:W5:Y:S01]  /*04d0*/  @!P5 LDG.E R21, desc[UR10][R4.64+0x2c] ;  /* 0x00002c0a0415d981 */ /* 0x000562000c1e1900 */
[----:B------:R-:W-:-:S03]  /*04e0*/  ISETP.GE.AND P5, PT, R7, UR4, PT ;  /* 0x0000000407007c0c */ /* 0x000fc6000bfa6270 */
[----:B------:R2:W5:Y:S04]  /*04f0*/  @!P6 LDG.E R22, desc[UR10][R4.64+0x30] ;  /* 0x0000300a0416e981 */ /* 0x000568000c1e1900 */
[----:B------:R2:W5:Y:S04]  /*0500*/  @!P0 LDG.E R23, desc[UR10][R4.64+0x34] ;  /* 0x0000340a04178981 */ /* 0x000568000c1e1900 */
[----:B------:R2:W5:Y:S04]  /*0510*/  @!P1 LDG.E R24, desc[UR10][R4.64+0x38] ;  /* 0x0000380a04189981 */ /* 0x000568000c1e1900 */
[----:B------:R2:W5:Y:S04]  /*0520*/  @!P2 LDG.E R25, desc[UR10][R4.64+0x3c] ;  /* 0x00003c0a0419a981 */ /* 0x000568000c1e1900 */
[----:B------:R2:W5:Y:S04]  /*0530*/  @!P3 LDG.E R26, desc[UR10][R4.64+0x40] ;  /* 0x0000400a041ab981 */ /* 0x000568000c1e1900 */
[----:B------:R2:W5:Y:S04]  /*0540*/  @!P4 LDG.E R27, desc[UR10][R4.64+0x44] ;  /* 0x0000440a041bc981 */ /* 0x000568000c1e1900 */
[----:B------:R2:W5:Y:S01]  /*0550*/  @!P5 LDG.E R28, desc[UR10][R4.64+0x48] ;  /* 0x0000480a041cd981 */ /* 0x000562000c1e1900 */
[----:B------:R-:W-:-:S02]  /*0560*/  UMOV UR4, 0x400 ;  /* 0x0000040000047882 */ /* 0x000fc40000000000 */
[----:B----4-:R-:W-:Y:S01]  /*0570*/  ULEA UR4, UR5, UR4, 0x18 ;  /* 0x0000000405047291 */ /* 0x010fe2000f8ec0ff */
[----:B------:R-:W-:-:S05]  /*0580*/  SHF.R.U32.HI R105, RZ, 0x5, R0 ;  /* 0x00000005ff697819 */ /* 0x000fca0000011600 */
[----:B------:R-:W-:-:S05]  /*0590*/  LEA R31, R0, UR4, 0x2 ;  /* 0x00000004001f7c11 */ /* 0x000fca000f8e10ff */
[----:B------:R-:W-:Y:S01]  /*05a0*/  IMAD R33, R0, 0x80, R31 ;  /* 0x0000008000217824 */ /* 0x000fe200078e021f */
[----:B------:R-:W-:-:S03]  /*05b0*/  LEA R30, R105, UR4, 0x2 ;  /* 0x00000004691e7c11 */ /* 0x000fc6000f8e10ff */
[----:B------:R-:W-:Y:S01]  /*05c0*/  IMAD R35, R0, -0x38, R33 ;  /* 0xffffffc800237824 */ /* 0x000fe200078e0221 */
[----:B0-----:R-:W-:Y:S02]  /*05d0*/  UIADD3 UR8, UPT, UPT, UR6, 0x6, URZ ;  /* 0x0000000606087890 */ /* 0x001fe4000fffe0ff */
[----:B------:R-:W-:Y:S01]  /*05e0*/  UIADD3 UR5, UPT, UPT, -UR6, UR7, URZ ;  /* 0x0000000706057290 */ /* 0x000fe2000fffe1ff */
[----:B-12---:R-:W-:Y:S11]  /*05f0*/  BAR.SYNC.DEFER_BLOCKING 0x0 ;  /* 0x0000000000007b1d */ /* 0x006ff60000010000 */
.L_x_1094:
        /* <DEDUP_REMOVED lines=8> */
[----:B0----5:R-:W-:Y:S01]  /*0680*/  SHF.R.U32.HI R4, RZ, UR6, R2 ;  /* 0x00000006ff047c19 */ /* 0x021fe20008011602 */
        /* <DEDUP_REMOVED lines=62> */
[----:B------:R-:W-:Y:S02]  /*0a70*/  LOP3.LUT R41, R4, 0xffffffe, RZ, 0xc0, !PT ;  /* 0x0ffffffe04297812 */ /* 0x000fe400078ec0ff */
[----:B------:R-:W-:Y:S02]  /*0a80*/  SHF.R.U32.HI R5, RZ, UR6, R14 ;  /* 0x00000006ff057c19 */ /* 0x000fe4000801160e */
[----:B------:R-:W-:Y:S02]  /*0a90*/  IADD3 R41, PT, PT, R41, R31, R6 ;  /* 0x0000001f29297210 */ /* 0x000fe40007ffe006 */
[----:B------:R-:W-:-:S05]  /*0aa0*/  LOP3.LUT R5, R5, UR4, RZ, 0xc0, !PT ;  /* 0x0000000405057c12 */ /* 0x000fca000f8ec0ff */
[----:B------:R-:W-:Y:S01]  /*0ab0*/  IMAD.SHL.U32 R6, R5, 0x400, RZ ;  /* 0x0000040005067824 */ /* 0x000fe200078e00ff */
[----:B------:R-:W-:-:S04]  /*0ac0*/  SHF.R.U32.HI R5, RZ, 0x4, R5 ;  /* 0x00000004ff057819 */ /* 0x000fc80000011605 */
[----:B------:R-:W-:Y:S02]  /*0ad0*/  LOP3.LUT R8, R6, 0x7c00, RZ, 0xc0, !PT ;  /* 0x00007c0006087812 */ /* 0x000fe400078ec0ff */
[----:B------:R-:W-:-:S04]  /*0ae0*/  LOP3.LUT R5, R5, 0xffffffe, RZ, 0xc0, !PT ;  /* 0x0ffffffe05057812 */ /* 0x000fc800078ec0ff */
[----:B------:R-:W-:Y:S01]  /*0af0*/  IADD3 R43, PT, PT, R5, R31, R8 ;  /* 0x0000001f052b7210 */ /* 0x000fe20007ffe008 */
[----:B-1----:R-:W-:-:S05]  /*0b00*/  VIADD R7, R38, 0x1 ;  /* 0x0000000126077836 */ /* 0x002fca0000000000 */
[----:B------:R-:W-:Y:S04]  /*0b10*/  STS.U16 [R36], R7 ;  /* 0x0000000724007388 */ /* 0x000fe80000000400 */
        /* <DEDUP_REMOVED lines=130> */
[----:B------:R-:W-:Y:S01]  /*1340*/  SHF.R.U32.HI R5, RZ, UR6, R28 ;  /* 0x00000006ff057c19 */ /* 0x000fe2000801161c */
[----:B------:R-:W0:Y:S01]  /*1350*/  S2UR UR6, SR_CgaCtaId ;  /* 0x00000000000679c3 */ /* 0x000e220000008800 */
[----:B------:R-:W-:Y:S02]  /*1360*/  IADD3 R69, PT, PT, R69, R31, R8 ;  /* 0x0000001f45457210 */ /* 0x000fe40007ffe008 */
[----:B------:R-:W-:Y:S01]  /*1370*/  LOP3.LUT R5, R5, UR4, RZ, 0xc0, !PT ;  /* 0x0000000405057c12 */ /* 0x000fe2000f8ec0ff */
[----:B------:R-:W-:Y:S01]  /*1380*/  UMOV UR4, 0x400 ;  /* 0x0000040000047882 */ /* 0x000fe20000000000 */
[----:B-1----:R-:W-:-:S05]  /*1390*/  VIADD R6, R66, 0x1 ;  /* 0x0000000142067836 */ /* 0x002fca0000000000 */
[----:B------:R1:W-:Y:S04]  /*13a0*/  STS.U16 [R65], R6 ;  /* 0x0000000641007388 */ /* 0x0003e80000000400 */
[----:B------:R-:W2:Y:S01]  /*13b0*/  LDS.U16 R68, [R67] ;  /* 0x0000000043447984 */ /* 0x000ea20000000400 */
[----:B0-----:R-:W-:Y:S01]  /*13c0*/  ULEA UR4, UR6, UR4, 0x18 ;  /* 0x0000000406047291 */ /* 0x001fe2000f8ec0ff */
[----:B-1----:R-:W-:Y:S01]  /*13d0*/  IMAD.SHL.U32 R6, R5, 0x400, RZ ;  /* 0x0000040005067824 */ /* 0x002fe200078e00ff */
[----:B------:R-:W-:-:S04]  /*13e0*/  SHF.R.U32.HI R5, RZ, 0x4, R5 ;  /* 0x00000004ff057819 */ /* 0x000fc80000011605 */
[----:B------:R-:W-:Y:S02]  /*13f0*/  LOP3.LUT R8, R6, 0x7c00, RZ, 0xc0, !PT ;  /* 0x00007c0006087812 */ /* 0x000fe400078ec0ff */
[----:B------:R-:W-:-:S04]  /*1400*/  LOP3.LUT R5, R5, 0xffffffe, RZ, 0xc0, !PT ;  /* 0x0ffffffe05057812 */ /* 0x000fc800078ec0ff */
[----:B------:R-:W-:Y:S01]  /*1410*/  IADD3 R71, PT, PT, R5, R31, R8 ;  /* 0x0000001f05477210 */ /* 0x000fe20007ffe008 */
[----:B--2---:R-:W-:-:S05]  /*1420*/  VIADD R4, R68, 0x1 ;  /* 0x0000000144047836 */ /* 0x004fca0000000000 */
        /* <DEDUP_REMOVED lines=249> */
[----:B------:R1:W-:Y:S01]  /*23c0*/  STS [R10], R17 ;  /* 0x000000110a007388 */ /* 0x0003e20000000800 */
[----:B--2---:R-:W-:-:S03]  /*23d0*/  LEA R8, R65, UR4, 0x2 ;  /* 0x0000000441087c11 */ /* 0x004fc6000f8e10ff */
[----:B------:R2:W-:Y:S01]  /*23e0*/  STS [R5], R18 ;  /* 0x0000001205007388 */ /* 0x0005e20000000800 */
[----:B0-----:R-:W-:-:S03]  /*23f0*/  LEA R11, R71, UR4, 0x2 ;  /* 0x00000004470b7c11 */ /* 0x001fc6000f8e10ff */
[----:B------:R0:W-:Y:S01]  /*2400*/  STS [R2], R19 ;  /* 0x0000001302007388 */ /* 0x0001e20000000800 */
[----:B-1----:R-:W-:-:S03]  /*2410*/  LEA R10, R69, UR4, 0x2 ;  /* 0x00000004450a7c11 */ /* 0x002fc6000f8e10ff */
[----:B------:R0:W-:Y:S01]  /*2420*/  STS [R3], R20 ;  /* 0x0000001403007388 */ /* 0x0001e20000000800 */
[----:B--2---:R-:W-:-:S03]  /*2430*/  LEA R5, R67, UR4, 0x2 ;  /* 0x0000000443057c11 */ /* 0x004fc6000f8e10ff */
        /* <DEDUP_REMOVED lines=9> */
[----:B------:R0:W1:Y:S04]  /*24d0*/  LDS R2, [R35] ;  /* 0x0000000023027984 */ /* 0x0000680000000800 */
[----:B------:R0:W2:Y:S04]  /*24e0*/  LDS R3, [R35+0x4] ;  /* 0x0000040023037984 */ /* 0x0000a80000000800 */
        /* <DEDUP_REMOVED lines=18> */
[----:B-1234-:R-:W-:Y:S05]  /*2610*/  BRA `(.L_x_1094) ;  /* 0xffffffdc00f87947 */ /* 0x01efea000383ffff */
.L_x_1093:
[----:B------:R-:W-:Y:S01]  /*2620*/  LEA R5, R5, UR4, 0x2 ;  /* 0x0000000405057c11 */ /* 0x000fe2000f8e10ff */
[----:B------:R-:W-:Y:S01]  /*2630*/  IMAD R35, R0, -0x48, R35 ;  /* 0xffffffb800237824 */ /* 0x000fe200078e0223 */
        /* <DEDUP_REMOVED lines=14> */
[----:B------:R-:W-:Y:S01]  /*2720*/  STS [R43], R14 ;  /* 0x0000000e2b007388 */ /* 0x000fe20000000800 */
[----:B-1----:R-:W-:-:S02]  /*2730*/  LEA R4, R57, UR4, 0x2 ;  /* 0x0000000439047c11 */ /* 0x002fc4000f8e10ff */
[----:B------:R-:W-:Y:S01]  /*2740*/  LEA R59, R59, UR4, 0x2 ;  /* 0x000000043b3b7c11 */ /* 0x000fe2000f8e10ff */
[----:B------:R0:W-:Y:S01]  /*2750*/  STS [R8], R15 ;  /* 0x0000000f08007388 */ /* 0x0001e20000000800 */
[----:B------:R-:W-:Y:S02]  /*2760*/  LEA R63, R63, UR4, 0x2 ;  /* 0x000000043f3f7c11 */ /* 0x000fe4000f8e10ff */
[----:B--2---:R-:W-:Y:S01]  /*2770*/  LEA R6, R61, UR4, 0x2 ;  /* 0x000000043d067c11 */ /* 0x004fe2000f8e10ff */
[----:B------:R-:W-:Y:S01]  /*2780*/  STS [R47], R16 ;  /* 0x000000102f007388 */ /* 0x000fe20000000800 */
[----:B------:R-:W-:Y:S02]  /*2790*/  LEA R67, R67, UR4, 0x2 ;  /* 0x0000000443437c11 */ /* 0x000fe4000f8e10ff */
[----:B------:R-:W-:Y:S01]  /*27a0*/  LEA R71, R71, UR4, 0x2 ;  /* 0x0000000447477c11 */ /* 0x000fe2000f8e10ff */
[----:B------:R1:W-:Y:S01]  /*27b0*/  STS [R10], R17 ;  /* 0x000000110a007388 */ /* 0x0003e20000000800 */
[----:B0-----:R-:W-:-:S03]  /*27c0*/  LEA R8, R65, UR4, 0x2 ;  /* 0x0000000441087c11 */ /* 0x001fc6000f8e10ff */
[----:B------:R-:W-:Y:S04]  /*27d0*/  STS [R51], R18 ;  /* 0x0000001233007388 */ /* 0x000fe80000000800 */
[----:B------:R0:W-:Y:S01]  /*27e0*/  STS [R2], R19 ;  /* 0x0000001302007388 */ /* 0x0001e20000000800 */
[----:B-1----:R-:W-:Y:S01]  /*27f0*/  LEA R10, R69, UR4, 0x2 ;  /* 0x00000004450a7c11 */ /* 0x002fe2000f8e10ff */
[----:B------:R-:W1:Y:S02]  /*2800*/  LDCU.64 UR4, c[0x0][0x3a0] ;  /* 0x00007400ff0477ac */ /* 0x000e640008000a00 */
[----:B------:R-:W-:Y:S04]  /*2810*/  STS [R55], R20 ;  /* 0x0000001437007388 */ /* 0x000fe80000000800 */
[----:B------:R2:W-:Y:S01]  /*2820*/  STS [R4], R21 ;  /* 0x0000001504007388 */ /* 0x0005e20000000800 */
[----:B0-----:R-:W0:Y:S03]  /*2830*/  LDC.64 R2, c[0x0][0x388] ;  /* 0x0000e200ff027b82 */ /* 0x001e260000000a00 */
[----:B------:R-:W-:Y:S04]  /*2840*/  STS [R59], R22 ;  /* 0x000000163b007388 */ /* 0x000fe80000000800 */
[----:B------:R3:W-:Y:S01]  /*2850*/  STS [R6], R23 ;  /* 0x0000001706007388 */ /* 0x0007e20000000800 */
[----:B--2---:R-:W-:-:S03]  /*2860*/  VIADD R4, R0, 0x100 ;  /* 0x0000010000047836 */ /* 0x004fc60000000000 */
[----:B------:R-:W-:Y:S02]  /*2870*/  STS [R63], R24 ;  /* 0x000000183f007388 */ /* 0x000fe40000000800 */
[----:B-1----:R-:W-:Y:S02]  /*2880*/  ISETP.GE.U32.AND P3, PT, R4, UR4, PT ;  /* 0x0000000404007c0c */ /* 0x002fe4000bf66070 */
[----:B------:R1:W-:Y:S01]  /*2890*/  STS [R8], R25 ;  /* 0x0000001908007388 */ /* 0x0003e20000000800 */
[C---:B------:R-:W-:Y:S02]  /*28a0*/  VIADD R4, R0.reuse, 0x200 ;  /* 0x0000020000047836 */ /* 0x040fe40000000000 */
[----:B---3--:R-:W-:Y:S01]  /*28b0*/  VIADD R6, R0, 0x300 ;  /* 0x0000030000067836 */ /* 0x008fe20000000000 */
[----:B------:R-:W-:Y:S01]  /*28c0*/  STS [R67], R26 ;  /* 0x0000001a43007388 */ /* 0x000fe20000000800 */
[----:B------:R-:W-:Y:S02]  /*28d0*/  ISETP.GE.U32.AND.EX P3, PT, RZ, UR5, PT, P3 ;  /* 0x00000005ff007c0c */ /* 0x000fe4000bf66130 */
[----:B------:R-:W-:Y:S01]  /*28e0*/  ISETP.GE.U32.AND P4, PT, R4, UR4, PT ;  /* 0x0000000404007c0c */ /* 0x000fe2000bf86070 */
[----:B------:R2:W-:Y:S01]  /*28f0*/  STS [R10], R27 ;  /* 0x0000001b0a007388 */ /* 0x0005e20000000800 */
[----:B------:R-:W-:Y:S01]  /*2900*/  ISETP.GE.U32.AND P1, PT, R6, UR4, PT ;  /* 0x0000000406007c0c */ /* 0x000fe2000bf26070 */
[C---:B0-----:R-:W-:Y:S01]  /*2910*/  IMAD.WIDE.U32 R2, R0.reuse, 0x4, R2 ;  /* 0x0000000400027825 */ /* 0x041fe200078e0002 */
[C---:B-1----:R-:W-:Y:S01]  /*2920*/  LOP3.LUT R8, R0.reuse, 0x400, RZ, 0xfc, !PT ;  /* 0x0000040000087812 */ /* 0x042fe200078efcff */
[----:B------:R-:W-:Y:S01]  /*2930*/  STS [R71], R28 ;  /* 0x0000001c47007388 */ /* 0x000fe20000000800 */
[----:B------:R-:W-:Y:S01]  /*2940*/  BAR.SYNC.DEFER_BLOCKING 0x0 ;  /* 0x0000000000007b1d */ /* 0x000fe20000010000 */
[----:B------:R-:W-:Y:S01]  /*2950*/  ISETP.GE.U32.AND.EX P1, PT, RZ, UR5, PT, P1 ;  /* 0x00000005ff007c0c */ /* 0x000fe2000bf26110 */
[----:B--2---:R-:W-:Y:S01]  /*2960*/  VIADD R10, R0, 0x500 ;  /* 0x00000500000a7836 */ /* 0x004fe20000000000 */
[----:B------:R-:W-:Y:S01]  /*2970*/  ISETP.GE.U32.AND P6, PT, R8, UR4, PT ;  /* 0x0000000408007c0c */ /* 0x000fe2000bfc6070 */
[C---:B------:R-:W-:Y:S01]  /*2980*/  VIADD R4, R0.reuse, 0x600 ;  /* 0x0000060000047836 */ /* 0x040fe20000000000 */
[----:B------:R-:W-:Y:S01]  /*2990*/  ISETP.GE.U32.AND.EX P4, PT, RZ, UR5, PT, P4 ;  /* 0x00000005ff007c0c */ /* 0x000fe2000bf86140 */
[----:B------:R-:W-:Y:S01]  /*29a0*/  VIADD R6, R0, 0x700 ;  /* 0x0000070000067836 */ /* 0x000fe20000000000 */
[----:B------:R-:W-:-:S02]  /*29b0*/  ISETP.GE.U32.AND P0, PT, R10, UR4, PT ;  /* 0x000000040a007c0c */ /* 0x000fc4000bf06070 */
[----:B------:R-:W-:Y:S02]  /*29c0*/  ISETP.GE.U32.AND.EX P6, PT, RZ, UR5, PT, P6 ;  /* 0x00000005ff007c0c */ /* 0x000fe4000bfc6160 */
[----:B------:R-:W-:Y:S02]  /*29d0*/  ISETP.GE.U32.AND.EX P0, PT, RZ, UR5, PT, P0 ;  /* 0x00000005ff007c0c */ /* 0x000fe4000bf06100 */
[----:B------:R-:W-:Y:S02]  /*29e0*/  ISETP.GE.U32.AND P5, PT, R4, UR4, PT ;  /* 0x0000000404007c0c */ /* 0x000fe4000bfa6070 */
[----:B------:R-:W-:Y:S02]  /*29f0*/  LOP3.LUT R4, R0, 0x800, RZ, 0xfc, !PT ;  /* 0x0000080000047812 */ /* 0x000fe400078efcff */
[----:B------:R-:W-:Y:S01]  /*2a00*/  ISETP.GE.U32.AND P2, PT, R6, UR4, PT ;  /* 0x0000000406007c0c */ /* 0x000fe2000bf46070 */
[----:B------:R-:W-:Y:S01]  /*2a10*/  VIADD R6, R0, 0x900 ;  /* 0x0000090000067836 */ /* 0x000fe20000000000 */
        /* <DEDUP_REMOVED lines=12> */
[----:B0-----:R-:W-:Y:S01]  /*2ae0*/  @!P3 STG.E desc[UR10][R2.64+0x400], R5 ;  /* 0x000400050200b986 */ /* 0x001fe2000c10190a */
[----:B------:R-:W-:Y:S01]  /*2af0*/  ISETP.GE.U32.AND P3, PT, R4, UR4, PT ;  /* 0x0000000404007c0c */ /* 0x000fe2000bf66070 */
[----:B------:R-:W-:-:S02]  /*2b00*/  VIADD R4, R0, 0xa00 ;  /* 0x00000a0000047836 */ /* 0x000fc40000000000 */
[----:B------:R-:W0:Y:S01]  /*2b10*/  LDS R25, [R35+0x2c00] ;  /* 0x002c000023197984 */ /* 0x000e220000000800 */
[----:B------:R-:W-:-:S03]  /*2b20*/  ISETP.GE.U32.AND.EX P3, PT, RZ, UR5, PT, P3 ;  /* 0x00000005ff007c0c */ /* 0x000fc6000bf66130 */
[----:B-1----:R-:W-:Y:S01]  /*2b30*/  @!P1 STG.E desc[UR10][R2.64+0xc00], R9 ;  /* 0x000c000902009986 */ /* 0x002fe2000c10190a */
[----:B------:R-:W-:-:S03]  /*2b40*/  ISETP.GE.U32.AND P1, PT, R0, UR4, PT ;  /* 0x0000000400007c0c */ /* 0x000fc6000bf26070 */
[----:B------:R-:W1:Y:S04]  /*2b50*/  LDS R5, [R35+0x3000] ;  /* 0x0030000023057984 */ /* 0x000e680000000800 */
[----:B--2---:R-:W-:Y:S01]  /*2b60*/  @!P0 STG.E desc[UR10][R2.64+0x1400], R13 ;  /* 0x0014000d02008986 */ /* 0x004fe2000c10190a */
[----:B------:R-:W-:-:S03]  /*2b70*/  ISETP.GE.U32.AND.EX P0, PT, RZ, UR5, PT, P1 ;  /* 0x00000005ff007c0c */ /* 0x000fc6000bf06110 */
[----:B---3--:R-:W-:Y:S01]  /*2b80*/  @!P6 STG.E desc[UR10][R2.64+0x1000], R11 ;  /* 0x0010000b0200e986 */ /* 0x008fe2000c10190a */
[----:B------:R-:W-:Y:S01]  /*2b90*/  ISETP.GE.U32.AND P6, PT, R4, UR4, PT ;  /* 0x0000000404007c0c */ /* 0x000fe2000bfc6070 */
[----:B------:R-:W-:Y:S02]  /*2ba0*/  VIADD R4, R0, 0xb00 ;  /* 0x00000b0000047836 */ /* 0x000fe40000000000 */
[----:B----4-:R-:W-:Y:S01]  /*2bb0*/  @!P4 STG.E desc[UR10][R2.64+0x800], R7 ;  /* 0x000800070200c986 */ /* 0x010fe2000c10190a */
[----:B------:R-:W-:Y:S01]  /*2bc0*/  ISETP.GE.U32.AND P4, PT, R6, UR4, PT ;  /* 0x0000000406007c0c */ /* 0x000fe2000bf86070 */
[----:B------:R-:W-:Y:S01]  /*2bd0*/  VIADD R6, R0, 0xe00 ;  /* 0x00000e0000067836 */ /* 0x000fe20000000000 */
[----:B------:R-:W-:Y:S01]  /*2be0*/  ISETP.GE.U32.AND P1, PT, R4, UR4, PT ;  /* 0x0000000404007c0c */ /* 0x000fe2000bf26070 */
[----:B------:R-:W2:Y:S01]  /*2bf0*/  LDS R7, [R35+0x3400] ;  /* 0x0034000023077984 */ /* 0x000ea20000000800 */
[----:B------:R-:W-:Y:S02]  /*2c00*/  LOP3.LUT R4, R0, 0xc00, RZ, 0xfc, !PT ;  /* 0x00000c0000047812 */ /* 0x000fe400078efcff */
[----:B------:R-:W-:Y:S01]  /*2c10*/  ISETP.GE.U32.AND.EX P4, PT, RZ, UR5, PT, P4 ;  /* 0x00000005ff007c0c */ /* 0x000fe2000bf86140 */
[----:B------:R-:W3:Y:S01]  /*2c20*/  LDS R9, [R35+0x3800] ;  /* 0x0038000023097984 */ /* 0x000ee20000000800 */
[----:B------:R-:W-:-:S03]  /*2c30*/  ISETP.GE.U32.AND.EX P6, PT, RZ, UR5, PT, P6 ;  /* 0x00000005ff007c0c */ /* 0x000fc6000bfc6160 */
[----:B------:R-:W-:Y:S04]  /*2c40*/  LDS R11, [R35+0x3c00] ;  /* 0x003c0000230b7984 */ /* 0x000fe80000000800 */
[----:B------:R-:W-:Y:S04]  /*2c50*/  LDS R13, [R35+0x4000] ;  /* 0x00400000230d7984 */ /* 0x000fe80000000800 */
[----:B------:R-:W-:Y:S04]  /*2c60*/  LDS R27, [R35+0x4400] ;  /* 0x00440000231b7984 */ /* 0x000fe80000000800 */
[----:B------:R-:W4:Y:S04]  /*2c70*/  @!P0 LDS R29, [R35] ;  /* 0x00000000231d8984 */ /* 0x000f280000000800 */
[----:B-----5:R0:W-:Y:S01]  /*2c80*/  @!P5 STG.E desc[UR10][R2.64+0x1800], R15 ;  /* 0x0018000f0200d986 */ /* 0x0201e2000c10190a */
[----:B------:R-:W-:Y:S01]  /*2c90*/  ISETP.GE.U32.AND P5, PT, R4, UR4, PT ;  /* 0x0000000404007c0c */ /* 0x000fe2000bfa6070 */
[----:B------:R-:W-:-:S02]  /*2ca0*/  VIADD R4, R0, 0xd00 ;  /* 0x00000d0000047836 */ /* 0x000fc40000000000 */
[----:B------:R0:W-:Y:S01]  /*2cb0*/  @!P2 STG.E desc[UR10][R2.64+0x1c00], R17 ;  /* 0x001c00110200a986 */ /* 0x0001e2000c10190a */
[----:B------:R-:W-:Y:S02]  /*2cc0*/  ISETP.GE.U32.AND.EX P2, PT, RZ, UR5, PT, P1 ;  /* 0x00000005ff007c0c */ /* 0x000fe4000bf46110 */
[----:B------:R-:W-:Y:S01]  /*2cd0*/  ISETP.GE.U32.AND.EX P5, PT, RZ, UR5, PT, P5 ;  /* 0x00000005ff007c0c */ /* 0x000fe2000bfa6150 */
[----:B------:R0:W-:Y:S01]  /*2ce0*/  @!P3 STG.E desc[UR10][R2.64+0x2000], R19 ;  /* 0x002000130200b986 */ /* 0x0001e2000c10190a */
[----:B------:R-:W-:Y:S01]  /*2cf0*/  ISETP.GE.U32.AND P1, PT, R4, UR4, PT ;  /* 0x0000000404007c0c */ /* 0x000fe2000bf26070 */
[----:B------:R-:W-:Y:S01]  /*2d00*/  VIADD R4, R0, 0xf00 ;  /* 0x00000f0000047836 */ /* 0x000fe20000000000 */
[----:B------:R-:W-:Y:S01]  /*2d10*/  ISETP.GE.U32.AND P3, PT, R6, UR4, PT ;  /* 0x0000000406007c0c */ /* 0x000fe2000bf66070 */
[----:B------:R1:W-:Y:S01]  /*2d20*/  @!P4 STG.E desc[UR10][R2.64+0x2400], R21 ;  /* 0x002400150200c986 */ /* 0x0003e2000c10190a */
[----:B------:R-:W-:Y:S01]  /*2d30*/  VIADD R6, R0, 0x1100 ;  /* 0x0000110000067836 */ /* 0x000fe20000000000 */
[----:B------:R-:W-:-:S02]  /*2d40*/  ISETP.GE.U32.AND.EX P1, PT, RZ, UR5, PT, P1 ;  /* 0x00000005ff007c0c */ /* 0x000fc4000bf26110 */
[----:B------:R-:W-:Y:S01]  /*2d50*/  ISETP.GE.U32.AND P4, PT, R4, UR4, PT ;  /* 0x0000000404007c0c */ /* 0x000fe2000bf86070 */
[----:B------:R2:W-:Y:S01]  /*2d60*/  @!P6 STG.E desc[UR10][R2.64+0x2800], R23 ;  /* 0x002800170200e986 */ /* 0x0005e2000c10190a */
[C---:B------:R-:W-:Y:S01]  /*2d70*/  LOP3.LUT R4, R0.reuse, 0x1000, RZ, 0xfc, !PT ;  /* 0x0000100000047812 */ /* 0x040fe200078efcff */
[----:B------:R-:W-:Y:S01]  /*2d80*/  VIADD R0, R0, 0x1200 ;  /* 0x0000120000007836 */ /* 0x000fe20000000000 */
[----:B------:R-:W-:Y:S01]  /*2d90*/  ISETP.GE.U32.AND.EX P3, PT, RZ, UR5, PT, P3 ;  /* 0x00000005ff007c0c */ /* 0x000fe2000bf66130 */
[----:B0-----:R0:W-:Y:S01]  /*2da0*/  @!P2 STG.E desc[UR10][R2.64+0x2c00], R25 ;  /* 0x002c00190200a986 */ /* 0x0011e2000c10190a */
[----:B------:R-:W-:Y:S02]  /*2db0*/  ISETP.GE.U32.AND P6, PT, R4, UR4, PT ;  /* 0x0000000404007c0c */ /* 0x000fe4000bfc6070 */
[----:B------:R-:W-:Y:S01]  /*2dc0*/  ISETP.GE.U32.AND P2, PT, R6, UR4, PT ;  /* 0x0000000406007c0c */ /* 0x000fe2000bf46070 */
[----:B-1----:R0:W-:Y:S01]  /*2dd0*/  @!P5 STG.E desc[UR10][R2.64+0x3000], R5 ;  /* 0x003000050200d986 */ /* 0x0021e2000c10190a */
[----:B------:R-:W-:-:S02]  /*2de0*/  ISETP.GE.U32.AND P5, PT, R0, UR4, PT ;  /* 0x0000000400007c0c */ /* 0x000fc4000bfa6070 */
[----:B------:R-:W-:Y:S01]  /*2df0*/  ISETP.GE.U32.AND.EX P4, PT, RZ, UR5, PT, P4 ;  /* 0x00000005ff007c0c */ /* 0x000fe2000bf86140 */
[----:B--2---:R0:W-:Y:S01]  /*2e00*/  @!P1 STG.E desc[UR10][R2.64+0x3400], R7 ;  /* 0x0034000702009986 */ /* 0x0041e2000c10190a */
[----:B------:R-:W-:Y:S02]  /*2e10*/  ISETP.GE.U32.AND.EX P6, PT, RZ, UR5, PT, P6 ;  /* 0x00000005ff007c0c */ /* 0x000fe4000bfc6160 */
[----:B------:R-:W-:Y:S01]  /*2e20*/  ISETP.GE.U32.AND.EX P2, PT, RZ, UR5, PT, P2 ;  /* 0x00000005ff007c0c */ /* 0x000fe2000bf46120 */
[----:B---3--:R0:W-:Y:S01]  /*2e30*/  @!P3 STG.E desc[UR10][R2.64+0x3800], R9 ;  /* 0x003800090200b986 */ /* 0x0081e2000c10190a */
[----:B------:R-:W-:-:S03]  /*2e40*/  ISETP.GE.U32.AND.EX P5, PT, RZ, UR5, PT, P5 ;  /* 0x00000005ff007c0c */ /* 0x000fc6000bfa6150 */
[----:B----4-:R0:W-:Y:S04]  /*2e50*/  @!P0 STG.E desc[UR10][R2.64], R29 ;  /* 0x0000001d02008986 */ /* 0x0101e8000c10190a */
[----:B------:R0:W-:Y:S04]  /*2e60*/  @!P4 STG.E desc[UR10][R2.64+0x3c00], R11 ;  /* 0x003c000b0200c986 */ /* 0x0001e8000c10190a */
[----:B------:R0:W-:Y:S04]  /*2e70*/  @!P6 STG.E desc[UR10][R2.64+0x4000], R13 ;  /* 0x0040000d0200e986 */ /* 0x0001e8000c10190a */
[----:B------:R0:W-:Y:S01]  /*2e80*/  @!P2 STG.E desc[UR10][R2.64+0x4400], R27 ;  /* 0x0044001b0200a986 */ /* 0x0001e2000c10190a */
[----:B------:R-:W-:Y:S05]  /*2e90*/  @P5 EXIT ;  /* 0x000000000000594d */ /* 0x000fea0003800000 */
[----:B------:R-:W1:Y:S04]  /*2ea0*/  LDS R35, [R35+0x4800] ;  /* 0x0048000023237984 */ /* 0x000e680000000800 */
[----:B-1----:R-:W-:Y:S01]  /*2eb0*/  STG.E desc[UR10][R2.64+0x4800], R35 ;  /* 0x0048002302007986 */ /* 0x002fe2000c10190a */
[----:B------:R-:W-:Y:S05]  /*2ec0*/  EXIT ;  /* 0x000000000000794d */ /* 0x000fea0003800000 */
.L_x_1095:
        /* <DEDUP_REMOVED lines=11> */
.L_x_2389:


//--------------------- .text._ZN3cub18CUB_300001_SM_10006detail6reduce18DeviceReduceKernelINS2_10policy_hubIN4cuda3std3__45tupleIJblEEEyN6thrust24THRUST_300001_SM_1000_NS8cuda_cub9__find_if7functorIS9_EEE10Policy1000ENSB_12zip_iteratorINS8_IJNSD_26transform_input_iterator_tIbNSI_INS8_IJNSB_6detail15normal_iteratorINSB_10device_ptrIfEEEESO_EEEEENSK_22tuple_binary_predicateINS7_4lessIfEEEEEENSB_17counting_iteratorIlNSB_11use_defaultESX_SX_EEEEEEEySF_S9_NS7_10__identityEEEvT0_PT3_T1_NS0_13GridEvenShareIS15_EET2_T4_ --------------------------
	.section	.text._ZN3cub18CUB_300001_SM_10006detail6reduce18DeviceReduceKernelINS2_10policy_hubIN4cuda3std3__45tupleIJblEEEyN6thrust24THRUST_300001_SM_1000_NS8cuda_cub9__find_if7functorIS9_EEE10Policy1000ENSB_12zip_iteratorINS8_IJNSD_26transform_input_iterator_tIbNSI_INS8_IJNSB_6detail15normal_iteratorINSB_10device_ptrIfEEEESO_EEEEENSK_22tuple_binary_predicateINS7_4lessIfEEEEEENSB_17counting_iteratorIlNSB_11use_defaultESX_SX_EEEEEEEySF_S9_NS7_10__identityEEEvT0_PT3_T1_NS0_13GridEvenShareIS15_EET2_T4_,"ax",@progbits
	.align	128
        .global         _ZN3cub18CUB_300001_SM_10006detail6reduce18DeviceReduceKernelINS2_10policy_hubIN4cuda3std3__45tupleIJblEEEyN6thrust24THRUST_300001_SM_1000_NS8cuda_cub9__find_if7functorIS9_EEE10Policy1000ENSB_12zip_iteratorINS8_IJNSD_26transform_input_iterator_tIbNSI_INS8_IJNSB_6detail15normal_iteratorINSB_10device_ptrIfEEEESO_EEEEENSK_22tuple_binary_predicateINS7_4lessIfEEEEEENSB_17counting_iteratorIlNSB_11use_defaultESX_SX_EEEEEEEySF_S9_NS7_10__identityEEEvT0_PT3_T1_NS0_13GridEvenShareIS15_EET2_T4_
        .type           _ZN3cub18CUB_300001_SM_10006detail6reduce18DeviceReduceKernelINS2_10policy_hubIN4cuda3std3__45tupleIJblEEEyN6thrust24THRUST_300001_SM_1000_NS8cuda_cub9__find_if7functorIS9_EEE10Policy1000ENSB_12zip_iteratorINS8_IJNSD_26transform_input_iterator_tIbNSI_INS8_IJNSB_6detail15normal_iteratorINSB_10device_ptrIfEEEESO_EEEEENSK_22tuple_binary_predicateINS7_4lessIfEEEEEENSB_17counting_iteratorIlNSB_11use_defaultESX_SX_EEEEEEEySF_S9_NS7_10__identityEEEvT0_PT3_T1_NS0_13GridEvenShareIS15_EET2_T4_,@function
        .size           _ZN3cub18CUB_300001_SM_10006detail6reduce18DeviceReduceKernelINS2_10policy_hubIN4cuda3std3__45tupleIJblEEEyN6thrust24THRUST_300001_SM_1000_NS8cuda_cub9__find_if7functorIS9_EEE10Policy1000ENSB_12zip_iteratorINS8_IJNSD_26transform_input_iterator_tIbNSI_INS8_IJNSB_6detail15normal_iteratorINSB_10device_ptrIfEEEESO_EEEEENSK_22tuple_binary_predicateINS7_4lessIfEEEEEENSB_17counting_iteratorIlNSB_11use_defaultESX_SX_EEEEEEEySF_S9_NS7_10__identityEEEvT0_PT3_T1_NS0_13GridEvenShareIS15_EET2_T4_,(.L_x_2390 - _ZN3cub18CUB_300001_SM_10006detail6reduce18DeviceReduceKernelINS2_10policy_hubIN4cuda3std3__45tupleIJblEEEyN6thrust24THRUST_300001_SM_1000_NS8cuda_cub9__find_if7functorIS9_EEE10Policy1000ENSB_12zip_iteratorINS8_IJNSD_26transform_input_iterator_tIbNSI_INS8_IJNSB_6detail15normal_iteratorINSB_10device_ptrIfEEEESO_EEEEENSK_22tuple_binary_predicateINS7_4lessIfEEEEEENSB_17counting_iteratorIlNSB_11use_defaultESX_SX_EEEEEEEySF_S9_NS7_10__identityEEEvT0_PT3_T1_NS0_13GridEvenShareIS15_EET2_T4_)
        .other          _ZN3cub18CUB_300001_SM_10006detail6reduce18DeviceReduceKernelINS2_10policy_hubIN4cuda3std3__45tupleIJblEEEyN6thrust24THRUST_300001_SM_1000_NS8cuda_cub9__find_if7functorIS9_EEE10Policy1000ENSB_12zip_iteratorINS8_IJNSD_26transform_input_iterator_tIbNSI_INS8_IJNSB_6detail15normal_iteratorINSB_10device_ptrIfEEEESO_EEEEENSK_22tuple_binary_predicateINS7_4lessIfEEEEEENSB_17counting_iteratorIlNSB_11use_defaultESX_SX_EEEEEEEySF_S9_NS7_10__identityEEEvT0_PT3_T1_NS0_13GridEvenShareIS15_EET2_T4_,@"STO_CUDA_ENTRY STV_DEFAULT"
_ZN3cub18CUB_300001_SM_10006detail6reduce18DeviceReduceKernelINS2_10policy_hubIN4cuda3std3__45tupleIJblEEEyN6thrust24THRUST_300001_SM_1000_NS8cuda_cub9__find_if7functorIS9_EEE10Policy1000ENSB_12zip_iteratorINS8_IJNSD_26transform_input_iterator_tIbNSI_INS8_IJNSB_6detail15normal_iteratorINSB_10device_ptrIfEEEESO_EEEEENSK_22tuple_binary_predicateINS7_4lessIfEEEEEENSB_17counting_iteratorIlNSB_11use_defaultESX_SX_EEEEEEEySF_S9_NS7_10__identityEEEvT0_PT3_T1_NS0_13GridEvenShareIS15_EET2_T4_:
.text._ZN3cub18CUB_300001_SM_10006detail6reduce18DeviceReduceKernelINS2_10policy_hubIN4cuda3std3__45tupleIJblEEEyN6thrust24THRUST_300001_SM_1000_NS8cuda_cub9__find_if7functorIS9_EEE10Policy1000ENSB_12zip_iteratorINS8_IJNSD_26transform_input_iterator_tIbNSI_INS8_IJNSB_6detail15normal_iteratorINSB_10device_ptrIfEEEESO_EEEEENSK_22tuple_binary_predicateINS7_4lessIfEEEEEENSB_17counting_iteratorIlNSB_11use_defaultESX_SX_EEEEEEEySF_S9_NS7_10__identityEEEvT0_PT3_T1_NS0_13GridEvenShareIS15_EET2_T4_:
[----:B------:R-:W-:Y:S01]  /*0000*/  LDC R1, c[0x0][0x37c] ;  /* 0x0000df00ff017b82 */ /* 0x000fe20000000800 */
[----:B------:R-:W0:Y:S01]  /*0010*/  S2R R0, SR_CTAID.X ;  /* 0x0000000000007919 */ /* 0x000e220000002500 */
[----:B------:R-:W1:Y:S01]  /*0020*/  LDCU.64 UR6, c[0x0][0x3d0] ;  /* 0x00007a00ff0677ac */ /* 0x000e620008000a00 */
[----:B------:R-:W-:Y:S01]  /*0030*/  BSSY.RECONVERGENT B0, `(.L_x_1096) ;  /* 0x00005db000007945 */ /* 0x000fe20003800200 */
[----:B------:R-:W2:Y:S01]  /*0040*/  LDCU UR5, c[0x0][0x3d8] ;  /* 0x00007b00ff0577ac */ /* 0x000ea20008000800 */
[----:B------:R-:W3:Y:S01]  /*0050*/  LDCU.64 UR12, c[0x0][0x358] ;  /* 0x00006b00ff0c77ac */ /* 0x000ee20008000a00 */
[----:B-1----:R-:W-:Y:S02]  /*0060*/  IMAD.U32 R2, RZ, RZ, UR6 ;  /* 0x00000006ff027e24 */ /* 0x002fe4000f8e00ff */
[----:B------:R-:W-:Y:S01]  /*0070*/  IMAD.U32 R3, RZ, RZ, UR7 ;  /* 0x00000007ff037e24 */ /* 0x000fe2000f8e00ff */
[----:B--2---:R-:W-:-:S04]  /*0080*/  USHF.L.U32 UR5, UR5, 0xa, URZ ;  /* 0x0000000a05057899 */ /* 0x004fc800080006ff */
[----:B------:R-:W-:Y:S01]  /*0090*/  USHF.R.S32.HI UR4, URZ, 0x1f, UR5 ;  /* 0x0000001fff047899 */ /* 0x000fe20008011405 */
[----:B0-----:R-:W-:-:S05]  /*00a0*/  IMAD.SHL.U32 R15, R0, 0x400, RZ ;  /* 0x00000400000f7824 */ /* 0x001fca00078e00ff */
[----:B------:R-:W-:-:S04]  /*00b0*/  IADD3 R21, P1, PT, -R15, R2, RZ ;  /* 0x000000020f157210 */ /* 0x000fc80007f3e1ff */
[----:B------:R-:W-:Y:S02]  /*00c0*/  ISETP.GT.U32.AND P0, PT, R21, 0x3ff, PT ;  /* 0x000003ff1500780c */ /* 0x000fe40003f04070 */
[----:B------:R-:W-:-:S04]  /*00d0*/  IADD3.X R20, PT, PT, R3, -0x1, RZ, P1, !PT ;  /* 0xffffffff03147810 */ /* 0x000fc80000ffe4ff */
[----:B------:R-:W-:-:S13]  /*00e0*/  ISETP.GT.U32.AND.EX P0, PT, R20, RZ, PT, P0 ;  /* 0x000000ff1400720c */ /* 0x000fda0003f04100 */
[----:B---3--:R-:W-:Y:S05]  /*00f0*/  @P0 BRA `(.L_x_1097) ;  /* 0x0000003000bc0947 */ /* 0x008fea0003800000 */
[----:B------:R-:W0:Y:S01]  /*0100*/  S2R R10, SR_TID.X ;  /* 0x00000000000a7919 */ /* 0x000e220000002100 */
[----:B------:R-:W1:Y:S01]  /*0110*/  LDC.64 R4, c[0x0][0x380] ;  /* 0x0000e000ff047b82 */ /* 0x000e620000000a00 */
[----:B------:R-:W-:-:S07]  /*0120*/  IMAD.IADD R9, R2, 0x1, -R15 ;  /* 0x0000000102097824 */ /* 0x000fce00078e0a0f */
[----:B------:R-:W2:Y:S01]  /*0130*/  LDC.64 R12, c[0x0][0x388] ;  /* 0x0000e200ff0c7b82 */ /* 0x000ea20000000a00 */
[----:B------:R-:W-:Y:S01]  /*0140*/  CS2R R6, SRZ ;  /* 0x0000000000067805 */ /* 0x000fe2000001ff00 */
[----:B------:R-:W3:Y:S01]  /*0150*/  LDCU.64 UR8, c[0x0][0x398] ;  /* 0x00007300ff0877ac */ /* 0x000ee20008000a00 */
[----:B------:R-:W4:Y:S01]  /*0160*/  LDCU.128 UR4, c[0x0][0x380] ;  /* 0x00007000ff0477ac */ /* 0x000f220008000c00 */
[----:B0-----:R-:W-:-:S13]  /*0170*/  ISETP.GE.AND P0, PT, R10, R9, PT ;  /* 0x000000090a00720c */ /* 0x001fda0003f06270 */
[----:B------:R-:W-:Y:S01]  /*0180*/  @!P0 IMAD.IADD R3, R15, 0x1, R10 ;  /* 0x000000010f038824 */ /* 0x000fe200078e020a */
[----:B------:R-:W0:Y:S03]  /*0190*/  @!P0 LDC.64 R16, c[0x0][0x398] ;  /* 0x0000e600ff108b82 */ /* 0x000e260000000a00 */
[----:B-1----:R-:W-:-:S04]  /*01a0*/  @!P0 IMAD.WIDE.U32 R4, R3, 0x4, R4 ;  /* 0x0000000403048825 */ /* 0x002fc800078e0004 */
[----:B--2---:R-:W-:Y:S02]  /*01b0*/  @!P0 IMAD.WIDE.U32 R12, R3, 0x4, R12 ;  /* 0x00000004030c8825 */ /* 0x004fe400078e000c */
[----:B------:R-:W2:Y:S04]  /*01c0*/  @!P0 LDG.E R4, desc[UR12][R4.64] ;  /* 0x0000000c04048981 */ /* 0x000ea8000c1e1900 */
[----:B------:R-:W2:Y:S01]  /*01d0*/  @!P0 LDG.E R13, desc[UR12][R12.64] ;  /* 0x0000000c0c0d8981 */ /* 0x000ea2000c1e1900 */
[----:B------:R-:W-:Y:S01]  /*01e0*/  IMAD.MOV.U32 R14, RZ, RZ, R10 ;  /* 0x000000ffff0e7224 */ /* 0x000fe200078e000a */
[----:B------:R-:W-:Y:S01]  /*01f0*/  PRMT R8, RZ, 0x7610, R8 ;  /* 0x00007610ff087816 */ /* 0x000fe20000000008 */
[----:B------:R-:W-:Y:S01]  /*0200*/  @!P0 VIADD R14, R10, 0x100 ;  /* 0x000001000a0e8836 */ /* 0x000fe20000000000 */
[----:B------:R-:W-:Y:S04]  /*0210*/  BSSY.RECONVERGENT B1, `(.L_x_1098) ;  /* 0x000014b000017945 */ /* 0x000fe80003800200 */
[----:B------:R-:W-:-:S02]  /*0220*/  ISETP.GE.AND P2, PT, R14, R9, PT ;  /* 0x000000090e00720c */ /* 0x000fc40003f46270 */
[----:B0-----:R-:W-:-:S05]  /*0230*/  @!P0 IADD3 R6, P3, PT, R3, R16, RZ ;  /* 0x0000001003068210 */ /* 0x001fca0007f7e0ff */
[----:B------:R-:W-:Y:S01]  /*0240*/  @!P0 IMAD.X R7, RZ, RZ, R17, P3 ;  /* 0x000000ffff078224 */ /* 0x000fe200018e0611 */
[----:B--2---:R-:W-:-:S04]  /*0250*/  @!P0 FSETP.GEU.AND P1, PT, R4, R13, PT ;  /* 0x0000000d0400820b */ /* 0x004fc80003f2e000 */
[----:B------:R-:W-:-:S04]  /*0260*/  @!P0 SEL R3, RZ, 0x1, P1 ;  /* 0x00000001ff038807 */ /* 0x000fc80000800000 */
[----:B------:R-:W-:Y:S01]  /*0270*/  @!P0 PRMT R8, R3, 0x7610, R8 ;  /* 0x0000761003088816 */ /* 0x000fe20000000008 */
[----:B---34-:R-:W-:Y:S06]  /*0280*/  @P2 BRA `(.L_x_1099) ;  /* 0x00000014000c2947 */ /* 0x018fec0003800000 */
[----:B------:R-:W-:Y:S01]  /*0290*/  LOP3.LUT R3, RZ, R14, RZ, 0x33, !PT ;  /* 0x0000000eff037212 */ /* 0x000fe200078e33ff */
[----:B------:R-:W-:Y:S04]  /*02a0*/  BSSY.RECONVERGENT B2, `(.L_x_1100) ;  /* 0x00000a0000027945 */ /* 0x000fe80003800200 */
[----:B------:R-:W-:-:S04]  /*02b0*/  IMAD.IADD R12, R3, 0x1, R2 ;  /* 0x00000001030c7824 */ /* 0x000fc800078e0202 */
[----:B------:R-:W-:-:S05]  /*02c0*/  IMAD.IADD R11, R12, 0x1, -R15 ;  /* 0x000000010c0b7824 */ /* 0x000fca00078e0a0f */
[C---:B------:R-:W-:Y:S02]  /*02d0*/  ISETP.GE.U32.AND P0, PT, R11.reuse, 0x700, PT ;  /* 0x000007000b00780c */ /* 0x040fe40003f06070 */
[----:B------:R-:W-:-:S04]  /*02e0*/  LEA.HI R11, R11, 0x1, RZ, 0x18 ;  /* 0x000000010b0b7811 */ /* 0x000fc800078fc0ff */
[----:B------:R-:W-:-:S07]  /*02f0*/  LOP3.LUT R26, R11, 0x7, RZ, 0xc0, !PT ;  /* 0x000000070b1a7812 */ /* 0x000fce00078ec0ff */
[----:B------:R-:W-:Y:S05]  /*0300*/  @!P0 BRA `(.L_x_1101) ;  /* 0x0000000800648947 */ /* 0x000fea0003800000 */
[----:B------:R-:W-:Y:S01]  /*0310*/  LOP3.LUT R13, R11, 0x1fffff8, RZ, 0xc0, !PT ;  /* 0x01fffff80b0d7812 */ /* 0x000fe200078ec0ff */
[----:B------:R-:W-:Y:S01]  /*0320*/  BSSY.RECONVERGENT B3, `(.L_x_1102) ;  /* 0x0000096000037945 */ /* 0x000fe20003800200 */
[----:B------:R-:W-:-:S03]  /*0330*/  VIADD R14, R14, 0x400 ;  /* 0x000004000e0e7836 */ /* 0x000fc60000000000 */
[----:B------:R-:W-:-:S07]  /*0340*/  IMAD.MOV R13, RZ, RZ, -R13 ;  /* 0x000000ffff0d7224 */ /* 0x000fce00078e0a0d */
.L_x_1103:
[----:B------:R-:W-:-:S05]  /*0350*/  VIADD R2, R14, 0xfffffc00 ;  /* 0xfffffc000e027836 */ /* 0x000fca0000000000 */
[----:B------:R-:W-:-:S04]  /*0360*/  IADD3 R21, P0, PT, R15, R2, RZ ;  /* 0x000000020f157210 */ /* 0x000fc80007f1e0ff */
[----:B------:R-:W-:Y:S01]  /*0370*/  LEA.HI.X.SX32 R24, R2, RZ, 0x1, P0 ;  /* 0x000000ff02187211 */ /* 0x000fe200000f0eff */
[----:B------:R-:W-:-:S03]  /*0380*/  IMAD.SHL.U32 R4, R21, 0x4, RZ ;  /* 0x0000000415047824 */ /* 0x000fc600078e00ff */
[----:B------:R-:W-:Y:S02]  /*0390*/  SHF.L.U64.HI R5, R21, 0x2, R24 ;  /* 0x0000000215057819 */ /* 0x000fe40000010218 */
[C---:B------:R-:W-:Y:S02]  /*03a0*/  IADD3 R2, P0, PT, R4.reuse, UR4, RZ ;  /* 0x0000000404027c10 */ /* 0x040fe4000ff1e0ff */
[----:B------:R-:W-:Y:S02]  /*03b0*/  IADD3 R4, P1, PT, R4, UR6, RZ ;  /* 0x0000000604047c10 */ /* 0x000fe4000ff3e0ff */
[C---:B------:R-:W-:Y:S02]  /*03c0*/  IADD3.X R3, PT, PT, R5.reuse, UR5, RZ, P0, !PT ;  /* 0x0000000505037c10 */ /* 0x040fe400087fe4ff */
[----:B------:R-:W-:-:S03]  /*03d0*/  IADD3.X R5, PT, PT, R5, UR7, RZ, P1, !PT ;  /* 0x0000000705057c10 */ /* 0x000fc60008ffe4ff */
[----:B------:R-:W2:Y:S04]  /*03e0*/  LDG.E R17, desc[UR12][R2.64] ;  /* 0x0000000c02117981 */ /* 0x000ea8000c1e1900 */
[----:B------:R-:W2:Y:S04]  /*03f0*/  LDG.E R18, desc[UR12][R4.64] ;  /* 0x0000000c04127981 */ /* 0x000ea8000c1e1900 */
[----:B------:R-:W3:Y:S04]  /*0400*/  LDG.E R23, desc[UR12][R2.64+0x400] ;  /* 0x0004000c02177981 */ /* 0x000ee8000c1e1900 */
[----:B------:R-:W3:Y:S04]  /*0410*/  LDG.E R16, desc[UR12][R4.64+0x400] ;  /* 0x0004000c04107981 */ /* 0x000ee8000c1e1900 */
[----:B------:R-:W4:Y:S04]  /*0420*/  LDG.E R20, desc[UR12][R2.64+0x800] ;  /* 0x0008000c02147981 */ /* 0x000f28000c1e1900 */
[----:B------:R-:W4:Y:S01]  /*0430*/  LDG.E R19, desc[UR12][R4.64+0x800] ;  /* 0x0008000c04137981 */ /* 0x000f22000c1e1900 */
[----:B------:R-:W-:-:S02]  /*0440*/  PRMT R22, R8, 0x7610, R22 ;  /* 0x0000761008167816 */ /* 0x000fc40000000016 */
[----:B------:R-:W-:Y:S01]  /*0450*/  IADD3 R21, P0, PT, R21, UR8, RZ ;  /* 0x0000000815157c10 */ /* 0x000fe2000ff1e0ff */
[----:B------:R-:W5:Y:S01]  /*0460*/  LDG.E R8, desc[UR12][R2.64+0xc00] ;  /* 0x000c000c02087981 */ /* 0x000f62000c1e1900 */
[----:B------:R-:W-:Y:S02]  /*0470*/  LOP3.LUT P1, RZ, R22, 0xff, RZ, 0xc0, !PT ;  /* 0x000000ff16ff7812 */ /* 0x000fe4000782c0ff */
[----:B------:R-:W-:Y:S02]  /*0480*/  IADD3.X R24, PT, PT, R24, UR9, RZ, P0, !PT ;  /* 0x0000000918187c10 */ /* 0x000fe400087fe4ff */
[----:B------:R-:W-:-:S04]  /*0490*/  ISETP.LT.U32.AND P0, PT, R21, R6, PT ;  /* 0x000000061500720c */ /* 0x000fc80003f01070 */
[----:B------:R-:W-:Y:S02]  /*04a0*/  ISETP.LT.AND.EX P0, PT, R24, R7, PT, P0 ;  /* 0x000000071800720c */ /* 0x000fe40003f01300 */
[CC--:B--2---:R-:W-:Y:S02]  /*04b0*/  FSETP.LT.AND P2, PT, R17.reuse, R18.reuse, P1 ;  /* 0x000000121100720b */ /* 0x0c4fe40000f41000 */
[----:B------:R-:W-:Y:S02]  /*04c0*/  FSETP.GEU.AND P3, PT, R17, R18, PT ;  /* 0x000000121100720b */ /* 0x000fe40003f6e000 */
[----:B------:R-:W5:Y:S01]  /*04d0*/  LDG.E R17, desc[UR12][R4.64+0xc00] ;  /* 0x000c000c04117981 */ /* 0x000f62000c1e1900 */
[----:B------:R-:W-:Y:S02]  /*04e0*/  SEL R18, R21, R6, P0 ;  /* 0x0000000615127207 */ /* 0x000fe40000000000 */
[----:B------:R-:W-:-:S06]  /*04f0*/  @!P1 SEL R22, RZ, 0x1, P3 ;  /* 0x00000001ff169807 */ /* 0x000fcc0001800000 */
[----:B------:R-:W-:Y:S01]  /*0500*/  @!P2 SEL R18, R21, R6, !P1 ;  /* 0x000000061512a207 */ /* 0x000fe20004800000 */
[----:B------:R-:W-:Y:S01]  /*0510*/  VIADD R6, R14, 0xfffffd00 ;  /* 0xfffffd000e067836 */ /* 0x000fe20000000000 */
[CC--:B------:R-:W-:Y:S02]  /*0520*/  SEL R21, R24.reuse, R7.reuse, P0 ;  /* 0x0000000718157207 */ /* 0x0c0fe40000000000 */
[----:B------:R-:W-:Y:S02]  /*0530*/  @!P2 SEL R21, R24, R7, !P1 ;  /* 0x000000071815a207 */ /* 0x000fe40004800000 */
[----:B------:R-:W-:Y:S02]  /*0540*/  SHF.R.S32.HI R7, RZ, 0x1f, R6 ;  /* 0x0000001fff077819 */ /* 0x000fe40000011406 */
[----:B------:R-:W-:Y:S02]  /*0550*/  IADD3 R25, P0, P4, R6, UR8, R15 ;  /* 0x0000000806197c10 */ /* 0x000fe4000fc1e00f */
[----:B------:R-:W-:Y:S01]  /*0560*/  SEL R22, R22, 0x1, !P2 ;  /* 0x0000000116167807 */ /* 0x000fe20005000000 */
[----:B------:R-:W2:Y:S01]  /*0570*/  LDG.E R6, desc[UR12][R2.64+0x1000] ;  /* 0x0010000c02067981 */ /* 0x000ea2000c1e1900 */
[----:B------:R-:W-:-:S02]  /*0580*/  IADD3.X R24, PT, PT, R7, UR9, RZ, P0, P4 ;  /* 0x0000000907187c10 */ /* 0x000fc400087e84ff */
[----:B------:R-:W-:Y:S01]  /*0590*/  LOP3.LUT P2, RZ, R22, 0xff, RZ, 0xc0, !PT ;  /* 0x000000ff16ff7812 */ /* 0x000fe2000784c0ff */
[----:B------:R-:W2:Y:S03]  /*05a0*/  LDG.E R7, desc[UR12][R4.64+0x1000] ;  /* 0x0010000c04077981 */ /* 0x000ea6000c1e1900 */
[----:B---3--:R-:W-:Y:S02]  /*05b0*/  FSETP.LT.AND P3, PT, R23, R16, P2 ;  /* 0x000000101700720b */ /* 0x008fe40001761000 */
[----:B------:R-:W-:Y:S02]  /*05c0*/  ISETP.LT.U32.AND P0, PT, R25, R18, PT ;  /* 0x000000121900720c */ /* 0x000fe40003f01070 */
[----:B------:R-:W-:Y:S02]  /*05d0*/  FSETP.GEU.AND P1, PT, R23, R16, PT ;  /* 0x000000101700720b */ /* 0x000fe40003f2e000 */
[----:B------:R-:W-:-:S03]  /*05e0*/  ISETP.LT.AND.EX P0, PT, R24, R21, PT, P0 ;  /* 0x000000151800720c */ /* 0x000fc60003f01300 */
[----:B------:R-:W-:Y:S02]  /*05f0*/  @!P2 SEL R22, RZ, 0x1, P1 ;  /* 0x00000001ff16a807 */ /* 0x000fe40000800000 */
[CC--:B------:R-:W-:Y:S02]  /*0600*/  SEL R23, R25.reuse, R18.reuse, P0 ;  /* 0x0000001219177207 */ /* 0x0c0fe40000000000 */
[----:B------:R-:W-:Y:S02]  /*0610*/  @!P3 SEL R23, R25, R18, !P2 ;  /* 0x000000121917b207 */ /* 0x000fe40005000000 */
[-C--:B------:R-:W-:Y:S02]  /*0620*/  SEL R18, R24, R21.reuse, P0 ;  /* 0x0000001518127207 */ /* 0x080fe40000000000 */
[----:B------:R-:W-:Y:S02]  /*0630*/  SEL R16, R22, 0x1, !P3 ;  /* 0x0000000116107807 */ /* 0x000fe40005800000 */
[----:B------:R-:W-:Y:S01]  /*0640*/  @!P3 SEL R18, R24, R21, !P2 ;  /* 0x000000151812b207 */ /* 0x000fe20005000000 */
[----:B------:R-:W3:Y:S04]  /*0650*/  LDG.E R22, desc[UR12][R2.64+0x1400] ;  /* 0x0014000c02167981 */ /* 0x000ee8000c1e1900 */
[----:B------:R-:W3:Y:S01]  /*0660*/  LDG.E R21, desc[UR12][R4.64+0x1400] ;  /* 0x0014000c04157981 */ /* 0x000ee2000c1e1900 */
[----:B------:R-:W-:Y:S01]  /*0670*/  LOP3.LUT P1, RZ, R16, 0xff, RZ, 0xc0, !PT ;  /* 0x000000ff10ff7812 */ /* 0x000fe2000782c0ff */
[----:B------:R-:W-:Y:S01]  /*0680*/  VIADD R24, R14, 0xfffffe00 ;  /* 0xfffffe000e187836 */ /* 0x000fe20000000000 */
[----:B----4-:R-:W-:-:S02]  /*0690*/  FSETP.GEU.AND P2, PT, R20, R19, PT ;  /* 0x000000131400720b */ /* 0x010fc40003f4e000 */
[----:B------:R-:W-:Y:S02]  /*06a0*/  FSETP.LT.AND P3, PT, R20, R19, P1 ;  /* 0x000000131400720b */ /* 0x000fe40000f61000 */
[----:B------:R-:W-:Y:S01]  /*06b0*/  SHF.R.S32.HI R27, RZ, 0x1f, R24 ;  /* 0x0000001fff1b7819 */ /* 0x000fe20000011418 */
[----:B------:R-:W4:Y:S01]  /*06c0*/  LDG.E R19, desc[UR12][R2.64+0x1800] ;  /* 0x0018000c02137981 */ /* 0x000f22000c1e1900 */
[----:B------:R-:W-:-:S03]  /*06d0*/  IADD3 R24, P0, P4, R24, UR8, R15 ;  /* 0x0000000818187c10 */ /* 0x000fc6000fc1e00f */
[----:B------:R-:W4:Y:S01]  /*06e0*/  LDG.E R20, desc[UR12][R4.64+0x1800] ;  /* 0x0018000c04147981 */ /* 0x000f22000c1e1900 */
[----:B------:R-:W-:Y:S02]  /*06f0*/  IADD3.X R27, PT, PT, R27, UR9, RZ, P0, P4 ;  /* 0x000000091b1b7c10 */ /* 0x000fe400087e84ff */
[----:B------:R-:W-:-:S04]  /*0700*/  ISETP.LT.U32.AND P0, PT, R24, R23, PT ;  /* 0x000000171800720c */ /* 0x000fc80003f01070 */
[----:B------:R-:W-:-:S04]  /*0710*/  ISETP.LT.AND.EX P0, PT, R27, R18, PT, P0 ;  /* 0x000000121b00720c */ /* 0x000fc80003f01300 */
[CC--:B------:R-:W-:Y:S02]  /*0720*/  SEL R25, R24.reuse, R23.reuse, P0 ;  /* 0x0000001718197207 */ /* 0x0c0fe40000000000 */
[----:B------:R-:W-:Y:S02]  /*0730*/  @!P3 SEL R25, R24, R23, !P1 ;  /* 0x000000171819b207 */ /* 0x000fe40004800000 */
[----:B------:R-:W4:Y:S04]  /*0740*/  LDG.E R23, desc[UR12][R2.64+0x1c00] ;  /* 0x001c000c02177981 */ /* 0x000f28000c1e1900 */
[----:B------:R0:W4:Y:S01]  /*0750*/  LDG.E R24, desc[UR12][R4.64+0x1c00] ;  /* 0x001c000c04187981 */ /* 0x000122000c1e1900 */
[----:B------:R-:W-:-:S04]  /*0760*/  @!P1 SEL R16, RZ, 0x1, P2 ;  /* 0x00000001ff109807 */ /* 0x000fc80001000000 */
[----:B------:R-:W-:-:S04]  /*0770*/  SEL R28, R16, 0x1, !P3 ;  /* 0x00000001101c7807 */ /* 0x000fc80005800000 */
[----:B------:R-:W-:Y:S02]  /*0780*/  LOP3.LUT P2, RZ, R28, 0xff, RZ, 0xc0, !PT ;  /* 0x000000ff1cff7812 */ /* 0x000fe4000784c0ff */
[CC--:B------:R-:W-:Y:S02]  /*0790*/  SEL R16, R27.reuse, R18.reuse, P0 ;  /* 0x000000121b107207 */ /* 0x0c0fe40000000000 */
[----:B------:R-:W-:Y:S01]  /*07a0*/  @!P3 SEL R16, R27, R18, !P1 ;  /* 0x000000121b10b207 */ /* 0x000fe20004800000 */
[----:B------:R-:W-:-:S05]  /*07b0*/  VIADD R18, R14, 0xffffff00 ;  /* 0xffffff000e127836 */ /* 0x000fca0000000000 */
[----:B------:R-:W-:Y:S02]  /*07c0*/  SHF.R.S32.HI R27, RZ, 0x1f, R18 ;  /* 0x0000001fff1b7819 */ /* 0x000fe40000011412 */
[----:B------:R-:W-:-:S04]  /*07d0*/  IADD3 R18, P1, P4, R18, UR8, R15 ;  /* 0x0000000812127c10 */ /* 0x000fc8000fc3e00f */
[----:B------:R-:W-:Y:S02]  /*07e0*/  IADD3.X R27, PT, PT, R27, UR9, RZ, P1, P4 ;  /* 0x000000091b1b7c10 */ /* 0x000fe40008fe84ff */
[----:B0-----:R-:W-:Y:S01]  /*07f0*/  SHF.R.S32.HI R4, RZ, 0x1f, R14 ;  /* 0x0000001fff047819 */ /* 0x001fe2000001140e */
[----:B------:R-:W-:Y:S01]  /*0800*/  VIADD R13, R13, 0x8 ;  /* 0x000000080d0d7836 */ /* 0x000fe20000000000 */
[CC--:B-----5:R-:W-:Y:S02]  /*0810*/  FSETP.GEU.AND P0, PT, R8.reuse, R17.reuse, PT ;  /* 0x000000110800720b */ /* 0x0e0fe40003f0e000 */
[----:B------:R-:W-:Y:S02]  /*0820*/  FSETP.LT.AND P3, PT, R8, R17, P2 ;  /* 0x000000110800720b */ /* 0x000fe40001761000 */
[----:B------:R-:W-:-:S04]  /*0830*/  @!P2 SEL R28, RZ, 0x1, P0 ;  /* 0x00000001ff1ca807 */ /* 0x000fc80000000000 */
[----:B------:R-:W-:Y:S02]  /*0840*/  SEL R28, R28, 0x1, !P3 ;  /* 0x000000011c1c7807 */ /* 0x000fe40005800000 */
[----:B------:R-:W-:Y:S02]  /*0850*/  ISETP.LT.U32.AND P0, PT, R18, R25, PT ;  /* 0x000000191200720c */ /* 0x000fe40003f01070 */
[----:B------:R-:W-:Y:S02]  /*0860*/  LOP3.LUT P1, RZ, R28, 0xff, RZ, 0xc0, !PT ;  /* 0x000000ff1cff7812 */ /* 0x000fe4000782c0ff */
[----:B------:R-:W-:-:S04]  /*0870*/  ISETP.LT.AND.EX P0, PT, R27, R16, PT, P0 ;  /* 0x000000101b00720c */ /* 0x000fc80003f01300 */
[----:B------:R-:W-:Y:S02]  /*0880*/  SEL R3, R18, R25, P0 ;  /* 0x0000001912037207 */ /* 0x000fe40000000000 */
[CC--:B------:R-:W-:Y:S02]  /*0890*/  SEL R2, R27.reuse, R16.reuse, P0 ;  /* 0x000000101b027207 */ /* 0x0c0fe40000000000 */
[----:B--2---:R-:W-:Y:S02]  /*08a0*/  FSETP.GEU.AND P0, PT, R6, R7, PT ;  /* 0x000000070600720b */ /* 0x004fe40003f0e000 */
[----:B------:R-:W-:Y:S02]  /*08b0*/  @!P3 SEL R3, R18, R25, !P2 ;  /* 0x000000191203b207 */ /* 0x000fe40005000000 */
[----:B------:R-:W-:Y:S02]  /*08c0*/  @!P3 SEL R2, R27, R16, !P2 ;  /* 0x000000101b02b207 */ /* 0x000fe40005000000 */
[----:B------:R-:W-:-:S02]  /*08d0*/  FSETP.LT.AND P3, PT, R6, R7, P1 ;  /* 0x000000070600720b */ /* 0x000fc40000f61000 */
[----:B------:R-:W-:Y:S02]  /*08e0*/  @!P1 SEL R28, RZ, 0x1, P0 ;  /* 0x00000001ff1c9807 */ /* 0x000fe40000000000 */
[----:B------:R-:W-:Y:S02]  /*08f0*/  IADD3 R8, P4, P5, R14, UR8, R15 ;  /* 0x000000080e087c10 */ /* 0x000fe4000fd9e00f */
[----:B------:R-:W-:Y:S02]  /*0900*/  SEL R28, R28, 0x1, !P3 ;  /* 0x000000011c1c7807 */ /* 0x000fe40005800000 */
[----:B------:R-:W-:Y:S02]  /*0910*/  IADD3.X R17, PT, PT, R4, UR9, RZ, P4, P5 ;  /* 0x0000000904117c10 */ /* 0x000fe4000a7ea4ff */
[----:B------:R-:W-:Y:S02]  /*0920*/  ISETP.LT.U32.AND P0, PT, R8, R3, PT ;  /* 0x000000030800720c */ /* 0x000fe40003f01070 */
[----:B------:R-:W-:-:S02]  /*0930*/  LOP3.LUT P2, RZ, R28, 0xff, RZ, 0xc0, !PT ;  /* 0x000000ff1cff7812 */ /* 0x000fc4000784c0ff */
[----:B------:R-:W-:Y:S01]  /*0940*/  ISETP.LT.AND.EX P0, PT, R17, R2, PT, P0 ;  /* 0x000000021100720c */ /* 0x000fe20003f01300 */
[----:B------:R-:W-:-:S03]  /*0950*/  VIADD R6, R14, 0x100 ;  /* 0x000001000e067836 */ /* 0x000fc60000000000 */
[----:B------:R-:W-:Y:S02]  /*0960*/  SEL R4, R8, R3, P0 ;  /* 0x0000000308047207 */ /* 0x000fe40000000000 */
[CC--:B------:R-:W-:Y:S02]  /*0970*/  SEL R5, R17.reuse, R2.reuse, P0 ;  /* 0x0000000211057207 */ /* 0x0c0fe40000000000 */
[----:B---3--:R-:W-:Y:S02]  /*0980*/  FSETP.GEU.AND P0, PT, R22, R21, PT ;  /* 0x000000151600720b */ /* 0x008fe40003f0e000 */
[----:B------:R-:W-:Y:S02]  /*0990*/  @!P3 SEL R4, R8, R3, !P1 ;  /* 0x000000030804b207 */ /* 0x000fe40004800000 */
[----:B------:R-:W-:Y:S02]  /*09a0*/  @!P3 SEL R5, R17, R2, !P1 ;  /* 0x000000021105b207 */ /* 0x000fe40004800000 */
[----:B------:R-:W-:-:S02]  /*09b0*/  FSETP.LT.AND P3, PT, R22, R21, P2 ;  /* 0x000000151600720b */ /* 0x000fc40001761000 */
[----:B------:R-:W-:Y:S02]  /*09c0*/  @!P2 SEL R28, RZ, 0x1, P0 ;  /* 0x00000001ff1ca807 */ /* 0x000fe40000000000 */
[----:B------:R-:W-:Y:S02]  /*09d0*/  SHF.R.S32.HI R3, RZ, 0x1f, R6 ;  /* 0x0000001fff037819 */ /* 0x000fe40000011406 */
[----:B------:R-:W-:Y:S02]  /*09e0*/  IADD3 R7, P4, P5, R6, UR8, R15 ;  /* 0x0000000806077c10 */ /* 0x000fe4000fd9e00f */
[----:B------:R-:W-:Y:S02]  /*09f0*/  SEL R28, R28, 0x1, !P3 ;  /* 0x000000011c1c7807 */ /* 0x000fe40005800000 */
[----:B------:R-:W-:Y:S02]  /*0a00*/  IADD3.X R8, PT, PT, R3, UR9, RZ, P4, P5 ;  /* 0x0000000903087c10 */ /* 0x000fe4000a7ea4ff */
[----:B------:R-:W-:-:S02]  /*0a10*/  ISETP.LT.U32.AND P0, PT, R7, R4, PT ;  /* 0x000000040700720c */ /* 0x000fc40003f01070 */
[----:B------:R-:W-:Y:S01]  /*0a20*/  LOP3.LUT P1, RZ, R28, 0xff, RZ, 0xc0, !PT ;  /* 0x000000ff1cff7812 */ /* 0x000fe2000782c0ff */
[----:B------:R-:W-:Y:S01]  /*0a30*/  VIADD R6, R14, 0x200 ;  /* 0x000002000e067836 */ /* 0x000fe20000000000 */
[----:B------:R-:W-:-:S04]  /*0a40*/  ISETP.LT.AND.EX P0, PT, R8, R5, PT, P0 ;  /* 0x000000050800720c */ /* 0x000fc80003f01300 */
[CC--:B------:R-:W-:Y:S02]  /*0a50*/  SEL R2, R7.reuse, R4.reuse, P0 ;  /* 0x0000000407027207 */ /* 0x0c0fe40000000000 */
[-C--:B------:R-:W-:Y:S02]  /*0a60*/  SEL R3, R8, R5.reuse, P0 ;  /* 0x0000000508037207 */ /* 0x080fe40000000000 */
[----:B------:R-:W-:Y:S02]  /*0a70*/  @!P3 SEL R2, R7, R4, !P2 ;  /* 0x000000040702b207 */ /* 0x000fe40005000000 */
[----:B------:R-:W-:Y:S02]  /*0a80*/  SHF.R.S32.HI R4, RZ, 0x1f, R6 ;  /* 0x0000001fff047819 */ /* 0x000fe40000011406 */
[----:B------:R-:W-:Y:S02]  /*0a90*/  IADD3 R7, P0, P4, R6, UR8, R15 ;  /* 0x0000000806077c10 */ /* 0x000fe4000fc1e00f */
[----:B------:R-:W-:-:S02]  /*0aa0*/  @!P3 SEL R3, R8, R5, !P2 ;  /* 0x000000050803b207 */ /* 0x000fc40005000000 */
[CC--:B----4-:R-:W-:Y:S02]  /*0ab0*/  FSETP.GEU.AND P2, PT, R19.reuse, R20.reuse, PT ;  /* 0x000000141300720b */ /* 0x0d0fe40003f4e000 */
[----:B------:R-:W-:Y:S02]  /*0ac0*/  FSETP.LT.AND P3, PT, R19, R20, P1 ;  /* 0x000000141300720b */ /* 0x000fe40000f61000 */
[----:B------:R-:W-:Y:S01]  /*0ad0*/  IADD3.X R6, PT, PT, R4, UR9, RZ, P0, P4 ;  /* 0x0000000904067c10 */ /* 0x000fe200087e84ff */
[----:B------:R-:W-:Y:S01]  /*0ae0*/  VIADD R4, R14, 0x300 ;  /* 0x000003000e047836 */ /* 0x000fe20000000000 */
[----:B------:R-:W-:Y:S02]  /*0af0*/  @!P1 SEL R28, RZ, 0x1, P2 ;  /* 0x00000001ff1c9807 */ /* 0x000fe40001000000 */
[----:B------:R-:W-:Y:S02]  /*0b00*/  ISETP.LT.U32.AND P0, PT, R7, R2, PT ;  /* 0x000000020700720c */ /* 0x000fe40003f01070 */
[----:B------:R-:W-:-:S02]  /*0b10*/  SHF.R.S32.HI R5, RZ, 0x1f, R4 ;  /* 0x0000001fff057819 */ /* 0x000fc40000011404 */
[----:B------:R-:W-:Y:S02]  /*0b20*/  SEL R28, R28, 0x1, !P3 ;  /* 0x000000011c1c7807 */ /* 0x000fe40005800000 */
[----:B------:R-:W-:Y:S02]  /*0b30*/  IADD3 R4, P4, P5, R4, UR8, R15 ;  /* 0x0000000804047c10 */ /* 0x000fe4000fd9e00f */
[----:B------:R-:W-:Y:S02]  /*0b40*/  ISETP.LT.AND.EX P0, PT, R6, R3, PT, P0 ;  /* 0x000000030600720c */ /* 0x000fe40003f01300 */
[----:B------:R-:W-:Y:S02]  /*0b50*/  LOP3.LUT P2, RZ, R28, 0xff, RZ, 0xc0, !PT ;  /* 0x000000ff1cff7812 */ /* 0x000fe4000784c0ff */
[----:B------:R-:W-:Y:S02]  /*0b60*/  IADD3.X R5, PT, PT, R5, UR9, RZ, P4, P5 ;  /* 0x0000000905057c10 */ /* 0x000fe4000a7ea4ff */
[----:B------:R-:W-:-:S02]  /*0b70*/  SEL R17, R7, R2, P0 ;  /* 0x0000000207117207 */ /* 0x000fc40000000000 */
[CC--:B------:R-:W-:Y:S02]  /*0b80*/  SEL R16, R6.reuse, R3.reuse, P0 ;  /* 0x0000000306107207 */ /* 0x0c0fe40000000000 */
[----:B------:R-:W-:Y:S02]  /*0b90*/  ISETP.NE.AND P4, PT, R13, RZ, PT ;  /* 0x000000ff0d00720c */ /* 0x000fe40003f85270 */
[----:B------:R-:W-:Y:S02]  /*0ba0*/  @!P3 SEL R17, R7, R2, !P1 ;  /* 0x000000020711b207 */ /* 0x000fe40004800000 */
[----:B------:R-:W-:Y:S02]  /*0bb0*/  @!P3 SEL R16, R6, R3, !P1 ;  /* 0x000000030610b207 */ /* 0x000fe40004800000 */
[----:B------:R-:W-:Y:S02]  /*0bc0*/  FSETP.LT.AND P1, PT, R23, R24, P2 ;  /* 0x000000181700720b */ /* 0x000fe40001721000 */
[----:B------:R-:W-:-:S02]  /*0bd0*/  ISETP.LT.U32.AND P0, PT, R4, R17, PT ;  /* 0x000000110400720c */ /* 0x000fc40003f01070 */
[----:B------:R-:W-:Y:S02]  /*0be0*/  FSETP.GEU.AND P3, PT, R23, R24, PT ;  /* 0x000000181700720b */ /* 0x000fe40003f6e000 */
[CC--:B------:R-:W-:Y:S02]  /*0bf0*/  ISETP.LT.AND.EX P0, PT, R5.reuse, R16.reuse, PT, P0 ;  /* 0x000000100500720c */ /* 0x0c0fe40003f01300 */
[----:B------:R-:W-:Y:S01]  /*0c00*/  @!P2 SEL R28, RZ, 0x1, P3 ;  /* 0x00000001ff1ca807 */ /* 0x000fe20001800000 */
[----:B------:R-:W-:Y:S01]  /*0c10*/  VIADD R14, R14, 0x800 ;  /* 0x000008000e0e7836 */ /* 0x000fe20000000000 */
[----:B------:R-:W-:Y:S02]  /*0c20*/  SEL R6, R4, R17, P0 ;  /* 0x0000001104067207 */ /* 0x000fe40000000000 */
[----:B------:R-:W-:Y:S02]  /*0c30*/  SEL R7, R5, R16, P0 ;  /* 0x0000001005077207 */ /* 0x000fe40000000000 */
[----:B------:R-:W-:-:S02]  /*0c40*/  SEL R8, R28, 0x1, !P1 ;  /* 0x000000011c087807 */ /* 0x000fc40004800000 */
[----:B------:R-:W-:Y:S02]  /*0c50*/  @!P1 SEL R6, R4, R17, !P2 ;  /* 0x0000001104069207 */ /* 0x000fe40005000000 */
[----:B------:R-:W-:Y:S01]  /*0c60*/  @!P1 SEL R7, R5, R16, !P2 ;  /* 0x0000001005079207 */ /* 0x000fe20005000000 */
[----:B------:R-:W-:Y:S06]  /*0c70*/  @P4 BRA `(.L_x_1103) ;  /* 0xfffffff400b44947 */ /* 0x000fec000383ffff */
[----:B------:R-:W-:Y:S05]  /*0c80*/  BSYNC.RECONVERGENT B3 ;  /* 0x0000000000037941 */ /* 0x000fea0003800200 */
.L_x_1102:
[----:B------:R-:W-:-:S07]  /*0c90*/  VIADD R14, R14, 0xfffffc00 ;  /* 0xfffffc000e0e7836 */ /* 0x000fce0000000000 */
.L_x_1101:
[----:B------:R-:W-:Y:S05]  /*0ca0*/  BSYNC.RECONVERGENT B2 ;  /* 0x0000000000027941 */ /* 0x000fea0003800200 */
.L_x_1100:
[----:B------:R-:W-:-:S13]  /*0cb0*/  ISETP.NE.AND P0, PT, R26, RZ, PT ;  /* 0x000000ff1a00720c */ /* 0x000fda0003f05270 */
[----:B------:R-:W-:Y:S05]  /*0cc0*/  @!P0 BRA `(.L_x_1099) ;  /* 0x00000008007c8947 */ /* 0x000fea0003800000 */
[----:B------:R-:W-:Y:S01]  /*0cd0*/  ISETP.GE.U32.AND P0, PT, R26, 0x4, PT ;  /* 0x000000041a00780c */ /* 0x000fe20003f06070 */
[----:B------:R-:W-:Y:S01]  /*0ce0*/  BSSY.RECONVERGENT B2, `(.L_x_1104) ;  /* 0x0000050000027945 */ /* 0x000fe20003800200 */
[----:B------:R-:W-:-:S11]  /*0cf0*/  LOP3.LUT P1, R11, R11, 0x3, RZ, 0xc0, !PT ;  /* 0x000000030b0b7812 */ /* 0x000fd6000782c0ff */
[----:B------:R-:W-:Y:S05]  /*0d00*/  @!P0 BRA `(.L_x_1105) ;  /* 0x0000000400348947 */ /* 0x000fea0003800000 */
[----:B------:R-:W0:Y:S01]  /*0d10*/  LDCU.128 UR16, c[0x0][0x380] ;  /* 0x00007000ff1077ac */ /* 0x000e220008000c00 */
[----:B------:R-:W-:Y:S01]  /*0d20*/  IADD3 R23, P0, PT, R15, R14, RZ ;  /* 0x0000000e0f177210 */ /* 0x000fe20007f1e0ff */
[----:B------:R-:W1:Y:S03]  /*0d30*/  LDCU.64 UR10, c[0x0][0x398] ;  /* 0x00007300ff0a77ac */ /* 0x000e660008000a00 */
[----:B------:R-:W-:Y:S01]  /*0d40*/  LEA.HI.X.SX32 R24, R14, RZ, 0x1, P0 ;  /* 0x000000ff0e187211 */ /* 0x000fe200000f0eff */
[----:B------:R-:W-:-:S03]  /*0d50*/  IMAD.SHL.U32 R2, R23, 0x4, RZ ;  /* 0x0000000417027824 */ /* 0x000fc600078e00ff */
[----:B------:R-:W-:Y:S02]  /*0d60*/  SHF.L.U64.HI R3, R23, 0x2, R24 ;  /* 0x0000000217037819 */ /* 0x000fe40000010218 */
[C---:B0-----:R-:W-:Y:S02]  /*0d70*/  IADD3 R4, P0, PT, R2.reuse, UR16, RZ ;  /* 0x0000001002047c10 */ /* 0x041fe4000ff1e0ff */
        /* <DEDUP_REMOVED lines=8> */
[----:B------:R-:W4:Y:S04]  /*0e00*/  LDG.E R18, desc[UR12][R2.64+0x800] ;  /* 0x0008000c02127981 */ /* 0x000f28000c1e1900 */
[----:B------:R0:W5:Y:S04]  /*0e10*/  LDG.E R13, desc[UR12][R4.64+0xc00] ;  /* 0x000c000c040d7981 */ /* 0x000168000c1e1900 */
[----:B------:R0:W5:Y:S01]  /*0e20*/  LDG.E R16, desc[UR12][R2.64+0xc00] ;  /* 0x000c000c02107981 */ /* 0x000162000c1e1900 */
[----:B------:R-:W-:-:S02]  /*0e30*/  LOP3.LUT P3, RZ, R8, 0xff, RZ, 0xc0, !PT ;  /* 0x000000ff08ff7812 */ /* 0x000fc4000786c0ff */
[----:B-1----:R-:W-:Y:S01]  /*0e40*/  IADD3 R23, P2, PT, R23, UR10, RZ ;  /* 0x0000000a17177c10 */ /* 0x002fe2000ff5e0ff */
[----:B0-----:R-:W-:-:S03]  /*0e50*/  VIADD R4, R14, 0x100 ;  /* 0x000001000e047836 */ /* 0x001fc60000000000 */
[----:B------:R-:W-:Y:S02]  /*0e60*/  IADD3.X R24, PT, PT, R24, UR11, RZ, P2, !PT ;  /* 0x0000000b18187c10 */ /* 0x000fe400097fe4ff */
[----:B------:R-:W-:Y:S02]  /*0e70*/  SHF.R.S32.HI R3, RZ, 0x1f, R4 ;  /* 0x0000001fff037819 */ /* 0x000fe40000011404 */
[CC--:B--2---:R-:W-:Y:S02]  /*0e80*/  FSETP.GEU.AND P0, PT, R21.reuse, R22.reuse, PT ;  /* 0x000000161500720b */ /* 0x0c4fe40003f0e000 */
[----:B------:R-:W-:Y:S02]  /*0e90*/  FSETP.LT.AND P4, PT, R21, R22, P3 ;  /* 0x000000161500720b */ /* 0x000fe40001f81000 */
[----:B------:R-:W-:Y:S02]  /*0ea0*/  @!P3 SEL R8, RZ, 0x1, P0 ;  /* 0x00000001ff08b807 */ /* 0x000fe40000000000 */
[----:B------:R-:W-:-:S02]  /*0eb0*/  ISETP.LT.U32.AND P0, PT, R23, R6, PT ;  /* 0x000000061700720c */ /* 0x000fc40003f01070 */
[----:B------:R-:W-:Y:S02]  /*0ec0*/  SEL R8, R8, 0x1, !P4 ;  /* 0x0000000108087807 */ /* 0x000fe40006000000 */
[-C--:B------:R-:W-:Y:S02]  /*0ed0*/  ISETP.LT.AND.EX P0, PT, R24, R7.reuse, PT, P0 ;  /* 0x000000071800720c */ /* 0x080fe40003f01300 */
[----:B------:R-:W-:Y:S02]  /*0ee0*/  LOP3.LUT P2, RZ, R8, 0xff, RZ, 0xc0, !PT ;  /* 0x000000ff08ff7812 */ /* 0x000fe4000784c0ff */
[CC--:B------:R-:W-:Y:S02]  /*0ef0*/  SEL R22, R23.reuse, R6.reuse, P0 ;  /* 0x0000000617167207 */ /* 0x0c0fe40000000000 */
[----:B------:R-:W-:Y:S02]  /*0f00*/  SEL R2, R24, R7, P0 ;  /* 0x0000000718027207 */ /* 0x000fe40000000000 */
[----:B------:R-:W-:-:S02]  /*0f10*/  @!P4 SEL R22, R23, R6, !P3 ;  /* 0x000000061716c207 */ /* 0x000fc40005800000 */
[----:B------:R-:W-:Y:S02]  /*0f20*/  @!P4 SEL R2, R24, R7, !P3 ;  /* 0x000000071802c207 */ /* 0x000fe40005800000 */
[CC--:B---3--:R-:W-:Y:S02]  /*0f30*/  FSETP.GEU.AND P3, PT, R20.reuse, R19.reuse, PT ;  /* 0x000000131400720b */ /* 0x0c8fe40003f6e000 */
[----:B------:R-:W-:Y:S02]  /*0f40*/  FSETP.LT.AND P4, PT, R20, R19, P2 ;  /* 0x000000131400720b */ /* 0x000fe40001781000 */
[----:B------:R-:W-:Y:S02]  /*0f50*/  @!P2 SEL R8, RZ, 0x1, P3 ;  /* 0x00000001ff08a807 */ /* 0x000fe40001800000 */
[----:B------:R-:W-:Y:S01]  /*0f60*/  IADD3 R5, P5, P0, R4, UR10, R15 ;  /* 0x0000000a04057c10 */ /* 0x000fe2000f8be00f */
[----:B------:R-:W-:Y:S01]  /*0f70*/  VIADD R4, R14, 0x200 ;  /* 0x000002000e047836 */ /* 0x000fe20000000000 */
[----:B------:R-:W-:-:S02]  /*0f80*/  SEL R8, R8, 0x1, !P4 ;  /* 0x0000000108087807 */ /* 0x000fc40006000000 */
[----:B------:R-:W-:Y:S02]  /*0f90*/  IADD3.X R7, PT, PT, R3, UR11, RZ, P5, P0 ;  /* 0x0000000b03077c10 */ /* 0x000fe4000afe04ff */
[----:B------:R-:W-:Y:S02]  /*0fa0*/  ISETP.LT.U32.AND P0, PT, R5, R22, PT ;  /* 0x000000160500720c */ /* 0x000fe40003f01070 */
[----:B------:R-:W-:Y:S02]  /*0fb0*/  LOP3.LUT P3, RZ, R8, 0xff, RZ, 0xc0, !PT ;  /* 0x000000ff08ff7812 */ /* 0x000fe4000786c0ff */
[----:B------:R-:W-:Y:S02]  /*0fc0*/  ISETP.LT.AND.EX P0, PT, R7, R2, PT, P0 ;  /* 0x000000020700720c */ /* 0x000fe40003f01300 */
[----:B------:R-:W-:Y:S02]  /*0fd0*/  SHF.R.S32.HI R3, RZ, 0x1f, R4 ;  /* 0x0000001fff037819 */ /* 0x000fe40000011404 */
[----:B------:R-:W-:-:S02]  /*0fe0*/  SEL R19, R5, R22, P0 ;  /* 0x0000001605137207 */ /* 0x000fc40000000000 */
[----:B------:R-:W-:Y:S02]  /*0ff0*/  SEL R20, R7, R2, P0 ;  /* 0x0000000207147207 */ /* 0x000fe40000000000 */
[----:B------:R-:W-:Y:S02]  /*1000*/  @!P4 SEL R19, R5, R22, !P2 ;  /* 0x000000160513c207 */ /* 0x000fe40005000000 */
[----:B------:R-:W-:Y:S01]  /*1010*/  @!P4 SEL R20, R7, R2, !P2 ;  /* 0x000000020714c207 */ /* 0x000fe20005000000 */
[C---:B------:R-:W-:Y:S01]  /*1020*/  VIADD R2, R14.reuse, 0x300 ;  /* 0x000003000e027836 */ /* 0x040fe20000000000 */
[CC--:B----4-:R-:W-:Y:S01]  /*1030*/  FSETP.GEU.AND P4, PT, R17.reuse, R18.reuse, PT ;  /* 0x000000121100720b */ /* 0x0d0fe20003f8e000 */
[----:B------:R-:W-:Y:S01]  /*1040*/  VIADD R14, R14, 0x400 ;  /* 0x000004000e0e7836 */ /* 0x000fe20000000000 */
[----:B------:R-:W-:Y:S02]  /*1050*/  IADD3 R6, P5, P0, R4, UR10, R15 ;  /* 0x0000000a04067c10 */ /* 0x000fe4000f8be00f */
[----:B------:R-:W-:-:S02]  /*1060*/  FSETP.LT.AND P2, PT, R17, R18, P3 ;  /* 0x000000121100720b */ /* 0x000fc40001f41000 */
[----:B------:R-:W-:Y:S02]  /*1070*/  @!P3 SEL R8, RZ, 0x1, P4 ;  /* 0x00000001ff08b807 */ /* 0x000fe40002000000 */
[----:B------:R-:W-:Y:S02]  /*1080*/  IADD3.X R7, PT, PT, R3, UR11, RZ, P5, P0 ;  /* 0x0000000b03077c10 */ /* 0x000fe4000afe04ff */
[----:B------:R-:W-:Y:S02]  /*1090*/  ISETP.LT.U32.AND P0, PT, R6, R19, PT ;  /* 0x000000130600720c */ /* 0x000fe40003f01070 */
[----:B------:R-:W-:Y:S02]  /*10a0*/  SEL R8, R8, 0x1, !P2 ;  /* 0x0000000108087807 */ /* 0x000fe40005000000 */
[----:B------:R-:W-:Y:S02]  /*10b0*/  ISETP.LT.AND.EX P0, PT, R7, R20, PT, P0 ;  /* 0x000000140700720c */ /* 0x000fe40003f01300 */
[----:B------:R-:W-:-:S02]  /*10c0*/  LOP3.LUT P4, RZ, R8, 0xff, RZ, 0xc0, !PT ;  /* 0x000000ff08ff7812 */ /* 0x000fc4000788c0ff */
[CC--:B------:R-:W-:Y:S02]  /*10d0*/  SEL R5, R6.reuse, R19.reuse, P0 ;  /* 0x0000001306057207 */ /* 0x0c0fe40000000000 */
[CC--:B------:R-:W-:Y:S02]  /*10e0*/  SEL R4, R7.reuse, R20.reuse, P0 ;  /* 0x0000001407047207 */ /* 0x0c0fe40000000000 */
[----:B------:R-:W-:Y:S02]  /*10f0*/  SHF.R.S32.HI R3, RZ, 0x1f, R2 ;  /* 0x0000001fff037819 */ /* 0x000fe40000011402 */
[----:B------:R-:W-:Y:S02]  /*1100*/  @!P2 SEL R5, R6, R19, !P3 ;  /* 0x000000130605a207 */ /* 0x000fe40005800000 */
[----:B------:R-:W-:Y:S02]  /*1110*/  @!P2 SEL R4, R7, R20, !P3 ;  /* 0x000000140704a207 */ /* 0x000fe40005800000 */
[----:B------:R-:W-:-:S02]  /*1120*/  IADD3 R2, P5, P6, R2, UR10, R15 ;  /* 0x0000000a02027c10 */ /* 0x000fc4000febe00f */
[-C--:B-----5:R-:W-:Y:S02]  /*1130*/  FSETP.LT.AND P2, PT, R13, R16.reuse, P4 ;  /* 0x000000100d00720b */ /* 0x0a0fe40002741000 */
[----:B------:R-:W-:Y:S02]  /*1140*/  IADD3.X R3, PT, PT, R3, UR11, RZ, P5, P6 ;  /* 0x0000000b03037c10 */ /* 0x000fe4000afec4ff */
[----:B------:R-:W-:Y:S02]  /*1150*/  ISETP.LT.U32.AND P0, PT, R2, R5, PT ;  /* 0x000000050200720c */ /* 0x000fe40003f01070 */
[----:B------:R-:W-:Y:S02]  /*1160*/  FSETP.GEU.AND P3, PT, R13, R16, PT ;  /* 0x000000100d00720b */ /* 0x000fe40003f6e000 */
[----:B------:R-:W-:Y:S02]  /*1170*/  ISETP.LT.AND.EX P0, PT, R3, R4, PT, P0 ;  /* 0x000000040300720c */ /* 0x000fe40003f01300 */
[----:B------:R-:W-:-:S02]  /*1180*/  @!P4 SEL R8, RZ, 0x1, P3 ;  /* 0x00000001ff08c807 */ /* 0x000fc40001800000 */
[-C--:B------:R-:W-:Y:S02]  /*1190*/  SEL R6, R2, R5.reuse, P0 ;  /* 0x0000000502067207 */ /* 0x080fe40000000000 */
[CC--:B------:R-:W-:Y:S02]  /*11a0*/  SEL R7, R3.reuse, R4.reuse, P0 ;  /* 0x0000000403077207 */ /* 0x0c0fe40000000000 */
[----:B------:R-:W-:Y:S02]  /*11b0*/  SEL R8, R8, 0x1, !P2 ;  /* 0x0000000108087807 */ /* 0x000fe40005000000 */
[----:B------:R-:W-:Y:S02]  /*11c0*/  @!P2 SEL R6, R2, R5, !P4 ;  /* 0x000000050206a207 */ /* 0x000fe40006000000 */
[----:B------:R-:W-:-:S07]  /*11d0*/  @!P2 SEL R7, R3, R4, !P4 ;  /* 0x000000040307a207 */ /* 0x000fce0006000000 */
.L_x_1105:
[----:B------:R-:W-:Y:S05]  /*11e0*/  BSYNC.RECONVERGENT B2 ;  /* 0x0000000000027941 */ /* 0x000fea0003800200 */
.L_x_1104:
[----:B------:R-:W-:Y:S05]  /*11f0*/  @!P1 BRA `(.L_x_1099) ;  /* 0x0000000400309947 */ /* 0x000fea0003800000 */
[----:B------:R-:W-:Y:S01]  /*1200*/  ISETP.NE.AND P0, PT, R11, 0x1, PT ;  /* 0x000000010b00780c */ /* 0x000fe20003f05270 */
[----:B------:R-:W-:Y:S01]  /*1210*/  BSSY.RECONVERGENT B2, `(.L_x_1106) ;  /* 0x000002e000027945 */ /* 0x000fe20003800200 */
[----:B------:R-:W-:-:S11]  /*1220*/  LOP3.LUT P1, RZ, R12, 0x100, RZ, 0xc0, !PT ;  /* 0x000001000cff7812 */ /* 0x000fd6000782c0ff */
        /* <DEDUP_REMOVED lines=13> */
[----:B------:R0:W3:Y:S04]  /*1300*/  LDG.E R17, desc[UR12][R2.64+0x400] ;  /* 0x0004000c02117981 */ /* 0x0000e8000c1e1900 */
[----:B------:R4:W3:Y:S01]  /*1310*/  LDG.E R18, desc[UR12][R4.64+0x400] ;  /* 0x0004000c04127981 */ /* 0x0008e2000c1e1900 */
[----:B------:R-:W-:-:S02]  /*1320*/  LOP3.LUT P2, RZ, R8, 0xff, RZ, 0xc0, !PT ;  /* 0x000000ff08ff7812 */ /* 0x000fc4000784c0ff */
[----:B-1----:R-:W-:-:S04]  /*1330*/  IADD3 R11, P0, PT, R11, UR10, RZ ;  /* 0x0000000a0b0b7c10 */ /* 0x002fc8000ff1e0ff */
[----:B------:R-:W-:Y:S02]  /*1340*/  IADD3.X R12, PT, PT, R12, UR11, RZ, P0, !PT ;  /* 0x0000000b0c0c7c10 */ /* 0x000fe400087fe4ff */
[----:B------:R-:W-:-:S04]  /*1350*/  ISETP.LT.U32.AND P0, PT, R11, R6, PT ;  /* 0x000000060b00720c */ /* 0x000fc80003f01070 */
[----:B------:R-:W-:-:S04]  /*1360*/  ISETP.LT.AND.EX P0, PT, R12, R7, PT, P0 ;  /* 0x000000070c00720c */ /* 0x000fc80003f01300 */
[----:B0-----:R-:W-:Y:S02]  /*1370*/  SEL R2, R11, R6, P0 ;  /* 0x000000060b027207 */ /* 0x001fe40000000000 */
[----:B------:R-:W-:Y:S02]  /*1380*/  SEL R3, R12, R7, P0 ;  /* 0x000000070c037207 */ /* 0x000fe40000000000 */
[CC--:B--2---:R-:W-:Y:S02]  /*1390*/  FSETP.GEU.AND P4, PT, R13.reuse, R16.reuse, PT ;  /* 0x000000100d00720b */ /* 0x0c4fe40003f8e000 */
[----:B------:R-:W-:Y:S01]  /*13a0*/  FSETP.LT.AND P3, PT, R13, R16, P2 ;  /* 0x000000100d00720b */ /* 0x000fe20001761000 */
[C---:B------:R-:W-:Y:S01]  /*13b0*/  VIADD R16, R14.reuse, 0x100 ;  /* 0x000001000e107836 */ /* 0x040fe20000000000 */
[----:B------:R-:W-:Y:S01]  /*13c0*/  @!P2 SEL R8, RZ, 0x1, P4 ;  /* 0x00000001ff08a807 */ /* 0x000fe20002000000 */
[----:B------:R-:W-:-:S03]  /*13d0*/  VIADD R14, R14, 0x200 ;  /* 0x000002000e0e7836 */ /* 0x000fc60000000000 */
[----:B------:R-:W-:Y:S02]  /*13e0*/  SEL R8, R8, 0x1, !P3 ;  /* 0x0000000108087807 */ /* 0x000fe40005800000 */
[----:B----4-:R-:W-:Y:S02]  /*13f0*/  SHF.R.S32.HI R4, RZ, 0x1f, R16 ;  /* 0x0000001fff047819 */ /* 0x010fe40000011410 */
[----:B------:R-:W-:Y:S02]  /*1400*/  LOP3.LUT P4, RZ, R8, 0xff, RZ, 0xc0, !PT ;  /* 0x000000ff08ff7812 */ /* 0x000fe4000788c0ff */
[----:B------:R-:W-:Y:S02]  /*1410*/  IADD3 R5, P5, P6, R16, UR10, R15 ;  /* 0x0000000a10057c10 */ /* 0x000fe4000febe00f */
[----:B------:R-:W-:Y:S02]  /*1420*/  @!P3 SEL R2, R11, R6, !P2 ;  /* 0x000000060b02b207 */ /* 0x000fe40005000000 */
[----:B------:R-:W-:-:S02]  /*1430*/  @!P3 SEL R3, R12, R7, !P2 ;  /* 0x000000070c03b207 */ /* 0x000fc40005000000 */
[----:B---3--:R-:W-:Y:S02]  /*1440*/  FSETP.LT.AND P3, PT, R17, R18, P4 ;  /* 0x000000121100720b */ /* 0x008fe40002761000 */
[----:B------:R-:W-:Y:S02]  /*1450*/  IADD3.X R4, PT, PT, R4, UR11, RZ, P5, P6 ;  /* 0x0000000b04047c10 */ /* 0x000fe4000afec4ff */
[----:B------:R-:W-:Y:S02]  /*1460*/  ISETP.LT.U32.AND P0, PT, R5, R2, PT ;  /* 0x000000020500720c */ /* 0x000fe40003f01070 */
[----:B------:R-:W-:Y:S02]  /*1470*/  FSETP.GEU.AND P2, PT, R17, R18, PT ;  /* 0x000000121100720b */ /* 0x000fe40003f4e000 */
[----:B------:R-:W-:Y:S02]  /*1480*/  ISETP.LT.AND.EX P0, PT, R4, R3, PT, P0 ;  /* 0x000000030400720c */ /* 0x000fe40003f01300 */
[----:B------:R-:W-:-:S02]  /*1490*/  @!P4 SEL R8, RZ, 0x1, P2 ;  /* 0x00000001ff08c807 */ /* 0x000fc40001000000 */
[CC--:B------:R-:W-:Y:S02]  /*14a0*/  SEL R6, R5.reuse, R2.reuse, P0 ;  /* 0x0000000205067207 */ /* 0x0c0fe40000000000 */
[-C--:B------:R-:W-:Y:S02]  /*14b0*/  SEL R7, R4, R3.reuse, P0 ;  /* 0x0000000304077207 */ /* 0x080fe40000000000 */
[----:B------:R-:W-:Y:S02]  /*14c0*/  SEL R8, R8, 0x1, !P3 ;  /* 0x0000000108087807 */ /* 0x000fe40005800000 */
[----:B------:R-:W-:Y:S02]  /*14d0*/  @!P3 SEL R6, R5, R2, !P4 ;  /* 0x000000020506b207 */ /* 0x000fe40006000000 */
[----:B------:R-:W-:-:S07]  /*14e0*/  @!P3 SEL R7, R4, R3, !P4 ;  /* 0x000000030407b207 */ /* 0x000fce0006000000 */
.L_x_1107:
[----:B------:R-:W-:Y:S05]  /*14f0*/  BSYNC.RECONVERGENT B2 ;  /* 0x0000000000027941 */ /* 0x000fea0003800200 */
.L_x_1106:
[----:B------:R-:W-:Y:S05]  /*1500*/  @P1 BRA `(.L_x_1099) ;  /* 0x00000000006c1947 */ /* 0x000fea0003800000 */
        /* <DEDUP_REMOVED lines=11> */
[----:B------:R-:W2:Y:S01]  /*15c0*/  LDG.E R5, desc[UR12][R4.64] ;  /* 0x0000000c04057981 */ /* 0x000ea2000c1e1900 */
[----:B------:R-:W-:Y:S02]  /*15d0*/  LOP3.LUT P3, RZ, R8, 0xff, RZ, 0xc0, !PT ;  /* 0x000000ff08ff7812 */ /* 0x000fe4000786c0ff */
[----:B-1----:R-:W-:-:S04]  /*15e0*/  IADD3 R13, P0, PT, R13, UR10, RZ ;  /* 0x0000000a0d0d7c10 */ /* 0x002fc8000ff1e0ff */
[----:B------:R-:W-:Y:S02]  /*15f0*/  IADD3.X R12, PT, PT, R12, UR11, RZ, P0, !PT ;  /* 0x0000000b0c0c7c10 */ /* 0x000fe400087fe4ff */
[----:B------:R-:W-:-:S04]  /*1600*/  ISETP.LT.U32.AND P0, PT, R13, R6, PT ;  /* 0x000000060d00720c */ /* 0x000fc80003f01070 */
[----:B------:R-:W-:-:S04]  /*1610*/  ISETP.LT.AND.EX P0, PT, R12, R7, PT, P0 ;  /* 0x000000070c00720c */ /* 0x000fc80003f01300 */
[----:B------:R-:W-:Y:S02]  /*1620*/  SEL R11, R13, R6, P0 ;  /* 0x000000060d0b7207 */ /* 0x000fe40000000000 */
[CC--:B--2---:R-:W-:Y:S02]  /*1630*/  FSETP.LT.AND P1, PT, R2.reuse, R5.reuse, P3 ;  /* 0x000000050200720b */ /* 0x0c4fe40001f21000 */
[----:B------:R-:W-:Y:S02]  /*1640*/  FSETP.GEU.AND P2, PT, R2, R5, PT ;  /* 0x000000050200720b */ /* 0x000fe40003f4e000 */
[----:B------:R-:W-:Y:S02]  /*1650*/  SEL R2, R12, R7, P0 ;  /* 0x000000070c027207 */ /* 0x000fe40000000000 */
[----:B------:R-:W-:-:S04]  /*1660*/  @!P3 SEL R8, RZ, 0x1, P2 ;  /* 0x00000001ff08b807 */ /* 0x000fc80001000000 */
[----:B------:R-:W-:-:S03]  /*1670*/  SEL R8, R8, 0x1, !P1 ;  /* 0x0000000108087807 */ /* 0x000fc60004800000 */
[----:B------:R-:W-:Y:S02]  /*1680*/  @!P1 SEL R11, R13, R6, !P3 ;  /* 0x000000060d0b9207 */ /* 0x000fe40005800000 */
[----:B------:R-:W-:-:S03]  /*1690*/  @!P1 SEL R2, R12, R7, !P3 ;  /* 0x000000070c029207 */ /* 0x000fc60005800000 */
[----:B------:R-:W-:Y:S02]  /*16a0*/  IMAD.MOV.U32 R6, RZ, RZ, R11 ;  /* 0x000000ffff067224 */ /* 0x000fe400078e000b */
[----:B------:R-:W-:-:S07]  /*16b0*/  IMAD.MOV.U32 R7, RZ, RZ, R2 ;  /* 0x000000ffff077224 */ /* 0x000fce00078e0002 */
.L_x_1099:
[----:B------:R-:W-:Y:S05]  /*16c0*/  BSYNC.RECONVERGENT B1 ;  /* 0x0000000000017941 */ /* 0x000fea0003800200 */
.L_x_1098:
[----:B------:R-:W-:-:S13]  /*16d0*/  ISETP.GE.AND P0, PT, R9, 0x100, PT ;  /* 0x000001000900780c */ /* 0x000fda0003f06270 */
[----:B------:R-:W-:Y:S05]  /*16e0*/  @!P0 BRA `(.L_x_1108) ;  /* 0x0000000c00408947 */ /* 0x000fea0003800000 */
[----:B------:R-:W0:Y:S01]  /*16f0*/  S2R R9, SR_LANEID ;  /* 0x0000000000097919 */ /* 0x000e220000000000 */
[----:B------:R-:W-:Y:S01]  /*1700*/  LOP3.LUT R2, R8, 0xff, RZ, 0xc0, !PT ;  /* 0x000000ff08027812 */ /* 0x000fe200078ec0ff */
[----:B------:R-:W-:Y:S01]  /*1710*/  BSSY.RECONVERGENT B1, `(.L_x_1109) ;  /* 0x0000016000017945 */ /* 0x000fe20003800200 */
[----:B------:R1:W2:Y:S04]  /*1720*/  SHFL.DOWN PT, R5, R6, 0x1, 0x1f ;  /* 0x08201f0006057f89 */ /* 0x0002a800000e0000 */
[----:B------:R1:W3:Y:S04]  /*1730*/  SHFL.DOWN PT, R4, R7, 0x1, 0x1f ;  /* 0x08201f0007047f89 */ /* 0x0002e800000e0000 */
[----:B------:R1:W4:Y:S01]  /*1740*/  SHFL.DOWN PT, R3, R2, 0x1, 0x1f ;  /* 0x08201f0002037f89 */ /* 0x00032200000e0000 */
[----:B0-----:R-:W-:-:S02]  /*1750*/  ISETP.GT.AND P0, PT, R9, 0x1e, PT ;  /* 0x0000001e0900780c */ /* 0x001fc40003f04270 */
[C---:B------:R-:W-:Y:S02]  /*1760*/  ISETP.GT.AND P3, PT, R9.reuse, 0x1d, PT ;  /* 0x0000001d0900780c */ /* 0x040fe40003f64270 */
[----:B------:R-:W-:-:S09]  /*1770*/  ISETP.GT.AND P2, PT, R9, 0x1b, PT ;  /* 0x0000001b0900780c */ /* 0x000fd20003f44270 */
[----:B-1234-:R-:W-:Y:S05]  /*1780*/  @P0 BRA `(.L_x_1110) ;  /* 0x0000000000380947 */ /* 0x01efea0003800000 */
[----:B------:R-:W-:Y:S01]  /*1790*/  LOP3.LUT P1, RZ, R3, 0xff, RZ, 0xc0, !PT ;  /* 0x000000ff03ff7812 */ /* 0x000fe2000782c0ff */
[----:B------:R-:W-:Y:S01]  /*17a0*/  IMAD.MOV.U32 R11, RZ, RZ, 0x1 ;  /* 0x00000001ff0b7424 */ /* 0x000fe200078e00ff */
[----:B------:R-:W-:-:S04]  /*17b0*/  LOP3.LUT P0, R2, R8, 0xff, RZ, 0xc0, !PT ;  /* 0x000000ff08027812 */ /* 0x000fc8000780c0ff */
[----:B------:R-:W-:-:S13]  /*17c0*/  PLOP3.LUT P0, PT, P0, P1, PT, 0x2f, 0xf2 ;  /* 0x0000000000f2781c */ /* 0x000fda0000702577 */
[----:B------:R-:W-:Y:S02]  /*17d0*/  @!P0 ISETP.LT.U32.AND P1, PT, R5, R6, PT ;  /* 0x000000060500820c */ /* 0x000fe40003f21070 */
[----:B------:R-:W-:Y:S02]  /*17e0*/  @P0 ISETP.NE.AND P4, PT, R2, RZ, PT ;  /* 0x000000ff0200020c */ /* 0x000fe40003f85270 */
[----:B------:R-:W-:Y:S02]  /*17f0*/  @!P0 PRMT R8, R11, 0x7610, R8 ;  /* 0x000076100b088816 */ /* 0x000fe40000000008 */
[----:B------:R-:W-:Y:S02]  /*1800*/  @!P0 ISETP.LT.AND.EX P1, PT, R4, R7, PT, P1 ;  /* 0x000000070400820c */ /* 0x000fe40003f21310 */
[----:B------:R-:W-:Y:S02]  /*1810*/  @P0 SEL R2, R3, R8, !P4 ;  /* 0x0000000803020207 */ /* 0x000fe40006000000 */
[----:B------:R-:W-:-:S02]  /*1820*/  @!P0 SEL R6, R5, R6, P1 ;  /* 0x0000000605068207 */ /* 0x000fc40000800000 */
[----:B------:R-:W-:Y:S02]  /*1830*/  @!P0 SEL R7, R4, R7, P1 ;  /* 0x0000000704078207 */ /* 0x000fe40000800000 */
[----:B------:R-:W-:Y:S02]  /*1840*/  @P0 PRMT R8, R2, 0x7610, R8 ;  /* 0x0000761002080816 */ /* 0x000fe40000000008 */
[----:B------:R-:W-:Y:S02]  /*1850*/  @P0 SEL R6, R5, R6, !P4 ;  /* 0x0000000605060207 */ /* 0x000fe40006000000 */
[----:B------:R-:W-:-:S07]  /*1860*/  @P0 SEL R7, R4, R7, !P4 ;  /* 0x0000000704070207 */ /* 0x000fce0006000000 */
.L_x_1110:
[----:B------:R-:W-:Y:S05]  /*1870*/  BSYNC.RECONVERGENT B1 ;  /* 0x0000000000017941 */ /* 0x000fea0003800200 */
.L_x_1109:
[----:B------:R-:W-:Y:S01]  /*1880*/  LOP3.LUT R3, R8, 0xff, RZ, 0xc0, !PT ;  /* 0x000000ff08037812 */ /* 0x000fe200078ec0ff */
[----:B------:R0:W1:Y:S01]  /*1890*/  SHFL.DOWN PT, R5, R6, 0x2, 0x1f ;  /* 0x08401f0006057f89 */ /* 0x00006200000e0000 */
[----:B------:R-:W-:Y:S01]  /*18a0*/  BSSY.RECONVERGENT B1, `(.L_x_1111) ;  /* 0x0000015000017945 */ /* 0x000fe20003800200 */
[C---:B------:R-:W-:Y:S02]  /*18b0*/  ISETP.GT.AND P5, PT, R9.reuse, 0x17, PT ;  /* 0x000000170900780c */ /* 0x040fe40003fa4270 */
[----:B------:R0:W2:Y:S01]  /*18c0*/  SHFL.DOWN PT, R4, R7, 0x2, 0x1f ;  /* 0x08401f0007047f89 */ /* 0x0000a200000e0000 */
[C---:B------:R-:W-:Y:S02]  /*18d0*/  ISETP.GT.AND P4, PT, R9.reuse, 0xf, PT ;  /* 0x0000000f0900780c */ /* 0x040fe40003f84270 */
[----:B------:R-:W-:Y:S01]  /*18e0*/  ISETP.NE.AND P1, PT, R9, RZ, PT ;  /* 0x000000ff0900720c */ /* 0x000fe20003f25270 */
[----:B------:R-:W3:Y:S01]  /*18f0*/  SHFL.DOWN PT, R3, R3, 0x2, 0x1f ;  /* 0x08401f0003037f89 */ /* 0x000ee200000e0000 */
[----:B------:R-:W-:Y:S11]  /*1900*/  @P3 BRA `(.L_x_1112) ;  /* 0x0000000000383947 */ /* 0x000ff60003800000 */
[----:B---3--:R-:W-:Y:S01]  /*1910*/  LOP3.LUT P0, RZ, R3, 0xff, RZ, 0xc0, !PT ;  /* 0x000000ff03ff7812 */ /* 0x008fe2000780c0ff */
[----:B------:R-:W-:Y:S01]  /*1920*/  IMAD.MOV.U32 R9, RZ, RZ, 0x1 ;  /* 0x00000001ff097424 */ /* 0x000fe200078e00ff */
[----:B------:R-:W-:-:S04]  /*1930*/  LOP3.LUT P3, R2, R8, 0xff, RZ, 0xc0, !PT ;  /* 0x000000ff08027812 */ /* 0x000fc8000786c0ff */
[----:B------:R-:W-:-:S13]  /*1940*/  PLOP3.LUT P0, PT, P3, P0, PT, 0x2f, 0xf2 ;  /* 0x0000000000f2781c */ /* 0x000fda0001f00577 */
[----:B-1----:R-:W-:Y:S02]  /*1950*/  @!P0 ISETP.LT.U32.AND P3, PT, R5, R6, PT ;  /* 0x000000060500820c */ /* 0x002fe40003f61070 */
[----:B------:R-:W-:Y:S02]  /*1960*/  @P0 ISETP.NE.AND P6, PT, R2, RZ, PT ;  /* 0x000000ff0200020c */ /* 0x000fe40003fc5270 */
[----:B------:R-:W-:Y:S02]  /*1970*/  @!P0 PRMT R8, R9, 0x7610, R8 ;  /* 0x0000761009088816 */ /* 0x000fe40000000008 */
[----:B--2---:R-:W-:Y:S02]  /*1980*/  @!P0 ISETP.LT.AND.EX P3, PT, R4, R7, PT, P3 ;  /* 0x000000070400820c */ /* 0x004fe40003f61330 */
[----:B------:R-:W-:Y:S02]  /*1990*/  @P0 SEL R2, R3, R8, !P6 ;  /* 0x0000000803020207 */ /* 0x000fe40007000000 */
[----:B0-----:R-:W-:-:S02]  /*19a0*/  @!P0 SEL R6, R5, R6, P3 ;  /* 0x0000000605068207 */ /* 0x001fc40001800000 */
[----:B------:R-:W-:Y:S02]  /*19b0*/  @!P0 SEL R7, R4, R7, P3 ;  /* 0x0000000704078207 */ /* 0x000fe40001800000 */
[----:B------:R-:W-:Y:S02]  /*19c0*/  @P0 PRMT R8, R2, 0x7610, R8 ;  /* 0x0000761002080816 */ /* 0x000fe40000000008 */
[----:B------:R-:W-:Y:S02]  /*19d0*/  @P0 SEL R6, R5, R6, !P6 ;  /* 0x0000000605060207 */ /* 0x000fe40007000000 */
[----:B------:R-:W-:-:S07]  /*19e0*/  @P0 SEL R7, R4, R7, !P6 ;  /* 0x0000000704070207 */ /* 0x000fce0007000000 */
.L_x_1112:
[----:B------:R-:W-:Y:S05]  /*19f0*/  BSYNC.RECONVERGENT B1 ;  /* 0x0000000000017941 */ /* 0x000fea0003800200 */
.L_x_1111:
[----:B---3--:R-:W-:Y:S01]  /*1a00*/  LOP3.LUT R3, R8, 0xff, RZ, 0xc0, !PT ;  /* 0x000000ff08037812 */ /* 0x008fe200078ec0ff */
[----:B-1----:R1:W3:Y:S01]  /*1a10*/  SHFL.DOWN PT, R5, R6, 0x4, 0x1f ;  /* 0x08801f0006057f89 */ /* 0x0022e200000e0000 */
[----:B------:R-:W-:Y:S03]  /*1a20*/  BSSY.RECONVERGENT B1, `(.L_x_1113) ;  /* 0x0000012000017945 */ /* 0x000fe60003800200 */
[----:B--2---:R1:W2:Y:S04]  /*1a30*/  SHFL.DOWN PT, R4, R7, 0x4, 0x1f ;  /* 0x08801f0007047f89 */ /* 0x0042a800000e0000 */
[----:B------:R-:W4:Y:S01]  /*1a40*/  SHFL.DOWN PT, R3, R3, 0x4, 0x1f ;  /* 0x08801f0003037f89 */ /* 0x000f2200000e0000 */
[----:B------:R-:W-:Y:S05]  /*1a50*/  @P2 BRA `(.L_x_1114) ;  /* 0x0000000000382947 */ /* 0x000fea0003800000 */
[----:B----4-:R-:W-:Y:S01]  /*1a60*/  LOP3.LUT P0, RZ, R3, 0xff, RZ, 0xc0, !PT ;  /* 0x000000ff03ff7812 */ /* 0x010fe2000780c0ff */
[----:B------:R-:W-:Y:S01]  /*1a70*/  IMAD.MOV.U32 R9, RZ, RZ, 0x1 ;  /* 0x00000001ff097424 */ /* 0x000fe200078e00ff */
[----:B------:R-:W-:-:S04]  /*1a80*/  LOP3.LUT P2, R2, R8, 0xff, RZ, 0xc0, !PT ;  /* 0x000000ff08027812 */ /* 0x000fc8000784c0ff */
[----:B------:R-:W-:-:S13]  /*1a90*/  PLOP3.LUT P0, PT, P2, P0, PT, 0x2f, 0xf2 ;  /* 0x0000000000f2781c */ /* 0x000fda0001700577 */
[----:B---3--:R-:W-:Y:S02]  /*1aa0*/  @!P0 ISETP.LT.U32.AND P2, PT, R5, R6, PT ;  /* 0x000000060500820c */ /* 0x008fe40003f41070 */
[----:B------:R-:W-:Y:S02]  /*1ab0*/  @P0 ISETP.NE.AND P3, PT, R2, RZ, PT ;  /* 0x000000ff0200020c */ /* 0x000fe40003f65270 */
[----:B------:R-:W-:Y:S02]  /*1ac0*/  @!P0 PRMT R8, R9, 0x7610, R8 ;  /* 0x0000761009088816 */ /* 0x000fe40000000008 */
[----:B--2---:R-:W-:Y:S02]  /*1ad0*/  @!P0 ISETP.LT.AND.EX P2, PT, R4, R7, PT, P2 ;  /* 0x000000070400820c */ /* 0x004fe40003f41320 */
[----:B------:R-:W-:Y:S02]  /*1ae0*/  @P0 SEL R2, R3, R8, !P3 ;  /* 0x0000000803020207 */ /* 0x000fe40005800000 */
[----:B01----:R-:W-:-:S02]  /*1af0*/  @!P0 SEL R6, R5, R6, P2 ;  /* 0x0000000605068207 */ /* 0x003fc40001000000 */
[----:B------:R-:W-:Y:S02]  /*1b00*/  @!P0 SEL R7, R4, R7, P2 ;  /* 0x0000000704078207 */ /* 0x000fe40001000000 */
[----:B------:R-:W-:Y:S02]  /*1b10*/  @P0 PRMT R8, R2, 0x7610, R8 ;  /* 0x0000761002080816 */ /* 0x000fe40000000008 */
[----:B------:R-:W-:Y:S02]  /*1b20*/  @P0 SEL R6, R5, R6, !P3 ;  /* 0x0000000605060207 */ /* 0x000fe40005800000 */
[----:B------:R-:W-:-:S07]  /*1b30*/  @P0 SEL R7, R4, R7, !P3 ;  /* 0x0000000704070207 */ /* 0x000fce0005800000 */
.L_x_1114:
[----:B------:R-:W-:Y:S05]  /*1b40*/  BSYNC.RECONVERGENT B1 ;  /* 0x0000000000017941 */ /* 0x000fea0003800200 */
.L_x_1113:
[----:B----4-:R-:W-:Y:S01]  /*1b50*/  LOP3.LUT R3, R8, 0xff, RZ, 0xc0, !PT ;  /* 0x000000ff08037812 */ /* 0x010fe200078ec0ff */
[----:B---3--:R3:W4:Y:S01]  /*1b60*/  SHFL.DOWN PT, R5, R6, 0x8, 0x1f ;  /* 0x09001f0006057f89 */ /* 0x00872200000e0000 */
[----:B------:R-:W-:Y:S03]  /*1b70*/  BSSY.RECONVERGENT B1, `(.L_x_1115) ;  /* 0x0000012000017945 */ /* 0x000fe60003800200 */
[----:B--2---:R3:W2:Y:S04]  /*1b80*/  SHFL.DOWN PT, R4, R7, 0x8, 0x1f ;  /* 0x09001f0007047f89 */ /* 0x0046a800000e0000 */
[----:B------:R-:W0:Y:S01]  /*1b90*/  SHFL.DOWN PT, R3, R3, 0x8, 0x1f ;  /* 0x09001f0003037f89 */ /* 0x000e2200000e0000 */
[----:B------:R-:W-:Y:S05]  /*1ba0*/  @P5 BRA `(.L_x_1116) ;  /* 0x0000000000385947 */ /* 0x000fea0003800000 */
[----:B0-----:R-:W-:Y:S01]  /*1bb0*/  LOP3.LUT P0, RZ, R3, 0xff, RZ, 0xc0, !PT ;  /* 0x000000ff03ff7812 */ /* 0x001fe2000780c0ff */
[----:B------:R-:W-:Y:S01]  /*1bc0*/  IMAD.MOV.U32 R9, RZ, RZ, 0x1 ;  /* 0x00000001ff097424 */ /* 0x000fe200078e00ff */
[----:B------:R-:W-:-:S04]  /*1bd0*/  LOP3.LUT P2, R2, R8, 0xff, RZ, 0xc0, !PT ;  /* 0x000000ff08027812 */ /* 0x000fc8000784c0ff */
[----:B------:R-:W-:-:S13]  /*1be0*/  PLOP3.LUT P0, PT, P2, P0, PT, 0x2f, 0xf2 ;  /* 0x0000000000f2781c */ /* 0x000fda0001700577 */
[----:B----4-:R-:W-:Y:S02]  /*1bf0*/  @!P0 ISETP.LT.U32.AND P2, PT, R5, R6, PT ;  /* 0x000000060500820c */ /* 0x010fe40003f41070 */
[----:B------:R-:W-:Y:S02]  /*1c00*/  @P0 ISETP.NE.AND P3, PT, R2, RZ, PT ;  /* 0x000000ff0200020c */ /* 0x000fe40003f65270 */
[----:B------:R-:W-:Y:S02]  /*1c10*/  @!P0 PRMT R8, R9, 0x7610, R8 ;  /* 0x0000761009088816 */ /* 0x000fe40000000008 */
[----:B--2---:R-:W-:Y:S02]  /*1c20*/  @!P0 ISETP.LT.AND.EX P2, PT, R4, R7, PT, P2 ;  /* 0x000000070400820c */ /* 0x004fe40003f41320 */
[----:B------:R-:W-:Y:S02]  /*1c30*/  @P0 SEL R2, R3, R8, !P3 ;  /* 0x0000000803020207 */ /* 0x000fe40005800000 */
[----:B-1-3--:R-:W-:-:S02]  /*1c40*/  @!P0 SEL R6, R5, R6, P2 ;  /* 0x0000000605068207 */ /* 0x00afc40001000000 */
[----:B------:R-:W-:Y:S02]  /*1c50*/  @!P0 SEL R7, R4, R7, P2 ;  /* 0x0000000704078207 */ /* 0x000fe40001000000 */
[----:B------:R-:W-:Y:S02]  /*1c60*/  @P0 PRMT R8, R2, 0x7610, R8 ;  /* 0x0000761002080816 */ /* 0x000fe40000000008 */
[----:B------:R-:W-:Y:S02]  /*1c70*/  @P0 SEL R6, R5, R6, !P3 ;  /* 0x0000000605060207 */ /* 0x000fe40005800000 */
[----:B------:R-:W-:-:S07]  /*1c80*/  @P0 SEL R7, R4, R7, !P3 ;  /* 0x0000000704070207 */ /* 0x000fce0005800000 */
.L_x_1116:
[----:B------:R-:W-:Y:S05]  /*1c90*/  BSYNC.RECONVERGENT B1 ;  /* 0x0000000000017941 */ /* 0x000fea0003800200 */
.L_x_1115:
[----:B0-----:R-:W-:Y:S01]  /*1ca0*/  LOP3.LUT R3, R8, 0xff, RZ, 0xc0, !PT ;  /* 0x000000ff08037812 */ /* 0x001fe200078ec0ff */
[----:B----4-:R0:W4:Y:S01]  /*1cb0*/  SHFL.DOWN PT, R5, R6, 0x10, 0x1f ;  /* 0x0a001f0006057f89 */ /* 0x01012200000e0000 */
        /* <DEDUP_REMOVED lines=18> */
.L_x_1118:
[----:B------:R-:W-:Y:S05]  /*1de0*/  BSYNC.RECONVERGENT B1 ;  /* 0x0000000000017941 */ /* 0x000fea0003800200 */
.L_x_1117:
[----:B------:R-:W-:Y:S04]  /*1df0*/  BSSY.RECONVERGENT B1, `(.L_x_1119) ;  /* 0x000000a000017945 */ /* 0x000fe80003800200 */
[----:B------:R-:W-:Y:S05]  /*1e00*/  @P1 BRA `(.L_x_1120) ;  /* 0x0000000000201947 */ /* 0x000fea0003800000 */
[----:B--2---:R-:W2:Y:S01]  /*1e10*/  S2R R4, SR_CgaCtaId ;  /* 0x0000000000047919 */ /* 0x004ea20000008800 */
[----:B0-----:R-:W-:Y:S02]  /*1e20*/  MOV R3, 0x400 ;  /* 0x0000040000037802 */ /* 0x001fe40000000f00 */
[----:B------:R-:W-:-:S04]  /*1e30*/  SHF.R.U32.HI R2, RZ, 0x1, R10 ;  /* 0x00000001ff027819 */ /* 0x000fc8000001160a */
[----:B------:R-:W-:Y:S02]  /*1e40*/  LOP3.LUT R2, R2, 0x1f0, RZ, 0xc0, !PT ;  /* 0x000001f002027812 */ /* 0x000fe400078ec0ff */
[----:B--2---:R-:W-:-:S05]  /*1e50*/  LEA R3, R4, R3, 0x18 ;  /* 0x0000000304037211 */ /* 0x004fca00078ec0ff */
[----:B------:R-:W-:-:S05]  /*1e60*/  IMAD.IADD R3, R2, 0x1, R3 ;  /* 0x0000000102037824 */ /* 0x000fca00078e0203 */
[----:B------:R0:W-:Y:S04]  /*1e70*/  STS.64 [R3+0x10], R6 ;  /* 0x0000100603007388 */ /* 0x0001e80000000a00 */
[----:B------:R0:W-:Y:S02]  /*1e80*/  STS.U8 [R3+0x8], R8 ;  /* 0x0000080803007388 */ /* 0x0001e40000000000 */
.L_x_1120:
[----:B------:R-:W-:Y:S05]  /*1e90*/  BSYNC.RECONVERGENT B1 ;  /* 0x0000000000017941 */ /* 0x000fea0003800200 */
.L_x_1119:
[----:B------:R-:W-:Y:S01]  /*1ea0*/  BAR.SYNC.DEFER_BLOCKING 0x0 ;  /* 0x0000000000007b1d */ /* 0x000fe20000010000 */
[----:B------:R-:W-:-:S13]  /*1eb0*/  ISETP.NE.AND P1, PT, R10, RZ, PT ;  /* 0x000000ff0a00720c */ /* 0x000fda0003f25270 */
[----:B------:R-:W-:Y:S05]  /*1ec0*/  @P1 BRA `(.L_x_1121) ;  /* 0x0000003c00c41947 */ /* 0x000fea0003800000 */
[----:B------:R-:W5:Y:S01]  /*1ed0*/  S2UR UR5, SR_CgaCtaId ;  /* 0x00000000000579c3 */ /* 0x000f620000008800 */
[----:B------:R-:W-:Y:S01]  /*1ee0*/  UMOV UR4, 0x400 ;  /* 0x0000040000047882 */ /* 0x000fe20000000000 */
[----:B------:R-:W-:Y:S01]  /*1ef0*/  LOP3.LUT P4, RZ, R8, 0xff, RZ, 0xc0, !PT ;  /* 0x000000ff08ff7812 */ /* 0x000fe2000788c0ff */
[----:B-----5:R-:W-:-:S09]  /*1f00*/  ULEA UR4, UR5, UR4, 0x18 ;  /* 0x0000000405047291 */ /* 0x020fd2000f8ec0ff */
[----:B------:R-:W5:Y:S04]  /*1f10*/  LDS.U8 R9, [UR4+0x18] ;  /* 0x00001804ff097984 */ /* 0x000f680008000000 */
[----:B------:R-:W1:Y:S04]  /*1f20*/  LDS.64 R12, [UR4+0x20] ;  /* 0x00002004ff0c7984 */ /* 0x000e680008000a00 */
[----:B------:R-:W3:Y:S04]  /*1f30*/  LDS.U8 R16, [UR4+0x28] ;  /* 0x00002804ff107984 */ /* 0x000ee80008000000 */
[----:B------:R-:W3:Y:S04]  /*1f40*/  LDS.64 R10, [UR4+0x30] ;  /* 0x00003004ff0a7984 */ /* 0x000ee80008000a00 */
[----:B------:R-:W3:Y:S04]  /*1f50*/  LDS.U8 R17, [UR4+0x38] ;  /* 0x00003804ff117984 */ /* 0x000ee80008000000 */
[----:B0-----:R-:W0:Y:S04]  /*1f60*/  LDS.64 R2, [UR4+0x40] ;  /* 0x00004004ff027984 */ /* 0x001e280008000a00 */
[----:B------:R-:W0:Y:S04]  /*1f70*/  LDS.U8 R14, [UR4+0x48] ;  /* 0x00004804ff0e7984 */ /* 0x000e280008000000 */
[----:B--2-4-:R-:W2:Y:S01]  /*1f80*/  LDS.64 R4, [UR4+0x50] ;  /* 0x00005004ff047984 */ /* 0x014ea20008000a00 */
[----:B-----5:R-:W-:-:S04]  /*1f90*/  ISETP.NE.AND P2, PT, R9, RZ, PT ;  /* 0x000000ff0900720c */ /* 0x020fc80003f45270 */
[----:B------:R-:W-:Y:S02]  /*1fa0*/  @P4 SEL R9, R8, 0x1, !P2 ;  /* 0x0000000108094807 */ /* 0x000fe40005000000 */
[-C--:B-1----:R-:W-:Y:S02]  /*1fb0*/  ISETP.LT.U32.AND P0, PT, R12, R6.reuse, PT ;  /* 0x000000060c00720c */ /* 0x082fe40003f01070 */
[----:B------:R-:W-:Y:S02]  /*1fc0*/  LOP3.LUT P3, RZ, R9, 0xff, RZ, 0xc0, !PT ;  /* 0x000000ff09ff7812 */ /* 0x000fe4000786c0ff */
[----:B------:R-:W-:Y:S02]  /*1fd0*/  ISETP.LT.AND.EX P0, PT, R13, R7, PT, P0 ;  /* 0x000000070d00720c */ /* 0x000fe40003f01300 */
[----:B---3--:R-:W-:Y:S02]  /*1fe0*/  ISETP.NE.AND P5, PT, R16, RZ, PT ;  /* 0x000000ff1000720c */ /* 0x008fe40003fa5270 */
[----:B------:R-:W-:-:S02]  /*1ff0*/  @P2 SEL R6, R12, R6, P0 ;  /* 0x000000060c062207 */ /* 0x000fc40000000000 */
[C---:B------:R-:W-:Y:S02]  /*2000*/  @P2 SEL R7, R13.reuse, R7, P0 ;  /* 0x000000070d072207 */ /* 0x040fe40000000000 */
[----:B------:R-:W-:Y:S02]  /*2010*/  SEL R15, R12, R6, !P4 ;  /* 0x000000060c0f7207 */ /* 0x000fe40006000000 */
[----:B------:R-:W-:Y:S01]  /*2020*/  SEL R7, R13, R7, !P4 ;  /* 0x000000070d077207 */ /* 0x000fe20006000000 */
[----:B------:R-:W1:Y:S01]  /*2030*/  LDS.U8 R12, [UR4+0x58] ;  /* 0x00005804ff0c7984 */ /* 0x000e620008000000 */
[----:B------:R-:W-:Y:S02]  /*2040*/  ISETP.LT.U32.AND P0, PT, R10, R15, PT ;  /* 0x0000000f0a00720c */ /* 0x000fe40003f01070 */
[----:B------:R-:W-:Y:S02]  /*2050*/  @P3 SEL R16, R9, 0x1, !P5 ;  /* 0x0000000109103807 */ /* 0x000fe40006800000 */
[----:B------:R-:W-:Y:S01]  /*2060*/  ISETP.LT.AND.EX P0, PT, R11, R7, PT, P0 ;  /* 0x000000070b00720c */ /* 0x000fe20003f01300 */
[----:B------:R-:W3:Y:S01]  /*2070*/  LDS.64 R8, [UR4+0x60] ;  /* 0x00006004ff087984 */ /* 0x000ee20008000a00 */
[----:B------:R-:W-:-:S02]  /*2080*/  LOP3.LUT P2, RZ, R16, 0xff, RZ, 0xc0, !PT ;  /* 0x000000ff10ff7812 */ /* 0x000fc4000784c0ff */
[C---:B------:R-:W-:Y:S02]  /*2090*/  @P5 SEL R15, R10.reuse, R15, P0 ;  /* 0x0000000f0a0f5207 */ /* 0x040fe40000000000 */
[----:B------:R-:W-:Y:S02]  /*20a0*/  ISETP.NE.AND P4, PT, R17, RZ, PT ;  /* 0x000000ff1100720c */ /* 0x000fe40003f85270 */
[C---:B------:R-:W-:Y:S02]  /*20b0*/  @P5 SEL R7, R11.reuse, R7, P0 ;  /* 0x000000070b075207 */ /* 0x040fe40000000000 */
[----:B------:R-:W-:Y:S02]  /*20c0*/  SEL R13, R10, R15, !P3 ;  /* 0x0000000f0a0d7207 */ /* 0x000fe40005800000 */
[----:B------:R-:W-:Y:S01]  /*20d0*/  SEL R15, R11, R7, !P3 ;  /* 0x000000070b0f7207 */ /* 0x000fe20005800000 */
[----:B------:R-:W-:Y:S01]  /*20e0*/  LDS.U8 R10, [UR4+0x78] ;  /* 0x00007804ff0a7984 */ /* 0x000fe20008000000 */
[----:B0-----:R-:W-:-:S02]  /*20f0*/  ISETP.LT.U32.AND P0, PT, R2, R13, PT ;  /* 0x0000000d0200720c */ /* 0x001fc40003f01070 */
[----:B------:R-:W-:Y:S01]  /*2100*/  @P2 SEL R17, R16, 0x1, !P4 ;  /* 0x0000000110112807 */ /* 0x000fe20006000000 */
[----:B------:R-:W-:Y:S01]  /*2110*/  LDS.64 R6, [UR4+0x70] ;  /* 0x00007004ff067984 */ /* 0x000fe20008000a00 */
[----:B------:R-:W-:Y:S02]  /*2120*/  ISETP.LT.AND.EX P0, PT, R3, R15, PT, P0 ;  /* 0x0000000f0300720c */ /* 0x000fe40003f01300 */
[----:B------:R-:W-:Y:S01]  /*2130*/  LOP3.LUT P5, RZ, R17, 0xff, RZ, 0xc0, !PT ;  /* 0x000000ff11ff7812 */ /* 0x000fe200078ac0ff */
[----:B------:R-:W0:Y:S01]  /*2140*/  LDS.U8 R16, [UR4+0x68] ;  /* 0x00006804ff107984 */ /* 0x000e220008000000 */
[----:B------:R-:W-:Y:S02]  /*2150*/  @P4 SEL R13, R2, R13, P0 ;  /* 0x0000000d020d4207 */ /* 0x000fe40000000000 */
[----:B------:R-:W-:Y:S02]  /*2160*/  ISETP.NE.AND P3, PT, R14, RZ, PT ;  /* 0x000000ff0e00720c */ /* 0x000fe40003f65270 */
[----:B------:R-:W-:-:S02]  /*2170*/  @P4 SEL R15, R3, R15, P0 ;  /* 0x0000000f030f4207 */ /* 0x000fc40000000000 */
[----:B------:R-:W-:Y:S02]  /*2180*/  SEL R11, R2, R13, !P2 ;  /* 0x0000000d020b7207 */ /* 0x000fe40005000000 */
[----:B------:R-:W-:Y:S02]  /*2190*/  SEL R13, R3, R15, !P2 ;  /* 0x0000000f030d7207 */ /* 0x000fe40005000000 */
[----:B--2---:R-:W-:Y:S01]  /*21a0*/  ISETP.LT.U32.AND P0, PT, R4, R11, PT ;  /* 0x0000000b0400720c */ /* 0x004fe20003f01070 */
[----:B------:R-:W2:Y:S01]  /*21b0*/  LDS.64 R2, [UR4+0x80] ;  /* 0x00008004ff027984 */ /* 0x000ea20008000a00 */
[----:B------:R-:W-:Y:S02]  /*21c0*/  @P5 SEL R14, R17, 0x1, !P3 ;  /* 0x00000001110e5807 */ /* 0x000fe40005800000 */
[----:B------:R-:W-:Y:S02]  /*21d0*/  ISETP.LT.AND.EX P0, PT, R5, R13, PT, P0 ;  /* 0x0000000d0500720c */ /* 0x000fe40003f01300 */
[----:B------:R-:W-:-:S02]  /*21e0*/  LOP3.LUT P4, RZ, R14, 0xff, RZ, 0xc0, !PT ;  /* 0x000000ff0eff7812 */ /* 0x000fc4000788c0ff */
[----:B------:R-:W-:Y:S02]  /*21f0*/  @P3 SEL R11, R4, R11, P0 ;  /* 0x0000000b040b3207 */ /* 0x000fe40000000000 */
[----:B-1----:R-:W-:Y:S02]  /*2200*/  ISETP.NE.AND P2, PT, R12, RZ, PT ;  /* 0x000000ff0c00720c */ /* 0x002fe40003f45270 */
[C---:B------:R-:W-:Y:S02]  /*2210*/  @P3 SEL R13, R5.reuse, R13, P0 ;  /* 0x0000000d050d3207 */ /* 0x040fe40000000000 */
[----:B------:R-:W-:Y:S02]  /*2220*/  SEL R11, R4, R11, !P5 ;  /* 0x0000000b040b7207 */ /* 0x000fe40006800000 */
[----:B------:R-:W-:Y:S02]  /*2230*/  SEL R13, R5, R13, !P5 ;  /* 0x0000000d050d7207 */ /* 0x000fe40006800000 */
[----:B---3--:R-:W-:-:S02]  /*2240*/  ISETP.LT.U32.AND P0, PT, R8, R11, PT ;  /* 0x0000000b0800720c */ /* 0x008fc40003f01070 */
[----:B------:R-:W-:Y:S02]  /*2250*/  @P4 SEL R12, R14, 0x1, !P2 ;  /* 0x000000010e0c4807 */ /* 0x000fe40005000000 */
[C---:B------:R-:W-:Y:S02]  /*2260*/  ISETP.LT.AND.EX P0, PT, R9.reuse, R13, PT, P0 ;  /* 0x0000000d0900720c */ /* 0x040fe40003f01300 */
[----:B------:R-:W-:Y:S02]  /*2270*/  LOP3.LUT P5, RZ, R12, 0xff, RZ, 0xc0, !PT ;  /* 0x000000ff0cff7812 */ /* 0x000fe400078ac0ff */
[----:B------:R-:W-:Y:S02]  /*2280*/  @P2 SEL R11, R8, R11, P0 ;  /* 0x0000000b080b2207 */ /* 0x000fe40000000000 */
[----:B------:R-:W-:Y:S02]  /*2290*/  @P2 SEL R13, R9, R13, P0 ;  /* 0x0000000d090d2207 */ /* 0x000fe40000000000 */
[----:B0-----:R-:W-:-:S02]  /*22a0*/  ISETP.NE.AND P3, PT, R16, RZ, PT ;  /* 0x000000ff1000720c */ /* 0x001fc40003f65270 */
[----:B------:R-:W-:Y:S02]  /*22b0*/  SEL R5, R8, R11, !P4 ;  /* 0x0000000b08057207 */ /* 0x000fe40006000000 */
[----:B------:R-:W-:Y:S02]  /*22c0*/  SEL R9, R9, R13, !P4 ;  /* 0x0000000d09097207 */ /* 0x000fe40006000000 */
[----:B------:R-:W-:Y:S02]  /*22d0*/  ISETP.LT.U32.AND P0, PT, R6, R5, PT ;  /* 0x000000050600720c */ /* 0x000fe40003f01070 */
[----:B------:R-:W-:Y:S02]  /*22e0*/  @P5 SEL R16, R12, 0x1, !P3 ;  /* 0x000000010c105807 */ /* 0x000fe40005800000 */
[----:B------:R-:W-:Y:S02]  /*22f0*/  ISETP.LT.AND.EX P0, PT, R7, R9, PT, P0 ;  /* 0x000000090700720c */ /* 0x000fe40003f01300 */
[----:B------:R-:W-:-:S02]  /*2300*/  ISETP.NE.AND P4, PT, R10, RZ, PT ;  /* 0x000000ff0a00720c */ /* 0x000fc40003f85270 */
[----:B------:R-:W-:Y:S02]  /*2310*/  @P3 SEL R5, R6, R5, P0 ;  /* 0x0000000506053207 */ /* 0x000fe40000000000 */
[----:B------:R-:W-:Y:S02]  /*2320*/  LOP3.LUT P2, RZ, R16, 0xff, RZ, 0xc0, !PT ;  /* 0x000000ff10ff7812 */ /* 0x000fe4000784c0ff */
[C---:B------:R-:W-:Y:S02]  /*2330*/  @P3 SEL R9, R7.reuse, R9, P0 ;  /* 0x0000000907093207 */ /* 0x040fe40000000000 */
[----:B------:R-:W-:Y:S02]  /*2340*/  SEL R5, R6, R5, !P5 ;  /* 0x0000000506057207 */ /* 0x000fe40006800000 */
[----:B------:R-:W-:Y:S02]  /*2350*/  SEL R7, R7, R9, !P5 ;  /* 0x0000000907077207 */ /* 0x000fe40006800000 */
[----:B--2---:R-:W-:-:S04]  /*2360*/  ISETP.LT.U32.AND P0, PT, R2, R5, PT ;  /* 0x000000050200720c */ /* 0x004fc80003f01070 */
[C---:B------:R-:W-:Y:S02]  /*2370*/  ISETP.LT.AND.EX P0, PT, R3.reuse, R7, PT, P0 ;  /* 0x000000070300720c */ /* 0x040fe40003f01300 */
[----:B------:R-:W-:Y:S02]  /*2380*/  @P2 SEL R10, R16, 0x1, !P4 ;  /* 0x00000001100a2807 */ /* 0x000fe40006000000 */
[----:B------:R-:W-:Y:S02]  /*2390*/  @P4 SEL R5, R2, R5, P0 ;  /* 0x0000000502054207 */ /* 0x000fe40000000000 */
[----:B------:R-:W-:Y:S02]  /*23a0*/  @P4 SEL R7, R3, R7, P0 ;  /* 0x0000000703074207 */ /* 0x000fe40000000000 */
[----:B------:R-:W-:Y:S02]  /*23b0*/  PRMT R8, R10, 0x7610, R8 ;  /* 0x000076100a087816 */ /* 0x000fe40000000008 */
[----:B------:R-:W-:-:S02]  /*23c0*/  SEL R6, R2, R5, !P2 ;  /* 0x0000000502067207 */ /* 0x000fc40005000000 */
[----:B------:R-:W-:Y:S01]  /*23d0*/  SEL R7, R3, R7, !P2 ;  /* 0x0000000703077207 */ /* 0x000fe20005000000 */
[----:B------:R-:W-:Y:S06]  /*23e0*/  BRA `(.L_x_1121) ;  /* 0x00000038007c7947 */ /* 0x000fec0003800000 */
.L_x_1108:
[----:B------:R-:W0:Y:S01]  /*23f0*/  S2R R13, SR_LANEID ;  /* 0x00000000000d7919 */ /* 0x000e220000000000 */
[----:B------:R-:W-:Y:S01]  /*2400*/  LOP3.LUT R2, R10, 0x3e0, RZ, 0xc0, !PT ;  /* 0x000003e00a027812 */ /* 0x000fe200078ec0ff */
[----:B------:R-:W-:Y:S04]  /*2410*/  BSSY.RECONVERGENT B1, `(.L_x_1122) ;  /* 0x0000022000017945 */ /* 0x000fe80003800200 */
[----:B------:R-:W-:Y:S01]  /*2420*/  VIADD R4, R2, 0x20 ;  /* 0x0000002002047836 */ /* 0x000fe20000000000 */
[----:B------:R-:W-:-:S04]  /*2430*/  LOP3.LUT R2, RZ, R2, RZ, 0x33, !PT ;  /* 0x00000002ff027212 */ /* 0x000fc800078e33ff */
[----:B------:R-:W-:Y:S01]  /*2440*/  ISETP.GT.AND P0, PT, R4, R9, PT ;  /* 0x000000090400720c */ /* 0x000fe20003f04270 */
[----:B------:R-:W-:-:S05]  /*2450*/  IMAD.IADD R2, R9, 0x1, R2 ;  /* 0x0000000109027824 */ /* 0x000fca00078e0202 */
[----:B------:R-:W-:-:S05]  /*2460*/  SEL R2, R2, 0x1f, P0 ;  /* 0x0000001f02027807 */ /* 0x000fca0000000000 */
[----:B------:R1:W2:Y:S01]  /*2470*/  SHFL.DOWN PT, R4, R7, 0x1, R2 ;  /* 0x0820000007047989 */ /* 0x0002a200000e0002 */
[C---:B0-----:R-:W-:Y:S01]  /*2480*/  VIADD R3, R13.reuse, 0x2 ;  /* 0x000000020d037836 */ /* 0x041fe20000000000 */
[CC--:B------:R-:W-:Y:S01]  /*2490*/  ISETP.GE.AND P0, PT, R13.reuse, R2.reuse, PT ;  /* 0x000000020d00720c */ /* 0x0c0fe20003f06270 */
[C---:B------:R-:W-:Y:S01]  /*24a0*/  VIADD R11, R13.reuse, 0x8 ;  /* 0x000000080d0b7836 */ /* 0x040fe20000000000 */
[C---:B------:R-:W-:Y:S01]  /*24b0*/  ISETP.NE.AND P1, PT, R13.reuse, RZ, PT ;  /* 0x000000ff0d00720c */ /* 0x040fe20003f25270 */
[----:B------:R-:W-:Y:S01]  /*24c0*/  VIADD R5, R13, 0x4 ;  /* 0x000000040d057836 */ /* 0x000fe20000000000 */
[-C--:B------:R-:W-:Y:S02]  /*24d0*/  ISETP.GT.AND P5, PT, R3, R2.reuse, PT ;  /* 0x000000020300720c */ /* 0x080fe40003fa4270 */
[----:B------:R-:W-:Y:S02]  /*24e0*/  LOP3.LUT R3, R8, 0xff, RZ, 0xc0, !PT ;  /* 0x000000ff08037812 */ /* 0x000fe400078ec0ff */
[----:B------:R-:W-:-:S02]  /*24f0*/  ISETP.GT.AND P2, PT, R11, R2, PT ;  /* 0x000000020b00720c */ /* 0x000fc40003f44270 */
[----:B------:R1:W0:Y:S01]  /*2500*/  SHFL.DOWN PT, R11, R6, 0x1, R2 ;  /* 0x08200000060b7989 */ /* 0x00022200000e0002 */
[----:B------:R-:W-:Y:S01]  /*2510*/  ISETP.GT.AND P3, PT, R5, R2, PT ;  /* 0x000000020500720c */ /* 0x000fe20003f64270 */
[----:B------:R-:W-:Y:S02]  /*2520*/  VIADD R5, R13, 0x10 ;  /* 0x000000100d057836 */ /* 0x000fe40000000000 */
[----:B------:R1:W3:Y:S01]  /*2530*/  SHFL.DOWN PT, R3, R3, 0x1, R2 ;  /* 0x0820000003037989 */ /* 0x0002e200000e0002 */
[----:B--2---:R-:W-:Y:S09]  /*2540*/  @P0 BRA `(.L_x_1123) ;  /* 0x0000000000380947 */ /* 0x004ff20003800000 */
[----:B---3--:R-:W-:Y:S01]  /*2550*/  LOP3.LUT P0, RZ, R3, 0xff, RZ, 0xc0, !PT ;  /* 0x000000ff03ff7812 */ /* 0x008fe2000780c0ff */
[----:B------:R-:W-:Y:S01]  /*2560*/  IMAD.MOV.U32 R13, RZ, RZ, 0x1 ;  /* 0x00000001ff0d7424 */ /* 0x000fe200078e00ff */
[----:B------:R-:W-:-:S04]  /*2570*/  LOP3.LUT P4, R12, R8, 0xff, RZ, 0xc0, !PT ;  /* 0x000000ff080c7812 */ /* 0x000fc8000788c0ff */
[----:B------:R-:W-:-:S13]  /*2580*/  PLOP3.LUT P0, PT, P4, P0, PT, 0x2f, 0xf2 ;  /* 0x0000000000f2781c */ /* 0x000fda0002700577 */
[----:B0-----:R-:W-:Y:S02]  /*2590*/  @!P0 ISETP.LT.U32.AND P4, PT, R11, R6, PT ;  /* 0x000000060b00820c */ /* 0x001fe40003f81070 */
[----:B------:R-:W-:Y:S02]  /*25a0*/  @P0 ISETP.NE.AND P6, PT, R12, RZ, PT ;  /* 0x000000ff0c00020c */ /* 0x000fe40003fc5270 */
[----:B------:R-:W-:Y:S02]  /*25b0*/  @!P0 PRMT R8, R13, 0x7610, R8 ;  /* 0x000076100d088816 */ /* 0x000fe40000000008 */
[----:B------:R-:W-:Y:S02]  /*25c0*/  @!P0 ISETP.LT.AND.EX P4, PT, R4, R7, PT, P4 ;  /* 0x000000070400820c */ /* 0x000fe40003f81340 */
[----:B------:R-:W-:Y:S02]  /*25d0*/  @P0 SEL R3, R3, R8, !P6 ;  /* 0x0000000803030207 */ /* 0x000fe40007000000 */
[----:B-1----:R-:W-:-:S02]  /*25e0*/  @!P0 SEL R6, R11, R6, P4 ;  /* 0x000000060b068207 */ /* 0x002fc40002000000 */
[C---:B------:R-:W-:Y:S02]  /*25f0*/  @!P0 SEL R7, R4.reuse, R7, P4 ;  /* 0x0000000704078207 */ /* 0x040fe40002000000 */
[----:B------:R-:W-:Y:S02]  /*2600*/  @P0 PRMT R8, R3, 0x7610, R8 ;  /* 0x0000761003080816 */ /* 0x000fe40000000008 */
[----:B------:R-:W-:Y:S02]  /*2610*/  @P0 SEL R6, R11, R6, !P6 ;  /* 0x000000060b060207 */ /* 0x000fe40007000000 */
[----:B------:R-:W-:-:S07]  /*2620*/  @P0 SEL R7, R4, R7, !P6 ;  /* 0x0000000704070207 */ /* 0x000fce0007000000 */
.L_x_1123:
[----:B------:R-:W-:Y:S05]  /*2630*/  BSYNC.RECONVERGENT B1 ;  /* 0x0000000000017941 */ /* 0x000fea0003800200 */
.L_x_1122:
[----:B---3--:R-:W-:Y:S01]  /*2640*/  LOP3.LUT R3, R8, 0xff, RZ, 0xc0, !PT ;  /* 0x000000ff08037812 */ /* 0x008fe200078ec0ff */
[----:B------:R2:W3:Y:S01]  /*2650*/  SHFL.DOWN PT, R4, R7, 0x2, R2 ;  /* 0x0840000007047989 */ /* 0x0004e200000e0002 */
[----:B------:R-:W-:Y:S01]  /*2660*/  ISETP.GT.AND P4, PT, R5, R2, PT ;  /* 0x000000020500720c */ /* 0x000fe20003f84270 */
[----:B------:R-:W-:Y:S02]  /*2670*/  BSSY.RECONVERGENT B1, `(.L_x_1124) ;  /* 0x0000012000017945 */ /* 0x000fe40003800200 */
[----:B------:R2:W4:Y:S04]  /*2680*/  SHFL.DOWN PT, R5, R6, 0x2, R2 ;  /* 0x0840000006057989 */ /* 0x00052800000e0002 */
[----:B------:R2:W0:Y:S01]  /*2690*/  SHFL.DOWN PT, R3, R3, 0x2, R2 ;  /* 0x0840000003037989 */ /* 0x00042200000e0002 */
        /* <DEDUP_REMOVED lines=8> */
[----:B---3--:R-:W-:Y:S02]  /*2720*/  @!P0 ISETP.LT.AND.EX P5, PT, R4, R7, PT, P5 ;  /* 0x000000070400820c */ /* 0x008fe40003fa1350 */
[----:B------:R-:W-:Y:S02]  /*2730*/  @P0 SEL R3, R3, R8, !P6 ;  /* 0x0000000803030207 */ /* 0x000fe40007000000 */
[----:B-12---:R-:W-:-:S02]  /*2740*/  @!P0 SEL R6, R5, R6, P5 ;  /* 0x0000000605068207 */ /* 0x006fc40002800000 */
[C---:B------:R-:W-:Y:S02]  /*2750*/  @!P0 SEL R7, R4.reuse, R7, P5 ;  /* 0x0000000704078207 */ /* 0x040fe40002800000 */
[----:B------:R-:W-:Y:S02]  /*2760*/  @P0 PRMT R8, R3, 0x7610, R8 ;  /* 0x0000761003080816 */ /* 0x000fe40000000008 */
[----:B------:R-:W-:Y:S02]  /*2770*/  @P0 SEL R6, R5, R6, !P6 ;  /* 0x0000000605060207 */ /* 0x000fe40007000000 */
[----:B------:R-:W-:-:S07]  /*2780*/  @P0 SEL R7, R4, R7, !P6 ;  /* 0x0000000704070207 */ /* 0x000fce0007000000 */
.L_x_1125:
[----:B------:R-:W-:Y:S05]  /*2790*/  BSYNC.RECONVERGENT B1 ;  /* 0x0000000000017941 */ /* 0x000fea0003800200 */
.L_x_1124:
[----:B0-----:R-:W-:Y:S01]  /*27a0*/  LOP3.LUT R3, R8, 0xff, RZ, 0xc0, !PT ;  /* 0x000000ff08037812 */ /* 0x001fe200078ec0ff */
[----:B----4-:R0:W4:Y:S01]  /*27b0*/  SHFL.DOWN PT, R5, R6, 0x4, R2 ;  /* 0x0880000006057989 */ /* 0x01012200000e0002 */
[----:B------:R-:W-:Y:S03]  /*27c0*/  BSSY.RECONVERGENT B1, `(.L_x_1126) ;  /* 0x0000012000017945 */ /* 0x000fe60003800200 */
[----:B---3--:R0:W3:Y:S04]  /*27d0*/  SHFL.DOWN PT, R4, R7, 0x4, R2 ;  /* 0x0880000007047989 */ /* 0x0080e800000e0002 */
        /* <DEDUP_REMOVED lines=16> */
.L_x_1127:
[----:B------:R-:W-:Y:S05]  /*28e0*/  BSYNC.RECONVERGENT B1 ;  /* 0x0000000000017941 */ /* 0x000fea0003800200 */
.L_x_1126:
        /* <DEDUP_REMOVED lines=20> */
.L_x_1129:
[----:B------:R-:W-:Y:S05]  /*2a30*/  BSYNC.RECONVERGENT B1 ;  /* 0x0000000000017941 */ /* 0x000fea0003800200 */
.L_x_1128:
        /* <DEDUP_REMOVED lines=8> */
[----:B-12---:R-:W-:-:S04]  /*2ac0*/  LOP3.LUT P2, R2, R8, 0xff, RZ, 0xc0, !PT ;  /* 0x000000ff08027812 */ /* 0x006fc8000784c0ff */
[----:B------:R-:W-:-:S13]  /*2ad0*/  PLOP3.LUT P0, PT, P2, P0, PT, 0x2f, 0xf2 ;  /* 0x0000000000f2781c */ /* 0x000fda0001700577 */
[----:B----4-:R-:W-:Y:S02]  /*2ae0*/  @!P0 ISETP.LT.U32.AND P2, PT, R5, R6, PT ;  /* 0x000000060500820c */ /* 0x010fe40003f41070 */
[----:B------:R-:W-:Y:S02]  /*2af0*/  @P0 ISETP.NE.AND P3, PT, R2, RZ, PT ;  /* 0x000000ff0200020c */ /* 0x000fe40003f65270 */
[----:B------:R-:W-:Y:S02]  /*2b00*/  @!P0 PRMT R8, R11, 0x7610, R8 ;  /* 0x000076100b088816 */ /* 0x000fe40000000008 */
[----:B---3--:R-:W-:Y:S02]  /*2b10*/  @!P0 ISETP.LT.AND.EX P2, PT, R4, R7, PT, P2 ;  /* 0x000000070400820c */ /* 0x008fe40003f41320 */
[----:B------:R-:W-:Y:S02]  /*2b20*/  @P0 SEL R2, R3, R8, !P3 ;  /* 0x0000000803020207 */ /* 0x000fe40005800000 */
[----:B------:R-:W-:-:S02]  /*2b30*/  @!P0 SEL R6, R5, R6, P2 ;  /* 0x0000000605068207 */ /* 0x000fc40001000000 */
[----:B------:R-:W-:Y:S02]  /*2b40*/  @!P0 SEL R7, R4, R7, P2 ;  /* 0x0000000704078207 */ /* 0x000fe40001000000 */
[----:B------:R-:W-:Y:S02]  /*2b50*/  @P0 PRMT R8, R2, 0x7610, R8 ;  /* 0x0000761002080816 */ /* 0x000fe40000000008 */
[----:B------:R-:W-:Y:S02]  /*2b60*/  @P0 SEL R6, R5, R6, !P3 ;  /* 0x0000000605060207 */ /* 0x000fe40005800000 */
[----:B------:R-:W-:-:S07]  /*2b70*/  @P0 SEL R7, R4, R7, !P3 ;  /* 0x0000000704070207 */ /* 0x000fce0005800000 */
.L_x_1131:
[----:B------:R-:W-:Y:S05]  /*2b80*/  BSYNC.RECONVERGENT B1 ;  /* 0x0000000000017941 */ /* 0x000fea0003800200 */
.L_x_1130:
[----:B------:R-:W-:Y:S04]  /*2b90*/  BSSY.RECONVERGENT B1, `(.L_x_1132) ;  /* 0x000000a000017945 */ /* 0x000fe80003800200 */
[----:B------:R-:W-:Y:S05]  /*2ba0*/  @P1 BRA `(.L_x_1133) ;  /* 0x0000000000201947 */ /* 0x000fea0003800000 */
[----:B---3--:R-:W3:Y:S01]  /*2bb0*/  S2R R4, SR_CgaCtaId ;  /* 0x0000000000047919 */ /* 0x008ee20000008800 */
[----:B0-----:R-:W-:Y:S02]  /*2bc0*/  MOV R3, 0x400 ;  /* 0x0000040000037802 */ /* 0x001fe40000000f00 */
[----:B-12---:R-:W-:-:S04]  /*2bd0*/  SHF.R.U32.HI R2, RZ, 0x1, R10 ;  /* 0x00000001ff027819 */ /* 0x006fc8000001160a */
[----:B------:R-:W-:Y:S02]  /*2be0*/  LOP3.LUT R2, R2, 0x1f0, RZ, 0xc0, !PT ;  /* 0x000001f002027812 */ /* 0x000fe400078ec0ff */
[----:B---3--:R-:W-:-:S05]  /*2bf0*/  LEA R3, R4, R3, 0x18 ;  /* 0x0000000304037211 */ /* 0x008fca00078ec0ff */
[----:B------:R-:W-:-:S05]  /*2c00*/  IMAD.IADD R3, R2, 0x1, R3 ;  /* 0x0000000102037824 */ /* 0x000fca00078e0203 */
[----:B------:R0:W-:Y:S04]  /*2c10*/  STS.64 [R3+0x10], R6 ;  /* 0x0000100603007388 */ /* 0x0001e80000000a00 */
[----:B------:R0:W-:Y:S02]  /*2c20*/  STS.U8 [R3+0x8], R8 ;  /* 0x0000080803007388 */ /* 0x0001e40000000000 */
.L_x_1133:
[----:B------:R-:W-:Y:S05]  /*2c30*/  BSYNC.RECONVERGENT B1 ;  /* 0x0000000000017941 */ /* 0x000fea0003800200 */
.L_x_1132:
[----:B------:R-:W-:Y:S01]  /*2c40*/  BAR.SYNC.DEFER_BLOCKING 0x0 ;  /* 0x0000000000007b1d */ /* 0x000fe20000010000 */
[----:B------:R-:W-:-:S13]  /*2c50*/  ISETP.NE.AND P1, PT, R10, RZ, PT ;  /* 0x000000ff0a00720c */ /* 0x000fda0003f25270 */
[----:B------:R-:W-:Y:S05]  /*2c60*/  @P1 BRA `(.L_x_1121) ;  /* 0x00000030005c1947 */ /* 0x000fea0003800000 */
[C---:B------:R-:W-:Y:S02]  /*2c70*/  ISETP.GE.AND P0, PT, R9.reuse, 0x21, PT ;  /* 0x000000210900780c */ /* 0x040fe40003f06270 */
[C---:B------:R-:W-:Y:S02]  /*2c80*/  ISETP.GE.AND P2, PT, R9.reuse, 0x41, PT ;  /* 0x000000410900780c */ /* 0x040fe40003f46270 */
[C---:B------:R-:W-:Y:S02]  /*2c90*/  ISETP.GE.AND P3, PT, R9.reuse, 0x61, PT ;  /* 0x000000610900780c */ /* 0x040fe40003f66270 */
[----:B------:R-:W-:-:S07]  /*2ca0*/  ISETP.GE.AND P4, PT, R9, 0x81, PT ;  /* 0x000000810900780c */ /* 0x000fce0003f86270 */
[----:B------:R-:W-:Y:S06]  /*2cb0*/  @!P0 BRA `(.L_x_1134) ;  /* 0x00000000003c8947 */ /* 0x000fec0003800000 */
[----:B------:R-:W5:Y:S01]  /*2cc0*/  S2UR UR5, SR_CgaCtaId ;  /* 0x00000000000579c3 */ /* 0x000f620000008800 */
[----:B------:R-:W-:Y:S01]  /*2cd0*/  UMOV UR4, 0x400 ;  /* 0x0000040000047882 */ /* 0x000fe20000000000 */
[----:B------:R-:W-:Y:S01]  /*2ce0*/  LOP3.LUT P5, RZ, R8, 0xff, RZ, 0xc0, !PT ;  /* 0x000000ff08ff7812 */ /* 0x000fe200078ac0ff */
[----:B-----5:R-:W-:-:S09]  /*2cf0*/  ULEA UR4, UR5, UR4, 0x18 ;  /* 0x0000000405047291 */ /* 0x020fd2000f8ec0ff */
[----:B---3--:R-:W3:Y:S04]  /*2d00*/  LDS.U8 R4, [UR4+0x18] ;  /* 0x00001804ff047984 */ /* 0x008ee80008000000 */
[----:B012---:R-:W0:Y:S01]  /*2d10*/  LDS.64 R2, [UR4+0x20] ;  /* 0x00002004ff027984 */ /* 0x007e220008000a00 */
[----:B---3--:R-:W-:Y:S02]  /*2d20*/  ISETP.NE.AND P6, PT, R4, RZ, PT ;  /* 0x000000ff0400720c */ /* 0x008fe40003fc5270 */
[----:B0-----:R-:W-:Y:S02]  /*2d30*/  ISETP.LT.U32.AND P0, PT, R2, R6, PT ;  /* 0x000000060200720c */ /* 0x001fe40003f01070 */
[----:B------:R-:W-:Y:S02]  /*2d40*/  @P5 SEL R4, R8, 0x1, !P6 ;  /* 0x0000000108045807 */ /* 0x000fe40007000000 */
[----:B------:R-:W-:-:S02]  /*2d50*/  ISETP.LT.AND.EX P0, PT, R3, R7, PT, P0 ;  /* 0x000000070300720c */ /* 0x000fc40003f01300 */
[----:B------:R-:W-:-:S05]  /*2d60*/  PRMT R8, R4, 0x7610, R8 ;  /* 0x0000761004087816 */ /* 0x000fca0000000008 */
[C---:B------:R-:W-:Y:S02]  /*2d70*/  @P6 SEL R6, R2.reuse, R6, P0 ;  /* 0x0000000602066207 */ /* 0x040fe40000000000 */
[C---:B------:R-:W-:Y:S02]  /*2d80*/  @P6 SEL R7, R3.reuse, R7, P0 ;  /* 0x0000000703076207 */ /* 0x040fe40000000000 */
[----:B------:R-:W-:Y:S02]  /*2d90*/  SEL R6, R2, R6, !P5 ;  /* 0x0000000602067207 */ /* 0x000fe40006800000 */
[----:B------:R-:W-:-:S07]  /*2da0*/  SEL R7, R3, R7, !P5 ;  /* 0x0000000703077207 */ /* 0x000fce0006800000 */
.L_x_1134:
[----:B------:R-:W-:Y:S01]  /*2db0*/  ISETP.GE.AND P5, PT, R9, 0xa1, PT ;  /* 0x000000a10900780c */ /* 0x000fe20003fa6270 */
[----:B------:R-:W-:-:S12]  /*2dc0*/  @!P2 BRA `(.L_x_1135) ;  /* 0x00000000003ca947 */ /* 0x000fd80003800000 */
        /* <DEDUP_REMOVED lines=15> */
.L_x_1135:
        /* <DEDUP_REMOVED lines=17> */
.L_x_1136:
        /* <DEDUP_REMOVED lines=17> */
.L_x_1137:
[----:B------:R-:W-:Y:S05]  /*30e0*/  @!P5 BRA `(.L_x_1138) ;  /* 0x00000000003cd947 */ /* 0x000fea0003800000 */
        /* <DEDUP_REMOVED lines=15> */
.L_x_1138:
        /* <DEDUP_REMOVED lines=16> */
.L_x_1139:
        /* <DEDUP_REMOVED lines=15> */
[----:B------:R-:W-:Y:S01]  /*33d0*/  SEL R7, R3, R7, !P3 ;  /* 0x0000000703077207 */ /* 0x000fe20005800000 */
[----:B------:R-:W-:Y:S06]  /*33e0*/  BRA `(.L_x_1121) ;  /* 0x00000028007c7947 */ /* 0x000fec0003800000 */
.L_x_1097:
[----:B------:R-:W0:Y:S01]  /*33f0*/  S2R R9, SR_TID.X ;  /* 0x0000000000097919 */ /* 0x000e220000002100 */
[----:B------:R-:W1:Y:S01]  /*3400*/  LDCU.128 UR8, c[0x0][0x380] ;  /* 0x00007000ff0877ac */ /* 0x000e620008000c00 */
[----:B------:R-:W2:Y:S01]  /*3410*/  LDCU.64 UR6, c[0x0][0x398] ;  /* 0x00007300ff0677ac */ /* 0x000ea20008000a00 */
[----:B0-----:R-:W-:-:S05]  /*3420*/  IADD3 R5, P0, PT, R15, R9, RZ ;  /* 0x000000090f057210 */ /* 0x001fca0007f1e0ff */
[----:B------:R-:W-:Y:S02]  /*3430*/  IMAD.X R6, RZ, RZ, RZ, P0 ;  /* 0x000000ffff067224 */ /* 0x000fe400000e06ff */
[----:B------:R-:W-:-:S03]  /*3440*/  IMAD.SHL.U32 R4, R5, 0x4, RZ ;  /* 0x0000000405047824 */ /* 0x000fc600078e00ff */
[----:B------:R-:W-:Y:S02]  /*3450*/  SHF.L.U64.HI R5, R5, 0x2, R6 ;  /* 0x0000000205057819 */ /* 0x000fe40000010206 */
[C---:B-1----:R-:W-:Y:S02]  /*3460*/  IADD3 R12, P0, PT, R4.reuse, UR8, RZ ;  /* 0x00000008040c7c10 */ /* 0x042fe4000ff1e0ff */
[----:B------:R-:W-:Y:S02]  /*3470*/  IADD3 R4, P1, PT, R4, UR10, RZ ;  /* 0x0000000a04047c10 */ /* 0x000fe4000ff3e0ff */
[C---:B------:R-:W-:Y:S02]  /*3480*/  IADD3.X R13, PT, PT, R5.reuse, UR9, RZ, P0, !PT ;  /* 0x00000009050d7c10 */ /* 0x040fe400087fe4ff */
[----:B------:R-:W-:-:S03]  /*3490*/  IADD3.X R5, PT, PT, R5, UR11, RZ, P1, !PT ;  /* 0x0000000b05057c10 */ /* 0x000fc60008ffe4ff */
[----:B------:R-:W3:Y:S04]  /*34a0*/  LDG.E R10, desc[UR12][R12.64] ;  /* 0x0000000c0c0a7981 */ /* 0x000ee8000c1e1900 */
[----:B------:R-:W3:Y:S04]  /*34b0*/  LDG.E R11, desc[UR12][R4.64] ;  /* 0x0000000c040b7981 */ /* 0x000ee8000c1e1900 */
[----:B------:R-:W4:Y:S04]  /*34c0*/  LDG.E R7, desc[UR12][R12.64+0x800] ;  /* 0x0008000c0c077981 */ /* 0x000f28000c1e1900 */
[----:B------:R-:W4:Y:S04]  /*34d0*/  LDG.E R6, desc[UR12][R4.64+0x800] ;  /* 0x0008000c04067981 */ /* 0x000f28000c1e1900 */
[----:B------:R-:W5:Y:S04]  /*34e0*/  LDG.E R14, desc[UR12][R12.64+0x400] ;  /* 0x0004000c0c0e7981 */ /* 0x000f68000c1e1900 */
[----:B------:R-:W5:Y:S04]  /*34f0*/  LDG.E R17, desc[UR12][R4.64+0x400] ;  /* 0x0004000c04117981 */ /* 0x000f68000c1e1900 */
[----:B------:R0:W5:Y:S04]  /*3500*/  LDG.E R8, desc[UR12][R12.64+0xc00] ;  /* 0x000c000c0c087981 */ /* 0x000168000c1e1900 */
[----:B------:R1:W5:Y:S01]  /*3510*/  LDG.E R19, desc[UR12][R4.64+0xc00] ;  /* 0x000c000c04137981 */ /* 0x000362000c1e1900 */
[----:B------:R-:W-:Y:S01]  /*3520*/  VIADD R16, R9, 0x100 ;  /* 0x0000010009107836 */ /* 0x000fe20000000000 */
[----:B--2---:R-:W-:-:S02]  /*3530*/  IADD3 R22, P1, PT, R15, UR6, RZ ;  /* 0x000000060f167c10 */ /* 0x004fc4000ff3e0ff */
[----:B---3--:R-:W-:Y:S01]  /*3540*/  FSETP.GEU.AND P0, PT, R10, R11, PT ;  /* 0x0000000b0a00720b */ /* 0x008fe20003f0e000 */
[----:B------:R-:W-:Y:S02]  /*3550*/  VIADD R11, R9, 0x200 ;  /* 0x00000200090b7836 */ /* 0x000fe40000000000 */
[----:B------:R-:W-:Y:S01]  /*3560*/  IMAD.U32 R10, RZ, RZ, UR7 ;  /* 0x00000007ff0a7e24 */ /* 0x000fe2000f8e00ff */
[----:B------:R-:W-:Y:S02]  /*3570*/  SEL R16, R16, R9, P0 ;  /* 0x0000000910107207 */ /* 0x000fe40000000000 */
[-C--:B------:R-:W-:Y:S01]  /*3580*/  IADD3 R18, P3, PT, R11, R22.reuse, RZ ;  /* 0x000000160b127210 */ /* 0x080fe20007f7e0ff */
[----:B0-----:R-:W-:Y:S01]  /*3590*/  IMAD.X R13, RZ, RZ, R10, P1 ;  /* 0x000000ffff0d7224 */ /* 0x001fe200008e060a */
[----:B------:R-:W-:Y:S02]  /*35a0*/  IADD3 R11, P4, PT, R16, R22, RZ ;  /* 0x00000016100b7210 */ /* 0x000fe40007f9e0ff */
[----:B----4-:R-:W-:Y:S01]  /*35b0*/  FSETP.GEU.AND P2, PT, R7, R6, PT ;  /* 0x000000060700720b */ /* 0x010fe20003f4e000 */
[--C-:B------:R-:W-:Y:S01]  /*35c0*/  IMAD.X R12, RZ, RZ, R13.reuse, P3 ;  /* 0x000000ffff0c7224 */ /* 0x100fe200018e060d */
[C---:B------:R-:W-:Y:S01]  /*35d0*/  ISETP.LT.U32.AND P1, PT, R18.reuse, R11, PT ;  /* 0x0000000b1200720c */ /* 0x040fe20003f21070 */
[----:B-1----:R-:W-:Y:S01]  /*35e0*/  IMAD.X R5, RZ, RZ, R13, P4 ;  /* 0x000000ffff057224 */ /* 0x002fe200020e060d */
[----:B------:R-:W-:-:S02]  /*35f0*/  IADD3 R13, P4, PT, R18, 0x100, RZ ;  /* 0x00000100120d7810 */ /* 0x000fc40007f9e0ff */
[----:B-----5:R-:W-:Y:S02]  /*3600*/  FSETP.GEU.AND P0, PT, R14, R17, P0 ;  /* 0x000000110e00720b */ /* 0x020fe4000070e000 */
[----:B------:R-:W-:-:S05]  /*3610*/  ISETP.LT.AND.EX P1, PT, R12, R5, PT, P1 ;  /* 0x000000050c00720c */ /* 0x000fca0003f21310 */
[----:B------:R-:W-:Y:S02]  /*3620*/  @!P2 SEL R11, R18, R11, P1 ;  /* 0x0000000b120ba207 */ /* 0x000fe40000800000 */
[----:B------:R-:W-:Y:S02]  /*3630*/  @!P2 SEL R5, R12, R5, P1 ;  /* 0x000000050c05a207 */ /* 0x000fe40000800000 */
[----:B------:R-:W-:Y:S02]  /*3640*/  ISETP.GE.U32.AND P1, PT, R21, UR5, PT ;  /* 0x0000000515007c0c */ /* 0x000fe4000bf26070 */
[----:B------:R-:W-:Y:S02]  /*3650*/  FSETP.GEU.AND P3, PT, R8, R19, PT ;  /* 0x000000130800720b */ /* 0x000fe40003f6e000 */
[----:B------:R-:W-:Y:S02]  /*3660*/  SEL R4, R18, R11, P0 ;  /* 0x0000000b12047207 */ /* 0x000fe40000000000 */
[----:B------:R-:W-:-:S02]  /*3670*/  ISETP.GE.U32.AND.EX P1, PT, R20, UR4, PT, P1 ;  /* 0x0000000414007c0c */ /* 0x000fc4000bf26110 */
[----:B------:R-:W-:Y:S01]  /*3680*/  SEL R5, R12, R5, P0 ;  /* 0x000000050c057207 */ /* 0x000fe20000000000 */
[----:B------:R-:W-:Y:S01]  /*3690*/  IMAD.X R12, RZ, RZ, R12, P4 ;  /* 0x000000ffff0c7224 */ /* 0x000fe200020e060c */
[----:B------:R-:W-:Y:S02]  /*36a0*/  ISETP.LT.U32.AND P2, PT, R13, R4, PT ;  /* 0x000000040d00720c */ /* 0x000fe40003f41070 */
[----:B------:R-:W-:Y:S02]  /*36b0*/  FSETP.GEU.AND P0, PT, R7, R6, P0 ;  /* 0x000000060700720b */ /* 0x000fe4000070e000 */
[----:B------:R-:W-:Y:S02]  /*36c0*/  ISETP.LT.AND.EX P2, PT, R12, R5, PT, P2 ;  /* 0x000000050c00720c */ /* 0x000fe40003f41320 */
[----:B------:R-:W-:Y:S02]  /*36d0*/  FSETP.LT.OR P4, PT, R8, R19, !P0 ;  /* 0x000000130800720b */ /* 0x000fe40004781400 */
[----:B------:R-:W-:-:S02]  /*36e0*/  @!P3 SEL R4, R13, R4, P2 ;  /* 0x000000040d04b207 */ /* 0x000fc40001000000 */
[C---:B------:R-:W-:Y:S02]  /*36f0*/  @!P3 SEL R5, R12.reuse, R5, P2 ;  /* 0x000000050c05b207 */ /* 0x040fe40001000000 */
[----:B------:R-:W-:Y:S02]  /*3700*/  SEL R8, RZ, 0x1, !P4 ;  /* 0x00000001ff087807 */ /* 0x000fe40006000000 */
[----:B------:R-:W-:Y:S02]  /*3710*/  SEL R6, R13, R4, P0 ;  /* 0x000000040d067207 */ /* 0x000fe40000000000 */
[----:B------:R-:W-:Y:S01]  /*3720*/  SEL R7, R12, R5, P0 ;  /* 0x000000050c077207 */ /* 0x000fe20000000000 */
[----:B------:R-:W-:Y:S06]  /*3730*/  @!P1 BRA `(.L_x_1140) ;  /* 0x00000018006c9947 */ /* 0x000fec0003800000 */
[----:B------:R-:W-:Y:S02]  /*3740*/  IADD3 R11, P1, PT, R15, UR5, RZ ;  /* 0x000000050f0b7c10 */ /* 0x000fe4000ff3e0ff */
[C---:B------:R-:W-:Y:S02]  /*3750*/  IADD3 R12, P2, PT, R2.reuse, -0x400, RZ ;  /* 0xfffffc00020c7810 */ /* 0x040fe40007f5e0ff */
[----:B------:R-:W-:Y:S01]  /*3760*/  LOP3.LUT R5, RZ, R9, RZ, 0x33, !PT ;  /* 0x00000009ff057212 */ /* 0x000fe200078e33ff */
[----:B------:R-:W-:Y:S01]  /*3770*/  IMAD.X R13, RZ, RZ, UR4, P1 ;  /* 0x00000004ff0d7e24 */ /* 0x000fe200088e06ff */
[----:B------:R-:W-:Y:S01]  /*3780*/  ISETP.GT.U32.AND P0, PT, R11, R12, PT ;  /* 0x0000000c0b00720c */ /* 0x000fe20003f04070 */
[----:B------:R-:W-:Y:S01]  /*3790*/  UMOV UR4, URZ ;  /* 0x000000ff00047c82 */ /* 0x000fe20008000000 */
[----:B------:R-:W-:Y:S02]  /*37a0*/  IADD3.X R14, PT, PT, R3, -0x1, RZ, P2, !PT ;  /* 0xffffffff030e7810 */ /* 0x000fe400017fe4ff */
[----:B------:R-:W-:-:S02]  /*37b0*/  IADD3 R4, PT, PT, R2, -UR5, R5 ;  /* 0x8000000502047c10 */ /* 0x000fc4000fffe005 */
[----:B------:R-:W-:-:S03]  /*37c0*/  ISETP.GT.U32.AND.EX P0, PT, R13, R14, PT, P0 ;  /* 0x0000000e0d00720c */ /* 0x000fc60003f04100 */
[----:B------:R-:W-:-:S10]  /*37d0*/  IMAD.IADD R4, R4, 0x1, -R15 ;  /* 0x0000000104047824 */ /* 0x000fd400078e0a0f */
[----:B------:R-:W-:Y:S05]  /*37e0*/  @P0 BRA `(.L_x_1141) ;  /* 0x00000004006c0947 */ /* 0x000fea0003800000 */
[----:B------:R-:W0:Y:S01]  /*37f0*/  LDCU.64 UR6, c[0x0][0x398] ;  /* 0x00007300ff0677ac */ /* 0x000e220008000a00 */
[----:B------:R-:W1:Y:S02]  /*3800*/  LDCU.128 UR8, c[0x0][0x380] ;  /* 0x00007000ff0877ac */ /* 0x000e640008000c00 */
.L_x_1145:
[----:B------:R-:W-:-:S05]  /*3810*/  IADD3 R10, P0, PT, R9, R11, RZ ;  /* 0x0000000b090a7210 */ /* 0x000fca0007f1e0ff */
[----:B------:R-:W-:Y:S02]  /*3820*/  IMAD.SHL.U32 R2, R10, 0x4, RZ ;  /* 0x000000040a027824 */ /* 0x000fe400078e00ff */
[----:B------:R-:W-:-:S03]  /*3830*/  IMAD.X R21, RZ, RZ, R13, P0 ;  /* 0x000000ffff157224 */ /* 0x000fc600000e060d */
[----:B-1----:R-:W-:Y:S02]  /*3840*/  IADD3 R16, P0, PT, R2, UR8, RZ ;  /* 0x0000000802107c10 */ /* 0x002fe4000ff1e0ff */
[----:B------:R-:W-:Y:S02]  /*3850*/  SHF.L.U64.HI R3, R10, 0x2, R21 ;  /* 0x000000020a037819 */ /* 0x000fe40000010215 */
[----:B------:R-:W-:Y:S02]  /*3860*/  IADD3 R2, P1, PT, R2, UR10, RZ ;  /* 0x0000000a02027c10 */ /* 0x000fe4000ff3e0ff */
[C---:B------:R-:W-:Y:S02]  /*3870*/  IADD3.X R17, PT, PT, R3.reuse, UR9, RZ, P0, !PT ;  /* 0x0000000903117c10 */ /* 0x040fe400087fe4ff */
[----:B------:R-:W-:-:S03]  /*3880*/  IADD3.X R3, PT, PT, R3, UR11, RZ, P1, !PT ;  /* 0x0000000b03037c10 */ /* 0x000fc60008ffe4ff */
        /* <DEDUP_REMOVED lines=8> */
[----:B------:R-:W-:Y:S01]  /*3910*/  LOP3.LUT P1, RZ, R8, 0xff, RZ, 0xc0, !PT ;  /* 0x000000ff08ff7812 */ /* 0x000fe2000782c0ff */
[----:B------:R-:W-:Y:S01]  /*3920*/  BSSY.RECONVERGENT B1, `(.L_x_1142) ;  /* 0x0000011000017945 */ /* 0x000fe20003800200 */
[----:B0-----:R-:W-:Y:S01]  /*3930*/  IADD3 R23, P0, PT, R10, UR6, RZ ;  /* 0x000000060a177c10 */ /* 0x001fe2000ff1e0ff */
[----:B------:R-:W-:-:S04]  /*3940*/  IMAD.U32 R10, RZ, RZ, UR7 ;  /* 0x00000007ff0a7e24 */ /* 0x000fc8000f8e00ff */
[----:B------:R-:W-:-:S06]  /*3950*/  IMAD.X R22, R21, 0x1, R10, P0 ;  /* 0x0000000115167824 */ /* 0x000fcc00000e060a */
[----:B-1----:R-:W-:Y:S05]  /*3960*/  @!P1 BRA `(.L_x_1143) ;  /* 0x0000000000209947 */ /* 0x002fea0003800000 */
[----:B-----5:R-:W-:-:S13]  /*3970*/  FSETP.GEU.AND P0, PT, R24, R25, PT ;  /* 0x000000191800720b */ /* 0x020fda0003f0e000 */
[----:B------:R-:W-:Y:S05]  /*3980*/  @P0 BRA `(.L_x_1144) ;  /* 0x0000000000280947 */ /* 0x000fea0003800000 */
[----:B------:R-:W-:Y:S01]  /*3990*/  ISETP.LT.U32.AND P0, PT, R23, R6, PT ;  /* 0x000000061700720c */ /* 0x000fe20003f01070 */
[----:B------:R-:W-:-:S03]  /*39a0*/  IMAD.MOV.U32 R8, RZ, RZ, 0x1 ;  /* 0x00000001ff087424 */ /* 0x000fc600078e00ff */
[----:B------:R-:W-:-:S04]  /*39b0*/  ISETP.LT.AND.EX P0, PT, R22, R7, PT, P0 ;  /* 0x000000071600720c */ /* 0x000fc80003f01300 */
[----:B------:R-:W-:Y:S02]  /*39c0*/  SEL R6, R23, R6, P0 ;  /* 0x0000000617067207 */ /* 0x000fe40000000000 */
[----:B------:R-:W-:Y:S01]  /*39d0*/  SEL R7, R22, R7, P0 ;  /* 0x0000000716077207 */ /* 0x000fe20000000000 */
[----:B------:R-:W-:Y:S06]  /*39e0*/  BRA `(.L_x_1144) ;  /* 0x0000000000107947 */ /* 0x000fec0003800000 */
.L_x_1143:
[----:B-----5:R-:W-:Y:S01]  /*39f0*/  FSETP.GEU.AND P0, PT, R24, R25, PT ;  /* 0x000000191800720b */ /* 0x020fe20003f0e000 */
[----:B------:R-:W-:Y:S02]  /*3a00*/  IMAD.MOV.U32 R6, RZ, RZ, R23 ;  /* 0x000000ffff067224 */ /* 0x000fe400078e0017 */
[----:B------:R-:W-:Y:S01]  /*3a10*/  IMAD.MOV.U32 R7, RZ, RZ, R22 ;  /* 0x000000ffff077224 */ /* 0x000fe200078e0016 */
[----:B------:R-:W-:-:S09]  /*3a20*/  SEL R8, RZ, 0x1, P0 ;  /* 0x00000001ff087807 */ /* 0x000fd20000000000 */
.L_x_1144:
[----:B------:R-:W-:Y:S05]  /*3a30*/  BSYNC.RECONVERGENT B1 ;  /* 0x0000000000017941 */ /* 0x000fea0003800200 */
.L_x_1142:
[----:B------:R-:W-:Y:S01]  /*3a40*/  IADD3 R16, P0, P1, R11, UR6, R9 ;  /* 0x000000060b107c10 */ /* 0x000fe2000f91e009 */
[----:B------:R-:W-:Y:S01]  /*3a50*/  IMAD.MOV.U32 R22, RZ, RZ, R6 ;  /* 0x000000ffff167224 */ /* 0x000fe200078e0006 */
[----:B------:R-:W-:Y:S01]  /*3a60*/  FSETP.GEU.AND P2, PT, R19, R26, PT ;  /* 0x0000001a1300720b */ /* 0x000fe20003f4e000 */
[----:B------:R-:W-:Y:S01]  /*3a70*/  IMAD.MOV.U32 R24, RZ, RZ, R7 ;  /* 0x000000ffff187224 */ /* 0x000fe200078e0007 */
[----:B------:R-:W-:Y:S01]  /*3a80*/  IADD3 R17, P3, PT, R16, 0x100, RZ ;  /* 0x0000010010117810 */ /* 0x000fe20007f7e0ff */
[----:B------:R-:W0:Y:S01]  /*3a90*/  LDC.64 R2, c[0x0][0x3d0] ;  /* 0x0000f400ff027b82 */ /* 0x000e220000000a00 */
[----:B------:R-:W-:Y:S01]  /*3aa0*/  IADD3.X R6, PT, PT, R13, R10, RZ, P0, P1 ;  /* 0x0000000a0d067210 */ /* 0x000fe200007e24ff */
[----:B------:R-:W-:Y:S01]  /*3ab0*/  USHF.R.S32.HI UR14, URZ, 0x1f, UR5 ;  /* 0x0000001fff0e7899 */ /* 0x000fe20008011405 */
[----:B------:R-:W-:Y:S02]  /*3ac0*/  ISETP.LT.U32.AND P0, PT, R17, R22, PT ;  /* 0x000000161100720c */ /* 0x000fe40003f01070 */
[----:B------:R-:W-:Y:S01]  /*3ad0*/  LOP3.LUT P4, RZ, R8, 0xff, RZ, 0xc0, !PT ;  /* 0x000000ff08ff7812 */ /* 0x000fe2000788c0ff */
[----:B------:R-:W-:Y:S01]  /*3ae0*/  IMAD.X R19, RZ, RZ, R6, P3 ;  /* 0x000000ffff137224 */ /* 0x000fe200018e0606 */
[----:B------:R-:W-:-:S02]  /*3af0*/  FSETP.GEU.AND P1, PT, R15, R20, PT ;  /* 0x000000140f00720b */ /* 0x000fc40003f2e000 */
[----:B------:R-:W-:Y:S02]  /*3b00*/  SEL R8, R8, 0x1, P2 ;  /* 0x0000000108087807 */ /* 0x000fe40001000000 */
[----:B------:R-:W-:-:S04]  /*3b10*/  ISETP.LT.AND.EX P0, PT, R19, R24, PT, P0 ;  /* 0x000000181300720c */ /* 0x000fc80003f01300 */
[----:B------:R-:W-:Y:S02]  /*3b20*/  @!P2 SEL R22, R17, R22, P0 ;  /* 0x000000161116a207 */ /* 0x000fe40000000000 */
[----:B------:R-:W-:Y:S02]  /*3b30*/  @!P2 SEL R24, R19, R24, P0 ;  /* 0x000000181318a207 */ /* 0x000fe40000000000 */
[----:B------:R-:W-:Y:S02]  /*3b40*/  IADD3 R20, P0, PT, R16, 0x200, RZ ;  /* 0x0000020010147810 */ /* 0x000fe40007f1e0ff */
[----:B------:R-:W-:Y:S02]  /*3b50*/  SEL R7, R17, R22, !P4 ;  /* 0x0000001611077207 */ /* 0x000fe40006000000 */
[----:B------:R-:W-:Y:S01]  /*3b60*/  SEL R15, R19, R24, !P4 ;  /* 0x00000018130f7207 */ /* 0x000fe20006000000 */
[----:B------:R-:W-:Y:S01]  /*3b70*/  IMAD.X R22, RZ, RZ, R6, P0 ;  /* 0x000000ffff167224 */ /* 0x000fe200000e0606 */
[----:B------:R-:W-:-:S02]  /*3b80*/  ISETP.LT.U32.AND P0, PT, R20, R7, PT ;  /* 0x000000071400720c */ /* 0x000fc40003f01070 */
[----:B------:R-:W-:Y:S02]  /*3b90*/  @!P4 SEL R8, RZ, 0x1, P2 ;  /* 0x00000001ff08c807 */ /* 0x000fe40001000000 */
[----:B------:R-:W-:Y:S02]  /*3ba0*/  ISETP.LT.AND.EX P0, PT, R22, R15, PT, P0 ;  /* 0x0000000f1600720c */ /* 0x000fe40003f01300 */
[----:B------:R-:W-:Y:S02]  /*3bb0*/  LOP3.LUT P3, RZ, R8, 0xff, RZ, 0xc0, !PT ;  /* 0x000000ff08ff7812 */ /* 0x000fe4000786c0ff */
[----:B------:R-:W-:Y:S02]  /*3bc0*/  @!P1 SEL R7, R20, R7, P0 ;  /* 0x0000000714079207 */ /* 0x000fe40000000000 */
[----:B------:R-:W-:Y:S02]  /*3bd0*/  @!P1 SEL R15, R22, R15, P0 ;  /* 0x0000000f160f9207 */ /* 0x000fe40000000000 */
[----:B------:R-:W-:-:S02]  /*3be0*/  FSETP.GEU.AND P2, PT, R5, R18, PT ;  /* 0x000000120500720b */ /* 0x000fc40003f4e000 */
[----:B------:R-:W-:Y:S02]  /*3bf0*/  SEL R5, R20, R7, !P3 ;  /* 0x0000000714057207 */ /* 0x000fe40005800000 */
[----:B------:R-:W-:Y:S02]  /*3c00*/  IADD3 R16, P0, PT, R16, 0x300, RZ ;  /* 0x0000030010107810 */ /* 0x000fe40007f1e0ff */
[----:B------:R-:W-:Y:S02]  /*3c10*/  SEL R7, R22, R15, !P3 ;  /* 0x0000000f16077207 */ /* 0x000fe40005800000 */
[----:B0-----:R-:W-:Y:S01]  /*3c20*/  IADD3 R15, P4, PT, -R11, R2, RZ ;  /* 0x000000020b0f7210 */ /* 0x001fe20007f9e1ff */
[----:B------:R-:W-:Y:S01]  /*3c30*/  IMAD.X R18, RZ, RZ, R6, P0 ;  /* 0x000000ffff127224 */ /* 0x000fe200000e0606 */
[----:B------:R-:W-:Y:S02]  /*3c40*/  SEL R8, R8, 0x1, P1 ;  /* 0x0000000108087807 */ /* 0x000fe40000800000 */
[----:B------:R-:W-:Y:S01]  /*3c50*/  ISETP.GE.U32.AND P0, PT, R15, UR5, PT ;  /* 0x000000050f007c0c */ /* 0x000fe2000bf06070 */
[----:B------:R-:W-:Y:S01]  /*3c60*/  IMAD.X R6, R3, 0x1, ~R13, P4 ;  /* 0x0000000103067824 */ /* 0x000fe200020e0e0d */
[----:B------:R-:W-:-:S02]  /*3c70*/  @!P3 SEL R8, RZ, 0x1, P1 ;  /* 0x00000001ff08b807 */ /* 0x000fc40000800000 */
[----:B------:R-:W-:Y:S02]  /*3c80*/  ISETP.LT.U32.AND P1, PT, R16, R5, PT ;  /* 0x000000051000720c */ /* 0x000fe40003f21070 */
[----:B------:R-:W-:Y:S02]  /*3c90*/  ISETP.GE.U32.AND.EX P0, PT, R6, UR14, PT, P0 ;  /* 0x0000000e06007c0c */ /* 0x000fe4000bf06100 */
[----:B------:R-:W-:Y:S02]  /*3ca0*/  LOP3.LUT P3, RZ, R8, 0xff, RZ, 0xc0, !PT ;  /* 0x000000ff08ff7812 */ /* 0x000fe4000786c0ff */
[----:B------:R-:W-:Y:S02]  /*3cb0*/  ISETP.LT.AND.EX P1, PT, R18, R7, PT, P1 ;  /* 0x000000071200720c */ /* 0x000fe40003f21310 */
[----:B------:R-:W-:Y:S02]  /*3cc0*/  SEL R8, R8, 0x1, P2 ;  /* 0x0000000108087807 */ /* 0x000fe40001000000 */
[----:B------:R-:W-:-:S02]  /*3cd0*/  @!P2 SEL R5, R16, R5, P1 ;  /* 0x000000051005a207 */ /* 0x000fc40000800000 */
[----:B------:R-:W-:Y:S02]  /*3ce0*/  @!P2 SEL R7, R18, R7, P1 ;  /* 0x000000071207a207 */ /* 0x000fe40000800000 */
[----:B------:R-:W-:Y:S02]  /*3cf0*/  SEL R6, R16, R5, !P3 ;  /* 0x0000000510067207 */ /* 0x000fe40005800000 */
[----:B------:R-:W-:Y:S02]  /*3d00*/  SEL R7, R18, R7, !P3 ;  /* 0x0000000712077207 */ /* 0x000fe40005800000 */
[----:B------:R-:W-:Y:S01]  /*3d10*/  @!P3 SEL R8, RZ, 0x1, P2 ;  /* 0x00000001ff08b807 */ /* 0x000fe20001000000 */
[----:B------:R-:W-:Y:S06]  /*3d20*/  @!P0 BRA `(.L_x_1140) ;  /* 0x0000001000f08947 */ /* 0x000fec0003800000 */
[----:B------:R-:W-:Y:S01]  /*3d30*/  IADD3 R11, P0, PT, R11, UR5, RZ ;  /* 0x000000050b0b7c10 */ /* 0x000fe2000ff1e0ff */
[----:B------:R-:W-:Y:S01]  /*3d40*/  UIADD3 UR4, UPT, UPT, UR4, 0x1, URZ ;  /* 0x0000000104047890 */ /* 0x000fe2000fffe0ff */
[----:B------:R-:W-:Y:S02]  /*3d50*/  VIADD R4, R4, -UR5 ;  /* 0x8000000504047c36 */ /* 0x000fe40008000000 */
[----:B------:R-:W-:Y:S02]  /*3d60*/  IADD3.X R13, PT, PT, R13, UR14, RZ, P0, !PT ;  /* 0x0000000e0d0d7c10 */ /* 0x000fe400087fe4ff */
[----:B------:R-:W-:-:S04]  /*3d70*/  ISETP.GT.U32.AND P0, PT, R11, R12, PT ;  /* 0x0000000c0b00720c */ /* 0x000fc80003f04070 */
[----:B------:R-:W-:-:S13]  /*3d80*/  ISETP.GT.U32.AND.EX P0, PT, R13, R14, PT, P0 ;  /* 0x0000000e0d00720c */ /* 0x000fda0003f04100 */
[----:B------:R-:W-:Y:S05]  /*3d90*/  @!P0 BRA `(.L_x_1145) ;  /* 0xfffffff8009c8947 */ /* 0x000fea000383ffff */
.L_x_1141:
[----:B------:R-:W-:Y:S01]  /*3da0*/  IMAD.IADD R12, R2, 0x1, -R11 ;  /* 0x00000001020c7824 */ /* 0x000fe200078e0a0b */
[----:B------:R-:W-:Y:S01]  /*3db0*/  ISETP.GE.U32.AND P1, PT, R11, R2, PT ;  /* 0x000000020b00720c */ /* 0x000fe20003f26070 */
[----:B------:R-:W-:Y:S03]  /*3dc0*/  BSSY.RECONVERGENT B1, `(.L_x_1140) ;  /* 0x0000132000017945 */ /* 0x000fe60003800200 */
[----:B------:R-:W-:-:S04]  /*3dd0*/  ISETP.GE.AND P0, PT, R9, R12, PT ;  /* 0x0000000c0900720c */ /* 0x000fc80003f06270 */
[----:B------:R-:W-:-:S13]  /*3de0*/  ISETP.GE.U32.OR.EX P0, PT, R13, R3, P0, P1 ;  /* 0x000000030d00720c */ /* 0x000fda0000706510 */
[----:B------:R-:W-:Y:S05]  /*3df0*/  @P0 BRA `(.L_x_1146) ;  /* 0x0000001000b80947 */ /* 0x000fea0003800000 */
[----:B------:R-:W0:Y:S01]  /*3e00*/  LDC R5, c[0x0][0x3d8] ;  /* 0x0000f600ff057b82 */ /* 0x000e220000000800 */
[----:B------:R-:W-:Y:S01]  /*3e10*/  LOP3.LUT R3, RZ, R9, RZ, 0x33, !PT ;  /* 0x00000009ff037212 */ /* 0x000fe200078e33ff */
[----:B------:R-:W-:Y:S01]  /*3e20*/  IMAD.SHL.U32 R15, R0, 0x400, RZ ;  /* 0x00000400000f7824 */ /* 0x000fe200078e00ff */
[----:B------:R-:W-:Y:S01]  /*3e30*/  BSSY.RECONVERGENT B2, `(.L_x_1147) ;  /* 0x0000094000027945 */ /* 0x000fe20003800200 */
[----:B------:R-:W-:Y:S02]  /*3e40*/  IMAD.MOV.U32 R14, RZ, RZ, R9 ;  /* 0x000000ffff0e7224 */ /* 0x000fe400078e0009 */
[----:B------:R-:W-:-:S05]  /*3e50*/  IMAD.IADD R12, R3, 0x1, R2 ;  /* 0x00000001030c7824 */ /* 0x000fca00078e0202 */
[----:B------:R-:W-:Y:S01]  /*3e60*/  IADD3 R2, PT, PT, R12, -UR5, -R15 ;  /* 0x800000050c027c10 */ /* 0x000fe2000fffe80f */
[----:B0-----:R-:W-:-:S04]  /*3e70*/  IMAD R3, R5, UR4, RZ ;  /* 0x0000000405037c24 */ /* 0x001fc8000f8e02ff */
[----:B------:R-:W-:-:S05]  /*3e80*/  IMAD R2, R3, -0x400, R2 ;  /* 0xfffffc0003027824 */ /* 0x000fca00078e0202 */
[C---:B------:R-:W-:Y:S02]  /*3e90*/  ISETP.GE.U32.AND P0, PT, R2.reuse, 0x700, PT ;  /* 0x000007000200780c */ /* 0x040fe40003f06070 */
[----:B------:R-:W-:-:S04]  /*3ea0*/  LEA.HI R15, R2, 0x1, RZ, 0x18 ;  /* 0x00000001020f7811 */ /* 0x000fc800078fc0ff */
[----:B------:R-:W-:-:S04]  /*3eb0*/  LOP3.LUT R23, R15, 0x7, RZ, 0xc0, !PT ;  /* 0x000000070f177812 */ /* 0x000fc800078ec0ff */
[----:B------:R-:W-:-:S03]  /*3ec0*/  ISETP.NE.AND P1, PT, R23, RZ, PT ;  /* 0x000000ff1700720c */ /* 0x000fc60003f25270 */
[----:B------:R-:W-:Y:S10]  /*3ed0*/  @!P0 BRA `(.L_x_1148) ;  /* 0x0000000800248947 */ /* 0x000ff40003800000 */
[----:B------:R-:W-:Y:S01]  /*3ee0*/  LEA.HI R4, R4, 0x1, RZ, 0x18 ;  /* 0x0000000104047811 */ /* 0x000fe200078fc0ff */
[----:B------:R-:W-:-:S03]  /*3ef0*/  IMAD.MOV.U32 R14, RZ, RZ, R9 ;  /* 0x000000ffff0e7224 */ /* 0x000fc600078e0009 */
[----:B------:R-:W-:-:S05]  /*3f00*/  LOP3.LUT R4, R4, 0x1fffff8, RZ, 0xc0, !PT ;  /* 0x01fffff804047812 */ /* 0x000fca00078ec0ff */
[----:B------:R-:W-:-:S07]  /*3f10*/  IMAD.MOV R16, RZ, RZ, -R4 ;  /* 0x000000ffff107224 */ /* 0x000fce00078e0a04 */
.L_x_1149:
[----:B------:R-:W-:-:S05]  /*3f20*/  IADD3 R24, P0, PT, R14, R11, RZ ;  /* 0x0000000b0e187210 */ /* 0x000fca0007f1e0ff */
[----:B------:R-:W-:Y:S02]  /*3f30*/  IMAD.X R27, RZ, RZ, R13, P0 ;  /* 0x000000ffff1b7224 */ /* 0x000fe400000e060d */
        /* <DEDUP_REMOVED lines=12> */
[----:B------:R-:W-:-:S03]  /*4000*/  PRMT R26, R8, 0x7610, R26 ;  /* 0x00007610081a7816 */ /* 0x000fc6000000001a */
[----:B------:R-:W5:Y:S01]  /*4010*/  LDG.E R21, desc[UR12][R4.64+0xc00] ;  /* 0x000c000c04157981 */ /* 0x000f62000c1e1900 */
[----:B------:R-:W-:Y:S02]  /*4020*/  LOP3.LUT P4, RZ, R26, 0xff, RZ, 0xc0, !PT ;  /* 0x000000ff1aff7812 */ /* 0x000fe4000788c0ff */
[CC--:B--2---:R-:W-:Y:S02]  /*4030*/  FSETP.GEU.AND P0, PT, R17.reuse, R20.reuse, PT ;  /* 0x000000141100720b */ /* 0x0c4fe40003f0e000 */
[----:B------:R-:W-:Y:S02]  /*4040*/  FSETP.LT.AND P3, PT, R17, R20, P4 ;  /* 0x000000141100720b */ /* 0x000fe40002761000 */
[----:B------:R-:W5:Y:S01]  /*4050*/  LDG.E R20, desc[UR12][R2.64+0xc00] ;  /* 0x000c000c02147981 */ /* 0x000f62000c1e1900 */
[----:B------:R-:W-:-:S06]  /*4060*/  IADD3 R17, P2, PT, R24, UR6, RZ ;  /* 0x0000000618117c10 */ /* 0x000fcc000ff5e0ff */
[----:B------:R-:W-:Y:S02]  /*4070*/  @!P4 SEL R26, RZ, 0x1, P0 ;  /* 0x00000001ff1ac807 */ /* 0x000fe40000000000 */
[----:B------:R-:W-:Y:S01]  /*4080*/  ISETP.LT.U32.AND P0, PT, R17, R6, PT ;  /* 0x000000061100720c */ /* 0x000fe20003f01070 */
[----:B------:R-:W-:Y:S01]  /*4090*/  IMAD.X R8, R27, 0x1, R10, P2 ;  /* 0x000000011b087824 */ /* 0x000fe200010e060a */
[----:B------:R-:W-:-:S04]  /*40a0*/  SEL R26, R26, 0x1, !P3 ;  /* 0x000000011a1a7807 */ /* 0x000fc80005800000 */
[----:B------:R-:W-:Y:S02]  /*40b0*/  LOP3.LUT P2, RZ, R26, 0xff, RZ, 0xc0, !PT ;  /* 0x000000ff1aff7812 */ /* 0x000fe4000784c0ff */
[----:B------:R-:W-:Y:S02]  /*40c0*/  ISETP.LT.AND.EX P0, PT, R8, R7, PT, P0 ;  /* 0x000000070800720c */ /* 0x000fe40003f01300 */
[CC--:B---3--:R-:W-:Y:S02]  /*40d0*/  FSETP.GEU.AND P6, PT, R22.reuse, R25.reuse, PT ;  /* 0x000000191600720b */ /* 0x0c8fe40003fce000 */
[----:B------:R-:W-:Y:S02]  /*40e0*/  FSETP.LT.AND P5, PT, R22, R25, P2 ;  /* 0x000000191600720b */ /* 0x000fe400017a1000 */
[CC--:B------:R-:W-:Y:S02]  /*40f0*/  SEL R25, R17.reuse, R6.reuse, P0 ;  /* 0x0000000611197207 */ /* 0x0c0fe40000000000 */
[----:B------:R-:W-:-:S02]  /*4100*/  @!P3 SEL R25, R17, R6, !P4 ;  /* 0x000000061119b207 */ /* 0x000fc40006000000 */
[CC--:B------:R-:W-:Y:S02]  /*4110*/  SEL R28, R8.reuse, R7.reuse, P0 ;  /* 0x00000007081c7207 */ /* 0x0c0fe40000000000 */
[----:B------:R-:W-:Y:S02]  /*4120*/  IADD3 R6, P0, PT, R17, 0x100, RZ ;  /* 0x0000010011067810 */ /* 0x000fe40007f1e0ff */
[----:B------:R-:W-:Y:S02]  /*4130*/  @!P3 SEL R28, R8, R7, !P4 ;  /* 0x00000007081cb207 */ /* 0x000fe40006000000 */
[----:B------:R-:W-:Y:S01]  /*4140*/  ISETP.LT.U32.AND P3, PT, R6, R25, PT ;  /* 0x000000190600720c */ /* 0x000fe20003f61070 */
[----:B------:R-:W-:Y:S01]  /*4150*/  IMAD.X R7, RZ, RZ, R8, P0 ;  /* 0x000000ffff077224 */ /* 0x000fe200000e0608 */
[----:B------:R-:W-:-:S04]  /*4160*/  @!P2 SEL R26, RZ, 0x1, P6 ;  /* 0x00000001ff1aa807 */ /* 0x000fc80003000000 */
[CC--:B------:R-:W-:Y:S02]  /*4170*/  ISETP.LT.AND.EX P0, PT, R7.reuse, R28.reuse, PT, P3 ;  /* 0x0000001c0700720c */ /* 0x0c0fe40003f01330 */
[----:B------:R-:W-:Y:S02]  /*4180*/  SEL R26, R26, 0x1, !P5 ;  /* 0x000000011a1a7807 */ /* 0x000fe40006800000 */
[CC--:B------:R-:W-:Y:S02]  /*4190*/  SEL R24, R6.reuse, R25.reuse, P0 ;  /* 0x0000001906187207 */ /* 0x0c0fe40000000000 */
[CC--:B------:R-:W-:Y:S02]  /*41a0*/  SEL R22, R7.reuse, R28.reuse, P0 ;  /* 0x0000001c07167207 */ /* 0x0c0fe40000000000 */
[----:B------:R-:W-:Y:S02]  /*41b0*/  @!P5 SEL R24, R6, R25, !P2 ;  /* 0x000000190618d207 */ /* 0x000fe40005000000 */
[----:B------:R-:W-:Y:S01]  /*41c0*/  @!P5 SEL R22, R7, R28, !P2 ;  /* 0x0000001c0716d207 */ /* 0x000fe20005000000 */
[----:B------:R-:W2:Y:S01]  /*41d0*/  LDG.E R6, desc[UR12][R2.64+0x1000] ;  /* 0x0010000c02067981 */ /* 0x000ea2000c1e1900 */
[----:B------:R-:W-:-:S02]  /*41e0*/  LOP3.LUT P2, RZ, R26, 0xff, RZ, 0xc0, !PT ;  /* 0x000000ff1aff7812 */ /* 0x000fc4000784c0ff */
[----:B------:R-:W-:Y:S01]  /*41f0*/  IADD3 R29, P3, PT, R17, 0x200, RZ ;  /* 0x00000200111d7810 */ /* 0x000fe20007f7e0ff */
[----:B------:R-:W2:Y:S01]  /*4200*/  LDG.E R7, desc[UR12][R4.64+0x1000] ;  /* 0x0010000c04077981 */ /* 0x000ea2000c1e1900 */
[----:B----4-:R-:W-:-:S03]  /*4210*/  FSETP.LT.AND P4, PT, R19, R18, P2 ;  /* 0x000000121300720b */ /* 0x010fc60001781000 */
[----:B------:R-:W-:Y:S01]  /*4220*/  IMAD.X R27, RZ, RZ, R8, P3 ;  /* 0x000000ffff1b7224 */ /* 0x000fe200018e0608 */
[----:B------:R-:W-:Y:S01]  /*4230*/  FSETP.GEU.AND P3, PT, R19, R18, PT ;  /* 0x000000121300720b */ /* 0x000fe20003f6e000 */
[----:B------:R-:W3:Y:S01]  /*4240*/  LDG.E R28, desc[UR12][R4.64+0x1c00] ;  /* 0x001c000c041c7981 */ /* 0x000ee2000c1e1900 */
[----:B------:R-:W-:-:S03]  /*4250*/  ISETP.LT.U32.AND P0, PT, R29, R24, PT ;  /* 0x000000181d00720c */ /* 0x000fc60003f01070 */
[----:B------:R-:W-:Y:S02]  /*4260*/  @!P2 SEL R26, RZ, 0x1, P3 ;  /* 0x00000001ff1aa807 */ /* 0x000fe40001800000 */
[----:B------:R-:W-:Y:S02]  /*4270*/  ISETP.LT.AND.EX P0, PT, R27, R22, PT, P0 ;  /* 0x000000161b00720c */ /* 0x000fe40003f01300 */
[----:B------:R-:W-:Y:S02]  /*4280*/  SEL R18, R26, 0x1, !P4 ;  /* 0x000000011a127807 */ /* 0x000fe40006000000 */
[----:B------:R-:W-:Y:S02]  /*4290*/  SEL R25, R29, R24, P0 ;  /* 0x000000181d197207 */ /* 0x000fe40000000000 */
[----:B------:R-:W-:Y:S02]  /*42a0*/  LOP3.LUT P3, RZ, R18, 0xff, RZ, 0xc0, !PT ;  /* 0x000000ff12ff7812 */ /* 0x000fe4000786c0ff */
[----:B------:R-:W-:-:S02]  /*42b0*/  SEL R19, R27, R22, P0 ;  /* 0x000000161b137207 */ /* 0x000fc40000000000 */
[----:B------:R-:W-:Y:S02]  /*42c0*/  @!P4 SEL R25, R29, R24, !P2 ;  /* 0x000000181d19c207 */ /* 0x000fe40005000000 */
[----:B------:R-:W-:Y:S02]  /*42d0*/  @!P4 SEL R19, R27, R22, !P2 ;  /* 0x000000161b13c207 */ /* 0x000fe40005000000 */
[----:B------:R-:W4:Y:S01]  /*42e0*/  LDG.E R22, desc[UR12][R4.64+0x1400] ;  /* 0x0014000c04167981 */ /* 0x000f22000c1e1900 */
[----:B------:R-:W-:-:S03]  /*42f0*/  IADD3 R26, P5, PT, R17, 0x300, RZ ;  /* 0x00000300111a7810 */ /* 0x000fc60007fbe0ff */
[----:B------:R-:W3:Y:S01]  /*4300*/  LDG.E R27, desc[UR12][R2.64+0x1c00] ;  /* 0x001c000c021b7981 */ /* 0x000ee2000c1e1900 */
[----:B------:R-:W-:Y:S01]  /*4310*/  ISETP.LT.U32.AND P0, PT, R26, R25, PT ;  /* 0x000000191a00720c */ /* 0x000fe20003f01070 */
[----:B------:R-:W-:-:S05]  /*4320*/  IMAD.X R24, RZ, RZ, R8, P5 ;  /* 0x000000ffff187224 */ /* 0x000fca00028e0608 */
[----:B------:R-:W-:Y:S02]  /*4330*/  ISETP.LT.AND.EX P0, PT, R24, R19, PT, P0 ;  /* 0x000000131800720c */ /* 0x000fe40003f01300 */
[CC--:B-----5:R-:W-:Y:S02]  /*4340*/  FSETP.GEU.AND P2, PT, R20.reuse, R21.reuse, PT ;  /* 0x000000151400720b */ /* 0x0e0fe40003f4e000 */
[----:B------:R-:W-:Y:S02]  /*4350*/  FSETP.LT.AND P4, PT, R20, R21, P3 ;  /* 0x000000151400720b */ /* 0x000fe40001f81000 */
[----:B------:R-:W4:Y:S01]  /*4360*/  LDG.E R21, desc[UR12][R2.64+0x1400] ;  /* 0x0014000c02157981 */ /* 0x000f22000c1e1900 */
[----:B------:R-:W-:-:S10]  /*4370*/  SEL R20, R26, R25, P0 ;  /* 0x000000191a147207 */ /* 0x000fd40000000000 */
[----:B------:R-:W-:Y:S02]  /*4380*/  @!P4 SEL R20, R26, R25, !P3 ;  /* 0x000000191a14c207 */ /* 0x000fe40005800000 */
[----:B------:R0:W5:Y:S04]  /*4390*/  LDG.E R25, desc[UR12][R2.64+0x1800] ;  /* 0x0018000c02197981 */ /* 0x000168000c1e1900 */
[----:B------:R1:W5:Y:S01]  /*43a0*/  LDG.E R26, desc[UR12][R4.64+0x1800] ;  /* 0x0018000c041a7981 */ /* 0x000362000c1e1900 */
[----:B------:R-:W-:-:S04]  /*43b0*/  @!P3 SEL R18, RZ, 0x1, P2 ;  /* 0x00000001ff12b807 */ /* 0x000fc80001000000 */
[----:B------:R-:W-:-:S04]  /*43c0*/  SEL R29, R18, 0x1, !P4 ;  /* 0x00000001121d7807 */ /* 0x000fc80006000000 */
[----:B------:R-:W-:Y:S02]  /*43d0*/  LOP3.LUT P2, RZ, R29, 0xff, RZ, 0xc0, !PT ;  /* 0x000000ff1dff7812 */ /* 0x000fe4000784c0ff */
[CC--:B------:R-:W-:Y:S02]  /*43e0*/  SEL R18, R24.reuse, R19.reuse, P0 ;  /* 0x0000001318127207 */ /* 0x0c0fe40000000000 */
[----:B------:R-:W-:Y:S02]  /*43f0*/  @!P4 SEL R18, R24, R19, !P3 ;  /* 0x000000131812c207 */ /* 0x000fe40005800000 */
[----:B------:R-:W-:Y:S02]  /*4400*/  IADD3 R19, P3, PT, R17, 0x400, RZ ;  /* 0x0000040011137810 */ /* 0x000fe40007f7e0ff */
[CC--:B--2---:R-:W-:Y:S02]  /*4410*/  FSETP.GEU.AND P0, PT, R6.reuse, R7.reuse, PT ;  /* 0x000000070600720b */ /* 0x0c4fe40003f0e000 */
[----:B------:R-:W-:-:S03]  /*4420*/  FSETP.LT.AND P4, PT, R6, R7, P2 ;  /* 0x000000070600720b */ /* 0x000fc60001781000 */
[----:B------:R-:W-:Y:S01]  /*4430*/  @!P2 SEL R29, RZ, 0x1, P0 ;  /* 0x00000001ff1da807 */ /* 0x000fe20000000000 */
[----:B------:R-:W-:-:S03]  /*4440*/  IMAD.X R7, RZ, RZ, R8, P3 ;  /* 0x000000ffff077224 */ /* 0x000fc600018e0608 */
[----:B------:R-:W-:Y:S02]  /*4450*/  SEL R29, R29, 0x1, !P4 ;  /* 0x000000011d1d7807 */ /* 0x000fe40006000000 */
[----:B------:R-:W-:Y:S02]  /*4460*/  ISETP.LT.U32.AND P0, PT, R19, R20, PT ;  /* 0x000000141300720c */ /* 0x000fe40003f01070 */
[----:B------:R-:W-:Y:S02]  /*4470*/  LOP3.LUT P3, RZ, R29, 0xff, RZ, 0xc0, !PT ;  /* 0x000000ff1dff7812 */ /* 0x000fe4000786c0ff */
[----:B------:R-:W-:-:S04]  /*4480*/  ISETP.LT.AND.EX P0, PT, R7, R18, PT, P0 ;  /* 0x000000120700720c */ /* 0x000fc80003f01300 */
[----:B0-----:R-:W-:Y:S02]  /*4490*/  SEL R2, R19, R20, P0 ;  /* 0x0000001413027207 */ /* 0x001fe40000000000 */
[----:B-1----:R-:W-:Y:S02]  /*44a0*/  SEL R5, R7, R18, P0 ;  /* 0x0000001207057207 */ /* 0x002fe40000000000 */
[----:B------:R-:W-:Y:S02]  /*44b0*/  IADD3 R3, P5, PT, R17, 0x500, RZ ;  /* 0x0000050011037810 */ /* 0x000fe40007fbe0ff */
[----:B------:R-:W-:Y:S02]  /*44c0*/  @!P4 SEL R2, R19, R20, !P2 ;  /* 0x000000141302c207 */ /* 0x000fe40005000000 */
[----:B------:R-:W-:Y:S01]  /*44d0*/  @!P4 SEL R5, R7, R18, !P2 ;  /* 0x000000120705c207 */ /* 0x000fe20005000000 */
[----:B------:R-:W-:Y:S02]  /*44e0*/  IMAD.X R4, RZ, RZ, R8, P5 ;  /* 0x000000ffff047224 */ /* 0x000fe400028e0608 */
[----:B------:R-:W-:-:S02]  /*44f0*/  VIADD R16, R16, 0x8 ;  /* 0x0000000810107836 */ /* 0x000fc40000000000 */
[----:B------:R-:W-:Y:S01]  /*4500*/  VIADD R14, R14, 0x800 ;  /* 0x000008000e0e7836 */ /* 0x000fe20000000000 */
[CC--:B----4-:R-:W-:Y:S02]  /*4510*/  FSETP.GEU.AND P0, PT, R21.reuse, R22.reuse, PT ;  /* 0x000000161500720b */ /* 0x0d0fe40003f0e000 */
[----:B------:R-:W-:Y:S02]  /*4520*/  FSETP.LT.AND P4, PT, R21, R22, P3 ;  /* 0x000000161500720b */ /* 0x000fe40001f81000 */
[----:B------:R-:W-:Y:S02]  /*4530*/  @!P3 SEL R29, RZ, 0x1, P0 ;  /* 0x00000001ff1db807 */ /* 0x000fe40000000000 */
[----:B------:R-:W-:Y:S02]  /*4540*/  ISETP.LT.U32.AND P0, PT, R3, R2, PT ;  /* 0x000000020300720c */ /* 0x000fe40003f01070 */
[----:B------:R-:W-:Y:S02]  /*4550*/  SEL R29, R29, 0x1, !P4 ;  /* 0x000000011d1d7807 */ /* 0x000fe40006000000 */
[----:B------:R-:W-:-:S02]  /*4560*/  ISETP.LT.AND.EX P0, PT, R4, R5, PT, P0 ;  /* 0x000000050400720c */ /* 0x000fc40003f01300 */
[----:B------:R-:W-:Y:S02]  /*4570*/  LOP3.LUT P2, RZ, R29, 0xff, RZ, 0xc0, !PT ;  /* 0x000000ff1dff7812 */ /* 0x000fe4000784c0ff */
[CC--:B------:R-:W-:Y:S02]  /*4580*/  SEL R7, R3.reuse, R2.reuse, P0 ;  /* 0x0000000203077207 */ /* 0x0c0fe40000000000 */
[CC--:B------:R-:W-:Y:S02]  /*4590*/  SEL R6, R4.reuse, R5.reuse, P0 ;  /* 0x0000000504067207 */ /* 0x0c0fe40000000000 */
[----:B------:R-:W-:Y:S02]  /*45a0*/  @!P4 SEL R7, R3, R2, !P3 ;  /* 0x000000020307c207 */ /* 0x000fe40005800000 */
[----:B------:R-:W-:Y:S02]  /*45b0*/  IADD3 R2, P0, PT, R17, 0x600, RZ ;  /* 0x0000060011027810 */ /* 0x000fe40007f1e0ff */
[----:B------:R-:W-:-:S02]  /*45c0*/  @!P4 SEL R6, R4, R5, !P3 ;  /* 0x000000050406c207 */ /* 0x000fc40005800000 */
[CC--:B-----5:R-:W-:Y:S02]  /*45d0*/  FSETP.LT.AND P4, PT, R25.reuse, R26.reuse, P2 ;  /* 0x0000001a1900720b */ /* 0x0e0fe40001781000 */
[----:B------:R-:W-:Y:S01]  /*45e0*/  FSETP.GEU.AND P3, PT, R25, R26, PT ;  /* 0x0000001a1900720b */ /* 0x000fe20003f6e000 */
[----:B------:R-:W-:Y:S01]  /*45f0*/  IMAD.X R5, RZ, RZ, R8, P0 ;  /* 0x000000ffff057224 */ /* 0x000fe200000e0608 */
[----:B------:R-:W-:Y:S02]  /*4600*/  ISETP.LT.U32.AND P0, PT, R2, R7, PT ;  /* 0x000000070200720c */ /* 0x000fe40003f01070 */
[----:B------:R-:W-:Y:S02]  /*4610*/  @!P2 SEL R29, RZ, 0x1, P3 ;  /* 0x00000001ff1da807 */ /* 0x000fe40001800000 */
[----:B------:R-:W-:Y:S02]  /*4620*/  ISETP.LT.AND.EX P0, PT, R5, R6, PT, P0 ;  /* 0x000000060500720c */ /* 0x000fe40003f01300 */
[----:B------:R-:W-:-:S02]  /*4630*/  SEL R29, R29, 0x1, !P4 ;  /* 0x000000011d1d7807 */ /* 0x000fc40006000000 */
[----:B------:R-:W-:Y:S02]  /*4640*/  IADD3 R17, P5, PT, R17, 0x700, RZ ;  /* 0x0000070011117810 */ /* 0x000fe40007fbe0ff */
[CC--:B------:R-:W-:Y:S02]  /*4650*/  SEL R4, R2.reuse, R7.reuse, P0 ;  /* 0x0000000702047207 */ /* 0x0c0fe40000000000 */
[----:B------:R-:W-:Y:S02]  /*4660*/  LOP3.LUT P3, RZ, R29, 0xff, RZ, 0xc0, !PT ;  /* 0x000000ff1dff7812 */ /* 0x000fe4000786c0ff */
[----:B------:R-:W-:Y:S01]  /*4670*/  @!P4 SEL R4, R2, R7, !P2 ;  /* 0x000000070204c207 */ /* 0x000fe20005000000 */
[----:B------:R-:W-:Y:S01]  /*4680*/  IMAD.X R2, RZ, RZ, R8, P5 ;  /* 0x000000ffff027224 */ /* 0x000fe200028e0608 */
[----:B------:R-:W-:Y:S02]  /*4690*/  SEL R3, R5, R6, P0 ;  /* 0x0000000605037207 */ /* 0x000fe40000000000 */
[----:B------:R-:W-:-:S02]  /*46a0*/  ISETP.NE.AND P5, PT, R16, RZ, PT ;  /* 0x000000ff1000720c */ /* 0x000fc40003fa5270 */
[----:B------:R-:W-:Y:S02]  /*46b0*/  @!P4 SEL R3, R5, R6, !P2 ;  /* 0x000000060503c207 */ /* 0x000fe40005000000 */
[----:B---3--:R-:W-:Y:S02]  /*46c0*/  FSETP.LT.AND P2, PT, R27, R28, P3 ;  /* 0x0000001c1b00720b */ /* 0x008fe40001f41000 */
        /* <DEDUP_REMOVED lines=8> */
[----:B------:R-:W-:Y:S01]  /*4750*/  @!P2 SEL R7, R2, R3, !P3 ;  /* 0x000000030207a207 */ /* 0x000fe20005800000 */
[----:B------:R-:W-:Y:S06]  /*4760*/  @P5 BRA `(.L_x_1149) ;  /* 0xfffffff400ec5947 */ /* 0x000fec000383ffff */
.L_x_1148:
[----:B------:R-:W-:Y:S05]  /*4770*/  BSYNC.RECONVERGENT B2 ;  /* 0x0000000000027941 */ /* 0x000fea0003800200 */
.L_x_1147:
[----:B------:R-:W-:Y:S05]  /*4780*/  @!P1 BRA `(.L_x_1146) ;  /* 0x0000000800549947 */ /* 0x000fea0003800000 */
[----:B------:R-:W-:Y:S01]  /*4790*/  ISETP.GE.U32.AND P0, PT, R23, 0x4, PT ;  /* 0x000000041700780c */ /* 0x000fe20003f06070 */
[----:B------:R-:W-:Y:S01]  /*47a0*/  BSSY.RECONVERGENT B2, `(.L_x_1150) ;  /* 0x000004b000027945 */ /* 0x000fe20003800200 */
[----:B------:R-:W-:-:S11]  /*47b0*/  LOP3.LUT P1, R15, R15, 0x3, RZ, 0xc0, !PT ;  /* 0x000000030f0f7812 */ /* 0x000fd6000782c0ff */
[----:B------:R-:W-:Y:S05]  /*47c0*/  @!P0 BRA `(.L_x_1151) ;  /* 0x0000000400208947 */ /* 0x000fea0003800000 */
        /* <DEDUP_REMOVED lines=14> */
[----:B------:R-:W5:Y:S04]  /*48b0*/  LDG.E R16, desc[UR12][R4.64+0xc00] ;  /* 0x000c000c04107981 */ /* 0x000f68000c1e1900 */
[----:B------:R0:W5:Y:S01]  /*48c0*/  LDG.E R17, desc[UR12][R2.64+0xc00] ;  /* 0x000c000c02117981 */ /* 0x000162000c1e1900 */
[----:B------:R-:W-:-:S02]  /*48d0*/  LOP3.LUT P4, RZ, R8, 0xff, RZ, 0xc0, !PT ;  /* 0x000000ff08ff7812 */ /* 0x000fc4000788c0ff */
[----:B------:R-:W-:-:S05]  /*48e0*/  IADD3 R25, P2, PT, R25, UR6, RZ ;  /* 0x0000000619197c10 */ /* 0x000fca000ff5e0ff */
[----:B------:R-:W-:Y:S02]  /*48f0*/  IMAD.X R24, R24, 0x1, R10, P2 ;  /* 0x0000000118187824 */ /* 0x000fe400010e060a */
[----:B0-----:R-:W-:-:S05]  /*4900*/  VIADD R2, R14, 0x100 ;  /* 0x000001000e027836 */ /* 0x001fca0000000000 */
[----:B------:R-:W-:Y:S01]  /*4910*/  IADD3 R3, P5, P6, R11, UR6, R2 ;  /* 0x000000060b037c10 */ /* 0x000fe2000febe002 */
[----:B------:R-:W-:-:S03]  /*4920*/  VIADD R2, R14, 0x200 ;  /* 0x000002000e027836 */ /* 0x000fc60000000000 */
[----:B------:R-:W-:Y:S02]  /*4930*/  IADD3.X R4, PT, PT, R13, R10, RZ, P5, P6 ;  /* 0x0000000a0d047210 */ /* 0x000fe40002fec4ff */
[CC--:B--2---:R-:W-:Y:S02]  /*4940*/  FSETP.GEU.AND P0, PT, R22.reuse, R23.reuse, PT ;  /* 0x000000171600720b */ /* 0x0c4fe40003f0e000 */
[----:B------:R-:W-:Y:S02]  /*4950*/  FSETP.LT.AND P3, PT, R22, R23, P4 ;  /* 0x000000171600720b */ /* 0x000fe40002761000 */
[----:B------:R-:W-:Y:S02]  /*4960*/  @!P4 SEL R8, RZ, 0x1, P0 ;  /* 0x00000001ff08c807 */ /* 0x000fe40000000000 */
[----:B------:R-:W-:Y:S02]  /*4970*/  ISETP.LT.U32.AND P0, PT, R25, R6, PT ;  /* 0x000000061900720c */ /* 0x000fe40003f01070 */
[----:B------:R-:W-:-:S02]  /*4980*/  SEL R8, R8, 0x1, !P3 ;  /* 0x0000000108087807 */ /* 0x000fc40005800000 */
[-C--:B------:R-:W-:Y:S02]  /*4990*/  ISETP.LT.AND.EX P0, PT, R24, R7.reuse, PT, P0 ;  /* 0x000000071800720c */ /* 0x080fe40003f01300 */
[----:B------:R-:W-:Y:S02]  /*49a0*/  LOP3.LUT P2, RZ, R8, 0xff, RZ, 0xc0, !PT ;  /* 0x000000ff08ff7812 */ /* 0x000fe4000784c0ff */
[CC--:B------:R-:W-:Y:S02]  /*49b0*/  SEL R22, R25.reuse, R6.reuse, P0 ;  /* 0x0000000619167207 */ /* 0x0c0fe40000000000 */
[----:B------:R-:W-:Y:S02]  /*49c0*/  SEL R5, R24, R7, P0 ;  /* 0x0000000718057207 */ /* 0x000fe40000000000 */
[----:B---3--:R-:W-:Y:S02]  /*49d0*/  FSETP.GEU.AND P0, PT, R20, R21, PT ;  /* 0x000000151400720b */ /* 0x008fe40003f0e000 */
[----:B------:R-:W-:-:S02]  /*49e0*/  @!P3 SEL R22, R25, R6, !P4 ;  /* 0x000000061916b207 */ /* 0x000fc40006000000 */
[----:B------:R-:W-:Y:S02]  /*49f0*/  @!P3 SEL R5, R24, R7, !P4 ;  /* 0x000000071805b207 */ /* 0x000fe40006000000 */
        /* <DEDUP_REMOVED lines=9> */
[----:B------:R-:W-:Y:S02]  /*4a90*/  @!P3 SEL R7, R4, R5, !P2 ;  /* 0x000000050407b207 */ /* 0x000fe40005000000 */
[----:B----4-:R-:W-:-:S02]  /*4aa0*/  FSETP.GEU.AND P3, PT, R18, R19, PT ;  /* 0x000000131200720b */ /* 0x010fc40003f6e000 */
[----:B------:R-:W-:Y:S01]  /*4ab0*/  IADD3 R3, P5, P0, R11, UR6, R2 ;  /* 0x000000060b037c10 */ /* 0x000fe2000f8be002 */
[----:B------:R-:W-:Y:S01]  /*4ac0*/  VIADD R2, R14, 0x300 ;  /* 0x000003000e027836 */ /* 0x000fe20000000000 */
[----:B------:R-:W-:Y:S01]  /*4ad0*/  FSETP.LT.AND P2, PT, R18, R19, P4 ;  /* 0x000000131200720b */ /* 0x000fe20002741000 */
[----:B------:R-:W-:Y:S01]  /*4ae0*/  VIADD R14, R14, 0x400 ;  /* 0x000004000e0e7836 */ /* 0x000fe20000000000 */
[----:B------:R-:W-:Y:S02]  /*4af0*/  @!P4 SEL R8, RZ, 0x1, P3 ;  /* 0x00000001ff08c807 */ /* 0x000fe40001800000 */
[----:B------:R-:W-:Y:S02]  /*4b00*/  IADD3.X R6, PT, PT, R13, R10, RZ, P5, P0 ;  /* 0x0000000a0d067210 */ /* 0x000fe40002fe04ff */
[----:B------:R-:W-:Y:S02]  /*4b10*/  ISETP.LT.U32.AND P0, PT, R3, R20, PT ;  /* 0x000000140300720c */ /* 0x000fe40003f01070 */
[----:B------:R-:W-:-:S02]  /*4b20*/  SEL R8, R8, 0x1, !P2 ;  /* 0x0000000108087807 */ /* 0x000fc40005000000 */
[-C--:B------:R-:W-:Y:S02]  /*4b30*/  ISETP.LT.AND.EX P0, PT, R6, R7.reuse, PT, P0 ;  /* 0x000000070600720c */ /* 0x080fe40003f01300 */
[----:B------:R-:W-:Y:S02]  /*4b40*/  LOP3.LUT P3, RZ, R8, 0xff, RZ, 0xc0, !PT ;  /* 0x000000ff08ff7812 */ /* 0x000fe4000786c0ff */
[CC--:B------:R-:W-:Y:S02]  /*4b50*/  SEL R5, R3.reuse, R20.reuse, P0 ;  /* 0x0000001403057207 */ /* 0x0c0fe40000000000 */
[CC--:B------:R-:W-:Y:S02]  /*4b60*/  SEL R4, R6.reuse, R7.reuse, P0 ;  /* 0x0000000706047207 */ /* 0x0c0fe40000000000 */
[----:B------:R-:W-:Y:S02]  /*4b70*/  @!P2 SEL R5, R3, R20, !P4 ;  /* 0x000000140305a207 */ /* 0x000fe40006000000 */
[----:B------:R-:W-:-:S02]  /*4b80*/  @!P2 SEL R4, R6, R7, !P4 ;  /* 0x000000070604a207 */ /* 0x000fc40006000000 */
[----:B------:R-:W-:Y:S02]  /*4b90*/  IADD3 R2, P5, P6, R11, UR6, R2 ;  /* 0x000000060b027c10 */ /* 0x000fe4000febe002 */
[----:B-----5:R-:W-:Y:S02]  /*4ba0*/  FSETP.LT.AND P2, PT, R16, R17, P3 ;  /* 0x000000111000720b */ /* 0x020fe40001f41000 */
[----:B------:R-:W-:Y:S02]  /*4bb0*/  IADD3.X R3, PT, PT, R13, R10, RZ, P5, P6 ;  /* 0x0000000a0d037210 */ /* 0x000fe40002fec4ff */
[----:B------:R-:W-:Y:S02]  /*4bc0*/  ISETP.LT.U32.AND P0, PT, R2, R5, PT ;  /* 0x000000050200720c */ /* 0x000fe40003f01070 */
[----:B------:R-:W-:Y:S02]  /*4bd0*/  FSETP.GEU.AND P4, PT, R16, R17, PT ;  /* 0x000000111000720b */ /* 0x000fe40003f8e000 */
[----:B------:R-:W-:-:S02]  /*4be0*/  ISETP.LT.AND.EX P0, PT, R3, R4, PT, P0 ;  /* 0x000000040300720c */ /* 0x000fc40003f01300 */
[----:B------:R-:W-:Y:S02]  /*4bf0*/  @!P3 SEL R8, RZ, 0x1, P4 ;  /* 0x00000001ff08b807 */ /* 0x000fe40002000000 */
[-C--:B------:R-:W-:Y:S02]  /*4c00*/  SEL R6, R2, R5.reuse, P0 ;  /* 0x0000000502067207 */ /* 0x080fe40000000000 */
[CC--:B------:R-:W-:Y:S02]  /*4c10*/  SEL R7, R3.reuse, R4.reuse, P0 ;  /* 0x0000000403077207 */ /* 0x0c0fe40000000000 */
[----:B------:R-:W-:Y:S02]  /*4c20*/  SEL R8, R8, 0x1, !P2 ;  /* 0x0000000108087807 */ /* 0x000fe40005000000 */
[----:B------:R-:W-:Y:S02]  /*4c30*/  @!P2 SEL R6, R2, R5, !P3 ;  /* 0x000000050206a207 */ /* 0x000fe40005800000 */
[----:B------:R-:W-:-:S07]  /*4c40*/  @!P2 SEL R7, R3, R4, !P3 ;  /* 0x000000040307a207 */ /* 0x000fce0005800000 */
.L_x_1151:
[----:B------:R-:W-:Y:S05]  /*4c50*/  BSYNC.RECONVERGENT B2 ;  /* 0x0000000000027941 */ /* 0x000fea0003800200 */
.L_x_1150:
[----:B------:R-:W-:Y:S05]  /*4c60*/  @!P1 BRA `(.L_x_1146) ;  /* 0x00000004001c9947 */ /* 0x000fea0003800000 */
[----:B------:R-:W-:Y:S01]  /*4c70*/  ISETP.NE.AND P0, PT, R15, 0x1, PT ;  /* 0x000000010f00780c */ /* 0x000fe20003f05270 */
[----:B------:R-:W-:Y:S01]  /*4c80*/  BSSY.RECONVERGENT B2, `(.L_x_1152) ;  /* 0x000002b000027945 */ /* 0x000fe20003800200 */
[----:B------:R-:W-:-:S11]  /*4c90*/  LOP3.LUT P1, RZ, R12, 0x100, RZ, 0xc0, !PT ;  /* 0x000001000cff7812 */ /* 0x000fd6000782c0ff */
        /* <DEDUP_REMOVED lines=14> */
[----:B------:R-:W-:-:S05]  /*4d80*/  IADD3 R17, P0, PT, R12, UR6, RZ ;  /* 0x000000060c117c10 */ /* 0x000fca000ff1e0ff */
[----:B------:R-:W-:Y:S01]  /*4d90*/  IMAD.X R12, R15, 0x1, R10, P0 ;  /* 0x000000010f0c7824 */ /* 0x000fe200000e060a */
        /* <DEDUP_REMOVED lines=10> */
[----:B-1----:R-:W-:Y:S02]  /*4e40*/  IADD3 R5, P5, P6, R11, UR6, R16 ;  /* 0x000000060b057c10 */ /* 0x002fe4000febe010 */
[----:B------:R-:W-:Y:S02]  /*4e50*/  LOP3.LUT P4, RZ, R8, 0xff, RZ, 0xc0, !PT ;  /* 0x000000ff08ff7812 */ /* 0x000fe4000788c0ff */
[----:B------:R-:W-:Y:S02]  /*4e60*/  IADD3.X R4, PT, PT, R13, R10, RZ, P5, P6 ;  /* 0x0000000a0d047210 */ /* 0x000fe40002fec4ff */
[----:B------:R-:W-:Y:S02]  /*4e70*/  @!P3 SEL R2, R17, R6, !P2 ;  /* 0x000000061102b207 */ /* 0x000fe40005000000 */
[----:B------:R-:W-:-:S02]  /*4e80*/  @!P3 SEL R3, R12, R7, !P2 ;  /* 0x000000070c03b207 */ /* 0x000fc40005000000 */
[CC--:B---3--:R-:W-:Y:S02]  /*4e90*/  FSETP.LT.AND P3, PT, R18.reuse, R21.reuse, P4 ;  /* 0x000000151200720b */ /* 0x0c8fe40002761000 */
[CC--:B------:R-:W-:Y:S02]  /*4ea0*/  ISETP.LT.U32.AND P0, PT, R5.reuse, R2.reuse, PT ;  /* 0x000000020500720c */ /* 0x0c0fe40003f01070 */
[----:B------:R-:W-:Y:S02]  /*4eb0*/  FSETP.GEU.AND P2, PT, R18, R21, PT ;  /* 0x000000151200720b */ /* 0x000fe40003f4e000 */
[----:B------:R-:W-:Y:S02]  /*4ec0*/  ISETP.LT.AND.EX P0, PT, R4, R3, PT, P0 ;  /* 0x000000030400720c */ /* 0x000fe40003f01300 */
[----:B------:R-:W-:Y:S02]  /*4ed0*/  @!P4 SEL R8, RZ, 0x1, P2 ;  /* 0x00000001ff08c807 */ /* 0x000fe40001000000 */
[----:B------:R-:W-:-:S02]  /*4ee0*/  SEL R6, R5, R2, P0 ;  /* 0x0000000205067207 */ /* 0x000fc40000000000 */
[-C--:B------:R-:W-:Y:S02]  /*4ef0*/  SEL R7, R4, R3.reuse, P0 ;  /* 0x0000000304077207 */ /* 0x080fe40000000000 */
[----:B------:R-:W-:Y:S02]  /*4f00*/  SEL R8, R8, 0x1, !P3 ;  /* 0x0000000108087807 */ /* 0x000fe40005800000 */
[----:B------:R-:W-:Y:S02]  /*4f10*/  @!P3 SEL R6, R5, R2, !P4 ;  /* 0x000000020506b207 */ /* 0x000fe40006000000 */
[----:B------:R-:W-:-:S07]  /*4f20*/  @!P3 SEL R7, R4, R3, !P4 ;  /* 0x000000030407b207 */ /* 0x000fce0006000000 */
.L_x_1153:
[----:B------:R-:W-:Y:S05]  /*4f30*/  BSYNC.RECONVERGENT B2 ;  /* 0x0000000000027941 */ /* 0x000fea0003800200 */
.L_x_1152:
[----:B------:R-:W-:Y:S05]  /*4f40*/  @P1 BRA `(.L_x_1146) ;  /* 0x0000000000641947 */ /* 0x000fea0003800000 */
        /* <DEDUP_REMOVED lines=9> */
[----:B------:R-:W2:Y:S01]  /*4fe0*/  LDG.E R5, desc[UR12][R4.64] ;  /* 0x0000000c04057981 */ /* 0x000ea2000c1e1900 */
[----:B------:R-:W-:Y:S02]  /*4ff0*/  LOP3.LUT P3, RZ, R8, 0xff, RZ, 0xc0, !PT ;  /* 0x000000ff08ff7812 */ /* 0x000fe4000786c0ff */
[----:B------:R-:W-:-:S05]  /*5000*/  IADD3 R13, P0, PT, R11, UR6, RZ ;  /* 0x000000060b0d7c10 */ /* 0x000fca000ff1e0ff */
[----:B------:R-:W-:Y:S01]  /*5010*/  IMAD.X R12, R12, 0x1, R10, P0 ;  /* 0x000000010c0c7824 */ /* 0x000fe200000e060a */
[----:B------:R-:W-:-:S04]  /*5020*/  ISETP.LT.U32.AND P0, PT, R13, R6, PT ;  /* 0x000000060d00720c */ /* 0x000fc80003f01070 */
[----:B------:R-:W-:-:S04]  /*5030*/  ISETP.LT.AND.EX P0, PT, R12, R7, PT, P0 ;  /* 0x000000070c00720c */ /* 0x000fc80003f01300 */
[----:B------:R-:W-:Y:S02]  /*5040*/  SEL R10, R13, R6, P0 ;  /* 0x000000060d0a7207 */ /* 0x000fe40000000000 */
[----:B------:R-:W-:Y:S02]  /*5050*/  SEL R11, R12, R7, P0 ;  /* 0x000000070c0b7207 */ /* 0x000fe40000000000 */
[CC--:B--2---:R-:W-:Y:S02]  /*5060*/  FSETP.LT.AND P1, PT, R2.reuse, R5.reuse, P3 ;  /* 0x000000050200720b */ /* 0x0c4fe40001f21000 */
[----:B------:R-:W-:-:S04]  /*5070*/  FSETP.GEU.AND P2, PT, R2, R5, PT ;  /* 0x000000050200720b */ /* 0x000fc80003f4e000 */
[----:B------:R-:W-:-:S04]  /*5080*/  @!P3 SEL R8, RZ, 0x1, P2 ;  /* 0x00000001ff08b807 */ /* 0x000fc80001000000 */
[----:B------:R-:W-:-:S03]  /*5090*/  SEL R8, R8, 0x1, !P1 ;  /* 0x0000000108087807 */ /* 0x000fc60004800000 */
[----:B------:R-:W-:Y:S02]  /*50a0*/  @!P1 SEL R10, R13, R6, !P3 ;  /* 0x000000060d0a9207 */ /* 0x000fe40005800000 */
[----:B------:R-:W-:-:S03]  /*50b0*/  @!P1 SEL R11, R12, R7, !P3 ;  /* 0x000000070c0b9207 */ /* 0x000fc60005800000 */
[----:B------:R-:W-:Y:S02]  /*50c0*/  IMAD.MOV.U32 R6, RZ, RZ, R10 ;  /* 0x000000ffff067224 */ /* 0x000fe400078e000a */
[----:B------:R-:W-:-:S07]  /*50d0*/  IMAD.MOV.U32 R7, RZ, RZ, R11 ;  /* 0x000000ffff077224 */ /* 0x000fce00078e000b */
.L_x_1146:
[----:B------:R-:W-:Y:S05]  /*50e0*/  BSYNC.RECONVERGENT B1 ;  /* 0x0000000000017941 */ /* 0x000fea0003800200 */
.L_x_1140:
[----:B------:R-:W0:Y:S01]  /*50f0*/  S2R R10, SR_LANEID ;  /* 0x00000000000a7919 */ /* 0x000e220000000000 */
[----:B------:R-:W-:Y:S01]  /*5100*/  LOP3.LUT R3, R8, 0xff, RZ, 0xc0, !PT ;  /* 0x000000ff08037812 */ /* 0x000fe200078ec0ff */
[----:B------:R-:W-:Y:S01]  /*5110*/  BSSY.RECONVERGENT B1, `(.L_x_1154) ;  /* 0x0000016000017945 */ /* 0x000fe20003800200 */
[----:B------:R1:W2:Y:S04]  /*5120*/  SHFL.DOWN PT, R5, R6, 0x1, 0x1f ;  /* 0x08201f0006057f89 */ /* 0x0002a800000e0000 */
[----:B------:R1:W3:Y:S04]  /*5130*/  SHFL.DOWN PT, R4, R7, 0x1, 0x1f ;  /* 0x08201f0007047f89 */ /* 0x0002e800000e0000 */
[----:B------:R-:W4:Y:S01]  /*5140*/  SHFL.DOWN PT, R3, R3, 0x1, 0x1f ;  /* 0x08201f0003037f89 */ /* 0x000f2200000e0000 */
        /* <DEDUP_REMOVED lines=18> */
.L_x_1155:
[----:B------:R-:W-:Y:S05]  /*5270*/  BSYNC.RECONVERGENT B1 ;  /* 0x0000000000017941 */ /* 0x000fea0003800200 */
.L_x_1154:
        /* <DEDUP_REMOVED lines=23> */
.L_x_1157:
[----:B------:R-:W-:Y:S05]  /*53f0*/  BSYNC.RECONVERGENT B1 ;  /* 0x0000000000017941 */ /* 0x000fea0003800200 */
.L_x_1156:
        /* <DEDUP_REMOVED lines=20> */
.L_x_1159:
[----:B------:R-:W-:Y:S05]  /*5540*/  BSYNC.RECONVERGENT B1 ;  /* 0x0000000000017941 */ /* 0x000fea0003800200 */
.L_x_1158:
        /* <DEDUP_REMOVED lines=20> */
.L_x_1161:
[----:B------:R-:W-:Y:S05]  /*5690*/  BSYNC.RECONVERGENT B1 ;  /* 0x0000000000017941 */ /* 0x000fea0003800200 */
.L_x_1160:
        /* <DEDUP_REMOVED lines=20> */
.L_x_1163:
[----:B------:R-:W-:Y:S05]  /*57e0*/  BSYNC.RECONVERGENT B1 ;  /* 0x0000000000017941 */ /* 0x000fea0003800200 */
.L_x_1162:
        /* <DEDUP_REMOVED lines=10> */
.L_x_1165:
[----:B------:R-:W-:Y:S05]  /*5890*/  BSYNC.RECONVERGENT B1 ;  /* 0x0000000000017941 */ /* 0x000fea0003800200 */
.L_x_1164:
        /* <DEDUP_REMOVED lines=83> */
[----:B------:R-:W-:-:S07]  /*5dd0*/  SEL R7, R3, R7, !P2 ;  /* 0x0000000703077207 */ /* 0x000fce0005000000 */
.L_x_1121:
[----:B------:R-:W-:Y:S05]  /*5de0*/  BSYNC.RECONVERGENT B0 ;  /* 0x0000000000007941 */ /* 0x000fea0003800200 */
.L_x_1096:
[----:B------:R-:W-:Y:S05]  /*5df0*/  @P1 EXIT ;  /* 0x000000000000194d */ /* 0x000fea0003800000 */
[----:B012---:R-:W0:Y:S02]  /*5e00*/  LDC.64 R2, c[0x0][0x3a0] ;  /* 0x0000e800ff027b82 */ /* 0x007e240000000a00 */
[----:B0-----:R-:W-:-:S05]  /*5e10*/  IMAD.WIDE.U32 R2, R0, 0x10, R2 ;  /* 0x0000001000027825 */ /* 0x001fca00078e0002 */
[----:B------:R-:W-:Y:S04]  /*5e20*/  STG.E.64 desc[UR12][R2.64+0x8], R6 ;  /* 0x0000080602007986 */ /* 0x000fe8000c101b0c */
[----:B------:R-:W-:Y:S01]  /*5e30*/  STG.E.U8 desc[UR12][R2.64], R8 ;  /* 0x0000000802007986 */ /* 0x000fe2000c10110c */
[----:B------:R-:W-:Y:S05]  /*5e40*/  EXIT ;  /* 0x000000000000794d */ /* 0x000fea0003800000 */
.L_x_1166:
        /* <DEDUP_REMOVED lines=11> */
.L_x_2390:


//--------------------- .text._ZN3cub18CUB_300001_SM_10006detail6reduce28DeviceReduceSingleTileKernelINS2_10policy_hubIN4cuda3std3__45tupleIJblEEEyN6thrust24THRUST_300001_SM_1000_NS8cuda_cub9__find_if7functorIS9_EEE10Policy1000ENSB_12zip_iteratorINS8_IJNSD_26transform_input_iterator_tIbNSI_INS8_IJNSB_6detail15normal_iteratorINSB_10device_ptrIfEEEESO_EEEEENSK_22tuple_binary_predicateINS7_4lessIfEEEEEENSB_17counting_iteratorIlNSB_11use_defaultESX_SX_EEEEEEEPS9_ySF_S9_S9_NS7_10__identityEEEvT0_T1_T2_T3_T4_T6_ --------------------------
	.section	.text._ZN3cub18CUB_300001_SM_10006detail6reduce28DeviceReduceSingleTileKernelINS2_10policy_hubIN4cuda3std3__45tupleIJblEEEyN6thrust24THRUST_300001_SM_1000_NS8cuda_cub9__find_if7functorIS9_EEE10Policy1000ENSB_12zip_iteratorINS8_IJNSD_26transform_input_iterator_tIbNSI_INS8_IJNSB_6detail15normal_iteratorINSB_10device_ptrIfEEEESO_EEEEENSK_22tuple_binary_predicateINS7_4lessIfEEEEEENSB_17counting_iteratorIlNSB_11use_defaultESX_SX_EEEEEEEPS9_ySF_S9_S9_NS7_10__identityEEEvT0_T1_T2_T3_T4_T6_,"ax",@progbits
	.align	128
        .global         _ZN3cub18CUB_300001_SM_10006detail6reduce28DeviceReduceSingleTileKernelINS2_10policy_hubIN4cuda3std3__45tupleIJblEEEyN6thrust24THRUST_300001_SM_1000_NS8cuda_cub9__find_if7functorIS9_EEE10Policy1000ENSB_12zip_iteratorINS8_IJNSD_26transform_input_iterator_tIbNSI_INS8_IJNSB_6detail15normal_iteratorINSB_10device_ptrIfEEEESO_EEEEENSK_22tuple_binary_predicateINS7_4lessIfEEEEEENSB_17counting_iteratorIlNSB_11use_defaultESX_SX_EEEEEEEPS9_ySF_S9_S9_NS7_10__identityEEEvT0_T1_T2_T3_T4_T6_
        .type           _ZN3cub18CUB_300001_SM_10006detail6reduce28DeviceReduceSingleTileKernelINS2_10policy_hubIN4cuda3std3__45tupleIJblEEEyN6thrust24THRUST_300001_SM_1000_NS8cuda_cub9__find_if7functorIS9_EEE10Policy1000ENSB_12zip_iteratorINS8_IJNSD_26transform_input_iterator_tIbNSI_INS8_IJNSB_6detail15normal_iteratorINSB_10device_ptrIfEEEESO_EEEEENSK_22tuple_binary_predicateINS7_4lessIfEEEEEENSB_17counting_iteratorIlNSB_11use_defaultESX_SX_EEEEEEEPS9_ySF_S9_S9_NS7_10__identityEEEvT0_T1_T2_T3_T4_T6_,@function
        .size           _ZN3cub18CUB_300001_SM_10006detail6reduce28DeviceReduceSingleTileKernelINS2_10policy_hubIN4cuda3std3__45tupleIJblEEEyN6thrust24THRUST_300001_SM_1000_NS8cuda_cub9__find_if7functorIS9_EEE10Policy1000ENSB_12zip_iteratorINS8_IJNSD_26transform_input_iterator_tIbNSI_INS8_IJNSB_6detail15normal_iteratorINSB_10device_ptrIfEEEESO_EEEEENSK_22tuple_binary_predicateINS7_4lessIfEEEEEENSB_17counting_iteratorIlNSB_11use_defaultESX_SX_EEEEEEEPS9_ySF_S9_S9_NS7_10__identityEEEvT0_T1_T2_T3_T4_T6_,(.L_x_2391 - _ZN3cub18CUB_300001_SM_10006detail6reduce28DeviceReduceSingleTileKernelINS2_10policy_hubIN4cuda3std3__45tupleIJblEEEyN6thrust24THRUST_300001_SM_1000_NS8cuda_cub9__find_if7functorIS9_EEE10Policy1000ENSB_12zip_iteratorINS8_IJNSD_26transform_input_iterator_tIbNSI_INS8_IJNSB_6detail15normal_iteratorINSB_10device_ptrIfEEEESO_EEEEENSK_22tuple_binary_predicateINS7_4lessIfEEEEEENSB_17counting_iteratorIlNSB_11use_defaultESX_SX_EEEEEEEPS9_ySF_S9_S9_NS7_10__identityEEEvT0_T1_T2_T3_T4_T6_)
        .other          _ZN3cub18CUB_300001_SM_10006detail6reduce28DeviceReduceSingleTileKernelINS2_10policy_hubIN4cuda3std3__45tupleIJblEEEyN6thrust24THRUST_300001_SM_1000_NS8cuda_cub9__find_if7functorIS9_EEE10Policy1000ENSB_12zip_iteratorINS8_IJNSD_26transform_input_iterator_tIbNSI_INS8_IJNSB_6detail15normal_iteratorINSB_10device_ptrIfEEEESO_EEEEENSK_22tuple_binary_predicateINS7_4lessIfEEEEEENSB_17counting_iteratorIlNSB_11use_defaultESX_SX_EEEEEEEPS9_ySF_S9_S9_NS7_10__identityEEEvT0_T1_T2_T3_T4_T6_,@"STO_CUDA_ENTRY STV_DEFAULT"
_ZN3cub18CUB_300001_SM_10006detail6reduce28DeviceReduceSingleTileKernelINS2_10policy_hubIN4cuda3std3__45tupleIJblEEEyN6thrust24THRUST_300001_SM_1000_NS8cuda_cub9__find_if7functorIS9_EEE10Policy1000ENSB_12zip_iteratorINS8_IJNSD_26transform_input_iterator_tIbNSI_INS8_IJNSB_6detail15normal_iteratorINSB_10device_ptrIfEEEESO_EEEEENSK_22tuple_binary_predicateINS7_4lessIfEEEEEENSB_17counting_iteratorIlNSB_11use_defaultESX_SX_EEEEEEEPS9_ySF_S9_S9_NS7_10__identityEEEvT0_T1_T2_T3_T4_T6_:
.text._ZN3cub18CUB_300001_SM_10006detail6reduce28DeviceReduceSingleTileKernelINS2_10policy_hubIN4cuda3std3__45tupleIJblEEEyN6thrust24THRUST_300001_SM_1000_NS8cuda_cub9__find_if7functorIS9_EEE10Policy1000ENSB_12zip_iteratorINS8_IJNSD_26transform_input_iterator_tIbNSI_INS8_IJNSB_6detail15normal_iteratorINSB_10device_ptrIfEEEESO_EEEEENSK_22tuple_binary_predicateINS7_4lessIfEEEEEENSB_17counting_iteratorIlNSB_11use_defaultESX_SX_EEEEEEEPS9_ySF_S9_S9_NS7_10__identityEEEvT0_T1_T2_T3_T4_T6_:
[----:B------:R-:W-:Y:S01]  /*0000*/  LDC R1, c[0x0][0x37c] ;  /* 0x0000df00ff017b82 */ /* 0x000fe20000000800 */
[----:B------:R-:W0:Y:S07]  /*0010*/  LDCU.64 UR4, c[0x0][0x3a8] ;  /* 0x00007500ff0477ac */ /* 0x000e2e0008000a00 */
[----:B------:R-:W1:Y:S01]  /*0020*/  LDC.U8 R0, c[0x0][0x3b8] ;  /* 0x0000ee00ff007b82 */ /* 0x000e620000000000 */
[----:B------:R-:W2:Y:S01]  /*0030*/  LDCU.64 UR8, c[0x0][0x358] ;  /* 0x00006b00ff0877ac */ /* 0x000ea20008000a00 */
[----:B0-----:R-:W-:-:S04]  /*0040*/  UISETP.NE.U32.AND UP0, UPT, UR4, URZ, UPT ;  /* 0x000000ff0400728c */ /* 0x001fc8000bf05070 */
[----:B------:R-:W-:-:S09]  /*0050*/  UISETP.NE.AND.EX UP0, UPT, UR5, URZ, UPT, UP0 ;  /* 0x000000ff0500728c */ /* 0x000fd2000bf05300 */
[----:B--2---:R-:W-:Y:S05]  /*0060*/  BRA.U UP0, `(.L_x_1167) ;  /* 0x0000000100207547 */ /* 0x004fea000b800000 */
[----:B------:R-:W0:Y:S02]  /*0070*/  S2R R2, SR_TID.X ;  /* 0x0000000000027919 */ /* 0x000e240000002100 */
[----:B0-----:R-:W-:-:S13]  /*0080*/  ISETP.NE.AND P0, PT, R2, RZ, PT ;  /* 0x000000ff0200720c */ /* 0x001fda0003f05270 */
[----:B------:R-:W-:Y:S05]  /*0090*/  @P0 EXIT ;  /* 0x000000000000094d */ /* 0x000fea0003800000 */
[----:B------:R-:W1:Y:S08]  /*00a0*/  LDC.64 R2, c[0x0][0x3a0] ;  /* 0x0000e800ff027b82 */ /* 0x000e700000000a00 */
[----:B------:R-:W0:Y:S01]  /*00b0*/  LDC.64 R4, c[0x0][0x3c0] ;  /* 0x0000f000ff047b82 */ /* 0x000e220000000a00 */
[----:B-1----:R-:W-:Y:S04]  /*00c0*/  STG.E.U8 desc[UR8][R2.64], R0 ;  /* 0x0000000002007986 */ /* 0x002fe8000c101108 */
[----:B0-----:R-:W-:Y:S01]  /*00d0*/  STG.E.64 desc[UR8][R2.64+0x8], R4 ;  /* 0x0000080402007986 */ /* 0x001fe2000c101b08 */
[----:B------:R-:W-:Y:S05]  /*00e0*/  EXIT ;  /* 0x000000000000794d */ /* 0x000fea0003800000 */
.L_x_1167:
[----:B------:R-:W-:Y:S01]  /*00f0*/  UISETP.GT.U32.AND UP0, UPT, UR4, 0x3ff, UPT ;  /* 0x000003ff0400788c */ /* 0x000fe2000bf04070 */
[----:B------:R-:W-:Y:S03]  /*0100*/  BSSY.RECONVERGENT B0, `(.L_x_1168) ;  /* 0x0000592000007945 */ /* 0x000fe60003800200 */
[----:B------:R-:W-:-:S09]  /*0110*/  UISETP.GT.U32.AND.EX UP0, UPT, UR5, URZ, UPT, UP0 ;  /* 0x000000ff0500728c */ /* 0x000fd2000bf04100 */
[----:B------:R-:W-:Y:S05]  /*0120*/  BRA.U UP0, `(.L_x_1169) ;  /* 0x0000003100247547 */ /* 0x000fea000b800000 */
[----:B------:R-:W0:Y:S01]  /*0130*/  S2R R13, SR_TID.X ;  /* 0x00000000000d7919 */ /* 0x000e220000002100 */
[----:B------:R-:W2:Y:S08]  /*0140*/  LDC.64 R2, c[0x0][0x380] ;  /* 0x0000e000ff027b82 */ /* 0x000eb00000000a00 */
[----:B------:R-:W3:Y:S01]  /*0150*/  LDC.64 R4, c[0x0][0x388] ;  /* 0x0000e200ff047b82 */ /* 0x000ee20000000a00 */
[----:B------:R-:W-:Y:S01]  /*0160*/  CS2R R10, SRZ ;  /* 0x00000000000a7805 */ /* 0x000fe2000001ff00 */
[----:B------:R-:W4:Y:S01]  /*0170*/  LDCU.64 UR6, c[0x0][0x398] ;  /* 0x00007300ff0677ac */ /* 0x000f220008000a00 */
[----:B0-----:R-:W-:-:S13]  /*0180*/  ISETP.GE.U32.AND P0, PT, R13, UR4, PT ;  /* 0x000000040d007c0c */ /* 0x001fda000bf06070 */
[C---:B--2---:R-:W-:Y:S01]  /*0190*/  @!P0 IMAD.WIDE.U32 R2, R13.reuse, 0x4, R2 ;  /* 0x000000040d028825 */ /* 0x044fe200078e0002 */
[----:B------:R-:W0:Y:S03]  /*01a0*/  @!P0 LDC.64 R6, c[0x0][0x398] ;  /* 0x0000e600ff068b82 */ /* 0x000e260000000a00 */
[C---:B---3--:R-:W-:Y:S02]  /*01b0*/  @!P0 IMAD.WIDE.U32 R4, R13.reuse, 0x4, R4 ;  /* 0x000000040d048825 */ /* 0x048fe400078e0004 */
[----:B------:R-:W2:Y:S04]  /*01c0*/  @!P0 LDG.E R2, desc[UR8][R2.64] ;  /* 0x0000000802028981 */ /* 0x000ea8000c1e1900 */
[----:B------:R-:W2:Y:S01]  /*01d0*/  @!P0 LDG.E R5, desc[UR8][R4.64] ;  /* 0x0000000804058981 */ /* 0x000ea2000c1e1900 */
[----:B------:R-:W-:Y:S01]  /*01e0*/  IMAD.MOV.U32 R15, RZ, RZ, R13 ;  /* 0x000000ffff0f7224 */ /* 0x000fe200078e000d */
[----:B------:R-:W-:Y:S01]  /*01f0*/  PRMT R12, RZ, 0x7610, R12 ;  /* 0x00007610ff0c7816 */ /* 0x000fe2000000000c */
[----:B------:R-:W-:Y:S01]  /*0200*/  @!P0 VIADD R15, R13, 0x100 ;  /* 0x000001000d0f8836 */ /* 0x000fe20000000000 */
[----:B------:R-:W-:Y:S04]  /*0210*/  BSSY.RECONVERGENT B1, `(.L_x_1170) ;  /* 0x0000121000017945 */ /* 0x000fe80003800200 */
[----:B------:R-:W-:-:S02]  /*0220*/  ISETP.GE.U32.AND P2, PT, R15, UR4, PT ;  /* 0x000000040f007c0c */ /* 0x000fc4000bf46070 */
[----:B0-----:R-:W-:-:S05]  /*0230*/  @!P0 IADD3 R10, P3, PT, R13, R6, RZ ;  /* 0x000000060d0a8210 */ /* 0x001fca0007f7e0ff */
[----:B------:R-:W-:Y:S01]  /*0240*/  @!P0 IMAD.X R11, RZ, RZ, R7, P3 ;  /* 0x000000ffff0b8224 */ /* 0x000fe200018e0607 */
[----:B--2---:R-:W-:-:S04]  /*0250*/  @!P0 FSETP.GEU.AND P1, PT, R2, R5, PT ;  /* 0x000000050200820b */ /* 0x004fc80003f2e000 */
[----:B------:R-:W-:-:S04]  /*0260*/  @!P0 SEL R2, RZ, 0x1, P1 ;  /* 0x00000001ff028807 */ /* 0x000fc80000800000 */
[----:B------:R-:W-:Y:S01]  /*0270*/  @!P0 PRMT R12, R2, 0x7610, R12 ;  /* 0x00007610020c8816 */ /* 0x000fe2000000000c */
[----:B----4-:R-:W-:Y:S06]  /*0280*/  @P2 BRA `(.L_x_1171) ;  /* 0x0000001000642947 */ /* 0x010fec0003800000 */
[----:B------:R-:W-:Y:S01]  /*0290*/  LOP3.LUT R14, RZ, R15, RZ, 0x33, !PT ;  /* 0x0000000fff0e7212 */ /* 0x000fe200078e33ff */
[----:B------:R-:W-:Y:S04]  /*02a0*/  BSSY.RECONVERGENT B2, `(.L_x_1172) ;  /* 0x000008a000027945 */ /* 0x000fe80003800200 */
[----:B------:R-:W-:-:S05]  /*02b0*/  VIADD R14, R14, UR4 ;  /* 0x000000040e0e7c36 */ /* 0x000fca0008000000 */
[C---:B------:R-:W-:Y:S02]  /*02c0*/  ISETP.GE.U32.AND P0, PT, R14.reuse, 0x700, PT ;  /* 0x000007000e00780c */ /* 0x040fe40003f06070 */
[----:B------:R-:W-:-:S04]  /*02d0*/  LEA.HI R16, R14, 0x1, RZ, 0x18 ;  /* 0x000000010e107811 */ /* 0x000fc800078fc0ff */
[----:B------:R-:W-:-:S04]  /*02e0*/  LOP3.LUT R35, R16, 0x7, RZ, 0xc0, !PT ;  /* 0x0000000710237812 */ /* 0x000fc800078ec0ff */
[----:B------:R-:W-:-:S03]  /*02f0*/  ISETP.NE.AND P1, PT, R35, RZ, PT ;  /* 0x000000ff2300720c */ /* 0x000fc60003f25270 */
[----:B------:R-:W-:Y:S10]  /*0300*/  @!P0 BRA `(.L_x_1173) ;  /* 0x00000008000c8947 */ /* 0x000ff40003800000 */
[----:B------:R-:W0:Y:S01]  /*0310*/  LDC.64 R2, c[0x0][0x380] ;  /* 0x0000e000ff027b82 */ /* 0x000e220000000a00 */
[----:B------:R-:W-:-:S05]  /*0320*/  LOP3.LUT R18, R16, 0x1fffff8, RZ, 0xc0, !PT ;  /* 0x01fffff810127812 */ /* 0x000fca00078ec0ff */
[----:B------:R-:W-:Y:S02]  /*0330*/  IMAD.MOV R18, RZ, RZ, -R18 ;  /* 0x000000ffff127224 */ /* 0x000fe400078e0a12 */
[----:B------:R-:W2:Y:S05]  /*0340*/  LDC.64 R4, c[0x0][0x388] ;  /* 0x0000e200ff047b82 */ /* 0x000eaa0000000a00 */
.L_x_1174:
[----:B0-----:R-:W-:-:S04]  /*0350*/  IMAD.WIDE.U32 R8, R15, 0x4, R2 ;  /* 0x000000040f087825 */ /* 0x001fc800078e0002 */
[C---:B--2---:R-:W-:Y:S01]  /*0360*/  IMAD.WIDE.U32 R6, R15.reuse, 0x4, R4 ;  /* 0x000000040f067825 */ /* 0x044fe200078e0004 */
[----:B------:R-:W2:Y:S04]  /*0370*/  LDG.E R33, desc[UR8][R8.64] ;  /* 0x0000000808217981 */ /* 0x000ea8000c1e1900 */
[----:B------:R-:W2:Y:S04]  /*0380*/  LDG.E R34, desc[UR8][R6.64] ;  /* 0x0000000806227981 */ /* 0x000ea8000c1e1900 */
[----:B------:R-:W3:Y:S04]  /*0390*/  LDG.E R32, desc[UR8][R8.64+0x400] ;  /* 0x0004000808207981 */ /* 0x000ee8000c1e1900 */
[----:B------:R-:W3:Y:S04]  /*03a0*/  LDG.E R31, desc[UR8][R6.64+0x400] ;  /* 0x00040008061f7981 */ /* 0x000ee8000c1e1900 */
[----:B------:R-:W4:Y:S04]  /*03b0*/  LDG.E R28, desc[UR8][R8.64+0x800] ;  /* 0x00080008081c7981 */ /* 0x000f28000c1e1900 */
[----:B------:R-:W4:Y:S04]  /*03c0*/  LDG.E R25, desc[UR8][R6.64+0x800] ;  /* 0x0008000806197981 */ /* 0x000f28000c1e1900 */
[----:B------:R-:W5:Y:S04]  /*03d0*/  LDG.E R26, desc[UR8][R8.64+0xc00] ;  /* 0x000c0008081a7981 */ /* 0x000f68000c1e1900 */
[----:B------:R-:W5:Y:S04]  /*03e0*/  LDG.E R19, desc[UR8][R6.64+0xc00] ;  /* 0x000c000806137981 */ /* 0x000f68000c1e1900 */
[----:B------:R-:W5:Y:S04]  /*03f0*/  LDG.E R20, desc[UR8][R8.64+0x1000] ;  /* 0x0010000808147981 */ /* 0x000f68000c1e1900 */
[----:B------:R-:W5:Y:S04]  /*0400*/  LDG.E R17, desc[UR8][R6.64+0x1000] ;  /* 0x0010000806117981 */ /* 0x000f68000c1e1900 */
[----:B------:R-:W5:Y:S04]  /*0410*/  LDG.E R23, desc[UR8][R8.64+0x1400] ;  /* 0x0014000808177981 */ /* 0x000f68000c1e1900 */
[----:B------:R-:W5:Y:S04]  /*0420*/  LDG.E R24, desc[UR8][R6.64+0x1400] ;  /* 0x0014000806187981 */ /* 0x000f68000c1e1900 */
[----:B------:R-:W5:Y:S04]  /*0430*/  LDG.E R21, desc[UR8][R8.64+0x1800] ;  /* 0x0018000808157981 */ /* 0x000f68000c1e1900 */
[----:B------:R-:W5:Y:S04]  /*0440*/  LDG.E R22, desc[UR8][R6.64+0x1800] ;  /* 0x0018000806167981 */ /* 0x000f68000c1e1900 */
[----:B------:R0:W5:Y:S04]  /*0450*/  LDG.E R27, desc[UR8][R8.64+0x1c00] ;  /* 0x001c0008081b7981 */ /* 0x000168000c1e1900 */
[----:B------:R1:W5:Y:S01]  /*0460*/  LDG.E R30, desc[UR8][R6.64+0x1c00] ;  /* 0x001c0008061e7981 */ /* 0x000362000c1e1900 */
[----:B------:R-:W-:Y:S01]  /*0470*/  PRMT R36, R12, 0x7610, R36 ;  /* 0x000076100c247816 */ /* 0x000fe20000000024 */
[----:B------:R-:W-:Y:S01]  /*0480*/  VIADD R18, R18, 0x8 ;  /* 0x0000000812127836 */ /* 0x000fe20000000000 */
[C---:B------:R-:W-:Y:S01]  /*0490*/  IADD3 R29, P3, PT, R15.reuse, UR6, RZ ;  /* 0x000000060f1d7c10 */ /* 0x040fe2000ff7e0ff */
[----:B------:R-:W-:Y:S01]  /*04a0*/  VIADD R15, R15, 0x800 ;  /* 0x000008000f0f7836 */ /* 0x000fe20000000000 */
[----:B------:R-:W-:-:S03]  /*04b0*/  LOP3.LUT P5, RZ, R36, 0xff, RZ, 0xc0, !PT ;  /* 0x000000ff24ff7812 */ /* 0x000fc600078ac0ff */
[----:B------:R-:W-:Y:S01]  /*04c0*/  IMAD.X R12, RZ, RZ, UR7, P3 ;  /* 0x00000007ff0c7e24 */ /* 0x000fe200098e06ff */
[CC--:B--2---:R-:W-:Y:S02]  /*04d0*/  FSETP.GEU.AND P0, PT, R33.reuse, R34.reuse, PT ;  /* 0x000000222100720b */ /* 0x0c4fe40003f0e000 */
[----:B------:R-:W-:-:S07]  /*04e0*/  FSETP.LT.AND P2, PT, R33, R34, P5 ;  /* 0x000000222100720b */ /* 0x000fce0002f41000 */
[----:B------:R-:W-:Y:S02]  /*04f0*/  @!P5 SEL R36, RZ, 0x1, P0 ;  /* 0x00000001ff24d807 */ /* 0x000fe40000000000 */
[----:B------:R-:W-:Y:S02]  /*0500*/  ISETP.LT.U32.AND P0, PT, R29, R10, PT ;  /* 0x0000000a1d00720c */ /* 0x000fe40003f01070 */
[----:B------:R-:W-:Y:S02]  /*0510*/  SEL R33, R36, 0x1, !P2 ;  /* 0x0000000124217807 */ /* 0x000fe40005000000 */
[----:B---3--:R-:W-:Y:S02]  /*0520*/  FSETP.GEU.AND P6, PT, R32, R31, PT ;  /* 0x0000001f2000720b */ /* 0x008fe40003fce000 */
[----:B------:R-:W-:Y:S02]  /*0530*/  LOP3.LUT P3, RZ, R33, 0xff, RZ, 0xc0, !PT ;  /* 0x000000ff21ff7812 */ /* 0x000fe4000786c0ff */
[----:B------:R-:W-:-:S02]  /*0540*/  ISETP.LT.AND.EX P0, PT, R12, R11, PT, P0 ;  /* 0x0000000b0c00720c */ /* 0x000fc40003f01300 */
[----:B------:R-:W-:Y:S02]  /*0550*/  FSETP.LT.AND P4, PT, R32, R31, P3 ;  /* 0x0000001f2000720b */ /* 0x000fe40001f81000 */
[CC--:B0-----:R-:W-:Y:S02]  /*0560*/  SEL R9, R29.reuse, R10.reuse, P0 ;  /* 0x0000000a1d097207 */ /* 0x0c1fe40000000000 */
[CC--:B------:R-:W-:Y:S02]  /*0570*/  SEL R8, R12.reuse, R11.reuse, P0 ;  /* 0x0000000b0c087207 */ /* 0x0c0fe40000000000 */
[----:B------:R-:W-:Y:S02]  /*0580*/  @!P2 SEL R9, R29, R10, !P5 ;  /* 0x0000000a1d09a207 */ /* 0x000fe40006800000 */
[----:B------:R-:W-:Y:S02]  /*0590*/  @!P2 SEL R8, R12, R11, !P5 ;  /* 0x0000000b0c08a207 */ /* 0x000fe40006800000 */
[----:B------:R-:W-:-:S02]  /*05a0*/  @!P3 SEL R33, RZ, 0x1, P6 ;  /* 0x00000001ff21b807 */ /* 0x000fc40003000000 */
[----:B-1----:R-:W-:Y:S02]  /*05b0*/  IADD3 R6, P0, PT, R29, 0x100, RZ ;  /* 0x000001001d067810 */ /* 0x002fe40007f1e0ff */
[----:B------:R-:W-:Y:S02]  /*05c0*/  SEL R33, R33, 0x1, !P4 ;  /* 0x0000000121217807 */ /* 0x000fe40006000000 */
[----:B----4-:R-:W-:Y:S01]  /*05d0*/  FSETP.GEU.AND P6, PT, R28, R25, PT ;  /* 0x000000191c00720b */ /* 0x010fe20003fce000 */
[----:B------:R-:W-:Y:S01]  /*05e0*/  IMAD.X R7, RZ, RZ, R12, P0 ;  /* 0x000000ffff077224 */ /* 0x000fe200000e060c */
[----:B------:R-:W-:Y:S02]  /*05f0*/  LOP3.LUT P2, RZ, R33, 0xff, RZ, 0xc0, !PT ;  /* 0x000000ff21ff7812 */ /* 0x000fe4000784c0ff */
[----:B------:R-:W-:Y:S02]  /*0600*/  ISETP.LT.U32.AND P0, PT, R6, R9, PT ;  /* 0x000000090600720c */ /* 0x000fe40003f01070 */
[----:B------:R-:W-:-:S02]  /*0610*/  FSETP.LT.AND P5, PT, R28, R25, P2 ;  /* 0x000000191c00720b */ /* 0x000fc400017a1000 */
[----:B------:R-:W-:-:S04]  /*0620*/  ISETP.LT.AND.EX P0, PT, R7, R8, PT, P0 ;  /* 0x000000080700720c */ /* 0x000fc80003f01300 */
[CC--:B------:R-:W-:Y:S02]  /*0630*/  SEL R11, R6.reuse, R9.reuse, P0 ;  /* 0x00000009060b7207 */ /* 0x0c0fe40000000000 */
[-C--:B------:R-:W-:Y:S02]  /*0640*/  SEL R10, R7, R8.reuse, P0 ;  /* 0x00000008070a7207 */ /* 0x080fe40000000000 */
[----:B------:R-:W-:Y:S02]  /*0650*/  @!P2 SEL R33, RZ, 0x1, P6 ;  /* 0x00000001ff21a807 */ /* 0x000fe40003000000 */
[----:B------:R-:W-:Y:S02]  /*0660*/  @!P4 SEL R11, R6, R9, !P3 ;  /* 0x00000009060bc207 */ /* 0x000fe40005800000 */
[----:B------:R-:W-:Y:S02]  /*0670*/  SEL R33, R33, 0x1, !P5 ;  /* 0x0000000121217807 */ /* 0x000fe40006800000 */
[----:B------:R-:W-:-:S02]  /*0680*/  @!P4 SEL R10, R7, R8, !P3 ;  /* 0x00000008070ac207 */ /* 0x000fc40005800000 */
[----:B------:R-:W-:Y:S02]  /*0690*/  LOP3.LUT P3, RZ, R33, 0xff, RZ, 0xc0, !PT ;  /* 0x000000ff21ff7812 */ /* 0x000fe4000786c0ff */
[----:B------:R-:W-:Y:S02]  /*06a0*/  IADD3 R6, P0, PT, R29, 0x200, RZ ;  /* 0x000002001d067810 */ /* 0x000fe40007f1e0ff */
[CC--:B-----5:R-:W-:Y:S02]  /*06b0*/  FSETP.GEU.AND P6, PT, R26.reuse, R19.reuse, PT ;  /* 0x000000131a00720b */ /* 0x0e0fe40003fce000 */
[----:B------:R-:W-:Y:S01]  /*06c0*/  FSETP.LT.AND P4, PT, R26, R19, P3 ;  /* 0x000000131a00720b */ /* 0x000fe20001f81000 */
[----:B------:R-:W-:Y:S01]  /*06d0*/  IMAD.X R7, RZ, RZ, R12, P0 ;  /* 0x000000ffff077224 */ /* 0x000fe200000e060c */
[----:B------:R-:W-:-:S04]  /*06e0*/  ISETP.LT.U32.AND P0, PT, R6, R11, PT ;  /* 0x0000000b0600720c */ /* 0x000fc80003f01070 */
[-C--:B------:R-:W-:Y:S02]  /*06f0*/  ISETP.LT.AND.EX P0, PT, R7, R10.reuse, PT, P0 ;  /* 0x0000000a0700720c */ /* 0x080fe40003f01300 */
[----:B------:R-:W-:Y:S02]  /*0700*/  @!P3 SEL R33, RZ, 0x1, P6 ;  /* 0x00000001ff21b807 */ /* 0x000fe40003000000 */
[CC--:B------:R-:W-:Y:S02]  /*0710*/  SEL R9, R6.reuse, R11.reuse, P0 ;  /* 0x0000000b06097207 */ /* 0x0c0fe40000000000 */
[----:B------:R-:W-:Y:S02]  /*0720*/  SEL R33, R33, 0x1, !P4 ;  /* 0x0000000121217807 */ /* 0x000fe40006000000 */
[----:B------:R-:W-:Y:S02]  /*0730*/  @!P5 SEL R9, R6, R11, !P2 ;  /* 0x0000000b0609d207 */ /* 0x000fe40005000000 */
[----:B------:R-:W-:-:S02]  /*0740*/  SEL R8, R7, R10, P0 ;  /* 0x0000000a07087207 */ /* 0x000fc40000000000 */
[----:B------:R-:W-:Y:S02]  /*0750*/  IADD3 R6, P0, PT, R29, 0x300, RZ ;  /* 0x000003001d067810 */ /* 0x000fe40007f1e0ff */
[----:B------:R-:W-:Y:S02]  /*0760*/  @!P5 SEL R8, R7, R10, !P2 ;  /* 0x0000000a0708d207 */ /* 0x000fe40005000000 */
[----:B------:R-:W-:Y:S01]  /*0770*/  LOP3.LUT P2, RZ, R33, 0xff, RZ, 0xc0, !PT ;  /* 0x000000ff21ff7812 */ /* 0x000fe2000784c0ff */
[----:B------:R-:W-:Y:S01]  /*0780*/  IMAD.X R7, RZ, RZ, R12, P0 ;  /* 0x000000ffff077224 */ /* 0x000fe200000e060c */
[----:B------:R-:W-:Y:S02]  /*0790*/  ISETP.LT.U32.AND P0, PT, R6, R9, PT ;  /* 0x000000090600720c */ /* 0x000fe40003f01070 */
[----:B------:R-:W-:Y:S02]  /*07a0*/  FSETP.GEU.AND P6, PT, R20, R17, PT ;  /* 0x000000111400720b */ /* 0x000fe40003fce000 */
[----:B------:R-:W-:-:S02]  /*07b0*/  ISETP.LT.AND.EX P0, PT, R7, R8, PT, P0 ;  /* 0x000000080700720c */ /* 0x000fc40003f01300 */
[----:B------:R-:W-:Y:S02]  /*07c0*/  FSETP.LT.AND P5, PT, R20, R17, P2 ;  /* 0x000000111400720b */ /* 0x000fe400017a1000 */
[CC--:B------:R-:W-:Y:S02]  /*07d0*/  SEL R11, R6.reuse, R9.reuse, P0 ;  /* 0x00000009060b7207 */ /* 0x0c0fe40000000000 */
[----:B------:R-:W-:Y:S02]  /*07e0*/  @!P4 SEL R11, R6, R9, !P3 ;  /* 0x00000009060bc207 */ /* 0x000fe40005800000 */
[----:B------:R-:W-:Y:S02]  /*07f0*/  @!P2 SEL R33, RZ, 0x1, P6 ;  /* 0x00000001ff21a807 */ /* 0x000fe40003000000 */
[----:B------:R-:W-:Y:S02]  /*0800*/  SEL R10, R7, R8, P0 ;  /* 0x00000008070a7207 */ /* 0x000fe40000000000 */
[----:B------:R-:W-:-:S02]  /*0810*/  IADD3 R6, P0, PT, R29, 0x400, RZ ;  /* 0x000004001d067810 */ /* 0x000fc40007f1e0ff */
[----:B------:R-:W-:Y:S02]  /*0820*/  SEL R33, R33, 0x1, !P5 ;  /* 0x0000000121217807 */ /* 0x000fe40006800000 */
[----:B------:R-:W-:Y:S01]  /*0830*/  @!P4 SEL R10, R7, R8, !P3 ;  /* 0x00000008070ac207 */ /* 0x000fe20005800000 */
[----:B------:R-:W-:Y:S01]  /*0840*/  IMAD.X R7, RZ, RZ, R12, P0 ;  /* 0x000000ffff077224 */ /* 0x000fe200000e060c */
[----:B------:R-:W-:Y:S02]  /*0850*/  ISETP.LT.U32.AND P0, PT, R6, R11, PT ;  /* 0x0000000b0600720c */ /* 0x000fe40003f01070 */
[----:B------:R-:W-:Y:S02]  /*0860*/  LOP3.LUT P3, RZ, R33, 0xff, RZ, 0xc0, !PT ;  /* 0x000000ff21ff7812 */ /* 0x000fe4000786c0ff */
[----:B------:R-:W-:Y:S02]  /*0870*/  ISETP.LT.AND.EX P0, PT, R7, R10, PT, P0 ;  /* 0x0000000a0700720c */ /* 0x000fe40003f01300 */
[----:B------:R-:W-:-:S02]  /*0880*/  FSETP.LT.AND P4, PT, R23, R24, P3 ;  /* 0x000000181700720b */ /* 0x000fc40001f81000 */
[CC--:B------:R-:W-:Y:S02]  /*0890*/  SEL R9, R6.reuse, R11.reuse, P0 ;  /* 0x0000000b06097207 */ /* 0x0c0fe40000000000 */
[----:B------:R-:W-:Y:S02]  /*08a0*/  SEL R8, R7, R10, P0 ;  /* 0x0000000a07087207 */ /* 0x000fe40000000000 */
[----:B------:R-:W-:Y:S02]  /*08b0*/  FSETP.GEU.AND P0, PT, R23, R24, PT ;  /* 0x000000181700720b */ /* 0x000fe40003f0e000 */
[----:B------:R-:W-:Y:S02]  /*08c0*/  @!P5 SEL R9, R6, R11, !P2 ;  /* 0x0000000b0609d207 */ /* 0x000fe40005000000 */
[----:B------:R-:W-:Y:S02]  /*08d0*/  IADD3 R6, P6, PT, R29, 0x500, RZ ;  /* 0x000005001d067810 */ /* 0x000fe40007fde0ff */
[----:B------:R-:W-:-:S02]  /*08e0*/  @!P3 SEL R33, RZ, 0x1, P0 ;  /* 0x00000001ff21b807 */ /* 0x000fc40000000000 */
[----:B------:R-:W-:Y:S01]  /*08f0*/  @!P5 SEL R8, R7, R10, !P2 ;  /* 0x0000000a0708d207 */ /* 0x000fe20005000000 */
[----:B------:R-:W-:Y:S01]  /*0900*/  IMAD.X R7, RZ, RZ, R12, P6 ;  /* 0x000000ffff077224 */ /* 0x000fe200030e060c */
[CC--:B------:R-:W-:Y:S02]  /*0910*/  ISETP.LT.U32.AND P0, PT, R6.reuse, R9.reuse, PT ;  /* 0x000000090600720c */ /* 0x0c0fe40003f01070 */
[----:B------:R-:W-:Y:S02]  /*0920*/  SEL R33, R33, 0x1, !P4 ;  /* 0x0000000121217807 */ /* 0x000fe40006000000 */
[----:B------:R-:W-:Y:S02]  /*0930*/  ISETP.LT.AND.EX P0, PT, R7, R8, PT, P0 ;  /* 0x000000080700720c */ /* 0x000fe40003f01300 */
[----:B------:R-:W-:Y:S02]  /*0940*/  LOP3.LUT P2, RZ, R33, 0xff, RZ, 0xc0, !PT ;  /* 0x000000ff21ff7812 */ /* 0x000fe4000784c0ff */
[----:B------:R-:W-:-:S02]  /*0950*/  SEL R11, R6, R9, P0 ;  /* 0x00000009060b7207 */ /* 0x000fc40000000000 */
[-C--:B------:R-:W-:Y:S02]  /*0960*/  SEL R10, R7, R8.reuse, P0 ;  /* 0x00000008070a7207 */ /* 0x080fe40000000000 */
[----:B------:R-:W-:Y:S02]  /*0970*/  @!P4 SEL R11, R6, R9, !P3 ;  /* 0x00000009060bc207 */ /* 0x000fe40005800000 */
[----:B------:R-:W-:Y:S02]  /*0980*/  IADD3 R6, P0, PT, R29, 0x600, RZ ;  /* 0x000006001d067810 */ /* 0x000fe40007f1e0ff */
[----:B------:R-:W-:Y:S02]  /*0990*/  @!P4 SEL R10, R7, R8, !P3 ;  /* 0x00000008070ac207 */ /* 0x000fe40005800000 */
[CC--:B------:R-:W-:Y:S01]  /*09a0*/  FSETP.LT.AND P4, PT, R21.reuse, R22.reuse, P2 ;  /* 0x000000161500720b */ /* 0x0c0fe20001781000 */
[----:B------:R-:W-:Y:S01]  /*09b0*/  IMAD.X R9, RZ, RZ, R12, P0 ;  /* 0x000000ffff097224 */ /* 0x000fe200000e060c */
[----:B------:R-:W-:-:S02]  /*09c0*/  FSETP.GEU.AND P3, PT, R21, R22, PT ;  /* 0x000000161500720b */ /* 0x000fc40003f6e000 */
[CC--:B------:R-:W-:Y:S02]  /*09d0*/  ISETP.LT.U32.AND P0, PT, R6.reuse, R11.reuse, PT ;  /* 0x0000000b0600720c */ /* 0x0c0fe40003f01070 */
[----:B------:R-:W-:Y:S02]  /*09e0*/  @!P2 SEL R33, RZ, 0x1, P3 ;  /* 0x00000001ff21a807 */ /* 0x000fe40001800000 */
[----:B------:R-:W-:Y:S02]  /*09f0*/  ISETP.LT.AND.EX P0, PT, R9, R10, PT, P0 ;  /* 0x0000000a0900720c */ /* 0x000fe40003f01300 */
[----:B------:R-:W-:Y:S02]  /*0a00*/  SEL R33, R33, 0x1, !P4 ;  /* 0x0000000121217807 */ /* 0x000fe40006000000 */
[----:B------:R-:W-:Y:S02]  /*0a10*/  IADD3 R29, P5, PT, R29, 0x700, RZ ;  /* 0x000007001d1d7810 */ /* 0x000fe40007fbe0ff */
[----:B------:R-:W-:-:S02]  /*0a20*/  SEL R8, R6, R11, P0 ;  /* 0x0000000b06087207 */ /* 0x000fc40000000000 */
[----:B------:R-:W-:Y:S02]  /*0a30*/  LOP3.LUT P3, RZ, R33, 0xff, RZ, 0xc0, !PT ;  /* 0x000000ff21ff7812 */ /* 0x000fe4000786c0ff */
[----:B------:R-:W-:Y:S01]  /*0a40*/  @!P4 SEL R8, R6, R11, !P2 ;  /* 0x0000000b0608c207 */ /* 0x000fe20005000000 */
[----:B------:R-:W-:Y:S01]  /*0a50*/  IMAD.X R6, RZ, RZ, R12, P5 ;  /* 0x000000ffff067224 */ /* 0x000fe200028e060c */
[CC--:B------:R-:W-:Y:S02]  /*0a60*/  SEL R7, R9.reuse, R10.reuse, P0 ;  /* 0x0000000a09077207 */ /* 0x0c0fe40000000000 */
[----:B------:R-:W-:Y:S02]  /*0a70*/  ISETP.NE.AND P5, PT, R18, RZ, PT ;  /* 0x000000ff1200720c */ /* 0x000fe40003fa5270 */
[----:B------:R-:W-:Y:S02]  /*0a80*/  @!P4 SEL R7, R9, R10, !P2 ;  /* 0x0000000a0907c207 */ /* 0x000fe40005000000 */
[----:B------:R-:W-:-:S02]  /*0a90*/  FSETP.LT.AND P2, PT, R27, R30, P3 ;  /* 0x0000001e1b00720b */ /* 0x000fc40001f41000 */
[----:B------:R-:W-:Y:S02]  /*0aa0*/  ISETP.LT.U32.AND P0, PT, R29, R8, PT ;  /* 0x000000081d00720c */ /* 0x000fe40003f01070 */
[----:B------:R-:W-:Y:S02]  /*0ab0*/  FSETP.GEU.AND P4, PT, R27, R30, PT ;  /* 0x0000001e1b00720b */ /* 0x000fe40003f8e000 */
[CC--:B------:R-:W-:Y:S02]  /*0ac0*/  ISETP.LT.AND.EX P0, PT, R6.reuse, R7.reuse, PT, P0 ;  /* 0x000000070600720c */ /* 0x0c0fe40003f01300 */
[----:B------:R-:W-:Y:S02]  /*0ad0*/  @!P3 SEL R33, RZ, 0x1, P4 ;  /* 0x00000001ff21b807 */ /* 0x000fe40002000000 */
[----:B------:R-:W-:Y:S02]  /*0ae0*/  SEL R10, R29, R8, P0 ;  /* 0x000000081d0a7207 */ /* 0x000fe40000000000 */
[----:B------:R-:W-:-:S02]  /*0af0*/  SEL R11, R6, R7, P0 ;  /* 0x00000007060b7207 */ /* 0x000fc40000000000 */
[----:B------:R-:W-:Y:S02]  /*0b00*/  SEL R12, R33, 0x1, !P2 ;  /* 0x00000001210c7807 */ /* 0x000fe40005000000 */
[----:B------:R-:W-:Y:S02]  /*0b10*/  @!P2 SEL R10, R29, R8, !P3 ;  /* 0x000000081d0aa207 */ /* 0x000fe40005800000 */
[----:B------:R-:W-:Y:S01]  /*0b20*/  @!P2 SEL R11, R6, R7, !P3 ;  /* 0x00000007060ba207 */ /* 0x000fe20005800000 */
[----:B------:R-:W-:Y:S06]  /*0b30*/  @P5 BRA `(.L_x_1174) ;  /* 0xfffffff800045947 */ /* 0x000fec000383ffff */
.L_x_1173:
[----:B------:R-:W-:Y:S05]  /*0b40*/  BSYNC.RECONVERGENT B2 ;  /* 0x0000000000027941 */ /* 0x000fea0003800200 */
.L_x_1172:
[----:B------:R-:W-:Y:S05]  /*0b50*/  @!P1 BRA `(.L_x_1171) ;  /* 0x0000000800309947 */ /* 0x000fea0003800000 */
[----:B------:R-:W-:Y:S01]  /*0b60*/  ISETP.GE.U32.AND P0, PT, R35, 0x4, PT ;  /* 0x000000042300780c */ /* 0x000fe20003f06070 */
[----:B------:R-:W-:Y:S01]  /*0b70*/  BSSY.RECONVERGENT B2, `(.L_x_1175) ;  /* 0x0000048000027945 */ /* 0x000fe20003800200 */
[----:B------:R-:W-:-:S11]  /*0b80*/  LOP3.LUT P1, R16, R16, 0x3, RZ, 0xc0, !PT ;  /* 0x0000000310107812 */ /* 0x000fd6000782c0ff */
[----:B------:R-:W-:Y:S05]  /*0b90*/  @!P0 BRA `(.L_x_1176) ;  /* 0x0000000400148947 */ /* 0x000fea0003800000 */
[----:B------:R-:W0:Y:S01]  /*0ba0*/  LDC.64 R4, c[0x0][0x380] ;  /* 0x0000e000ff047b82 */ /* 0x000e220000000a00 */
[----:B------:R-:W2:Y:S07]  /*0bb0*/  LDCU.64 UR10, c[0x0][0x398] ;  /* 0x00007300ff0a77ac */ /* 0x000eae0008000a00 */
[----:B------:R-:W3:Y:S01]  /*0bc0*/  LDC.64 R6, c[0x0][0x388] ;  /* 0x0000e200ff067b82 */ /* 0x000ee20000000a00 */
[----:B0-----:R-:W-:-:S05]  /*0bd0*/  IMAD.WIDE.U32 R4, R15, 0x4, R4 ;  /* 0x000000040f047825 */ /* 0x001fca00078e0004 */
[----:B------:R-:W4:Y:S01]  /*0be0*/  LDG.E R3, desc[UR8][R4.64] ;  /* 0x0000000804037981 */ /* 0x000f22000c1e1900 */
[----:B---3--:R-:W-:-:S03]  /*0bf0*/  IMAD.WIDE.U32 R6, R15, 0x4, R6 ;  /* 0x000000040f067825 */ /* 0x008fc600078e0006 */
[----:B------:R-:W3:Y:S04]  /*0c00*/  LDG.E R9, desc[UR8][R4.64+0x400] ;  /* 0x0004000804097981 */ /* 0x000ee8000c1e1900 */
[----:B------:R-:W4:Y:S04]  /*0c10*/  LDG.E R8, desc[UR8][R6.64] ;  /* 0x0000000806087981 */ /* 0x000f28000c1e1900 */
[----:B------:R-:W3:Y:S04]  /*0c20*/  LDG.E R18, desc[UR8][R6.64+0x400] ;  /* 0x0004000806127981 */ /* 0x000ee8000c1e1900 */
[----:B------:R-:W5:Y:S04]  /*0c30*/  LDG.E R17, desc[UR8][R4.64+0x800] ;  /* 0x0008000804117981 */ /* 0x000f68000c1e1900 */
[----:B------:R-:W5:Y:S04]  /*0c40*/  LDG.E R20, desc[UR8][R6.64+0x800] ;  /* 0x0008000806147981 */ /* 0x000f68000c1e1900 */
[----:B------:R-:W5:Y:S04]  /*0c50*/  LDG.E R2, desc[UR8][R4.64+0xc00] ;  /* 0x000c000804027981 */ /* 0x000f68000c1e1900 */
[----:B------:R0:W5:Y:S01]  /*0c60*/  LDG.E R19, desc[UR8][R6.64+0xc00] ;  /* 0x000c000806137981 */ /* 0x000162000c1e1900 */
[----:B------:R-:W-:-:S02]  /*0c70*/  LOP3.LUT P3, RZ, R12, 0xff, RZ, 0xc0, !PT ;  /* 0x000000ff0cff7812 */ /* 0x000fc4000786c0ff */
[----:B--2---:R-:W-:Y:S02]  /*0c80*/  IADD3 R21, P2, PT, R15, UR10, RZ ;  /* 0x0000000a0f157c10 */ /* 0x004fe4000ff5e0ff */
[CC--:B----4-:R-:W-:Y:S02]  /*0c90*/  FSETP.GEU.AND P0, PT, R3.reuse, R8.reuse, PT ;  /* 0x000000080300720b */ /* 0x0d0fe40003f0e000 */
[----:B------:R-:W-:-:S07]  /*0ca0*/  FSETP.LT.AND P4, PT, R3, R8, P3 ;  /* 0x000000080300720b */ /* 0x000fce0001f81000 */
[----:B------:R-:W-:Y:S01]  /*0cb0*/  @!P3 SEL R12, RZ, 0x1, P0 ;  /* 0x00000001ff0cb807 */ /* 0x000fe20000000000 */
[----:B------:R-:W-:-:S03]  /*0cc0*/  IMAD.X R8, RZ, RZ, UR11, P2 ;  /* 0x0000000bff087e24 */ /* 0x000fc600090e06ff */
[----:B------:R-:W-:Y:S02]  /*0cd0*/  SEL R12, R12, 0x1, !P4 ;  /* 0x000000010c0c7807 */ /* 0x000fe40006000000 */
[----:B------:R-:W-:Y:S02]  /*0ce0*/  ISETP.LT.U32.AND P0, PT, R21, R10, PT ;  /* 0x0000000a1500720c */ /* 0x000fe40003f01070 */
[----:B------:R-:W-:Y:S02]  /*0cf0*/  LOP3.LUT P2, RZ, R12, 0xff, RZ, 0xc0, !PT ;  /* 0x000000ff0cff7812 */ /* 0x000fe4000784c0ff */
[----:B------:R-:W-:Y:S01]  /*0d00*/  ISETP.LT.AND.EX P0, PT, R8, R11, PT, P0 ;  /* 0x0000000b0800720c */ /* 0x000fe20003f01300 */
[----:B------:R-:W-:-:S03]  /*0d10*/  VIADD R3, R15, 0x100 ;  /* 0x000001000f037836 */ /* 0x000fc60000000000 */
[----:B0-----:R-:W-:Y:S02]  /*0d20*/  SEL R7, R21, R10, P0 ;  /* 0x0000000a15077207 */ /* 0x001fe40000000000 */
[CC--:B------:R-:W-:Y:S02]  /*0d30*/  SEL R6, R8.reuse, R11.reuse, P0 ;  /* 0x0000000b08067207 */ /* 0x0c0fe40000000000 */
[----:B---3--:R-:W-:Y:S02]  /*0d40*/  FSETP.GEU.AND P0, PT, R9, R18, PT ;  /* 0x000000120900720b */ /* 0x008fe40003f0e000 */
[----:B------:R-:W-:Y:S02]  /*0d50*/  @!P4 SEL R7, R21, R10, !P3 ;  /* 0x0000000a1507c207 */ /* 0x000fe40005800000 */
[----:B------:R-:W-:Y:S02]  /*0d60*/  @!P4 SEL R6, R8, R11, !P3 ;  /* 0x0000000b0806c207 */ /* 0x000fe40005800000 */
[----:B------:R-:W-:-:S02]  /*0d70*/  FSETP.LT.AND P4, PT, R9, R18, P2 ;  /* 0x000000120900720b */ /* 0x000fc40001781000 */
[----:B------:R-:W-:Y:S02]  /*0d80*/  @!P2 SEL R12, RZ, 0x1, P0 ;  /* 0x00000001ff0ca807 */ /* 0x000fe40000000000 */
[----:B------:R-:W-:Y:S02]  /*0d90*/  IADD3 R4, P5, PT, R3, UR10, RZ ;  /* 0x0000000a03047c10 */ /* 0x000fe4000ffbe0ff */
[----:B------:R-:W-:Y:S02]  /*0da0*/  SEL R12, R12, 0x1, !P4 ;  /* 0x000000010c0c7807 */ /* 0x000fe40006000000 */
[----:B------:R-:W-:Y:S01]  /*0db0*/  ISETP.LT.U32.AND P0, PT, R4, R7, PT ;  /* 0x000000070400720c */ /* 0x000fe20003f01070 */
[----:B------:R-:W-:Y:S01]  /*0dc0*/  IMAD.X R5, RZ, RZ, UR11, P5 ;  /* 0x0000000bff057e24 */ /* 0x000fe2000a8e06ff */
[----:B------:R-:W-:Y:S01]  /*0dd0*/  LOP3.LUT P3, RZ, R12, 0xff, RZ, 0xc0, !PT ;  /* 0x000000ff0cff7812 */ /* 0x000fe2000786c0ff */
[----:B------:R-:W-:-:S03]  /*0de0*/  VIADD R3, R15, 0x200 ;  /* 0x000002000f037836 */ /* 0x000fc60000000000 */
[----:B------:R-:W-:-:S04]  /*0df0*/  ISETP.LT.AND.EX P0, PT, R5, R6, PT, P0 ;  /* 0x000000060500720c */ /* 0x000fc80003f01300 */
[CC--:B------:R-:W-:Y:S02]  /*0e00*/  SEL R9, R4.reuse, R7.reuse, P0 ;  /* 0x0000000704097207 */ /* 0x0c0fe40000000000 */
[CC--:B------:R-:W-:Y:S02]  /*0e10*/  SEL R8, R5.reuse, R6.reuse, P0 ;  /* 0x0000000605087207 */ /* 0x0c0fe40000000000 */
[----:B------:R-:W-:Y:S02]  /*0e20*/  @!P4 SEL R9, R4, R7, !P2 ;  /* 0x000000070409c207 */ /* 0x000fe40005000000 */
[----:B------:R-:W-:Y:S02]  /*0e30*/  @!P4 SEL R8, R5, R6, !P2 ;  /* 0x000000060508c207 */ /* 0x000fe40005000000 */
[----:B------:R-:W-:Y:S02]  /*0e40*/  IADD3 R4, P0, PT, R3, UR10, RZ ;  /* 0x0000000a03047c10 */ /* 0x000fe4000ff1e0ff */
[----:B-----5:R-:W-:-:S02]  /*0e50*/  FSETP.GEU.AND P2, PT, R17, R20, PT ;  /* 0x000000141100720b */ /* 0x020fc40003f4e000 */
[----:B------:R-:W-:Y:S01]  /*0e60*/  FSETP.LT.AND P4, PT, R17, R20, P3 ;  /* 0x000000141100720b */ /* 0x000fe20001f81000 */
[----:B------:R-:W-:Y:S01]  /*0e70*/  IMAD.X R7, RZ, RZ, UR11, P0 ;  /* 0x0000000bff077e24 */ /* 0x000fe200080e06ff */
[----:B------:R-:W-:Y:S02]  /*0e80*/  @!P3 SEL R12, RZ, 0x1, P2 ;  /* 0x00000001ff0cb807 */ /* 0x000fe40001000000 */
[----:B------:R-:W-:Y:S01]  /*0e90*/  ISETP.LT.U32.AND P0, PT, R4, R9, PT ;  /* 0x000000090400720c */ /* 0x000fe20003f01070 */
[----:B------:R-:W-:Y:S01]  /*0ea0*/  VIADD R3, R15, 0x300 ;  /* 0x000003000f037836 */ /* 0x000fe20000000000 */
[----:B------:R-:W-:Y:S02]  /*0eb0*/  SEL R12, R12, 0x1, !P4 ;  /* 0x000000010c0c7807 */ /* 0x000fe40006000000 */
[----:B------:R-:W-:Y:S02]  /*0ec0*/  ISETP.LT.AND.EX P0, PT, R7, R8, PT, P0 ;  /* 0x000000080700720c */ /* 0x000fe40003f01300 */
[----:B------:R-:W-:-:S02]  /*0ed0*/  LOP3.LUT P2, RZ, R12, 0xff, RZ, 0xc0, !PT ;  /* 0x000000ff0cff7812 */ /* 0x000fc4000784c0ff */
[----:B------:R-:W-:Y:S02]  /*0ee0*/  IADD3 R3, P5, PT, R3, UR10, RZ ;  /* 0x0000000a03037c10 */ /* 0x000fe4000ffbe0ff */
[CC--:B------:R-:W-:Y:S02]  /*0ef0*/  SEL R6, R4.reuse, R9.reuse, P0 ;  /* 0x0000000904067207 */ /* 0x0c0fe40000000000 */
[CC--:B------:R-:W-:Y:S02]  /*0f00*/  SEL R5, R7.reuse, R8.reuse, P0 ;  /* 0x0000000807057207 */ /* 0x0c0fe40000000000 */
[----:B------:R-:W-:Y:S02]  /*0f10*/  @!P4 SEL R6, R4, R9, !P3 ;  /* 0x000000090406c207 */ /* 0x000fe40005800000 */
[----:B------:R-:W-:Y:S02]  /*0f20*/  @!P4 SEL R5, R7, R8, !P3 ;  /* 0x000000080705c207 */ /* 0x000fe40005800000 */
[----:B------:R-:W-:Y:S01]  /*0f30*/  FSETP.LT.AND P3, PT, R2, R19, P2 ;  /* 0x000000130200720b */ /* 0x000fe20001761000 */
[----:B------:R-:W-:Y:S01]  /*0f40*/  IMAD.X R4, RZ, RZ, UR11, P5 ;  /* 0x0000000bff047e24 */ /* 0x000fe2000a8e06ff */
        /* <DEDUP_REMOVED lines=9> */
[----:B------:R-:W-:-:S07]  /*0fe0*/  @!P3 SEL R11, R4, R5, !P2 ;  /* 0x00000005040bb207 */ /* 0x000fce0005000000 */
.L_x_1176:
[----:B------:R-:W-:Y:S05]  /*0ff0*/  BSYNC.RECONVERGENT B2 ;  /* 0x0000000000027941 */ /* 0x000fea0003800200 */
.L_x_1175:
[----:B------:R-:W-:Y:S05]  /*1000*/  @!P1 BRA `(.L_x_1171) ;  /* 0x0000000400049947 */ /* 0x000fea0003800000 */
[----:B------:R-:W-:Y:S01]  /*1010*/  ISETP.NE.AND P0, PT, R16, 0x1, PT ;  /* 0x000000011000780c */ /* 0x000fe20003f05270 */
[----:B------:R-:W-:Y:S01]  /*1020*/  BSSY.RECONVERGENT B2, `(.L_x_1177) ;  /* 0x0000028000027945 */ /* 0x000fe20003800200 */
[----:B------:R-:W-:-:S11]  /*1030*/  LOP3.LUT P1, RZ, R14, 0x100, RZ, 0xc0, !PT ;  /* 0x000001000eff7812 */ /* 0x000fd6000782c0ff */
        /* <DEDUP_REMOVED lines=9> */
[----:B------:R0:W3:Y:S01]  /*10d0*/  LDG.E R17, desc[UR8][R4.64+0x400] ;  /* 0x0004000804117981 */ /* 0x0000e2000c1e1900 */
[----:B------:R-:W-:Y:S02]  /*10e0*/  LOP3.LUT P2, RZ, R12, 0xff, RZ, 0xc0, !PT ;  /* 0x000000ff0cff7812 */ /* 0x000fe4000784c0ff */
[C---:B--2---:R-:W-:Y:S01]  /*10f0*/  IADD3 R7, P4, PT, R15.reuse, UR10, RZ ;  /* 0x0000000a0f077c10 */ /* 0x044fe2000ff9e0ff */
[----:B------:R-:W-:-:S03]  /*1100*/  VIADD R8, R15, 0x100 ;  /* 0x000001000f087836 */ /* 0x000fc60000000000 */
[----:B------:R-:W-:Y:S01]  /*1110*/  ISETP.LT.U32.AND P0, PT, R7, R10, PT ;  /* 0x0000000a0700720c */ /* 0x000fe20003f01070 */
[----:B------:R-:W-:Y:S01]  /*1120*/  VIADD R15, R15, 0x200 ;  /* 0x000002000f0f7836 */ /* 0x000fe20000000000 */
[CC--:B----4-:R-:W-:Y:S02]  /*1130*/  FSETP.GEU.AND P5, PT, R6.reuse, R9.reuse, PT ;  /* 0x000000090600720b */ /* 0x0d0fe40003fae000 */
[----:B------:R-:W-:Y:S01]  /*1140*/  FSETP.LT.AND P3, PT, R6, R9, P2 ;  /* 0x000000090600720b */ /* 0x000fe20001761000 */
[----:B------:R-:W-:Y:S02]  /*1150*/  IMAD.X R6, RZ, RZ, UR11, P4 ;  /* 0x0000000bff067e24 */ /* 0x000fe4000a0e06ff */
[----:B------:R-:W-:-:S04]  /*1160*/  @!P2 SEL R12, RZ, 0x1, P5 ;  /* 0x00000001ff0ca807 */ /* 0x000fc80002800000 */
[----:B------:R-:W-:Y:S02]  /*1170*/  SEL R12, R12, 0x1, !P3 ;  /* 0x000000010c0c7807 */ /* 0x000fe40005800000 */
[-C--:B------:R-:W-:Y:S02]  /*1180*/  ISETP.LT.AND.EX P0, PT, R6, R11.reuse, PT, P0 ;  /* 0x0000000b0600720c */ /* 0x080fe40003f01300 */
[----:B------:R-:W-:Y:S02]  /*1190*/  LOP3.LUT P4, RZ, R12, 0xff, RZ, 0xc0, !PT ;  /* 0x000000ff0cff7812 */ /* 0x000fe4000788c0ff */
[----:B0-----:R-:W-:Y:S02]  /*11a0*/  IADD3 R5, P5, PT, R8, UR10, RZ ;  /* 0x0000000a08057c10 */ /* 0x001fe4000ffbe0ff */
[----:B------:R-:W-:Y:S02]  /*11b0*/  SEL R2, R7, R10, P0 ;  /* 0x0000000a07027207 */ /* 0x000fe40000000000 */
[----:B------:R-:W-:-:S02]  /*11c0*/  SEL R3, R6, R11, P0 ;  /* 0x0000000b06037207 */ /* 0x000fc40000000000 */
[----:B------:R-:W-:Y:S02]  /*11d0*/  @!P3 SEL R2, R7, R10, !P2 ;  /* 0x0000000a0702b207 */ /* 0x000fe40005000000 */
[----:B------:R-:W-:Y:S02]  /*11e0*/  @!P3 SEL R3, R6, R11, !P2 ;  /* 0x0000000b0603b207 */ /* 0x000fe40005000000 */
[CC--:B---3--:R-:W-:Y:S01]  /*11f0*/  FSETP.LT.AND P3, PT, R14.reuse, R17.reuse, P4 ;  /* 0x000000110e00720b */ /* 0x0c8fe20002761000 */
[----:B------:R-:W-:Y:S01]  /*1200*/  IMAD.X R4, RZ, RZ, UR11, P5 ;  /* 0x0000000bff047e24 */ /* 0x000fe2000a8e06ff */
[----:B------:R-:W-:Y:S02]  /*1210*/  ISETP.LT.U32.AND P0, PT, R5, R2, PT ;  /* 0x000000020500720c */ /* 0x000fe40003f01070 */
[----:B------:R-:W-:Y:S02]  /*1220*/  FSETP.GEU.AND P2, PT, R14, R17, PT ;  /* 0x000000110e00720b */ /* 0x000fe40003f4e000 */
[----:B------:R-:W-:-:S02]  /*1230*/  ISETP.LT.AND.EX P0, PT, R4, R3, PT, P0 ;  /* 0x000000030400720c */ /* 0x000fc40003f01300 */
[----:B------:R-:W-:Y:S02]  /*1240*/  @!P4 SEL R12, RZ, 0x1, P2 ;  /* 0x00000001ff0cc807 */ /* 0x000fe40001000000 */
[CC--:B------:R-:W-:Y:S02]  /*1250*/  SEL R10, R5.reuse, R2.reuse, P0 ;  /* 0x00000002050a7207 */ /* 0x0c0fe40000000000 */
[-C--:B------:R-:W-:Y:S02]  /*1260*/  SEL R11, R4, R3.reuse, P0 ;  /* 0x00000003040b7207 */ /* 0x080fe40000000000 */
[----:B------:R-:W-:Y:S02]  /*1270*/  SEL R12, R12, 0x1, !P3 ;  /* 0x000000010c0c7807 */ /* 0x000fe40005800000 */
[----:B------:R-:W-:Y:S02]  /*1280*/  @!P3 SEL R10, R5, R2, !P4 ;  /* 0x00000002050ab207 */ /* 0x000fe40006000000 */
[----:B------:R-:W-:-:S07]  /*1290*/  @!P3 SEL R11, R4, R3, !P4 ;  /* 0x00000003040bb207 */ /* 0x000fce0006000000 */
.L_x_1178:
[----:B------:R-:W-:Y:S05]  /*12a0*/  BSYNC.RECONVERGENT B2 ;  /* 0x0000000000027941 */ /* 0x000fea0003800200 */
.L_x_1177:
[----:B------:R-:W-:Y:S05]  /*12b0*/  @P1 BRA `(.L_x_1171) ;  /* 0x0000000000581947 */ /* 0x000fea0003800000 */
[----:B------:R-:W0:Y:S01]  /*12c0*/  LDC.64 R2, c[0x0][0x380] ;  /* 0x0000e000ff027b82 */ /* 0x000e220000000a00 */
[----:B------:R-:W2:Y:S07]  /*12d0*/  LDCU.64 UR10, c[0x0][0x398] ;  /* 0x00007300ff0a77ac */ /* 0x000eae0008000a00 */
[----:B------:R-:W3:Y:S01]  /*12e0*/  LDC.64 R4, c[0x0][0x388] ;  /* 0x0000e200ff047b82 */ /* 0x000ee20000000a00 */
[----:B0-----:R-:W-:-:S06]  /*12f0*/  IMAD.WIDE.U32 R2, R15, 0x4, R2 ;  /* 0x000000040f027825 */ /* 0x001fcc00078e0002 */
[----:B------:R-:W4:Y:S01]  /*1300*/  LDG.E R2, desc[UR8][R2.64] ;  /* 0x0000000802027981 */ /* 0x000f22000c1e1900 */
[----:B---3--:R-:W-:-:S06]  /*1310*/  IMAD.WIDE.U32 R4, R15, 0x4, R4 ;  /* 0x000000040f047825 */ /* 0x008fcc00078e0004 */
[----:B------:R-:W4:Y:S01]  /*1320*/  LDG.E R5, desc[UR8][R4.64] ;  /* 0x0000000804057981 */ /* 0x000f22000c1e1900 */
[----:B------:R-:W-:Y:S02]  /*1330*/  LOP3.LUT P3, RZ, R12, 0xff, RZ, 0xc0, !PT ;  /* 0x000000ff0cff7812 */ /* 0x000fe4000786c0ff */
[----:B--2---:R-:W-:-:S05]  /*1340*/  IADD3 R7, P0, PT, R15, UR10, RZ ;  /* 0x0000000a0f077c10 */ /* 0x004fca000ff1e0ff */
[----:B------:R-:W-:Y:S01]  /*1350*/  IMAD.X R8, RZ, RZ, UR11, P0 ;  /* 0x0000000bff087e24 */ /* 0x000fe200080e06ff */
[----:B------:R-:W-:-:S04]  /*1360*/  ISETP.LT.U32.AND P0, PT, R7, R10, PT ;  /* 0x0000000a0700720c */ /* 0x000fc80003f01070 */
[----:B------:R-:W-:-:S04]  /*1370*/  ISETP.LT.AND.EX P0, PT, R8, R11, PT, P0 ;  /* 0x0000000b0800720c */ /* 0x000fc80003f01300 */
[----:B------:R-:W-:Y:S02]  /*1380*/  SEL R6, R7, R10, P0 ;  /* 0x0000000a07067207 */ /* 0x000fe40000000000 */
[CC--:B----4-:R-:W-:Y:S02]  /*1390*/  FSETP.LT.AND P1, PT, R2.reuse, R5.reuse, P3 ;  /* 0x000000050200720b */ /* 0x0d0fe40001f21000 */
[----:B------:R-:W-:Y:S02]  /*13a0*/  FSETP.GEU.AND P2, PT, R2, R5, PT ;  /* 0x000000050200720b */ /* 0x000fe40003f4e000 */
[----:B------:R-:W-:Y:S02]  /*13b0*/  SEL R2, R8, R11, P0 ;  /* 0x0000000b08027207 */ /* 0x000fe40000000000 */
[----:B------:R-:W-:-:S07]  /*13c0*/  @!P3 SEL R12, RZ, 0x1, P2 ;  /* 0x00000001ff0cb807 */ /* 0x000fce0001000000 */
[----:B------:R-:W-:Y:S02]  /*13d0*/  @!P1 SEL R6, R7, R10, !P3 ;  /* 0x0000000a07069207 */ /* 0x000fe40005800000 */
[----:B------:R-:W-:Y:S02]  /*13e0*/  @!P1 SEL R2, R8, R11, !P3 ;  /* 0x0000000b08029207 */ /* 0x000fe40005800000 */
[----:B------:R-:W-:Y:S01]  /*13f0*/  SEL R12, R12, 0x1, !P1 ;  /* 0x000000010c0c7807 */ /* 0x000fe20004800000 */
[----:B------:R-:W-:Y:S02]  /*1400*/  IMAD.MOV.U32 R10, RZ, RZ, R6 ;  /* 0x000000ffff0a7224 */ /* 0x000fe400078e0006 */
[----:B------:R-:W-:-:S07]  /*1410*/  IMAD.MOV.U32 R11, RZ, RZ, R2 ;  /* 0x000000ffff0b7224 */ /* 0x000fce00078e0002 */
.L_x_1171:
[----:B------:R-:W-:Y:S05]  /*1420*/  BSYNC.RECONVERGENT B1 ;  /* 0x0000000000017941 */ /* 0x000fea0003800200 */
.L_x_1170:
[----:B------:R-:W-:-:S04]  /*1430*/  UISETP.GE.U32.AND UP0, UPT, UR4, 0x100, UPT ;  /* 0x000001000400788c */ /* 0x000fc8000bf06070 */
[----:B------:R-:W-:-:S09]  /*1440*/  UISETP.GE.U32.AND.EX UP0, UPT, UR5, URZ, UPT, UP0 ;  /* 0x000000ff0500728c */ /* 0x000fd2000bf06100 */
[----:B------:R-:W-:Y:S05]  /*1450*/  BRA.U !UP0, `(.L_x_1179) ;  /* 0x0000000d083c7547 */ /* 0x000fea000b800000 */
[----:B------:R-:W0:Y:S01]  /*1460*/  S2R R6, SR_LANEID ;  /* 0x0000000000067919 */ /* 0x000e220000000000 */
[----:B------:R-:W-:Y:S01]  /*1470*/  LOP3.LUT R2, R12, 0xff, RZ, 0xc0, !PT ;  /* 0x000000ff0c027812 */ /* 0x000fe200078ec0ff */
[----:B------:R-:W-:Y:S01]  /*1480*/  BSSY.RECONVERGENT B1, `(.L_x_1180) ;  /* 0x0000016000017945 */ /* 0x000fe20003800200 */
[----:B------:R2:W3:Y:S04]  /*1490*/  SHFL.DOWN PT, R5, R10, 0x1, 0x1f ;  /* 0x08201f000a057f89 */ /* 0x0004e800000e0000 */
[----:B------:R2:W4:Y:S04]  /*14a0*/  SHFL.DOWN PT, R4, R11, 0x1, 0x1f ;  /* 0x08201f000b047f89 */ /* 0x00052800000e0000 */
[----:B------:R2:W1:Y:S01]  /*14b0*/  SHFL.DOWN PT, R3, R2, 0x1, 0x1f ;  /* 0x08201f0002037f89 */ /* 0x00046200000e0000 */
        /* <DEDUP_REMOVED lines=18> */
.L_x_1181:
[----:B------:R-:W-:Y:S05]  /*15e0*/  BSYNC.RECONVERGENT B1 ;  /* 0x0000000000017941 */ /* 0x000fea0003800200 */
.L_x_1180:
        /* <DEDUP_REMOVED lines=23> */
.L_x_1183:
[----:B------:R-:W-:Y:S05]  /*1760*/  BSYNC.RECONVERGENT B1 ;  /* 0x0000000000017941 */ /* 0x000fea0003800200 */
.L_x_1182:
        /* <DEDUP_REMOVED lines=20> */
.L_x_1185:
[----:B------:R-:W-:Y:S05]  /*18b0*/  BSYNC.RECONVERGENT B1 ;  /* 0x0000000000017941 */ /* 0x000fea0003800200 */
.L_x_1184:
        /* <DEDUP_REMOVED lines=20> */
.L_x_1187:
[----:B------:R-:W-:Y:S05]  /*1a00*/  BSYNC.RECONVERGENT B1 ;  /* 0x0000000000017941 */ /* 0x000fea0003800200 */
.L_x_1186:
        /* <DEDUP_REMOVED lines=20> */
.L_x_1189:
[----:B------:R-:W-:Y:S05]  /*1b50*/  BSYNC.RECONVERGENT B1 ;  /* 0x0000000000017941 */ /* 0x000fea0003800200 */
.L_x_1188:
        /* <DEDUP_REMOVED lines=10> */
.L_x_1191:
[----:B------:R-:W-:Y:S05]  /*1c00*/  BSYNC.RECONVERGENT B1 ;  /* 0x0000000000017941 */ /* 0x000fea0003800200 */
.L_x_1190:
        /* <DEDUP_REMOVED lines=8> */
[----:B--2-4-:R-:W2:Y:S04]  /*1c90*/  LDS.64 R4, [UR6+0x20] ;  /* 0x00002006ff047984 */ /* 0x014ea80008000a00 */
[----:B------:R-:W4:Y:S04]  /*1ca0*/  LDS.U8 R16, [UR6+0x28] ;  /* 0x00002806ff107984 */ /* 0x000f280008000000 */
[----:B------:R-:W1:Y:S04]  /*1cb0*/  LDS.64 R8, [UR6+0x30] ;  /* 0x00003006ff087984 */ /* 0x000e680008000a00 */
[----:B------:R-:W1:Y:S04]  /*1cc0*/  LDS.U8 R17, [UR6+0x38] ;  /* 0x00003806ff117984 */ /* 0x000e680008000000 */
[----:B------:R-:W1:Y:S04]  /*1cd0*/  LDS.64 R6, [UR6+0x40] ;  /* 0x00004006ff067984 */ /* 0x000e680008000a00 */
[----:B------:R-:W1:Y:S04]  /*1ce0*/  LDS.U8 R18, [UR6+0x48] ;  /* 0x00004806ff127984 */ /* 0x000e680008000000 */
[----:B0-----:R-:W0:Y:S01]  /*1cf0*/  LDS.64 R2, [UR6+0x50] ;  /* 0x00005006ff027984 */ /* 0x001e220008000a00 */
[----:B-----5:R-:W-:-:S02]  /*1d00*/  ISETP.NE.AND P2, PT, R14, RZ, PT ;  /* 0x000000ff0e00720c */ /* 0x020fc40003f45270 */
[----:B--2---:R-:W-:Y:S02]  /*1d10*/  ISETP.LT.U32.AND P0, PT, R4, R10, PT ;  /* 0x0000000a0400720c */ /* 0x004fe40003f01070 */
[----:B------:R-:W-:Y:S02]  /*1d20*/  @P4 SEL R14, R12, 0x1, !P2 ;  /* 0x000000010c0e4807 */ /* 0x000fe40005000000 */
[----:B------:R-:W-:Y:S01]  /*1d30*/  ISETP.LT.AND.EX P0, PT, R5, R11, PT, P0 ;  /* 0x0000000b0500720c */ /* 0x000fe20003f01300 */
[----:B------:R-:W-:Y:S01]  /*1d40*/  LDS.U8 R12, [UR6+0x78] ;  /* 0x00007806ff0c7984 */ /* 0x000fe20008000000 */
[----:B------:R-:W-:Y:S02]  /*1d50*/  LOP3.LUT P3, RZ, R14, 0xff, RZ, 0xc0, !PT ;  /* 0x000000ff0eff7812 */ /* 0x000fe4000786c0ff */
[----:B----4-:R-:W-:-:S03]  /*1d60*/  ISETP.NE.AND P5, PT, R16, RZ, PT ;  /* 0x000000ff1000720c */ /* 0x010fc60003fa5270 */
[C---:B-1-3--:R-:W-:Y:S02]  /*1d70*/  @P2 SEL R10, R4.reuse, R10, P0 ;  /* 0x0000000a040a2207 */ /* 0x04afe40000000000 */
[C---:B------:R-:W-:Y:S02]  /*1d80*/  @P2 SEL R11, R5.reuse, R11, P0 ;  /* 0x0000000b050b2207 */ /* 0x040fe40000000000 */
[----:B------:R-:W-:Y:S02]  /*1d90*/  SEL R13, R4, R10, !P4 ;  /* 0x0000000a040d7207 */ /* 0x000fe40006000000 */
[----:B------:R-:W-:Y:S01]  /*1da0*/  SEL R15, R5, R11, !P4 ;  /* 0x0000000b050f7207 */ /* 0x000fe20006000000 */
[----:B------:R-:W1:Y:S01]  /*1db0*/  LDS.U8 R10, [UR6+0x58] ;  /* 0x00005806ff0a7984 */ /* 0x000e620008000000 */
[----:B------:R-:W-:Y:S02]  /*1dc0*/  ISETP.LT.U32.AND P0, PT, R8, R13, PT ;  /* 0x0000000d0800720c */ /* 0x000fe40003f01070 */
[----:B------:R-:W-:Y:S01]  /*1dd0*/  @P3 SEL R16, R14, 0x1, !P5 ;  /* 0x000000010e103807 */ /* 0x000fe20006800000 */
[----:B------:R-:W2:Y:S01]  /*1de0*/  LDS.64 R4, [UR6+0x60] ;  /* 0x00006006ff047984 */ /* 0x000ea20008000a00 */
[----:B------:R-:W-:-:S02]  /*1df0*/  ISETP.LT.AND.EX P0, PT, R9, R15, PT, P0 ;  /* 0x0000000f0900720c */ /* 0x000fc40003f01300 */
[----:B------:R-:W-:Y:S01]  /*1e00*/  LOP3.LUT P2, RZ, R16, 0xff, RZ, 0xc0, !PT ;  /* 0x000000ff10ff7812 */ /* 0x000fe2000784c0ff */
[----:B------:R-:W3:Y:S01]  /*1e10*/  LDS.U8 R14, [UR6+0x68] ;  /* 0x00006806ff0e7984 */ /* 0x000ee20008000000 */
[C---:B------:R-:W-:Y:S02]  /*1e20*/  @P5 SEL R13, R8.reuse, R13, P0 ;  /* 0x0000000d080d5207 */ /* 0x040fe40000000000 */
[----:B------:R-:W-:Y:S02]  /*1e30*/  ISETP.NE.AND P4, PT, R17, RZ, PT ;  /* 0x000000ff1100720c */ /* 0x000fe40003f85270 */
[C---:B------:R-:W-:Y:S02]  /*1e40*/  @P5 SEL R15, R9.reuse, R15, P0 ;  /* 0x0000000f090f5207 */ /* 0x040fe40000000000 */
[----:B------:R-:W-:Y:S02]  /*1e50*/  SEL R11, R8, R13, !P3 ;  /* 0x0000000d080b7207 */ /* 0x000fe40005800000 */
[----:B------:R-:W-:-:S02]  /*1e60*/  SEL R13, R9, R15, !P3 ;  /* 0x0000000f090d7207 */ /* 0x000fc40005800000 */
[----:B------:R-:W-:Y:S01]  /*1e70*/  ISETP.LT.U32.AND P0, PT, R6, R11, PT ;  /* 0x0000000b0600720c */ /* 0x000fe20003f01070 */
[----:B------:R-:W4:Y:S01]  /*1e80*/  LDS.64 R8, [UR6+0x70] ;  /* 0x00007006ff087984 */ /* 0x000f220008000a00 */
[----:B------:R-:W-:Y:S02]  /*1e90*/  @P2 SEL R17, R16, 0x1, !P4 ;  /* 0x0000000110112807 */ /* 0x000fe40006000000 */
[----:B------:R-:W-:Y:S02]  /*1ea0*/  ISETP.LT.AND.EX P0, PT, R7, R13, PT, P0 ;  /* 0x0000000d0700720c */ /* 0x000fe40003f01300 */
[----:B------:R-:W-:Y:S02]  /*1eb0*/  ISETP.NE.AND P3, PT, R18, RZ, PT ;  /* 0x000000ff1200720c */ /* 0x000fe40003f65270 */
[----:B------:R-:W-:Y:S02]  /*1ec0*/  @P4 SEL R11, R6, R11, P0 ;  /* 0x0000000b060b4207 */ /* 0x000fe40000000000 */
[----:B------:R-:W-:-:S02]  /*1ed0*/  LOP3.LUT P5, RZ, R17, 0xff, RZ, 0xc0, !PT ;  /* 0x000000ff11ff7812 */ /* 0x000fc400078ac0ff */
[C---:B------:R-:W-:Y:S02]  /*1ee0*/  @P4 SEL R13, R7.reuse, R13, P0 ;  /* 0x0000000d070d4207 */ /* 0x040fe40000000000 */
[----:B------:R-:W-:Y:S02]  /*1ef0*/  SEL R11, R6, R11, !P2 ;  /* 0x0000000b060b7207 */ /* 0x000fe40005000000 */
[----:B------:R-:W-:Y:S02]  /*1f00*/  SEL R13, R7, R13, !P2 ;  /* 0x0000000d070d7207 */ /* 0x000fe40005000000 */
[----:B0-----:R-:W-:Y:S01]  /*1f10*/  ISETP.LT.U32.AND P0, PT, R2, R11, PT ;  /* 0x0000000b0200720c */ /* 0x001fe20003f01070 */
[----:B------:R-:W0:Y:S01]  /*1f20*/  LDS.64 R6, [UR6+0x80] ;  /* 0x00008006ff067984 */ /* 0x000e220008000a00 */
[----:B-1----:R-:W-:Y:S02]  /*1f30*/  ISETP.NE.AND P2, PT, R10, RZ, PT ;  /* 0x000000ff0a00720c */ /* 0x002fe40003f45270 */
[----:B------:R-:W-:-:S02]  /*1f40*/  ISETP.LT.AND.EX P0, PT, R3, R13, PT, P0 ;  /* 0x0000000d0300720c */ /* 0x000fc40003f01300 */
[----:B------:R-:W-:Y:S02]  /*1f50*/  @P5 SEL R18, R17, 0x1, !P3 ;  /* 0x0000000111125807 */ /* 0x000fe40005800000 */
[C---:B------:R-:W-:Y:S02]  /*1f60*/  @P3 SEL R11, R2.reuse, R11, P0 ;  /* 0x0000000b020b3207 */ /* 0x040fe40000000000 */
[C---:B------:R-:W-:Y:S02]  /*1f70*/  @P3 SEL R13, R3.reuse, R13, P0 ;  /* 0x0000000d030d3207 */ /* 0x040fe40000000000 */
[----:B------:R-:W-:Y:S02]  /*1f80*/  SEL R11, R2, R11, !P5 ;  /* 0x0000000b020b7207 */ /* 0x000fe40006800000 */
[----:B------:R-:W-:Y:S02]  /*1f90*/  LOP3.LUT P4, RZ, R18, 0xff, RZ, 0xc0, !PT ;  /* 0x000000ff12ff7812 */ /* 0x000fe4000788c0ff */
[----:B------:R-:W-:-:S02]  /*1fa0*/  SEL R13, R3, R13, !P5 ;  /* 0x0000000d030d7207 */ /* 0x000fc40006800000 */
[----:B--2---:R-:W-:Y:S02]  /*1fb0*/  ISETP.LT.U32.AND P0, PT, R4, R11, PT ;  /* 0x0000000b0400720c */ /* 0x004fe40003f01070 */
[----:B---3--:R-:W-:Y:S02]  /*1fc0*/  ISETP.NE.AND P3, PT, R14, RZ, PT ;  /* 0x000000ff0e00720c */ /* 0x008fe40003f65270 */
[----:B------:R-:W-:-:S04]  /*1fd0*/  ISETP.LT.AND.EX P0, PT, R5, R13, PT, P0 ;  /* 0x0000000d0500720c */ /* 0x000fc80003f01300 */
[----:B------:R-:W-:Y:S02]  /*1fe0*/  @P2 SEL R11, R4, R11, P0 ;  /* 0x0000000b040b2207 */ /* 0x000fe40000000000 */
[----:B------:R-:W-:Y:S02]  /*1ff0*/  @P4 SEL R10, R18, 0x1, !P2 ;  /* 0x00000001120a4807 */ /* 0x000fe40005000000 */
[C---:B------:R-:W-:Y:S02]  /*2000*/  @P2 SEL R13, R5.reuse, R13, P0 ;  /* 0x0000000d050d2207 */ /* 0x040fe40000000000 */
[----:B------:R-:W-:Y:S02]  /*2010*/  SEL R3, R4, R11, !P4 ;  /* 0x0000000b04037207 */ /* 0x000fe40006000000 */
[----:B------:R-:W-:Y:S02]  /*2020*/  LOP3.LUT P5, RZ, R10, 0xff, RZ, 0xc0, !PT ;  /* 0x000000ff0aff7812 */ /* 0x000fe400078ac0ff */
[----:B------:R-:W-:-:S02]  /*2030*/  SEL R5, R5, R13, !P4 ;  /* 0x0000000d05057207 */ /* 0x000fc40006000000 */
[----:B----4-:R-:W-:Y:S02]  /*2040*/  ISETP.LT.U32.AND P0, PT, R8, R3, PT ;  /* 0x000000030800720c */ /* 0x010fe40003f01070 */
[----:B------:R-:W-:Y:S02]  /*2050*/  ISETP.NE.AND P4, PT, R12, RZ, PT ;  /* 0x000000ff0c00720c */ /* 0x000fe40003f85270 */
[----:B------:R-:W-:-:S04]  /*2060*/  ISETP.LT.AND.EX P0, PT, R9, R5, PT, P0 ;  /* 0x000000050900720c */ /* 0x000fc80003f01300 */
[----:B------:R-:W-:Y:S02]  /*2070*/  @P3 SEL R3, R8, R3, P0 ;  /* 0x0000000308033207 */ /* 0x000fe40000000000 */
[----:B------:R-:W-:Y:S02]  /*2080*/  @P5 SEL R14, R10, 0x1, !P3 ;  /* 0x000000010a0e5807 */ /* 0x000fe40005800000 */
[C---:B------:R-:W-:Y:S02]  /*2090*/  @P3 SEL R5, R9.reuse, R5, P0 ;  /* 0x0000000509053207 */ /* 0x040fe40000000000 */
[----:B------:R-:W-:Y:S02]  /*20a0*/  SEL R3, R8, R3, !P5 ;  /* 0x0000000308037207 */ /* 0x000fe40006800000 */
[----:B------:R-:W-:Y:S02]  /*20b0*/  LOP3.LUT P2, RZ, R14, 0xff, RZ, 0xc0, !PT ;  /* 0x000000ff0eff7812 */ /* 0x000fe4000784c0ff */
[----:B------:R-:W-:-:S02]  /*20c0*/  SEL R9, R9, R5, !P5 ;  /* 0x0000000509097207 */ /* 0x000fc40006800000 */
[----:B0-----:R-:W-:-:S04]  /*20d0*/  ISETP.LT.U32.AND P0, PT, R6, R3, PT ;  /* 0x000000030600720c */ /* 0x001fc80003f01070 */
[----:B------:R-:W-:-:S04]  /*20e0*/  ISETP.LT.AND.EX P0, PT, R7, R9, PT, P0 ;  /* 0x000000090700720c */ /* 0x000fc80003f01300 */
[----:B------:R-:W-:Y:S02]  /*20f0*/  @P4 SEL R3, R6, R3, P0 ;  /* 0x0000000306034207 */ /* 0x000fe40000000000 */
[C---:B------:R-:W-:Y:S02]  /*2100*/  @P4 SEL R9, R7.reuse, R9, P0 ;  /* 0x0000000907094207 */ /* 0x040fe40000000000 */
[----:B------:R-:W-:Y:S02]  /*2110*/  @P2 SEL R12, R14, 0x1, !P4 ;  /* 0x000000010e0c2807 */ /* 0x000fe40006000000 */
[----:B------:R-:W-:Y:S02]  /*2120*/  SEL R10, R6, R3, !P2 ;  /* 0x00000003060a7207 */ /* 0x000fe40005000000 */
[----:B------:R-:W-:Y:S01]  /*2130*/  SEL R11, R7, R9, !P2 ;  /* 0x00000009070b7207 */ /* 0x000fe20005000000 */
[----:B------:R-:W-:Y:S06]  /*2140*/  BRA `(.L_x_1192) ;  /* 0x0000003800347947 */ /* 0x000fec0003800000 */
.L_x_1179:
[----:B------:R-:W0:Y:S01]  /*2150*/  S2R R9, SR_LANEID ;  /* 0x0000000000097919 */ /* 0x000e220000000000 */
[----:B------:R-:W-:Y:S01]  /*2160*/  LOP3.LUT R2, R13, 0x3e0, RZ, 0xc0, !PT ;  /* 0x000003e00d027812 */ /* 0x000fe200078ec0ff */
[----:B------:R-:W-:Y:S04]  /*2170*/  BSSY.RECONVERGENT B1, `(.L_x_1193) ;  /* 0x0000022000017945 */ /* 0x000fe80003800200 */
[----:B------:R-:W-:Y:S01]  /*2180*/  VIADD R3, R2, 0x20 ;  /* 0x0000002002037836 */ /* 0x000fe20000000000 */
[----:B------:R-:W-:-:S04]  /*2190*/  LOP3.LUT R2, RZ, R2, RZ, 0x33, !PT ;  /* 0x00000002ff027212 */ /* 0x000fc800078e33ff */
[----:B------:R-:W-:Y:S01]  /*21a0*/  ISETP.GT.U32.AND P0, PT, R3, UR4, PT ;  /* 0x0000000403007c0c */ /* 0x000fe2000bf04070 */
[----:B------:R-:W-:-:S05]  /*21b0*/  VIADD R2, R2, UR4 ;  /* 0x0000000402027c36 */ /* 0x000fca0008000000 */
[----:B------:R-:W-:-:S05]  /*21c0*/  SEL R2, R2, 0x1f, P0 ;  /* 0x0000001f02027807 */ /* 0x000fca0000000000 */
[----:B------:R2:W3:Y:S01]  /*21d0*/  SHFL.DOWN PT, R4, R11, 0x1, R2 ;  /* 0x082000000b047989 */ /* 0x0004e200000e0002 */
        /* <DEDUP_REMOVED lines=11> */
[----:B------:R2:W4:Y:S01]  /*2290*/  SHFL.DOWN PT, R3, R3, 0x1, R2 ;  /* 0x0820000003037989 */ /* 0x00052200000e0002 */
[----:B---3--:R-:W-:Y:S09]  /*22a0*/  @P0 BRA `(.L_x_1194) ;  /* 0x0000000000380947 */ /* 0x008ff20003800000 */
[----:B----4-:R-:W-:Y:S01]  /*22b0*/  LOP3.LUT P0, RZ, R3, 0xff, RZ, 0xc0, !PT ;  /* 0x000000ff03ff7812 */ /* 0x010fe2000780c0ff */
        /* <DEDUP_REMOVED lines=8> */
[----:B--2---:R-:W-:-:S02]  /*2340*/  @!P0 SEL R10, R7, R10, P4 ;  /* 0x0000000a070a8207 */ /* 0x004fc40002000000 */
[C---:B------:R-:W-:Y:S02]  /*2350*/  @!P0 SEL R11, R4.reuse, R11, P4 ;  /* 0x0000000b040b8207 */ /* 0x040fe40002000000 */
[----:B------:R-:W-:Y:S02]  /*2360*/  @P0 PRMT R12, R3, 0x7610, R12 ;  /* 0x00007610030c0816 */ /* 0x000fe4000000000c */
[----:B------:R-:W-:Y:S02]  /*2370*/  @P0 SEL R10, R7, R10, !P6 ;  /* 0x0000000a070a0207 */ /* 0x000fe40007000000 */
[----:B------:R-:W-:-:S07]  /*2380*/  @P0 SEL R11, R4, R11, !P6 ;  /* 0x0000000b040b0207 */ /* 0x000fce0007000000 */
.L_x_1194:
[----:B------:R-:W-:Y:S05]  /*2390*/  BSYNC.RECONVERGENT B1 ;  /* 0x0000000000017941 */ /* 0x000fea0003800200 */
.L_x_1193:
[----:B----4-:R-:W-:Y:S01]  /*23a0*/  LOP3.LUT R3, R12, 0xff, RZ, 0xc0, !PT ;  /* 0x000000ff0c037812 */ /* 0x010fe200078ec0ff */
[----:B------:R3:W4:Y:S01]  /*23b0*/  SHFL.DOWN PT, R4, R11, 0x2, R2 ;  /* 0x084000000b047989 */ /* 0x00072200000e0002 */
[----:B------:R-:W-:Y:S01]  /*23c0*/  ISETP.GT.AND P4, PT, R5, R2, PT ;  /* 0x000000020500720c */ /* 0x000fe20003f84270 */
[----:B------:R-:W-:Y:S02]  /*23d0*/  BSSY.RECONVERGENT B1, `(.L_x_1195) ;  /* 0x0000012000017945 */ /* 0x000fe40003800200 */
[----:B------:R3:W0:Y:S04]  /*23e0*/  SHFL.DOWN PT, R5, R10, 0x2, R2 ;  /* 0x084000000a057989 */ /* 0x00062800000e0002 */
[----:B------:R3:W0:Y:S01]  /*23f0*/  SHFL.DOWN PT, R3, R3, 0x2, R2 ;  /* 0x0840000003037989 */ /* 0x00062200000e0002 */
[----:B------:R-:W-:Y:S05]  /*2400*/  @P5 BRA `(.L_x_1196) ;  /* 0x0000000000385947 */ /* 0x000fea0003800000 */
[----:B0-----:R-:W-:Y:S01]  /*2410*/  LOP3.LUT P0, RZ, R3, 0xff, RZ, 0xc0, !PT ;  /* 0x000000ff03ff7812 */ /* 0x001fe2000780c0ff */
[----:B------:R-:W-:Y:S01]  /*2420*/  IMAD.MOV.U32 R7, RZ, RZ, 0x1 ;  /* 0x00000001ff077424 */ /* 0x000fe200078e00ff */
[----:B------:R-:W-:-:S04]  /*2430*/  LOP3.LUT P5, R6, R12, 0xff, RZ, 0xc0, !PT ;  /* 0x000000ff0c067812 */ /* 0x000fc800078ac0ff */
[----:B------:R-:W-:-:S13]  /*2440*/  PLOP3.LUT P0, PT, P5, P0, PT, 0x2f, 0xf2 ;  /* 0x0000000000f2781c */ /* 0x000fda0002f00577 */
[----:B------:R-:W-:Y:S02]  /*2450*/  @!P0 ISETP.LT.U32.AND P5, PT, R5, R10, PT ;  /* 0x0000000a0500820c */ /* 0x000fe40003fa1070 */
[----:B------:R-:W-:Y:S02]  /*2460*/  @P0 ISETP.NE.AND P6, PT, R6, RZ, PT ;  /* 0x000000ff0600020c */ /* 0x000fe40003fc5270 */
[----:B------:R-:W-:Y:S02]  /*2470*/  @!P0 PRMT R12, R7, 0x7610, R12 ;  /* 0x00007610070c8816 */ /* 0x000fe4000000000c */
[----:B----4-:R-:W-:Y:S02]  /*2480*/  @!P0 ISETP.LT.AND.EX P5, PT, R4, R11, PT, P5 ;  /* 0x0000000b0400820c */ /* 0x010fe40003fa1350 */
[----:B------:R-:W-:Y:S02]  /*2490*/  @P0 SEL R3, R3, R12, !P6 ;  /* 0x0000000c03030207 */ /* 0x000fe40007000000 */
[----:B--23--:R-:W-:-:S02]  /*24a0*/  @!P0 SEL R10, R5, R10, P5 ;  /* 0x0000000a050a8207 */ /* 0x00cfc40002800000 */
[C---:B------:R-:W-:Y:S02]  /*24b0*/  @!P0 SEL R11, R4.reuse, R11, P5 ;  /* 0x0000000b040b8207 */ /* 0x040fe40002800000 */
[----:B------:R-:W-:Y:S02]  /*24c0*/  @P0 PRMT R12, R3, 0x7610, R12 ;  /* 0x00007610030c0816 */ /* 0x000fe4000000000c */
[----:B------:R-:W-:Y:S02]  /*24d0*/  @P0 SEL R10, R5, R10, !P6 ;  /* 0x0000000a050a0207 */ /* 0x000fe40007000000 */
[----:B------:R-:W-:-:S07]  /*24e0*/  @P0 SEL R11, R4, R11, !P6 ;  /* 0x0000000b040b0207 */ /* 0x000fce0007000000 */
.L_x_1196:
[----:B------:R-:W-:Y:S05]  /*24f0*/  BSYNC.RECONVERGENT B1 ;  /* 0x0000000000017941 */ /* 0x000fea0003800200 */
.L_x_1195:
[----:B0-----:R-:W-:Y:S01]  /*2500*/  LOP3.LUT R3, R12, 0xff, RZ, 0xc0, !PT ;  /* 0x000000ff0c037812 */ /* 0x001fe200078ec0ff */
[----:B------:R0:W0:Y:S01]  /*2510*/  SHFL.DOWN PT, R5, R10, 0x4, R2 ;  /* 0x088000000a057989 */ /* 0x00002200000e0002 */
[----:B------:R-:W-:Y:S03]  /*2520*/  BSSY.RECONVERGENT B1, `(.L_x_1197) ;  /* 0x0000012000017945 */ /* 0x000fe60003800200 */
[----:B----4-:R4:W0:Y:S04]  /*2530*/  SHFL.DOWN PT, R4, R11, 0x4, R2 ;  /* 0x088000000b047989 */ /* 0x01082800000e0002 */
        /* <DEDUP_REMOVED lines=11> */
[----:B--23--:R-:W-:-:S02]  /*25f0*/  @!P0 SEL R10, R5, R10, P3 ;  /* 0x0000000a050a8207 */ /* 0x00cfc40001800000 */
[C---:B----4-:R-:W-:Y:S02]  /*2600*/  @!P0 SEL R11, R4.reuse, R11, P3 ;  /* 0x0000000b040b8207 */ /* 0x050fe40001800000 */
[----:B------:R-:W-:Y:S02]  /*2610*/  @P0 PRMT R12, R3, 0x7610, R12 ;  /* 0x00007610030c0816 */ /* 0x000fe4000000000c */
[----:B------:R-:W-:Y:S02]  /*2620*/  @P0 SEL R10, R5, R10, !P5 ;  /* 0x0000000a050a0207 */ /* 0x000fe40006800000 */
[----:B------:R-:W-:-:S07]  /*2630*/  @P0 SEL R11, R4, R11, !P5 ;  /* 0x0000000b040b0207 */ /* 0x000fce0006800000 */
.L_x_1198:
[----:B------:R-:W-:Y:S05]  /*2640*/  BSYNC.RECONVERGENT B1 ;  /* 0x0000000000017941 */ /* 0x000fea0003800200 */
.L_x_1197:
[----:B0-----:R-:W-:Y:S01]  /*2650*/  LOP3.LUT R3, R12, 0xff, RZ, 0xc0, !PT ;  /* 0x000000ff0c037812 */ /* 0x001fe200078ec0ff */
[----:B------:R0:W0:Y:S01]  /*2660*/  SHFL.DOWN PT, R5, R10, 0x8, R2 ;  /* 0x090000000a057989 */ /* 0x00002200000e0002 */
[----:B------:R-:W-:Y:S03]  /*2670*/  BSSY.RECONVERGENT B1, `(.L_x_1199) ;  /* 0x0000012000017945 */ /* 0x000fe60003800200 */
        /* <DEDUP_REMOVED lines=17> */
.L_x_1200:
[----:B------:R-:W-:Y:S05]  /*2790*/  BSYNC.RECONVERGENT B1 ;  /* 0x0000000000017941 */ /* 0x000fea0003800200 */
.L_x_1199:
        /* <DEDUP_REMOVED lines=8> */
[----:B--234-:R-:W-:-:S04]  /*2820*/  LOP3.LUT P2, R2, R12, 0xff, RZ, 0xc0, !PT ;  /* 0x000000ff0c027812 */ /* 0x01cfc8000784c0ff */
        /* <DEDUP_REMOVED lines=11> */
.L_x_1202:
[----:B------:R-:W-:Y:S05]  /*28e0*/  BSYNC.RECONVERGENT B1 ;  /* 0x0000000000017941 */ /* 0x000fea0003800200 */
.L_x_1201:
[----:B------:R-:W-:Y:S04]  /*28f0*/  BSSY.RECONVERGENT B1, `(.L_x_1203) ;  /* 0x000000a000017945 */ /* 0x000fe80003800200 */
[----:B------:R-:W-:Y:S05]  /*2900*/  @P1 BRA `(.L_x_1204) ;  /* 0x0000000000201947 */ /* 0x000fea0003800000 */
[----:B0-----:R-:W0:Y:S01]  /*2910*/  S2R R4, SR_CgaCtaId ;  /* 0x0000000000047919 */ /* 0x001e220000008800 */
[----:B------:R-:W-:Y:S02]  /*2920*/  MOV R3, 0x400 ;  /* 0x0000040000037802 */ /* 0x000fe40000000f00 */
[----:B--234-:R-:W-:-:S04]  /*2930*/  SHF.R.U32.HI R2, RZ, 0x1, R13 ;  /* 0x00000001ff027819 */ /* 0x01cfc8000001160d */
[----:B------:R-:W-:Y:S02]  /*2940*/  LOP3.LUT R2, R2, 0x1f0, RZ, 0xc0, !PT ;  /* 0x000001f002027812 */ /* 0x000fe400078ec0ff */
[----:B0-----:R-:W-:-:S05]  /*2950*/  LEA R3, R4, R3, 0x18 ;  /* 0x0000000304037211 */ /* 0x001fca00078ec0ff */
[----:B------:R-:W-:-:S05]  /*2960*/  IMAD.IADD R3, R2, 0x1, R3 ;  /* 0x0000000102037824 */ /* 0x000fca00078e0203 */
[----:B------:R0:W-:Y:S04]  /*2970*/  STS.64 [R3+0x10], R10 ;  /* 0x0000100a03007388 */ /* 0x0001e80000000a00 */
[----:B------:R0:W-:Y:S02]  /*2980*/  STS.U8 [R3+0x8], R12 ;  /* 0x0000080c03007388 */ /* 0x0001e40000000000 */
.L_x_1204:
[----:B------:R-:W-:Y:S05]  /*2990*/  BSYNC.RECONVERGENT B1 ;  /* 0x0000000000017941 */ /* 0x000fea0003800200 */
.L_x_1203:
[----:B------:R-:W-:Y:S01]  /*29a0*/  BAR.SYNC.DEFER_BLOCKING 0x0 ;  /* 0x0000000000007b1d */ /* 0x000fe20000010000 */
[----:B------:R-:W-:-:S13]  /*29b0*/  ISETP.NE.AND P1, PT, R13, RZ, PT ;  /* 0x000000ff0d00720c */ /* 0x000fda0003f25270 */
[----:B------:R-:W-:Y:S05]  /*29c0*/  @P1 BRA `(.L_x_1192) ;  /* 0x0000003000141947 */ /* 0x000fea0003800000 */
[----:B------:R-:W-:Y:S02]  /*29d0*/  UISETP.GE.U32.AND UP3, UPT, UR4, 0x21, UPT ;  /* 0x000000210400788c */ /* 0x000fe4000bf66070 */
[----:B------:R-:W-:Y:S02]  /*29e0*/  UISETP.GE.U32.AND UP2, UPT, UR4, 0x41, UPT ;  /* 0x000000410400788c */ /* 0x000fe4000bf46070 */
[----:B------:R-:W-:Y:S02]  /*29f0*/  UISETP.GE.U32.AND.EX UP3, UPT, UR5, URZ, UPT, UP3 ;  /* 0x000000ff0500728c */ /* 0x000fe4000bf66130 */
[----:B------:R-:W-:Y:S02]  /*2a00*/  UISETP.GE.U32.AND UP1, UPT, UR4, 0x61, UPT ;  /* 0x000000610400788c */ /* 0x000fe4000bf26070 */
[----:B------:R-:W-:Y:S02]  /*2a10*/  UISETP.GE.U32.AND UP0, UPT, UR4, 0x81, UPT ;  /* 0x000000810400788c */ /* 0x000fe4000bf06070 */
[----:B------:R-:W-:-:S02]  /*2a20*/  UISETP.GE.U32.AND UP6, UPT, UR4, 0xa1, UPT ;  /* 0x000000a10400788c */ /* 0x000fc4000bfc6070 */
[----:B------:R-:W-:Y:S02]  /*2a30*/  UISETP.GE.U32.AND UP4, UPT, UR4, 0xc1, UPT ;  /* 0x000000c10400788c */ /* 0x000fe4000bf86070 */
[----:B------:R-:W-:Y:S02]  /*2a40*/  UISETP.GE.U32.AND UP5, UPT, UR4, 0xe1, UPT ;  /* 0x000000e10400788c */ /* 0x000fe4000bfa6070 */
[----:B------:R-:W-:Y:S02]  /*2a50*/  UISETP.GE.U32.AND.EX UP2, UPT, UR5, URZ, UPT, UP2 ;  /* 0x000000ff0500728c */ /* 0x000fe4000bf46120 */
[----:B------:R-:W-:Y:S02]  /*2a60*/  UISETP.GE.U32.AND.EX UP1, UPT, UR5, URZ, UPT, UP1 ;  /* 0x000000ff0500728c */ /* 0x000fe4000bf26110 */
[----:B------:R-:W-:Y:S02]  /*2a70*/  UISETP.GE.U32.AND.EX UP0, UPT, UR5, URZ, UPT, UP0 ;  /* 0x000000ff0500728c */ /* 0x000fe4000bf06100 */
[----:B------:R-:W-:-:S02]  /*2a80*/  UISETP.GE.U32.AND.EX UP6, UPT, UR5, URZ, UPT, UP6 ;  /* 0x000000ff0500728c */ /* 0x000fc4000bfc6160 */
[----:B------:R-:W-:Y:S02]  /*2a90*/  UISETP.GE.U32.AND.EX UP4, UPT, UR5, URZ, UPT, UP4 ;  /* 0x000000ff0500728c */ /* 0x000fe4000bf86140 */
[----:B------:R-:W-:Y:S01]  /*2aa0*/  UISETP.GE.U32.AND.EX UP5, UPT, UR5, URZ, UPT, UP5 ;  /* 0x000000ff0500728c */ /* 0x000fe2000bfa6150 */
[----:B------:R-:W-:Y:S10]  /*2ab0*/  BRA.U !UP3, `(.L_x_1205) ;  /* 0x000000010b3c7547 */ /* 0x000ff4000b800000 */
[----:B------:R-:W5:Y:S01]  /*2ac0*/  S2UR UR7, SR_CgaCtaId ;  /* 0x00000000000779c3 */ /* 0x000f620000008800 */
[----:B------:R-:W-:Y:S01]  /*2ad0*/  UMOV UR6, 0x400 ;  /* 0x0000040000067882 */ /* 0x000fe20000000000 */
[----:B------:R-:W-:Y:S01]  /*2ae0*/  LOP3.LUT P3, RZ, R12, 0xff, RZ, 0xc0, !PT ;  /* 0x000000ff0cff7812 */ /* 0x000fe2000786c0ff */
[----:B-----5:R-:W-:-:S09]  /*2af0*/  ULEA UR6, UR7, UR6, 0x18 ;  /* 0x0000000607067291 */ /* 0x020fd2000f8ec0ff */
[----:B0-----:R-:W0:Y:S04]  /*2b00*/  LDS.U8 R4, [UR6+0x18] ;  /* 0x00001806ff047984 */ /* 0x001e280008000000 */
[----:B--234-:R-:W2:Y:S01]  /*2b10*/  LDS.64 R2, [UR6+0x20] ;  /* 0x00002006ff027984 */ /* 0x01cea20008000a00 */
[----:B0-----:R-:W-:Y:S02]  /*2b20*/  ISETP.NE.AND P2, PT, R4, RZ, PT ;  /* 0x000000ff0400720c */ /* 0x001fe40003f45270 */
[----:B--2---:R-:W-:Y:S02]  /*2b30*/  ISETP.LT.U32.AND P0, PT, R2, R10, PT ;  /* 0x0000000a0200720c */ /* 0x004fe40003f01070 */
[----:B------:R-:W-:Y:S02]  /*2b40*/  @P3 SEL R4, R12, 0x1, !P2 ;  /* 0x000000010c043807 */ /* 0x000fe40005000000 */
[----:B------:R-:W-:-:S02]  /*2b50*/  ISETP.LT.AND.EX P0, PT, R3, R11, PT, P0 ;  /* 0x0000000b0300720c */ /* 0x000fc40003f01300 */
[----:B------:R-:W-:-:S05]  /*2b60*/  PRMT R12, R4, 0x7610, R12 ;  /* 0x00007610040c7816 */ /* 0x000fca000000000c */
[C---:B------:R-:W-:Y:S02]  /*2b70*/  @P2 SEL R10, R2.reuse, R10, P0 ;  /* 0x0000000a020a2207 */ /* 0x040fe40000000000 */
[C---:B------:R-:W-:Y:S02]  /*2b80*/  @P2 SEL R11, R3.reuse, R11, P0 ;  /* 0x0000000b030b2207 */ /* 0x040fe40000000000 */
[----:B------:R-:W-:Y:S02]  /*2b90*/  SEL R10, R2, R10, !P3 ;  /* 0x0000000a020a7207 */ /* 0x000fe40005800000 */
[----:B------:R-:W-:-:S07]  /*2ba0*/  SEL R11, R3, R11, !P3 ;  /* 0x0000000b030b7207 */ /* 0x000fce0005800000 */
.L_x_1205:
[----:B------:R-:W-:Y:S05]  /*2bb0*/  BRA.U !UP2, `(.L_x_1206) ;  /* 0x000000010a3c7547 */ /* 0x000fea000b800000 */
        /* <DEDUP_REMOVED lines=15> */
.L_x_1206:
        /* <DEDUP_REMOVED lines=16> */
.L_x_1207:
        /* <DEDUP_REMOVED lines=16> */
.L_x_1208:
        /* <DEDUP_REMOVED lines=16> */
.L_x_1209:
        /* <DEDUP_REMOVED lines=16> */
.L_x_1210:
        /* <DEDUP_REMOVED lines=17> */
.L_x_1169:
[----:B------:R-:W0:Y:S01]  /*31c0*/  S2R R6, SR_TID.X ;  /* 0x0000000000067919 */ /* 0x000e220000002100 */
[----:B------:R-:W0:Y:S01]  /*31d0*/  LDC.64 R2, c[0x0][0x380] ;  /* 0x0000e000ff027b82 */ /* 0x000e220000000a00 */
[----:B------:R-:W2:Y:S07]  /*31e0*/  LDCU.64 UR6, c[0x0][0x398] ;  /* 0x00007300ff0677ac */ /* 0x000eae0008000a00 */
[----:B------:R-:W3:Y:S01]  /*31f0*/  LDC.64 R4, c[0x0][0x388] ;  /* 0x0000e200ff047b82 */ /* 0x000ee20000000a00 */
[----:B0-----:R-:W-:-:S04]  /*3200*/  IMAD.WIDE.U32 R2, R6, 0x4, R2 ;  /* 0x0000000406027825 */ /* 0x001fc800078e0002 */
[C---:B---3--:R-:W-:Y:S01]  /*3210*/  IMAD.WIDE.U32 R4, R6.reuse, 0x4, R4 ;  /* 0x0000000406047825 */ /* 0x048fe200078e0004 */
[----:B------:R-:W3:Y:S04]  /*3220*/  LDG.E R7, desc[UR8][R2.64] ;  /* 0x0000000802077981 */ /* 0x000ee8000c1e1900 */
[----:B------:R-:W3:Y:S04]  /*3230*/  LDG.E R8, desc[UR8][R4.64] ;  /* 0x0000000804087981 */ /* 0x000ee8000c1e1900 */
[----:B------:R-:W4:Y:S04]  /*3240*/  LDG.E R11, desc[UR8][R2.64+0x800] ;  /* 0x00080008020b7981 */ /* 0x000f28000c1e1900 */
[----:B------:R-:W4:Y:S04]  /*3250*/  LDG.E R12, desc[UR8][R4.64+0x800] ;  /* 0x00080008040c7981 */ /* 0x000f28000c1e1900 */
[----:B------:R-:W5:Y:S04]  /*3260*/  LDG.E R9, desc[UR8][R2.64+0x400] ;  /* 0x0004000802097981 */ /* 0x000f68000c1e1900 */
[----:B------:R-:W5:Y:S04]  /*3270*/  LDG.E R10, desc[UR8][R4.64+0x400] ;  /* 0x00040008040a7981 */ /* 0x000f68000c1e1900 */
[----:B------:R-:W5:Y:S04]  /*3280*/  LDG.E R13, desc[UR8][R2.64+0xc00] ;  /* 0x000c0008020d7981 */ /* 0x000f68000c1e1900 */
[----:B------:R-:W5:Y:S01]  /*3290*/  LDG.E R14, desc[UR8][R4.64+0xc00] ;  /* 0x000c0008040e7981 */ /* 0x000f62000c1e1900 */
[----:B------:R-:W-:Y:S01]  /*32a0*/  VIADD R15, R6, 0x100 ;  /* 0x00000100060f7836 */ /* 0x000fe20000000000 */
[----:B------:R-:W-:-:S04]  /*32b0*/  UIADD3 UR10, UP0, UPT, UR4, -0x400, URZ ;  /* 0xfffffc00040a7890 */ /* 0x000fc8000ff1e0ff */
[----:B------:R-:W-:Y:S02]  /*32c0*/  UIADD3.X UR11, UPT, UPT, UR5, -0x1, URZ, UP0, !UPT ;  /* 0xffffffff050b7890 */ /* 0x000fe400087fe4ff */
[----:B------:R-:W-:-:S04]  /*32d0*/  UISETP.GE.U32.AND UP0, UPT, UR10, 0x400, UPT ;  /* 0x000004000a00788c */ /* 0x000fc8000bf06070 */
[----:B------:R-:W-:Y:S01]  /*32e0*/  UISETP.GE.U32.AND.EX UP0, UPT, UR11, URZ, UPT, UP0 ;  /* 0x000000ff0b00728c */ /* 0x000fe2000bf06100 */
[----:B---3--:R-:W-:Y:S01]  /*32f0*/  FSETP.GEU.AND P0, PT, R7, R8, PT ;  /* 0x000000080700720b */ /* 0x008fe20003f0e000 */
[----:B------:R-:W-:-:S03]  /*3300*/  VIADD R7, R6, 0x200 ;  /* 0x0000020006077836 */ /* 0x000fc60000000000 */
[----:B------:R-:W-:Y:S02]  /*3310*/  SEL R8, R15, R6, P0 ;  /* 0x000000060f087207 */ /* 0x000fe40000000000 */
[----:B--2---:R-:W-:Y:S02]  /*3320*/  IADD3 R16, P1, PT, R7, UR6, RZ ;  /* 0x0000000607107c10 */ /* 0x004fe4000ff3e0ff */
[----:B------:R-:W-:Y:S02]  /*3330*/  IADD3 R7, P3, PT, R8, UR6, RZ ;  /* 0x0000000608077c10 */ /* 0x000fe4000ff7e0ff */
[----:B----4-:R-:W-:Y:S01]  /*3340*/  FSETP.GEU.AND P2, PT, R11, R12, PT ;  /* 0x0000000c0b00720b */ /* 0x010fe20003f4e000 */
[----:B------:R-:W-:Y:S01]  /*3350*/  IMAD.X R15, RZ, RZ, UR7, P1 ;  /* 0x00000007ff0f7e24 */ /* 0x000fe200088e06ff */
[----:B------:R-:W-:Y:S01]  /*3360*/  ISETP.LT.U32.AND P1, PT, R16, R7, PT ;  /* 0x000000071000720c */ /* 0x000fe20003f21070 */
[----:B------:R-:W-:Y:S01]  /*3370*/  IMAD.X R8, RZ, RZ, UR7, P3 ;  /* 0x00000007ff087e24 */ /* 0x000fe200098e06ff */
[----:B-----5:R-:W-:-:S04]  /*3380*/  FSETP.GEU.AND P0, PT, R9, R10, P0 ;  /* 0x0000000a0900720b */ /* 0x020fc8000070e000 */
[----:B------:R-:W-:Y:S02]  /*3390*/  ISETP.LT.AND.EX P1, PT, R15, R8, PT, P1 ;  /* 0x000000080f00720c */ /* 0x000fe40003f21310 */
[----:B------:R-:W-:-:S03]  /*33a0*/  IADD3 R9, P4, PT, R16, 0x100, RZ ;  /* 0x0000010010097810 */ /* 0x000fc60007f9e0ff */
[C---:B------:R-:W-:Y:S02]  /*33b0*/  @!P2 SEL R7, R16.reuse, R7, P1 ;  /* 0x000000071007a207 */ /* 0x040fe40000800000 */
[----:B------:R-:W-:Y:S02]  /*33c0*/  @!P2 SEL R8, R15, R8, P1 ;  /* 0x000000080f08a207 */ /* 0x000fe40000800000 */
[----:B------:R-:W-:Y:S02]  /*33d0*/  FSETP.GEU.AND P3, PT, R13, R14, PT ;  /* 0x0000000e0d00720b */ /* 0x000fe40003f6e000 */
[----:B------:R-:W-:Y:S02]  /*33e0*/  SEL R10, R16, R7, P0 ;  /* 0x00000007100a7207 */ /* 0x000fe40000000000 */
[----:B------:R-:W-:Y:S01]  /*33f0*/  SEL R7, R15, R8, P0 ;  /* 0x000000080f077207 */ /* 0x000fe20000000000 */
[----:B------:R-:W-:Y:S01]  /*3400*/  IMAD.X R8, RZ, RZ, R15, P4 ;  /* 0x000000ffff087224 */ /* 0x000fe200020e060f */
[----:B------:R-:W-:-:S02]  /*3410*/  ISETP.LT.U32.AND P1, PT, R9, R10, PT ;  /* 0x0000000a0900720c */ /* 0x000fc40003f21070 */
[----:B------:R-:W-:Y:S02]  /*3420*/  FSETP.GEU.AND P0, PT, R11, R12, P0 ;  /* 0x0000000c0b00720b */ /* 0x000fe4000070e000 */
[CC--:B------:R-:W-:Y:S02]  /*3430*/  ISETP.LT.AND.EX P1, PT, R8.reuse, R7.reuse, PT, P1 ;  /* 0x000000070800720c */ /* 0x0c0fe40003f21310 */
[----:B------:R-:W-:Y:S02]  /*3440*/  FSETP.LT.OR P2, PT, R13, R14, !P0 ;  /* 0x0000000e0d00720b */ /* 0x000fe40004741400 */
[C---:B------:R-:W-:Y:S02]  /*3450*/  @!P3 SEL R7, R8.reuse, R7, P1 ;  /* 0x000000070807b207 */ /* 0x040fe40000800000 */
[C---:B------:R-:W-:Y:S02]  /*3460*/  @!P3 SEL R10, R9.reuse, R10, P1 ;  /* 0x0000000a090ab207 */ /* 0x040fe40000800000 */
[----:B------:R-:W-:Y:S01]  /*3470*/  SEL R11, R8, R7, P0 ;  /* 0x00000007080b7207 */ /* 0x000fe20000000000 */
[----:B------:R-:W-:Y:S01]  /*3480*/  IMAD.MOV.U32 R7, RZ, RZ, 0x400 ;  /* 0x00000400ff077424 */ /* 0x000fe200078e00ff */
[----:B------:R-:W-:Y:S01]  /*3490*/  SEL R10, R9, R10, P0 ;  /* 0x0000000a090a7207 */ /* 0x000fe20000000000 */
[----:B------:R-:W-:Y:S01]  /*34a0*/  IMAD.MOV.U32 R8, RZ, RZ, RZ ;  /* 0x000000ffff087224 */ /* 0x000fe200078e00ff */
[----:B------:R-:W-:Y:S01]  /*34b0*/  SEL R12, RZ, 0x1, !P2 ;  /* 0x00000001ff0c7807 */ /* 0x000fe20005000000 */
[----:B------:R-:W-:Y:S06]  /*34c0*/  BRA.U !UP0, `(.L_x_1211) ;  /* 0x0000000508507547 */ /* 0x000fec000b800000 */
[----:B------:R-:W-:Y:S01]  /*34d0*/  IMAD.MOV.U32 R7, RZ, RZ, 0x400 ;  /* 0x00000400ff077424 */ /* 0x000fe200078e00ff */
[----:B------:R-:W0:Y:S01]  /*34e0*/  LDCU.64 UR6, c[0x0][0x398] ;  /* 0x00007300ff0677ac */ /* 0x000e220008000a00 */
[----:B------:R-:W-:Y:S01]  /*34f0*/  IMAD.MOV.U32 R8, RZ, RZ, RZ ;  /* 0x000000ffff087224 */ /* 0x000fe200078e00ff */
[----:B------:R-:W2:Y:S06]  /*3500*/  LDCU.64 UR4, c[0x0][0x3a8] ;  /* 0x00007500ff0477ac */ /* 0x000eac0008000a00 */
.L_x_1216:
[C---:B------:R-:W-:Y:S01]  /*3510*/  IMAD.SHL.U32 R15, R7.reuse, 0x4, RZ ;  /* 0x00000004070f7824 */ /* 0x040fe200078e00ff */
[----:B------:R-:W-:-:S04]  /*3520*/  SHF.L.U64.HI R9, R7, 0x2, R8 ;  /* 0x0000000207097819 */ /* 0x000fc80000010208 */
[-C--:B------:R-:W-:Y:S02]  /*3530*/  IADD3 R16, P0, PT, R2, R15.reuse, RZ ;  /* 0x0000000f02107210 */ /* 0x080fe40007f1e0ff */
[----:B------:R-:W-:-:S03]  /*3540*/  IADD3 R14, P1, PT, R4, R15, RZ ;  /* 0x0000000f040e7210 */ /* 0x000fc60007f3e0ff */
[--C-:B------:R-:W-:Y:S02]  /*3550*/  IMAD.X R17, R3, 0x1, R9.reuse, P0 ;  /* 0x0000000103117824 */ /* 0x100fe400000e0609 */
[----:B------:R-:W-:-:S03]  /*3560*/  IMAD.X R15, R5, 0x1, R9, P1 ;  /* 0x00000001050f7824 */ /* 0x000fc600008e0609 */
        /* <DEDUP_REMOVED lines=10> */
[----:B0-----:R-:W-:-:S04]  /*3610*/  IADD3 R13, P0, P1, R7, UR6, R6 ;  /* 0x00000006070d7c10 */ /* 0x001fc8000f91e006 */
[----:B------:R-:W-:-:S07]  /*3620*/  IADD3.X R18, PT, PT, R8, UR7, RZ, P0, P1 ;  /* 0x0000000708127c10 */ /* 0x000fce00087e24ff */
[----:B---3--:R-:W-:Y:S05]  /*3630*/  @!P2 BRA `(.L_x_1213) ;  /* 0x000000000020a947 */ /* 0x008fea0003800000 */
        /* <DEDUP_REMOVED lines=8> */
.L_x_1213:
[----:B-----5:R-:W-:Y:S01]  /*36c0*/  FSETP.GEU.AND P0, PT, R9, R20, PT ;  /* 0x000000140900720b */ /* 0x020fe20003f0e000 */
[----:B------:R-:W-:Y:S02]  /*36d0*/  IMAD.MOV.U32 R10, RZ, RZ, R13 ;  /* 0x000000ffff0a7224 */ /* 0x000fe400078e000d */
[----:B------:R-:W-:Y:S01]  /*36e0*/  IMAD.MOV.U32 R11, RZ, RZ, R18 ;  /* 0x000000ffff0b7224 */ /* 0x000fe200078e0012 */
[----:B------:R-:W-:-:S09]  /*36f0*/  SEL R12, RZ, 0x1, P0 ;  /* 0x00000001ff0c7807 */ /* 0x000fd20000000000 */
.L_x_1214:
[----:B--2---:R-:W-:Y:S05]  /*3700*/  BSYNC.RECONVERGENT B1 ;  /* 0x0000000000017941 */ /* 0x004fea0003800200 */
.L_x_1212:
[----:B------:R-:W-:Y:S01]  /*3710*/  IMAD.MOV.U32 R15, RZ, RZ, R10 ;  /* 0x000000ffff0f7224 */ /* 0x000fe200078e000a */
[----:B------:R-:W-:Y:S01]  /*3720*/  IADD3 R10, P1, PT, R13, 0x100, RZ ;  /* 0x000001000d0a7810 */ /* 0x000fe20007f3e0ff */
[----:B------:R-:W-:Y:S01]  /*3730*/  IMAD.MOV.U32 R14, RZ, RZ, R11 ;  /* 0x000000ffff0e7224 */ /* 0x000fe200078e000b */
[----:B------:R-:W-:Y:S02]  /*3740*/  FSETP.GEU.AND P2, PT, R19, R22, PT ;  /* 0x000000161300720b */ /* 0x000fe40003f4e000 */
[----:B------:R-:W-:Y:S01]  /*3750*/  ISETP.LT.U32.AND P0, PT, R10, R15, PT ;  /* 0x0000000f0a00720c */ /* 0x000fe20003f01070 */
[----:B------:R-:W-:Y:S01]  /*3760*/  IMAD.X R11, RZ, RZ, R18, P1 ;  /* 0x000000ffff0b7224 */ /* 0x000fe200008e0612 */
[----:B------:R-:W-:Y:S02]  /*3770*/  LOP3.LUT P3, RZ, R12, 0xff, RZ, 0xc0, !PT ;  /* 0x000000ff0cff7812 */ /* 0x000fe4000786c0ff */
[----:B------:R-:W-:Y:S02]  /*3780*/  FSETP.GEU.AND P1, PT, R21, R24, PT ;  /* 0x000000181500720b */ /* 0x000fe40003f2e000 */
[----:B------:R-:W-:-:S02]  /*3790*/  ISETP.LT.AND.EX P0, PT, R11, R14, PT, P0 ;  /* 0x0000000e0b00720c */ /* 0x000fc40003f01300 */
[----:B------:R-:W-:-:S03]  /*37a0*/  SEL R12, R12, 0x1, P2 ;  /* 0x000000010c0c7807 */ /* 0x000fc60001000000 */
[C---:B------:R-:W-:Y:S02]  /*37b0*/  @!P2 SEL R15, R10.reuse, R15, P0 ;  /* 0x0000000f0a0fa207 */ /* 0x040fe40000000000 */
[----:B------:R-:W-:Y:S02]  /*37c0*/  @!P2 SEL R14, R11, R14, P0 ;  /* 0x0000000e0b0ea207 */ /* 0x000fe40000000000 */
[----:B------:R-:W-:Y:S02]  /*37d0*/  IADD3 R9, P0, PT, R13, 0x200, RZ ;  /* 0x000002000d097810 */ /* 0x000fe40007f1e0ff */
[----:B------:R-:W-:Y:S02]  /*37e0*/  SEL R10, R10, R15, !P3 ;  /* 0x0000000f0a0a7207 */ /* 0x000fe40005800000 */
[----:B------:R-:W-:Y:S01]  /*37f0*/  SEL R11, R11, R14, !P3 ;  /* 0x0000000e0b0b7207 */ /* 0x000fe20005800000 */
[----:B------:R-:W-:Y:S01]  /*3800*/  IMAD.X R14, RZ, RZ, R18, P0 ;  /* 0x000000ffff0e7224 */ /* 0x000fe200000e0612 */
[----:B------:R-:W-:-:S02]  /*3810*/  ISETP.LT.U32.AND P0, PT, R9, R10, PT ;  /* 0x0000000a0900720c */ /* 0x000fc40003f01070 */
[----:B------:R-:W-:Y:S02]  /*3820*/  @!P3 SEL R12, RZ, 0x1, P2 ;  /* 0x00000001ff0cb807 */ /* 0x000fe40001000000 */
[-C--:B------:R-:W-:Y:S02]  /*3830*/  ISETP.LT.AND.EX P0, PT, R14, R11.reuse, PT, P0 ;  /* 0x0000000b0e00720c */ /* 0x080fe40003f01300 */
[----:B------:R-:W-:Y:S02]  /*3840*/  LOP3.LUT P3, RZ, R12, 0xff, RZ, 0xc0, !PT ;  /* 0x000000ff0cff7812 */ /* 0x000fe4000786c0ff */
[C---:B------:R-:W-:Y:S02]  /*3850*/  @!P1 SEL R10, R9.reuse, R10, P0 ;  /* 0x0000000a090a9207 */ /* 0x040fe40000000000 */
[----:B------:R-:W-:Y:S02]  /*3860*/  @!P1 SEL R11, R14, R11, P0 ;  /* 0x0000000b0e0b9207 */ /* 0x000fe40000000000 */
[----:B------:R-:W-:-:S02]  /*3870*/  SEL R10, R9, R10, !P3 ;  /* 0x0000000a090a7207 */ /* 0x000fc40005800000 */
[----:B------:R-:W-:Y:S02]  /*3880*/  IADD3 R9, P0, PT, R13, 0x300, RZ ;  /* 0x000003000d097810 */ /* 0x000fe40007f1e0ff */
[----:B------:R-:W-:Y:S02]  /*3890*/  IADD3 R13, P4, PT, -R7, UR4, RZ ;  /* 0x00000004070d7c10 */ /* 0x000fe4000ff9e1ff */
[----:B------:R-:W-:Y:S01]  /*38a0*/  SEL R11, R14, R11, !P3 ;  /* 0x0000000b0e0b7207 */ /* 0x000fe20005800000 */
[----:B------:R-:W-:Y:S01]  /*38b0*/  IMAD.X R14, RZ, RZ, R18, P0 ;  /* 0x000000ffff0e7224 */ /* 0x000fe200000e0612 */
[----:B------:R-:W-:Y:S02]  /*38c0*/  ISETP.GE.U32.AND P0, PT, R13, 0x400, PT ;  /* 0x000004000d00780c */ /* 0x000fe40003f06070 */
[----:B------:R-:W-:Y:S02]  /*38d0*/  IADD3.X R13, PT, PT, ~R8, UR5, RZ, P4, !PT ;  /* 0x00000005080d7c10 */ /* 0x000fe4000a7fe5ff */
[----:B------:R-:W-:-:S02]  /*38e0*/  SEL R12, R12, 0x1, P1 ;  /* 0x000000010c0c7807 */ /* 0x000fc40000800000 */
[----:B------:R-:W-:Y:S02]  /*38f0*/  FSETP.GEU.AND P2, PT, R23, R26, PT ;  /* 0x0000001a1700720b */ /* 0x000fe40003f4e000 */
[----:B------:R-:W-:Y:S02]  /*3900*/  @!P3 SEL R12, RZ, 0x1, P1 ;  /* 0x00000001ff0cb807 */ /* 0x000fe40000800000 */
[----:B------:R-:W-:Y:S02]  /*3910*/  ISETP.GE.U32.AND.EX P0, PT, R13, RZ, PT, P0 ;  /* 0x000000ff0d00720c */ /* 0x000fe40003f06100 */
[C---:B------:R-:W-:Y:S02]  /*3920*/  LOP3.LUT P3, RZ, R12.reuse, 0xff, RZ, 0xc0, !PT ;  /* 0x000000ff0cff7812 */ /* 0x040fe4000786c0ff */
[----:B------:R-:W-:Y:S02]  /*3930*/  ISETP.LT.U32.AND P1, PT, R9, R10, PT ;  /* 0x0000000a0900720c */ /* 0x000fe40003f21070 */
[----:B------:R-:W-:-:S02]  /*3940*/  SEL R12, R12, 0x1, P2 ;  /* 0x000000010c0c7807 */ /* 0x000fc40001000000 */
[----:B------:R-:W-:-:S04]  /*3950*/  ISETP.LT.AND.EX P1, PT, R14, R11, PT, P1 ;  /* 0x0000000b0e00720c */ /* 0x000fc80003f21310 */
[C---:B------:R-:W-:Y:S02]  /*3960*/  @!P2 SEL R10, R9.reuse, R10, P1 ;  /* 0x0000000a090aa207 */ /* 0x040fe40000800000 */
[C---:B------:R-:W-:Y:S02]  /*3970*/  @!P2 SEL R11, R14.reuse, R11, P1 ;  /* 0x0000000b0e0ba207 */ /* 0x040fe40000800000 */
[----:B------:R-:W-:Y:S02]  /*3980*/  @!P3 SEL R12, RZ, 0x1, P2 ;  /* 0x00000001ff0cb807 */ /* 0x000fe40001000000 */
[----:B------:R-:W-:Y:S02]  /*3990*/  SEL R10, R9, R10, !P3 ;  /* 0x0000000a090a7207 */ /* 0x000fe40005800000 */
[----:B------:R-:W-:Y:S01]  /*39a0*/  SEL R11, R14, R11, !P3 ;  /* 0x0000000b0e0b7207 */ /* 0x000fe20005800000 */
[----:B------:R-:W-:Y:S06]  /*39b0*/  @!P0 BRA `(.L_x_1215) ;  /* 0x0000001000e08947 */ /* 0x000fec0003800000 */
[----:B------:R-:W-:-:S05]  /*39c0*/  IADD3 R7, P0, PT, R7, 0x400, RZ ;  /* 0x0000040007077810 */ /* 0x000fca0007f1e0ff */
[----:B------:R-:W-:Y:S01]  /*39d0*/  IMAD.X R8, RZ, RZ, R8, P0 ;  /* 0x000000ffff087224 */ /* 0x000fe200000e0608 */
[----:B------:R-:W-:-:S04]  /*39e0*/  ISETP.GT.U32.AND P0, PT, R7, UR10, PT ;  /* 0x0000000a07007c0c */ /* 0x000fc8000bf04070 */
[----:B------:R-:W-:-:S13]  /*39f0*/  ISETP.GT.U32.AND.EX P0, PT, R8, UR11, PT, P0 ;  /* 0x0000000b08007c0c */ /* 0x000fda000bf04100 */
[----:B------:R-:W-:Y:S05]  /*3a00*/  @!P0 BRA `(.L_x_1216) ;  /* 0xfffffff800c08947 */ /* 0x000fea000383ffff */
.L_x_1211:
[C---:B------:R-:W-:Y:S01]  /*3a10*/  IADD3 R3, PT, PT, -R7.reuse, UR4, RZ ;  /* 0x0000000407037c10 */ /* 0x040fe2000fffe1ff */
[----:B------:R-:W0:Y:S01]  /*3a20*/  LDCU.128 UR12, c[0x0][0x380] ;  /* 0x00007000ff0c77ac */ /* 0x000e220008000c00 */
[----:B------:R-:W-:Y:S01]  /*3a30*/  ISETP.GE.U32.AND P1, PT, R7, UR4, PT ;  /* 0x0000000407007c0c */ /* 0x000fe2000bf26070 */
[----:B------:R-:W-:Y:S01]  /*3a40*/  BSSY.RECONVERGENT B1, `(.L_x_1215) ;  /* 0x000012f000017945 */ /* 0x000fe20003800200 */
[----:B------:R-:W-:-:S04]  /*3a50*/  ISETP.GE.AND P0, PT, R6, R3, PT ;  /* 0x000000030600720c */ /* 0x000fc80003f06270 */
[----:B------:R-:W-:-:S13]  /*3a60*/  ISETP.GE.U32.OR.EX P0, PT, R8, UR5, P0, P1 ;  /* 0x0000000508007c0c */ /* 0x000fda0008706510 */
[----:B0-----:R-:W-:Y:S05]  /*3a70*/  @P0 BRA `(.L_x_1217) ;  /* 0x0000001000ac0947 */ /* 0x001fea0003800000 */
[----:B------:R-:W-:Y:S01]  /*3a80*/  LOP3.LUT R2, RZ, R6, RZ, 0x33, !PT ;  /* 0x00000006ff027212 */ /* 0x000fe200078e33ff */
[----:B------:R-:W-:Y:S01]  /*3a90*/  BSSY.RECONVERGENT B2, `(.L_x_1218) ;  /* 0x0000090000027945 */ /* 0x000fe20003800200 */
[----:B------:R-:W-:Y:S02]  /*3aa0*/  IMAD.MOV.U32 R14, RZ, RZ, R6 ;  /* 0x000000ffff0e7224 */ /* 0x000fe400078e0006 */
[----:B------:R-:W-:-:S04]  /*3ab0*/  IADD3 R9, PT, PT, -R7, UR4, R2 ;  /* 0x0000000407097c10 */ /* 0x000fc8000fffe102 */
[C---:B------:R-:W-:Y:S02]  /*3ac0*/  ISETP.GE.U32.AND P0, PT, R9.reuse, 0x700, PT ;  /* 0x000007000900780c */ /* 0x040fe40003f06070 */
[----:B------:R-:W-:-:S04]  /*3ad0*/  LEA.HI R13, R9, 0x1, RZ, 0x18 ;  /* 0x00000001090d7811 */ /* 0x000fc800078fc0ff */
[----:B------:R-:W-:-:S04]  /*3ae0*/  LOP3.LUT R34, R13, 0x7, RZ, 0xc0, !PT ;  /* 0x000000070d227812 */ /* 0x000fc800078ec0ff */
[----:B------:R-:W-:-:S03]  /*3af0*/  ISETP.NE.AND P1, PT, R34, RZ, PT ;  /* 0x000000ff2200720c */ /* 0x000fc60003f25270 */
[----:B------:R-:W-:Y:S10]  /*3b00*/  @!P0 BRA `(.L_x_1219) ;  /* 0x0000000800208947 */ /* 0x000ff40003800000 */
[----:B------:R-:W-:Y:S01]  /*3b10*/  LOP3.LUT R16, R13, 0x1fffff8, RZ, 0xc0, !PT ;  /* 0x01fffff80d107812 */ /* 0x000fe200078ec0ff */
[----:B------:R-:W-:-:S04]  /*3b20*/  IMAD.MOV.U32 R14, RZ, RZ, R6 ;  /* 0x000000ffff0e7224 */ /* 0x000fc800078e0006 */
[----:B------:R-:W-:-:S07]  /*3b30*/  IMAD.MOV R16, RZ, RZ, -R16 ;  /* 0x000000ffff107224 */ /* 0x000fce00078e0a10 */
.L_x_1220:
        /* <DEDUP_REMOVED lines=26> */
[----:B------:R-:W-:Y:S01]  /*3ce0*/  IADD3 R25, P3, PT, R36, UR6, RZ ;  /* 0x0000000624197c10 */ /* 0x000fe2000ff7e0ff */
[----:B------:R-:W-:Y:S01]  /*3cf0*/  VIADD R14, R14, 0x800 ;  /* 0x000008000e0e7836 */ /* 0x000fe20000000000 */
[----:B------:R-:W-:-:S02]  /*3d00*/  LOP3.LUT P5, RZ, R35, 0xff, RZ, 0xc0, !PT ;  /* 0x000000ff23ff7812 */ /* 0x000fc400078ac0ff */
[----:B------:R-:W-:Y:S02]  /*3d10*/  IADD3.X R12, PT, PT, R31, UR7, RZ, P3, !PT ;  /* 0x000000071f0c7c10 */ /* 0x000fe40009ffe4ff */
        /* <DEDUP_REMOVED lines=16> */
[-C--:B----4-:R-:W-:Y:S01]  /*3e20*/  FSETP.GEU.AND P6, PT, R27, R28.reuse, PT ;  /* 0x0000001c1b00720b */ /* 0x090fe20003fce000 */
        /* <DEDUP_REMOVED lines=86> */
.L_x_1219:
[----:B------:R-:W-:Y:S05]  /*4390*/  BSYNC.RECONVERGENT B2 ;  /* 0x0000000000027941 */ /* 0x000fea0003800200 */
.L_x_1218:
[----:B------:R-:W-:Y:S05]  /*43a0*/  @!P1 BRA `(.L_x_1217) ;  /* 0x0000000800609947 */ /* 0x000fea0003800000 */
[----:B------:R-:W-:Y:S01]  /*43b0*/  ISETP.GE.U32.AND P0, PT, R34, 0x4, PT ;  /* 0x000000042200780c */ /* 0x000fe20003f06070 */
[----:B------:R-:W-:Y:S01]  /*43c0*/  BSSY.RECONVERGENT B2, `(.L_x_1221) ;  /* 0x000004c000027945 */ /* 0x000fe20003800200 */
[----:B------:R-:W-:-:S11]  /*43d0*/  LOP3.LUT P1, R13, R13, 0x3, RZ, 0xc0, !PT ;  /* 0x000000030d0d7812 */ /* 0x000fd6000782c0ff */
[----:B------:R-:W-:Y:S05]  /*43e0*/  @!P0 BRA `(.L_x_1222) ;  /* 0x0000000400248947 */ /* 0x000fea0003800000 */
[----:B------:R-:W0:Y:S01]  /*43f0*/  LDCU.128 UR16, c[0x0][0x380] ;  /* 0x00007000ff1077ac */ /* 0x000e220008000c00 */
[----:B------:R-:W-:-:S05]  /*4400*/  IADD3 R23, P0, PT, R14, R7, RZ ;  /* 0x000000070e177210 */ /* 0x000fca0007f1e0ff */
[----:B------:R-:W-:Y:S02]  /*4410*/  IMAD.SHL.U32 R2, R23, 0x4, RZ ;  /* 0x0000000417027824 */ /* 0x000fe400078e00ff */
[----:B------:R-:W-:-:S05]  /*4420*/  IMAD.X R24, RZ, RZ, R8, P0 ;  /* 0x000000ffff187224 */ /* 0x000fca00000e0608 */
        /* <DEDUP_REMOVED lines=14> */
[----:B------:R-:W-:Y:S01]  /*4510*/  IADD3 R23, P2, PT, R23, UR6, RZ ;  /* 0x0000000617177c10 */ /* 0x000fe2000ff5e0ff */
[----:B0-----:R-:W-:-:S05]  /*4520*/  VIADD R2, R14, 0x100 ;  /* 0x000001000e027836 */ /* 0x001fca0000000000 */
[----:B------:R-:W-:Y:S01]  /*4530*/  IADD3 R3, P5, P6, R7, UR6, R2 ;  /* 0x0000000607037c10 */ /* 0x000fe2000febe002 */
[----:B------:R-:W-:Y:S01]  /*4540*/  VIADD R2, R14, 0x200 ;  /* 0x000002000e027836 */ /* 0x000fe20000000000 */
[CC--:B--2---:R-:W-:Y:S02]  /*4550*/  FSETP.GEU.AND P0, PT, R15.reuse, R18.reuse, PT ;  /* 0x000000120f00720b */ /* 0x0c4fe40003f0e000 */
[----:B------:R-:W-:Y:S02]  /*4560*/  FSETP.LT.AND P3, PT, R15, R18, P4 ;  /* 0x000000120f00720b */ /* 0x000fe40002761000 */
[----:B------:R-:W-:Y:S02]  /*4570*/  @!P4 SEL R12, RZ, 0x1, P0 ;  /* 0x00000001ff0cc807 */ /* 0x000fe40000000000 */
[----:B------:R-:W-:Y:S02]  /*4580*/  IADD3.X R18, PT, PT, R24, UR7, RZ, P2, !PT ;  /* 0x0000000718127c10 */ /* 0x000fe400097fe4ff */
[----:B------:R-:W-:-:S02]  /*4590*/  SEL R12, R12, 0x1, !P3 ;  /* 0x000000010c0c7807 */ /* 0x000fc40005800000 */
[----:B------:R-:W-:Y:S02]  /*45a0*/  ISETP.LT.U32.AND P0, PT, R23, R10, PT ;  /* 0x0000000a1700720c */ /* 0x000fe40003f01070 */
[----:B------:R-:W-:Y:S02]  /*45b0*/  LOP3.LUT P2, RZ, R12, 0xff, RZ, 0xc0, !PT ;  /* 0x000000ff0cff7812 */ /* 0x000fe4000784c0ff */
[----:B------:R-:W-:-:S04]  /*45c0*/  ISETP.LT.AND.EX P0, PT, R18, R11, PT, P0 ;  /* 0x0000000b1200720c */ /* 0x000fc80003f01300 */
[----:B------:R-:W-:Y:S02]  /*45d0*/  SEL R16, R23, R10, P0 ;  /* 0x0000000a17107207 */ /* 0x000fe40000000000 */
[CC--:B------:R-:W-:Y:S02]  /*45e0*/  SEL R15, R18.reuse, R11.reuse, P0 ;  /* 0x0000000b120f7207 */ /* 0x0c0fe40000000000 */
[----:B---3--:R-:W-:Y:S02]  /*45f0*/  FSETP.GEU.AND P0, PT, R19, R20, PT ;  /* 0x000000141300720b */ /* 0x008fe40003f0e000 */
[----:B------:R-:W-:Y:S02]  /*4600*/  @!P3 SEL R16, R23, R10, !P4 ;  /* 0x0000000a1710b207 */ /* 0x000fe40006000000 */
[----:B------:R-:W-:Y:S02]  /*4610*/  @!P3 SEL R15, R18, R11, !P4 ;  /* 0x0000000b120fb207 */ /* 0x000fe40006000000 */
[----:B------:R-:W-:-:S02]  /*4620*/  FSETP.LT.AND P3, PT, R19, R20, P2 ;  /* 0x000000141300720b */ /* 0x000fc40001761000 */
[----:B------:R-:W-:Y:S02]  /*4630*/  @!P2 SEL R12, RZ, 0x1, P0 ;  /* 0x00000001ff0ca807 */ /* 0x000fe40000000000 */
[----:B------:R-:W-:Y:S02]  /*4640*/  IADD3.X R10, PT, PT, R8, UR7, RZ, P5, P6 ;  /* 0x00000007080a7c10 */ /* 0x000fe4000afec4ff */
[----:B------:R-:W-:Y:S02]  /*4650*/  SEL R12, R12, 0x1, !P3 ;  /* 0x000000010c0c7807 */ /* 0x000fe40005800000 */
[----:B------:R-:W-:Y:S02]  /*4660*/  ISETP.LT.U32.AND P0, PT, R3, R16, PT ;  /* 0x000000100300720c */ /* 0x000fe40003f01070 */
[----:B------:R-:W-:Y:S02]  /*4670*/  LOP3.LUT P4, RZ, R12, 0xff, RZ, 0xc0, !PT ;  /* 0x000000ff0cff7812 */ /* 0x000fe4000788c0ff */
[----:B------:R-:W-:-:S04]  /*4680*/  ISETP.LT.AND.EX P0, PT, R10, R15, PT, P0 ;  /* 0x0000000f0a00720c */ /* 0x000fc80003f01300 */
[CC--:B------:R-:W-:Y:S02]  /*4690*/  SEL R18, R3.reuse, R16.reuse, P0 ;  /* 0x0000001003127207 */ /* 0x0c0fe40000000000 */
[CC--:B------:R-:W-:Y:S02]  /*46a0*/  SEL R11, R10.reuse, R15.reuse, P0 ;  /* 0x0000000f0a0b7207 */ /* 0x0c0fe40000000000 */
[----:B------:R-:W-:Y:S02]  /*46b0*/  @!P3 SEL R18, R3, R16, !P2 ;  /* 0x000000100312b207 */ /* 0x000fe40005000000 */
[----:B------:R-:W-:Y:S02]  /*46c0*/  @!P3 SEL R11, R10, R15, !P2 ;  /* 0x0000000f0a0bb207 */ /* 0x000fe40005000000 */
[-C--:B----4-:R-:W-:Y:S02]  /*46d0*/  FSETP.GEU.AND P3, PT, R21, R22.reuse, PT ;  /* 0x000000161500720b */ /* 0x090fe40003f6e000 */
[----:B------:R-:W-:Y:S01]  /*46e0*/  IADD3 R3, P5, P0, R7, UR6, R2 ;  /* 0x0000000607037c10 */ /* 0x000fe2000f8be002 */
[C---:B------:R-:W-:Y:S01]  /*46f0*/  VIADD R2, R14.reuse, 0x300 ;  /* 0x000003000e027836 */ /* 0x040fe20000000000 */
[----:B------:R-:W-:Y:S01]  /*4700*/  FSETP.LT.AND P2, PT, R21, R22, P4 ;  /* 0x000000161500720b */ /* 0x000fe20002741000 */
[----:B------:R-:W-:Y:S01]  /*4710*/  VIADD R14, R14, 0x400 ;  /* 0x000004000e0e7836 */ /* 0x000fe20000000000 */
[----:B------:R-:W-:-:S02]  /*4720*/  @!P4 SEL R12, RZ, 0x1, P3 ;  /* 0x00000001ff0cc807 */ /* 0x000fc40001800000 */
[----:B------:R-:W-:Y:S02]  /*4730*/  IADD3.X R10, PT, PT, R8, UR7, RZ, P5, P0 ;  /* 0x00000007080a7c10 */ /* 0x000fe4000afe04ff */
[CC--:B------:R-:W-:Y:S02]  /*4740*/  ISETP.LT.U32.AND P0, PT, R3.reuse, R18.reuse, PT ;  /* 0x000000120300720c */ /* 0x0c0fe40003f01070 */
[----:B------:R-:W-:Y:S02]  /*4750*/  SEL R12, R12, 0x1, !P2 ;  /* 0x000000010c0c7807 */ /* 0x000fe40005000000 */
[----:B------:R-:W-:Y:S02]  /*4760*/  ISETP.LT.AND.EX P0, PT, R10, R11, PT, P0 ;  /* 0x0000000b0a00720c */ /* 0x000fe40003f01300 */
[----:B------:R-:W-:Y:S02]  /*4770*/  LOP3.LUT P3, RZ, R12, 0xff, RZ, 0xc0, !PT ;  /* 0x000000ff0cff7812 */ /* 0x000fe4000786c0ff */
[----:B------:R-:W-:-:S02]  /*4780*/  SEL R15, R3, R18, P0 ;  /* 0x00000012030f7207 */ /* 0x000fc40000000000 */
[CC--:B------:R-:W-:Y:S02]  /*4790*/  SEL R16, R10.reuse, R11.reuse, P0 ;  /* 0x0000000b0a107207 */ /* 0x0c0fe40000000000 */
[----:B------:R-:W-:Y:S02]  /*47a0*/  @!P2 SEL R15, R3, R18, !P4 ;  /* 0x00000012030fa207 */ /* 0x000fe40006000000 */
[----:B------:R-:W-:Y:S02]  /*47b0*/  @!P2 SEL R16, R10, R11, !P4 ;  /* 0x0000000b0a10a207 */ /* 0x000fe40006000000 */
[----:B------:R-:W-:Y:S02]  /*47c0*/  IADD3 R2, P5, P6, R7, UR6, R2 ;  /* 0x0000000607027c10 */ /* 0x000fe4000febe002 */
[----:B-----5:R-:W-:Y:S02]  /*47d0*/  FSETP.LT.AND P2, PT, R4, R5, P3 ;  /* 0x000000050400720b */ /* 0x020fe40001f41000 */
[----:B------:R-:W-:-:S02]  /*47e0*/  IADD3.X R3, PT, PT, R8, UR7, RZ, P5, P6 ;  /* 0x0000000708037c10 */ /* 0x000fc4000afec4ff */
        /* <DEDUP_REMOVED lines=8> */
[----:B------:R-:W-:-:S07]  /*4870*/  @!P2 SEL R11, R3, R16, !P3 ;  /* 0x00000010030ba207 */ /* 0x000fce0005800000 */
.L_x_1222:
[----:B------:R-:W-:Y:S05]  /*4880*/  BSYNC.RECONVERGENT B2 ;  /* 0x0000000000027941 */ /* 0x000fea0003800200 */
.L_x_1221:
[----:B------:R-:W-:Y:S05]  /*4890*/  @!P1 BRA `(.L_x_1217) ;  /* 0x0000000400249947 */ /* 0x000fea0003800000 */
[----:B------:R-:W-:Y:S01]  /*48a0*/  ISETP.NE.AND P0, PT, R13, 0x1, PT ;  /* 0x000000010d00780c */ /* 0x000fe20003f05270 */
[----:B------:R-:W-:Y:S01]  /*48b0*/  BSSY.RECONVERGENT B2, `(.L_x_1223) ;  /* 0x000002c000027945 */ /* 0x000fe20003800200 */
[----:B------:R-:W-:-:S11]  /*48c0*/  LOP3.LUT P1, RZ, R9, 0x100, RZ, 0xc0, !PT ;  /* 0x0000010009ff7812 */ /* 0x000fd6000782c0ff */
        /* <DEDUP_REMOVED lines=15> */
[----:B------:R-:W-:-:S04]  /*49c0*/  IADD3 R9, P0, PT, R9, UR6, RZ ;  /* 0x0000000609097c10 */ /* 0x000fc8000ff1e0ff */
        /* <DEDUP_REMOVED lines=11> */
[----:B----4-:R-:W-:Y:S02]  /*4a80*/  IADD3 R5, P5, P6, R7, UR6, R18 ;  /* 0x0000000607057c10 */ /* 0x010fe4000febe012 */
[----:B------:R-:W-:Y:S02]  /*4a90*/  LOP3.LUT P4, RZ, R12, 0xff, RZ, 0xc0, !PT ;  /* 0x000000ff0cff7812 */ /* 0x000fe4000788c0ff */
[----:B------:R-:W-:Y:S02]  /*4aa0*/  IADD3.X R4, PT, PT, R8, UR7, RZ, P5, P6 ;  /* 0x0000000708047c10 */ /* 0x000fe4000afec4ff */
[----:B------:R-:W-:Y:S02]  /*4ab0*/  @!P3 SEL R2, R9, R10, !P2 ;  /* 0x0000000a0902b207 */ /* 0x000fe40005000000 */
[----:B------:R-:W-:-:S02]  /*4ac0*/  @!P3 SEL R3, R16, R11, !P2 ;  /* 0x0000000b1003b207 */ /* 0x000fc40005000000 */
[----:B---3--:R-:W-:Y:S02]  /*4ad0*/  FSETP.LT.AND P3, PT, R15, R20, P4 ;  /* 0x000000140f00720b */ /* 0x008fe40002761000 */
[----:B------:R-:W-:Y:S02]  /*4ae0*/  ISETP.LT.U32.AND P0, PT, R5, R2, PT ;  /* 0x000000020500720c */ /* 0x000fe40003f01070 */
        /* <DEDUP_REMOVED lines=8> */
.L_x_1224:
[----:B------:R-:W-:Y:S05]  /*4b70*/  BSYNC.RECONVERGENT B2 ;  /* 0x0000000000027941 */ /* 0x000fea0003800200 */
.L_x_1223:
[----:B------:R-:W-:Y:S05]  /*4b80*/  @P1 BRA `(.L_x_1217) ;  /* 0x0000000000681947 */ /* 0x000fea0003800000 */
        /* <DEDUP_REMOVED lines=12> */
[----:B------:R-:W-:-:S04]  /*4c50*/  IADD3 R9, P0, PT, R7, UR6, RZ ;  /* 0x0000000607097c10 */ /* 0x000fc8000ff1e0ff */
[----:B------:R-:W-:Y:S02]  /*4c60*/  IADD3.X R14, PT, PT, R8, UR7, RZ, P0, !PT ;  /* 0x00000007080e7c10 */ /* 0x000fe400087fe4ff */
        /* <DEDUP_REMOVED lines=12> */
.L_x_1217:
[----:B------:R-:W-:Y:S05]  /*4d30*/  BSYNC.RECONVERGENT B1 ;  /* 0x0000000000017941 */ /* 0x000fea0003800200 */
.L_x_1215:
[----:B------:R-:W0:Y:S01]  /*4d40*/  S2R R7, SR_LANEID ;  /* 0x0000000000077919 */ /* 0x000e220000000000 */
[----:B------:R-:W-:Y:S01]  /*4d50*/  LOP3.LUT R3, R12, 0xff, RZ, 0xc0, !PT ;  /* 0x000000ff0c037812 */ /* 0x000fe200078ec0ff */
[----:B------:R-:W-:Y:S01]  /*4d60*/  BSSY.RECONVERGENT B1, `(.L_x_1225) ;  /* 0x0000016000017945 */ /* 0x000fe20003800200 */
[----:B------:R2:W3:Y:S04]  /*4d70*/  SHFL.DOWN PT, R5, R10, 0x1, 0x1f ;  /* 0x08201f000a057f89 */ /* 0x0004e800000e0000 */
[----:B------:R2:W4:Y:S04]  /*4d80*/  SHFL.DOWN PT, R4, R11, 0x1, 0x1f ;  /* 0x08201f000b047f89 */ /* 0x00052800000e0000 */
[----:B------:R-:W1:Y:S01]  /*4d90*/  SHFL.DOWN PT, R3, R3, 0x1, 0x1f ;  /* 0x08201f0003037f89 */ /* 0x000e6200000e0000 */
        /* <DEDUP_REMOVED lines=18> */
.L_x_1226:
[----:B------:R-:W-:Y:S05]  /*4ec0*/  BSYNC.RECONVERGENT B1 ;  /* 0x0000000000017941 */ /* 0x000fea0003800200 */
.L_x_1225:
        /* <DEDUP_REMOVED lines=23> */
.L_x_1228:
[----:B------:R-:W-:Y:S05]  /*5040*/  BSYNC.RECONVERGENT B1 ;  /* 0x0000000000017941 */ /* 0x000fea0003800200 */
.L_x_1227:
        /* <DEDUP_REMOVED lines=20> */
.L_x_1230:
[----:B------:R-:W-:Y:S05]  /*5190*/  BSYNC.RECONVERGENT B1 ;  /* 0x0000000000017941 */ /* 0x000fea0003800200 */
.L_x_1229:
        /* <DEDUP_REMOVED lines=20> */
.L_x_1232:
[----:B------:R-:W-:Y:S05]  /*52e0*/  BSYNC.RECONVERGENT B1 ;  /* 0x0000000000017941 */ /* 0x000fea0003800200 */
.L_x_1231:
        /* <DEDUP_REMOVED lines=20> */
.L_x_1234:
[----:B------:R-:W-:Y:S05]  /*5430*/  BSYNC.RECONVERGENT B1 ;  /* 0x0000000000017941 */ /* 0x000fea0003800200 */
.L_x_1233:
        /* <DEDUP_REMOVED lines=10> */
.L_x_1236:
[----:B------:R-:W-:Y:S05]  /*54e0*/  BSYNC.RECONVERGENT B1 ;  /* 0x0000000000017941 */ /* 0x000fea0003800200 */
.L_x_1235:
        /* <DEDUP_REMOVED lines=82> */
[----:B------:R-:W-:-:S07]  /*5a10*/  SEL R11, R7, R9, !P2 ;  /* 0x00000009070b7207 */ /* 0x000fce0005000000 */
.L_x_1192:
[----:B------:R-:W-:Y:S05]  /*5a20*/  BSYNC.RECONVERGENT B0 ;  /* 0x0000000000007941 */ /* 0x000fea0003800200 */
.L_x_1168:
[----:B------:R-:W-:Y:S05]  /*5a30*/  @P1 EXIT ;  /* 0x000000000000194d */ /* 0x000fea0003800000 */
[----:B------:R-:W5:Y:S01]  /*5a40*/  LDC.64 R6, c[0x0][0x3c0] ;  /* 0x0000f000ff067b82 */ /* 0x000f620000000a00 */
[----:B0---4-:R-:W-:Y:S02]  /*5a50*/  PRMT R5, R12, 0x7610, R5 ;  /* 0x000076100c057816 */ /* 0x011fe40000000005 */
[----:B-1----:R-:W-:Y:S02]  /*5a60*/  ISETP.NE.AND P1, PT, R0, RZ, PT ;  /* 0x000000ff0000720c */ /* 0x002fe40003f25270 */
[----:B------:R-:W-:-:S03]  /*5a70*/  LOP3.LUT P2, RZ, R5, 0xff, RZ, 0xc0, !PT ;  /* 0x000000ff05ff7812 */ /* 0x000fc6000784c0ff */
[----:B--23--:R-:W0:Y:S08]  /*5a80*/  LDC.64 R2, c[0x0][0x3a0] ;  /* 0x0000e800ff027b82 */ /* 0x00ce300000000a00 */
[----:B------:R-:W-:Y:S02]  /*5a90*/  @P1 SEL R5, R0, 0x1, !P2 ;  /* 0x0000000100051807 */ /* 0x000fe40005000000 */
[----:B-----5:R-:W-:-:S04]  /*5aa0*/  ISETP.LT.U32.AND P0, PT, R10, R6, PT ;  /* 0x000000060a00720c */ /* 0x020fc80003f01070 */
[----:B------:R-:W-:-:S04]  /*5ab0*/  ISETP.LT.AND.EX P0, PT, R11, R7, PT, P0 ;  /* 0x000000070b00720c */ /* 0x000fc80003f01300 */
[C---:B------:R-:W-:Y:S01]  /*5ac0*/  @P2 SEL R6, R10.reuse, R6, P0 ;  /* 0x000000060a062207 */ /* 0x040fe20000000000 */
[----:B0-----:R-:W-:Y:S01]  /*5ad0*/  STG.E.U8 desc[UR8][R2.64], R5 ;  /* 0x0000000502007986 */ /* 0x001fe2000c101108 */
[C---:B------:R-:W-:Y:S02]  /*5ae0*/  @P2 SEL R7, R11.reuse, R7, P0 ;  /* 0x000000070b072207 */ /* 0x040fe40000000000 */
[----:B------:R-:W-:Y:S02]  /*5af0*/  SEL R10, R10, R6, !P1 ;  /* 0x000000060a0a7207 */ /* 0x000fe40004800000 */
[----:B------:R-:W-:-:S05]  /*5b00*/  SEL R11, R11, R7, !P1 ;  /* 0x000000070b0b7207 */ /* 0x000fca0004800000 */
[----:B------:R-:W-:Y:S01]  /*5b10*/  STG.E.64 desc[UR8][R2.64+0x8], R10 ;  /* 0x0000080a02007986 */ /* 0x000fe2000c101b08 */
[----:B------:R-:W-:Y:S05]  /*5b20*/  EXIT ;  /* 0x000000000000794d */ /* 0x000fea0003800000 */
.L_x_1237:
        /* <DEDUP_REMOVED lines=13> */
.L_x_2391:


//--------------------- .text._ZN3cub18CUB_300001_SM_10006detail6reduce18DeviceReduceKernelINS2_10policy_hubIN4cuda3std3__45tupleIJblEEEjN6thrust24THRUST_300001_SM_1000_NS8cuda_cub9__find_if7functorIS9_EEE10Policy1000ENSB_12zip_iteratorINS8_IJNSD_26transform_input_iterator_tIbNSI_INS8_IJNSB_6detail15normal_iteratorINSB_10device_ptrIfEEEESO_EEEEENSK_22tuple_binary_predicateINS7_4lessIfEEEEEENSB_17counting_iteratorIlNSB_11use_defaultESX_SX_EEEEEEEjSF_S9_NS7_10__identityEEEvT0_PT3_T1_NS0_13GridEvenShareIS15_EET2_T4_ --------------------------
	.section	.text._ZN3cub18CUB_300001_SM_10006detail6reduce18DeviceReduceKernelINS2_10policy_hubIN4cuda3std3__45tupleIJblEEEjN6thrust24THRUST_300001_SM_1000_NS8cuda_cub9__find_if7functorIS9_EEE10Policy1000ENSB_12zip_iteratorINS8_IJNSD_26transform_input_iterator_tIbNSI_INS8_IJNSB_6detail15normal_iteratorINSB_10device_ptrIfEEEESO_EEEEENSK_22tuple_binary_predicateINS7_4lessIfEEEEEENSB_17counting_iteratorIlNSB_11use_defaultESX_SX_EEEEEEEjSF_S9_NS7_10__identityEEEvT0_PT3_T1_NS0_13GridEvenShareIS15_EET2_T4_,"ax",@progbits
	.align	128
        .global         _ZN3cub18CUB_300001_SM_10006detail6reduce18DeviceReduceKernelINS2_10policy_hubIN4cuda3std3__45tupleIJblEEEjN6thrust24THRUST_300001_SM_1000_NS8cuda_cub9__find_if7functorIS9_EEE10Policy1000ENSB_12zip_iteratorINS8_IJNSD_26transform_input_iterator_tIbNSI_INS8_IJNSB_6detail15normal_iteratorINSB_10device_ptrIfEEEESO_EEEEENSK_22tuple_binary_predicateINS7_4lessIfEEEEEENSB_17counting_iteratorIlNSB_11use_defaultESX_SX_EEEEEEEjSF_S9_NS7_10__identityEEEvT0_PT3_T1_NS0_13GridEvenShareIS15_EET2_T4_
        .type           _ZN3cub18CUB_300001_SM_10006detail6reduce18DeviceReduceKernelINS2_10policy_hubIN4cuda3std3__45tupleIJblEEEjN6thrust24THRUST_300001_SM_1000_NS8cuda_cub9__find_if7functorIS9_EEE10Policy1000ENSB_12zip_iteratorINS8_IJNSD_26transform_input_iterator_tIbNSI_INS8_IJNSB_6detail15normal_iteratorINSB_10device_ptrIfEEEESO_EEEEENSK_22tuple_binary_predicateINS7_4lessIfEEEEEENSB_17counting_iteratorIlNSB_11use_defaultESX_SX_EEEEEEEjSF_S9_NS7_10__identityEEEvT0_PT3_T1_NS0_13GridEvenShareIS15_EET2_T4_,@function
        .size           _ZN3cub18CUB_300001_SM_10006detail6reduce18DeviceReduceKernelINS2_10policy_hubIN4cuda3std3__45tupleIJblEEEjN6thrust24THRUST_300001_SM_1000_NS8cuda_cub9__find_if7functorIS9_EEE10Policy1000ENSB_12zip_iteratorINS8_IJNSD_26transform_input_iterator_tIbNSI_INS8_IJNSB_6detail15normal_iteratorINSB_10device_ptrIfEEEESO_EEEEENSK_22tuple_binary_predicateINS7_4lessIfEEEEEENSB_17counting_iteratorIlNSB_11use_defaultESX_SX_EEEEEEEjSF_S9_NS7_10__identityEEEvT0_PT3_T1_NS0_13GridEvenShareIS15_EET2_T4_,(.L_x_2392 - _ZN3cub18CUB_300001_SM_10006detail6reduce18DeviceReduceKernelINS2_10policy_hubIN4cuda3std3__45tupleIJblEEEjN6thrust24THRUST_300001_SM_1000_NS8cuda_cub9__find_if7functorIS9_EEE10Policy1000ENSB_12zip_iteratorINS8_IJNSD_26transform_input_iterator_tIbNSI_INS8_IJNSB_6detail15normal_iteratorINSB_10device_ptrIfEEEESO_EEEEENSK_22tuple_binary_predicateINS7_4lessIfEEEEEENSB_17counting_iteratorIlNSB_11use_defaultESX_SX_EEEEEEEjSF_S9_NS7_10__identityEEEvT0_PT3_T1_NS0_13GridEvenShareIS15_EET2_T4_)
        .other          _ZN3cub18CUB_300001_SM_10006detail6reduce18DeviceReduceKernelINS2_10policy_hubIN4cuda3std3__45tupleIJblEEEjN6thrust24THRUST_300001_SM_1000_NS8cuda_cub9__find_if7functorIS9_EEE10Policy1000ENSB_12zip_iteratorINS8_IJNSD_26transform_input_iterator_tIbNSI_INS8_IJNSB_6detail15normal_iteratorINSB_10device_ptrIfEEEESO_EEEEENSK_22tuple_binary_predicateINS7_4lessIfEEEEEENSB_17counting_iteratorIlNSB_11use_defaultESX_SX_EEEEEEEjSF_S9_NS7_10__identityEEEvT0_PT3_T1_NS0_13GridEvenShareIS15_EET2_T4_,@"STO_CUDA_ENTRY STV_DEFAULT"
_ZN3cub18CUB_300001_SM_10006detail6reduce18DeviceReduceKernelINS2_10policy_hubIN4cuda3std3__45tupleIJblEEEjN6thrust24THRUST_300001_SM_1000_NS8cuda_cub9__find_if7functorIS9_EEE10Policy1000ENSB_12zip_iteratorINS8_IJNSD_26transform_input_iterator_tIbNSI_INS8_IJNSB_6detail15normal_iteratorINSB_10device_ptrIfEEEESO_EEEEENSK_22tuple_binary_predicateINS7_4lessIfEEEEEENSB_17counting_iteratorIlNSB_11use_defaultESX_SX_EEEEEEEjSF_S9_NS7_10__identityEEEvT0_PT3_T1_NS0_13GridEvenShareIS15_EET2_T4_:
.text._ZN3cub18CUB_300001_SM_10006detail6reduce18DeviceReduceKernelINS2_10policy_hubIN4cuda3std3__45tupleIJblEEEjN6thrust24THRUST_300001_SM_1000_NS8cuda_cub9__find_if7functorIS9_EEE10Policy1000ENSB_12zip_iteratorINS8_IJNSD_26transform_input_iterator_tIbNSI_INS8_IJNSB_6detail15normal_iteratorINSB_10device_ptrIfEEEESO_EEEEENSK_22tuple_binary_predicateINS7_4lessIfEEEEEENSB_17counting_iteratorIlNSB_11use_defaultESX_SX_EEEEEEEjSF_S9_NS7_10__identityEEEvT0_PT3_T1_NS0_13GridEvenShareIS15_EET2_T4_:
[----:B------:R-:W-:Y:S01]  /*0000*/  LDC R1, c[0x0][0x37c] ;  /* 0x0000df00ff017b82 */ /* 0x000fe20000000800 */
[----:B------:R-:W0:Y:S01]  /*0010*/  S2R R0, SR_CTAID.X ;  /* 0x0000000000007919 */ /* 0x000e220000002500 */
[----:B------:R-:W1:Y:S01]  /*0020*/  LDCU UR5, c[0x0][0x3c0] ;  /* 0x00007800ff0577ac */ /* 0x000e620008000800 */
[----:B------:R-:W-:Y:S01]  /*0030*/  BSSY.RECONVERGENT B0, `(.L_x_1238) ;  /* 0x00005df000007945 */ /* 0x000fe20003800200 */
[----:B------:R-:W2:Y:S01]  /*0040*/  LDCU.64 UR12, c[0x0][0x358] ;  /* 0x00006b00ff0c77ac */ /* 0x000ea20008000a00 */
[----:B0-----:R-:W-:-:S05]  /*0050*/  IMAD.SHL.U32 R9, R0, 0x400, RZ ;  /* 0x0000040000097824 */ /* 0x001fca00078e00ff */
[----:B-1----:R-:W-:-:S04]  /*0060*/  IADD3 R2, PT, PT, -R9, UR5, RZ ;  /* 0x0000000509027c10 */ /* 0x002fc8000fffe1ff */
[----:B------:R-:W-:-:S13]  /*0070*/  ISETP.GT.U32.AND P0, PT, R2, 0x3ff, PT ;  /* 0x000003ff0200780c */ /* 0x000fda0003f04070 */
[----:B--2---:R-:W-:Y:S05]  /*0080*/  @P0 BRA `(.L_x_1239) ;  /* 0x0000003000b40947 */ /* 0x004fea0003800000 */
[----:B------:R-:W0:Y:S01]  /*0090*/  S2R R4, SR_TID.X ;  /* 0x0000000000047919 */ /* 0x000e220000002100 */
[----:B------:R-:W1:Y:S08]  /*00a0*/  LDC.64 R6, c[0x0][0x380] ;  /* 0x0000e000ff067b82 */ /* 0x000e700000000a00 */
[----:B------:R-:W2:Y:S01]  /*00b0*/  LDC.64 R10, c[0x0][0x388] ;  /* 0x0000e200ff0a7b82 */ /* 0x000ea20000000a00 */
[----:B------:R-:W-:Y:S01]  /*00c0*/  IMAD.MOV.U32 R24, RZ, RZ, RZ ;  /* 0x000000ffff187224 */ /* 0x000fe200078e00ff */
[----:B------:R-:W3:Y:S01]  /*00d0*/  LDCU.64 UR6, c[0x0][0x398] ;  /* 0x00007300ff0677ac */ /* 0x000ee20008000a00 */
[----:B0-----:R-:W-:-:S13]  /*00e0*/  ISETP.GE.U32.AND P0, PT, R4, R2, PT ;  /* 0x000000020400720c */ /* 0x001fda0003f06070 */
        /* <DEDUP_REMOVED lines=10> */
[----:B------:R-:W-:-:S02]  /*0190*/  ISETP.GE.U32.AND P2, PT, R22, R2, PT ;  /* 0x000000021600720c */ /* 0x000fc40003f46070 */
[----:B0-----:R-:W-:Y:S01]  /*01a0*/  @!P0 IADD3 R24, P3, PT, R3, R12, RZ ;  /* 0x0000000c03188210 */ /* 0x001fe20007f7e0ff */
[----:B------:R-:W-:-:S04]  /*01b0*/  IMAD.MOV.U32 R3, RZ, RZ, RZ ;  /* 0x000000ffff037224 */ /* 0x000fc800078e00ff */
[----:B------:R-:W-:Y:S01]  /*01c0*/  @!P0 IMAD.X R3, RZ, RZ, R13, P3 ;  /* 0x000000ffff038224 */ /* 0x000fe200018e060d */
[----:B--2---:R-:W-:-:S04]  /*01d0*/  @!P0 FSETP.GEU.AND P1, PT, R6, R11, PT ;  /* 0x0000000b0600820b */ /* 0x004fc80003f2e000 */
[----:B------:R-:W-:-:S04]  /*01e0*/  @!P0 SEL R5, RZ, 0x1, P1 ;  /* 0x00000001ff058807 */ /* 0x000fc80000800000 */
[----:B------:R-:W-:Y:S01]  /*01f0*/  @!P0 PRMT R26, R5, 0x7610, R26 ;  /* 0x00007610051a8816 */ /* 0x000fe2000000001a */
[----:B---3--:R-:W-:Y:S06]  /*0200*/  @P2 BRA `(.L_x_1241) ;  /* 0x0000001400042947 */ /* 0x008fec0003800000 */
[----:B------:R-:W-:Y:S01]  /*0210*/  LOP3.LUT R8, RZ, R22, RZ, 0x33, !PT ;  /* 0x00000016ff087212 */ /* 0x000fe200078e33ff */
[----:B------:R-:W-:Y:S04]  /*0220*/  BSSY.RECONVERGENT B2, `(.L_x_1242) ;  /* 0x00000a6000027945 */ /* 0x000fe80003800200 */
[----:B------:R-:W-:-:S04]  /*0230*/  VIADD R8, R8, UR5 ;  /* 0x0000000508087c36 */ /* 0x000fc80008000000 */
[----:B------:R-:W-:-:S05]  /*0240*/  IMAD.IADD R20, R8, 0x1, -R9 ;  /* 0x0000000108147824 */ /* 0x000fca00078e0a09 */
[C---:B------:R-:W-:Y:S02]  /*0250*/  ISETP.GE.U32.AND P0, PT, R20.reuse, 0x700, PT ;  /* 0x000007001400780c */ /* 0x040fe40003f06070 */
[----:B------:R-:W-:-:S04]  /*0260*/  LEA.HI R20, R20, 0x1, RZ, 0x18 ;  /* 0x0000000114147811 */ /* 0x000fc800078fc0ff */
[----:B------:R-:W-:-:S07]  /*0270*/  LOP3.LUT R23, R20, 0x7, RZ, 0xc0, !PT ;  /* 0x0000000714177812 */ /* 0x000fce00078ec0ff */
[----:B------:R-:W-:Y:S05]  /*0280*/  @!P0 BRA `(.L_x_1243) ;  /* 0x00000008007c8947 */ /* 0x000fea0003800000 */
[----:B------:R-:W0:Y:S01]  /*0290*/  LDC.64 R6, c[0x0][0x380] ;  /* 0x0000e000ff067b82 */ /* 0x000e220000000a00 */
[----:B------:R-:W-:Y:S01]  /*02a0*/  LOP3.LUT R12, R20, 0x1fffff8, RZ, 0xc0, !PT ;  /* 0x01fffff8140c7812 */ /* 0x000fe200078ec0ff */
[----:B------:R-:W-:Y:S01]  /*02b0*/  BSSY.RECONVERGENT B3, `(.L_x_1244) ;  /* 0x000009b000037945 */ /* 0x000fe20003800200 */
[----:B------:R-:W-:Y:S02]  /*02c0*/  VIADD R5, R22, 0x400 ;  /* 0x0000040016057836 */ /* 0x000fe40000000000 */
[----:B------:R-:W-:Y:S02]  /*02d0*/  IMAD.IADD R21, R9, 0x1, R22 ;  /* 0x0000000109157824 */ /* 0x000fe400078e0216 */
[----:B------:R-:W-:Y:S01]  /*02e0*/  IMAD.MOV R22, RZ, RZ, -R12 ;  /* 0x000000ffff167224 */ /* 0x000fe200078e0a0c */
[----:B------:R-:W1:Y:S06]  /*02f0*/  LDC.64 R10, c[0x0][0x388] ;  /* 0x0000e200ff0a7b82 */ /* 0x000e6c0000000a00 */
.L_x_1245:
[----:B0-----:R-:W-:-:S04]  /*0300*/  IMAD.WIDE.U32 R12, R21, 0x4, R6 ;  /* 0x00000004150c7825 */ /* 0x001fc800078e0006 */
[C---:B-1----:R-:W-:Y:S02]  /*0310*/  IMAD.WIDE.U32 R14, R21.reuse, 0x4, R10 ;  /* 0x00000004150e7825 */ /* 0x042fe400078e000a */
[----:B------:R0:W2:Y:S04]  /*0320*/  LDG.E R12, desc[UR12][R12.64] ;  /* 0x0000000c0c0c7981 */ /* 0x0000a8000c1e1900 */
[----:B------:R-:W2:Y:S01]  /*0330*/  LDG.E R15, desc[UR12][R14.64] ;  /* 0x0000000c0e0f7981 */ /* 0x000ea2000c1e1900 */
[----:B------:R-:W-:-:S04]  /*0340*/  VIADD R25, R21, 0x100 ;  /* 0x0000010015197836 */ /* 0x000fc80000000000 */
[----:B------:R-:W-:-:S04]  /*0350*/  IMAD.WIDE.U32 R16, R25, 0x4, R6 ;  /* 0x0000000419107825 */ /* 0x000fc800078e0006 */
[----:B------:R-:W-:Y:S02]  /*0360*/  IMAD.WIDE.U32 R18, R25, 0x4, R10 ;  /* 0x0000000419127825 */ /* 0x000fe400078e000a */
[----:B------:R-:W3:Y:S04]  /*0370*/  LDG.E R16, desc[UR12][R16.64] ;  /* 0x0000000c10107981 */ /* 0x000ee8000c1e1900 */
[----:B------:R1:W3:Y:S01]  /*0380*/  LDG.E R19, desc[UR12][R18.64] ;  /* 0x0000000c12137981 */ /* 0x0002e2000c1e1900 */
[----:B------:R-:W-:Y:S01]  /*0390*/  PRMT R29, R26, 0x7610, R29 ;  /* 0x000076101a1d7816 */ /* 0x000fe2000000001d */
[C---:B------:R-:W-:Y:S01]  /*03a0*/  VIADD R27, R21.reuse, 0x200 ;  /* 0x00000200151b7836 */ /* 0x040fe20000000000 */
[----:B0-----:R-:W-:Y:S02]  /*03b0*/  IADD3 R13, P1, PT, R21, UR6, RZ ;  /* 0x00000006150d7c10 */ /* 0x001fe4000ff3e0ff */
[----:B------:R-:W-:-:S02]  /*03c0*/  LOP3.LUT P3, RZ, R29, 0xff, RZ, 0xc0, !PT ;  /* 0x000000ff1dff7812 */ /* 0x000fc4000786c0ff */
[----:B------:R-:W-:Y:S01]  /*03d0*/  ISETP.LT.U32.AND P0, PT, R13, R24, PT ;  /* 0x000000180d00720c */ /* 0x000fe20003f01070 */
[----:B------:R-:W-:-:S05]  /*03e0*/  IMAD.X R28, RZ, RZ, UR7, P1 ;  /* 0x00000007ff1c7e24 */ /* 0x000fca00088e06ff */
[----:B------:R-:W-:-:S04]  /*03f0*/  ISETP.LT.AND.EX P0, PT, R28, R3, PT, P0 ;  /* 0x000000031c00720c */ /* 0x000fc80003f01300 */
[----:B------:R-:W-:Y:S02]  /*0400*/  SEL R26, R13, R24, P0 ;  /* 0x000000180d1a7207 */ /* 0x000fe40000000000 */
[CC--:B--2---:R-:W-:Y:S02]  /*0410*/  FSETP.LT.AND P2, PT, R12.reuse, R15.reuse, P3 ;  /* 0x0000000f0c00720b */ /* 0x0c4fe40001f41000 */
[----:B------:R-:W-:Y:S01]  /*0420*/  FSETP.GEU.AND P1, PT, R12, R15, PT ;  /* 0x0000000f0c00720b */ /* 0x000fe20003f2e000 */
[----:B------:R-:W-:-:S03]  /*0430*/  IMAD.WIDE.U32 R14, R27, 0x4, R10 ;  /* 0x000000041b0e7825 */ /* 0x000fc600078e000a */
[----:B------:R-:W-:-:S07]  /*0440*/  @!P3 SEL R29, RZ, 0x1, P1 ;  /* 0x00000001ff1db807 */ /* 0x000fce0000800000 */
[----:B------:R-:W-:Y:S01]  /*0450*/  @!P2 SEL R26, R13, R24, !P3 ;  /* 0x000000180d1aa207 */ /* 0x000fe20005800000 */
[----:B------:R-:W-:Y:S01]  /*0460*/  IMAD.WIDE.U32 R12, R27, 0x4, R6 ;  /* 0x000000041b0c7825 */ /* 0x000fe200078e0006 */
[----:B------:R-:W2:Y:S04]  /*0470*/  LDG.E R24, desc[UR12][R14.64] ;  /* 0x0000000c0e187981 */ /* 0x000ea8000c1e1900 */
[----:B------:R0:W2:Y:S01]  /*0480*/  LDG.E R17, desc[UR12][R12.64] ;  /* 0x0000000c0c117981 */ /* 0x0000a2000c1e1900 */
[----:B-1----:R-:W-:Y:S02]  /*0490*/  SEL R18, R29, 0x1, !P2 ;  /* 0x000000011d127807 */ /* 0x002fe40005000000 */
[----:B------:R-:W-:Y:S02]  /*04a0*/  SEL R29, R28, R3, P0 ;  /* 0x000000031c1d7207 */ /* 0x000fe40000000000 */
[----:B------:R-:W-:-:S02]  /*04b0*/  LOP3.LUT P1, RZ, R18, 0xff, RZ, 0xc0, !PT ;  /* 0x000000ff12ff7812 */ /* 0x000fc4000782c0ff */
[----:B------:R-:W-:Y:S02]  /*04c0*/  @!P2 SEL R29, R28, R3, !P3 ;  /* 0x000000031c1da207 */ /* 0x000fe40005800000 */
[----:B0-----:R-:W-:Y:S02]  /*04d0*/  IADD3 R13, P0, PT, R25, UR6, RZ ;  /* 0x00000006190d7c10 */ /* 0x001fe4000ff1e0ff */
[----:B---3--:R-:W-:-:S03]  /*04e0*/  FSETP.LT.AND P3, PT, R16, R19, P1 ;  /* 0x000000131000720b */ /* 0x008fc60000f61000 */
[----:B------:R-:W-:Y:S01]  /*04f0*/  IMAD.X R28, RZ, RZ, UR7, P0 ;  /* 0x00000007ff1c7e24 */ /* 0x000fe200080e06ff */
[----:B------:R-:W-:Y:S01]  /*0500*/  ISETP.LT.U32.AND P0, PT, R13, R26, PT ;  /* 0x0000001a0d00720c */ /* 0x000fe20003f01070 */
[----:B------:R-:W-:-:S03]  /*0510*/  VIADD R3, R21, 0x300 ;  /* 0x0000030015037836 */ /* 0x000fc60000000000 */
[----:B------:R-:W-:Y:S01]  /*0520*/  ISETP.LT.AND.EX P0, PT, R28, R29, PT, P0 ;  /* 0x0000001d1c00720c */ /* 0x000fe20003f01300 */
[----:B------:R-:W-:-:S03]  /*0530*/  IMAD.WIDE.U32 R14, R3, 0x4, R10 ;  /* 0x00000004030e7825 */ /* 0x000fc600078e000a */
[CC--:B------:R-:W-:Y:S02]  /*0540*/  SEL R25, R13.reuse, R26.reuse, P0 ;  /* 0x0000001a0d197207 */ /* 0x0c0fe40000000000 */
[----:B------:R-:W-:Y:S01]  /*0550*/  @!P3 SEL R25, R13, R26, !P1 ;  /* 0x0000001a0d19b207 */ /* 0x000fe20004800000 */
[----:B------:R-:W-:Y:S01]  /*0560*/  IMAD.WIDE.U32 R12, R3, 0x4, R6 ;  /* 0x00000004030c7825 */ /* 0x000fe200078e0006 */
[----:B------:R-:W-:Y:S02]  /*0570*/  FSETP.GEU.AND P2, PT, R16, R19, PT ;  /* 0x000000131000720b */ /* 0x000fe40003f4e000 */
[----:B------:R-:W3:Y:S04]  /*0580*/  LDG.E R19, desc[UR12][R14.64] ;  /* 0x0000000c0e137981 */ /* 0x000ee8000c1e1900 */
[----:B------:R0:W3:Y:S01]  /*0590*/  LDG.E R16, desc[UR12][R12.64] ;  /* 0x0000000c0c107981 */ /* 0x0000e2000c1e1900 */
[----:B------:R-:W-:-:S04]  /*05a0*/  @!P1 SEL R18, RZ, 0x1, P2 ;  /* 0x00000001ff129807 */ /* 0x000fc80001000000 */
[----:B------:R-:W-:-:S04]  /*05b0*/  SEL R18, R18, 0x1, !P3 ;  /* 0x0000000112127807 */ /* 0x000fc80005800000 */
[----:B------:R-:W-:Y:S02]  /*05c0*/  LOP3.LUT P2, RZ, R18, 0xff, RZ, 0xc0, !PT ;  /* 0x000000ff12ff7812 */ /* 0x000fe4000784c0ff */
[CC--:B0-----:R-:W-:Y:S02]  /*05d0*/  SEL R12, R28.reuse, R29.reuse, P0 ;  /* 0x0000001d1c0c7207 */ /* 0x0c1fe40000000000 */
[----:B------:R-:W-:Y:S02]  /*05e0*/  IADD3 R27, P0, PT, R27, UR6, RZ ;  /* 0x000000061b1b7c10 */ /* 0x000fe4000ff1e0ff */
[----:B------:R-:W-:-:S03]  /*05f0*/  @!P3 SEL R12, R28, R29, !P1 ;  /* 0x0000001d1c0cb207 */ /* 0x000fc60004800000 */
[----:B------:R-:W-:Y:S01]  /*0600*/  IMAD.X R29, RZ, RZ, UR7, P0 ;  /* 0x00000007ff1d7e24 */ /* 0x000fe200080e06ff */
[----:B------:R-:W-:-:S04]  /*0610*/  ISETP.LT.U32.AND P0, PT, R27, R25, PT ;  /* 0x000000191b00720c */ /* 0x000fc80003f01070 */
[----:B------:R-:W-:-:S04]  /*0620*/  ISETP.LT.AND.EX P0, PT, R29, R12, PT, P0 ;  /* 0x0000000c1d00720c */ /* 0x000fc80003f01300 */
[----:B------:R-:W-:Y:S02]  /*0630*/  SEL R26, R27, R25, P0 ;  /* 0x000000191b1a7207 */ /* 0x000fe40000000000 */
[CC--:B--2---:R-:W-:Y:S02]  /*0640*/  FSETP.LT.AND P1, PT, R17.reuse, R24.reuse, P2 ;  /* 0x000000181100720b */ /* 0x0c4fe40001721000 */
[----:B------:R-:W-:Y:S02]  /*0650*/  FSETP.GEU.AND P3, PT, R17, R24, PT ;  /* 0x000000181100720b */ /* 0x000fe40003f6e000 */
[----:B------:R-:W-:Y:S02]  /*0660*/  SEL R24, R29, R12, P0 ;  /* 0x0000000c1d187207 */ /* 0x000fe40000000000 */
[----:B------:R-:W-:-:S07]  /*0670*/  @!P2 SEL R18, RZ, 0x1, P3 ;  /* 0x00000001ff12a807 */ /* 0x000fce0001800000 */
[----:B------:R-:W-:Y:S01]  /*0680*/  @!P1 SEL R26, R27, R25, !P2 ;  /* 0x000000191b1a9207 */ /* 0x000fe20005000000 */
[----:B------:R-:W-:Y:S01]  /*0690*/  VIADD R25, R21, 0x400 ;  /* 0x0000040015197836 */ /* 0x000fe20000000000 */
[----:B------:R-:W-:-:S03]  /*06a0*/  @!P1 SEL R24, R29, R12, !P2 ;  /* 0x0000000c1d189207 */ /* 0x000fc60005000000 */
[----:B------:R-:W-:-:S04]  /*06b0*/  IMAD.WIDE.U32 R14, R25, 0x4, R10 ;  /* 0x00000004190e7825 */ /* 0x000fc800078e000a */
[----:B------:R-:W-:Y:S01]  /*06c0*/  IMAD.WIDE.U32 R12, R25, 0x4, R6 ;  /* 0x00000004190c7825 */ /* 0x000fe200078e0006 */
[----:B------:R-:W-:Y:S01]  /*06d0*/  IADD3 R17, P0, PT, R3, UR6, RZ ;  /* 0x0000000603117c10 */ /* 0x000fe2000ff1e0ff */
[----:B------:R-:W2:Y:S01]  /*06e0*/  LDG.E R14, desc[UR12][R14.64] ;  /* 0x0000000c0e0e7981 */ /* 0x000ea2000c1e1900 */
[----:B------:R-:W-:-:S03]  /*06f0*/  SEL R18, R18, 0x1, !P1 ;  /* 0x0000000112127807 */ /* 0x000fc60004800000 */
[----:B------:R0:W2:Y:S01]  /*0700*/  LDG.E R3, desc[UR12][R12.64] ;  /* 0x0000000c0c037981 */ /* 0x0000a2000c1e1900 */
[----:B------:R-:W-:Y:S01]  /*0710*/  LOP3.LUT P1, RZ, R18, 0xff, RZ, 0xc0, !PT ;  /* 0x000000ff12ff7812 */ /* 0x000fe2000782c0ff */
[----:B------:R-:W-:-:S03]  /*0720*/  IMAD.X R27, RZ, RZ, UR7, P0 ;  /* 0x00000007ff1b7e24 */ /* 0x000fc600080e06ff */
[CC--:B---3--:R-:W-:Y:S02]  /*0730*/  FSETP.LT.AND P3, PT, R16.reuse, R19.reuse, P1 ;  /* 0x000000131000720b */ /* 0x0c8fe40000f61000 */
[----:B------:R-:W-:Y:S02]  /*0740*/  ISETP.LT.U32.AND P0, PT, R17, R26, PT ;  /* 0x0000001a1100720c */ /* 0x000fe40003f01070 */
[----:B------:R-:W-:Y:S02]  /*0750*/  FSETP.GEU.AND P2, PT, R16, R19, PT ;  /* 0x000000131000720b */ /* 0x000fe40003f4e000 */
[----:B------:R-:W-:Y:S01]  /*0760*/  ISETP.LT.AND.EX P0, PT, R27, R24, PT, P0 ;  /* 0x000000181b00720c */ /* 0x000fe20003f01300 */
[----:B------:R-:W-:-:S03]  /*0770*/  VIADD R19, R21, 0x500 ;  /* 0x0000050015137836 */ /* 0x000fc60000000000 */
[-C--:B------:R-:W-:Y:S01]  /*0780*/  SEL R28, R17, R26.reuse, P0 ;  /* 0x0000001a111c7207 */ /* 0x080fe20000000000 */
[----:B0-----:R-:W-:Y:S02]  /*0790*/  IMAD.WIDE.U32 R12, R19, 0x4, R10 ;  /* 0x00000004130c7825 */ /* 0x001fe400078e000a */
[----:B------:R-:W-:Y:S02]  /*07a0*/  @!P3 SEL R28, R17, R26, !P1 ;  /* 0x0000001a111cb207 */ /* 0x000fe40004800000 */
[----:B------:R-:W-:Y:S01]  /*07b0*/  IMAD.WIDE.U32 R16, R19, 0x4, R6 ;  /* 0x0000000413107825 */ /* 0x000fe200078e0006 */
[----:B------:R-:W3:Y:S05]  /*07c0*/  LDG.E R29, desc[UR12][R12.64] ;  /* 0x0000000c0c1d7981 */ /* 0x000eea000c1e1900 */
[----:B------:R0:W3:Y:S01]  /*07d0*/  LDG.E R16, desc[UR12][R16.64] ;  /* 0x0000000c10107981 */ /* 0x0000e2000c1e1900 */
[----:B------:R-:W-:-:S04]  /*07e0*/  @!P1 SEL R18, RZ, 0x1, P2 ;  /* 0x00000001ff129807 */ /* 0x000fc80001000000 */
[----:B------:R-:W-:Y:S02]  /*07f0*/  SEL R26, R18, 0x1, !P3 ;  /* 0x00000001121a7807 */ /* 0x000fe40005800000 */
[-C--:B------:R-:W-:Y:S02]  /*0800*/  SEL R15, R27, R24.reuse, P0 ;  /* 0x000000181b0f7207 */ /* 0x080fe40000000000 */
[----:B------:R-:W-:Y:S02]  /*0810*/  LOP3.LUT P2, RZ, R26, 0xff, RZ, 0xc0, !PT ;  /* 0x000000ff1aff7812 */ /* 0x000fe4000784c0ff */
[----:B------:R-:W-:Y:S02]  /*0820*/  IADD3 R25, P0, PT, R25, UR6, RZ ;  /* 0x0000000619197c10 */ /* 0x000fe4000ff1e0ff */
[----:B------:R-:W-:-:S03]  /*0830*/  @!P3 SEL R15, R27, R24, !P1 ;  /* 0x000000181b0fb207 */ /* 0x000fc60004800000 */
[----:B------:R-:W-:Y:S01]  /*0840*/  IMAD.X R27, RZ, RZ, UR7, P0 ;  /* 0x00000007ff1b7e24 */ /* 0x000fe200080e06ff */
[----:B------:R-:W-:-:S04]  /*0850*/  ISETP.LT.U32.AND P0, PT, R25, R28, PT ;  /* 0x0000001c1900720c */ /* 0x000fc80003f01070 */
[----:B------:R-:W-:-:S04]  /*0860*/  ISETP.LT.AND.EX P0, PT, R27, R15, PT, P0 ;  /* 0x0000000f1b00720c */ /* 0x000fc80003f01300 */
[----:B------:R-:W-:Y:S02]  /*0870*/  SEL R18, R27, R15, P0 ;  /* 0x0000000f1b127207 */ /* 0x000fe40000000000 */
[----:B0-----:R-:W-:Y:S02]  /*0880*/  SEL R17, R25, R28, P0 ;  /* 0x0000001c19117207 */ /* 0x001fe40000000000 */
[CC--:B--2---:R-:W-:Y:S02]  /*0890*/  FSETP.LT.AND P1, PT, R3.reuse, R14.reuse, P2 ;  /* 0x0000000e0300720b */ /* 0x0c4fe40001721000 */
[----:B------:R-:W-:Y:S01]  /*08a0*/  FSETP.GEU.AND P3, PT, R3, R14, PT ;  /* 0x0000000e0300720b */ /* 0x000fe20003f6e000 */
[----:B------:R-:W-:-:S03]  /*08b0*/  VIADD R3, R21, 0x600 ;  /* 0x0000060015037836 */ /* 0x000fc60000000000 */
[----:B------:R-:W-:Y:S01]  /*08c0*/  @!P2 SEL R26, RZ, 0x1, P3 ;  /* 0x00000001ff1aa807 */ /* 0x000fe20001800000 */
[----:B------:R-:W-:-:S06]  /*08d0*/  IMAD.WIDE.U32 R12, R3, 0x4, R6 ;  /* 0x00000004030c7825 */ /* 0x000fcc00078e0006 */
[----:B------:R-:W-:Y:S01]  /*08e0*/  @!P1 SEL R18, R27, R15, !P2 ;  /* 0x0000000f1b129207 */ /* 0x000fe20005000000 */
[----:B------:R-:W-:Y:S01]  /*08f0*/  IMAD.WIDE.U32 R14, R3, 0x4, R10 ;  /* 0x00000004030e7825 */ /* 0x000fe200078e000a */
[----:B------:R-:W-:Y:S02]  /*0900*/  @!P1 SEL R17, R25, R28, !P2 ;  /* 0x0000001c19119207 */ /* 0x000fe40005000000 */
[----:B------:R-:W-:Y:S02]  /*0910*/  SEL R24, R26, 0x1, !P1 ;  /* 0x000000011a187807 */ /* 0x000fe40004800000 */
[----:B------:R-:W-:Y:S01]  /*0920*/  IADD3 R26, P1, PT, R19, UR6, RZ ;  /* 0x00000006131a7c10 */ /* 0x000fe2000ff3e0ff */
[----:B------:R-:W2:Y:S04]  /*0930*/  LDG.E R14, desc[UR12][R14.64] ;  /* 0x0000000c0e0e7981 */ /* 0x000ea8000c1e1900 */
[----:B------:R0:W2:Y:S01]  /*0940*/  LDG.E R19, desc[UR12][R12.64] ;  /* 0x0000000c0c137981 */ /* 0x0000a2000c1e1900 */
[----:B------:R-:W-:Y:S01]  /*0950*/  LOP3.LUT P2, RZ, R24, 0xff, RZ, 0xc0, !PT ;  /* 0x000000ff18ff7812 */ /* 0x000fe2000784c0ff */
[----:B------:R-:W-:-:S03]  /*0960*/  IMAD.X R25, RZ, RZ, UR7, P1 ;  /* 0x00000007ff197e24 */ /* 0x000fc600088e06ff */
[----:B---3--:R-:W-:Y:S02]  /*0970*/  FSETP.LT.AND P3, PT, R16, R29, P2 ;  /* 0x0000001d1000720b */ /* 0x008fe40001761000 */
[----:B------:R-:W-:Y:S02]  /*0980*/  ISETP.LT.U32.AND P0, PT, R26, R17, PT ;  /* 0x000000111a00720c */ /* 0x000fe40003f01070 */
[----:B------:R-:W-:Y:S02]  /*0990*/  FSETP.GEU.AND P1, PT, R16, R29, PT ;  /* 0x0000001d1000720b */ /* 0x000fe40003f2e000 */
[----:B------:R-:W-:Y:S01]  /*09a0*/  ISETP.LT.AND.EX P0, PT, R25, R18, PT, P0 ;  /* 0x000000121900720c */ /* 0x000fe20003f01300 */
[----:B------:R-:W-:-:S03]  /*09b0*/  VIADD R29, R21, 0x700 ;  /* 0x00000700151d7836 */ /* 0x000fc60000000000 */
[CC--:B------:R-:W-:Y:S01]  /*09c0*/  SEL R27, R26.reuse, R17.reuse, P0 ;  /* 0x000000111a1b7207 */ /* 0x0c0fe20000000000 */
[C---:B0-----:R-:W-:Y:S02]  /*09d0*/  IMAD.WIDE.U32 R12, R29.reuse, 0x4, R10 ;  /* 0x000000041d0c7825 */ /* 0x041fe400078e000a */
[----:B------:R-:W-:Y:S02]  /*09e0*/  @!P3 SEL R27, R26, R17, !P2 ;  /* 0x000000111a1bb207 */ /* 0x000fe40005000000 */
[----:B------:R-:W-:Y:S02]  /*09f0*/  IMAD.WIDE.U32 R16, R29, 0x4, R6 ;  /* 0x000000041d107825 */ /* 0x000fe400078e0006 */
[----:B------:R-:W3:Y:S04]  /*0a00*/  LDG.E R13, desc[UR12][R12.64] ;  /* 0x0000000c0c0d7981 */ /* 0x000ee8000c1e1900 */
[----:B------:R0:W3:Y:S01]  /*0a10*/  LDG.E R16, desc[UR12][R16.64] ;  /* 0x0000000c10107981 */ /* 0x0000e2000c1e1900 */
[----:B------:R-:W-:-:S04]  /*0a20*/  @!P2 SEL R24, RZ, 0x1, P1 ;  /* 0x00000001ff18a807 */ /* 0x000fc80000800000 */
[----:B------:R-:W-:Y:S02]  /*0a30*/  SEL R24, R24, 0x1, !P3 ;  /* 0x0000000118187807 */ /* 0x000fe40005800000 */
[-C--:B------:R-:W-:Y:S02]  /*0a40*/  SEL R15, R25, R18.reuse, P0 ;  /* 0x00000012190f7207 */ /* 0x080fe40000000000 */
[----:B------:R-:W-:Y:S02]  /*0a50*/  LOP3.LUT P1, RZ, R24, 0xff, RZ, 0xc0, !PT ;  /* 0x000000ff18ff7812 */ /* 0x000fe4000782c0ff */
[----:B------:R-:W-:Y:S02]  /*0a60*/  IADD3 R26, P0, PT, R3, UR6, RZ ;  /* 0x00000006031a7c10 */ /* 0x000fe4000ff1e0ff */
[----:B------:R-:W-:Y:S01]  /*0a70*/  @!P3 SEL R15, R25, R18, !P2 ;  /* 0x00000012190fb207 */ /* 0x000fe20005000000 */
[----:B------:R-:W-:Y:S02]  /*0a80*/  VIADD R22, R22, 0x8 ;  /* 0x0000000816167836 */ /* 0x000fe40000000000 */
[----:B------:R-:W-:-:S02]  /*0a90*/  VIADD R5, R5, 0x800 ;  /* 0x0000080005057836 */ /* 0x000fc40000000000 */
[----:B------:R-:W-:Y:S01]  /*0aa0*/  VIADD R21, R21, 0x800 ;  /* 0x0000080015157836 */ /* 0x000fe20000000000 */
[CC--:B--2---:R-:W-:Y:S02]  /*0ab0*/  FSETP.GEU.AND P2, PT, R19.reuse, R14.reuse, PT ;  /* 0x0000000e1300720b */ /* 0x0c4fe40003f4e000 */
[----:B------:R-:W-:Y:S01]  /*0ac0*/  FSETP.LT.AND P3, PT, R19, R14, P1 ;  /* 0x0000000e1300720b */ /* 0x000fe20000f61000 */
[----:B------:R-:W-:Y:S01]  /*0ad0*/  IMAD.X R14, RZ, RZ, UR7, P0 ;  /* 0x00000007ff0e7e24 */ /* 0x000fe200080e06ff */
[----:B------:R-:W-:-:S04]  /*0ae0*/  ISETP.LT.U32.AND P0, PT, R26, R27, PT ;  /* 0x0000001b1a00720c */ /* 0x000fc80003f01070 */
[----:B------:R-:W-:Y:S02]  /*0af0*/  ISETP.LT.AND.EX P0, PT, R14, R15, PT, P0 ;  /* 0x0000000f0e00720c */ /* 0x000fe40003f01300 */
[----:B------:R-:W-:Y:S02]  /*0b00*/  @!P1 SEL R24, RZ, 0x1, P2 ;  /* 0x00000001ff189807 */ /* 0x000fe40001000000 */
[----:B------:R-:W-:Y:S02]  /*0b10*/  SEL R18, R26, R27, P0 ;  /* 0x0000001b1a127207 */ /* 0x000fe40000000000 */
[----:B0-----:R-:W-:Y:S02]  /*0b20*/  SEL R17, R14, R15, P0 ;  /* 0x0000000f0e117207 */ /* 0x001fe40000000000 */
[----:B------:R-:W-:Y:S02]  /*0b30*/  IADD3 R29, P0, PT, R29, UR6, RZ ;  /* 0x000000061d1d7c10 */ /* 0x000fe4000ff1e0ff */
[----:B------:R-:W-:-:S02]  /*0b40*/  @!P3 SEL R18, R26, R27, !P1 ;  /* 0x0000001b1a12b207 */ /* 0x000fc40004800000 */
[----:B------:R-:W-:Y:S01]  /*0b50*/  @!P3 SEL R17, R14, R15, !P1 ;  /* 0x0000000f0e11b207 */ /* 0x000fe20004800000 */
[----:B------:R-:W-:Y:S01]  /*0b60*/  IMAD.X R14, RZ, RZ, UR7, P0 ;  /* 0x00000007ff0e7e24 */ /* 0x000fe200080e06ff */
[----:B------:R-:W-:Y:S02]  /*0b70*/  SEL R12, R24, 0x1, !P3 ;  /* 0x00000001180c7807 */ /* 0x000fe40005800000 */
[----:B------:R-:W-:Y:S02]  /*0b80*/  ISETP.LT.U32.AND P0, PT, R29, R18, PT ;  /* 0x000000121d00720c */ /* 0x000fe40003f01070 */
[----:B------:R-:W-:Y:S02]  /*0b90*/  LOP3.LUT P2, RZ, R12, 0xff, RZ, 0xc0, !PT ;  /* 0x000000ff0cff7812 */ /* 0x000fe4000784c0ff */
[----:B------:R-:W-:-:S04]  /*0ba0*/  ISETP.LT.AND.EX P0, PT, R14, R17, PT, P0 ;  /* 0x000000110e00720c */ /* 0x000fc80003f01300 */
[----:B------:R-:W-:Y:S02]  /*0bb0*/  SEL R24, R29, R18, P0 ;  /* 0x000000121d187207 */ /* 0x000fe40000000000 */
[----:B------:R-:W-:Y:S02]  /*0bc0*/  SEL R3, R14, R17, P0 ;  /* 0x000000110e037207 */ /* 0x000fe40000000000 */
[----:B------:R-:W-:Y:S02]  /*0bd0*/  ISETP.NE.AND P0, PT, R22, RZ, PT ;  /* 0x000000ff1600720c */ /* 0x000fe40003f05270 */
[CC--:B---3--:R-:W-:Y:S02]  /*0be0*/  FSETP.LT.AND P1, PT, R16.reuse, R13.reuse, P2 ;  /* 0x0000000d1000720b */ /* 0x0c8fe40001721000 */
[----:B------:R-:W-:-:S04]  /*0bf0*/  FSETP.GEU.AND P3, PT, R16, R13, PT ;  /* 0x0000000d1000720b */ /* 0x000fc80003f6e000 */
[----:B------:R-:W-:-:S04]  /*0c00*/  @!P2 SEL R12, RZ, 0x1, P3 ;  /* 0x00000001ff0ca807 */ /* 0x000fc80001800000 */
[----:B------:R-:W-:-:S03]  /*0c10*/  SEL R12, R12, 0x1, !P1 ;  /* 0x000000010c0c7807 */ /* 0x000fc60004800000 */
[----:B------:R-:W-:Y:S02]  /*0c20*/  @!P1 SEL R24, R29, R18, !P2 ;  /* 0x000000121d189207 */ /* 0x000fe40005000000 */
[----:B------:R-:W-:Y:S02]  /*0c30*/  @!P1 SEL R3, R14, R17, !P2 ;  /* 0x000000110e039207 */ /* 0x000fe40005000000 */
[----:B------:R-:W-:Y:S01]  /*0c40*/  PRMT R26, R12, 0x7610, R26 ;  /* 0x000076100c1a7816 */ /* 0x000fe2000000001a */
[----:B------:R-:W-:Y:S06]  /*0c50*/  @P0 BRA `(.L_x_1245) ;  /* 0xfffffff400a80947 */ /* 0x000fec000383ffff */
[----:B------:R-:W-:Y:S05]  /*0c60*/  BSYNC.RECONVERGENT B3 ;  /* 0x0000000000037941 */ /* 0x000fea0003800200 */
.L_x_1244:
[----:B------:R-:W-:-:S07]  /*0c70*/  VIADD R22, R5, 0xfffffc00 ;  /* 0xfffffc0005167836 */ /* 0x000fce0000000000 */
.L_x_1243:
[----:B------:R-:W-:Y:S05]  /*0c80*/  BSYNC.RECONVERGENT B2 ;  /* 0x0000000000027941 */ /* 0x000fea0003800200 */
.L_x_1242:
[----:B------:R-:W-:-:S13]  /*0c90*/  ISETP.NE.AND P0, PT, R23, RZ, PT ;  /* 0x000000ff1700720c */ /* 0x000fda0003f05270 */
[----:B------:R-:W-:Y:S05]  /*0ca0*/  @!P0 BRA `(.L_x_1241) ;  /* 0x00000008005c8947 */ /* 0x000fea0003800000 */
[----:B------:R-:W-:Y:S01]  /*0cb0*/  ISETP.GE.U32.AND P0, PT, R23, 0x4, PT ;  /* 0x000000041700780c */ /* 0x000fe20003f06070 */
[----:B------:R-:W-:Y:S01]  /*0cc0*/  BSSY.RECONVERGENT B2, `(.L_x_1246) ;  /* 0x000004f000027945 */ /* 0x000fe20003800200 */
[----:B------:R-:W-:-:S11]  /*0cd0*/  LOP3.LUT P1, R6, R20, 0x3, RZ, 0xc0, !PT ;  /* 0x0000000314067812 */ /* 0x000fd6000782c0ff */
[----:B------:R-:W-:Y:S05]  /*0ce0*/  @!P0 BRA `(.L_x_1247) ;  /* 0x0000000400308947 */ /* 0x000fea0003800000 */
[----:B------:R-:W0:Y:S01]  /*0cf0*/  LDC.64 R10, c[0x0][0x380] ;  /* 0x0000e000ff0a7b82 */ /* 0x000e220000000a00 */
[----:B------:R-:W-:Y:S01]  /*0d00*/  IMAD.IADD R7, R9, 0x1, R22 ;  /* 0x0000000109077824 */ /* 0x000fe200078e0216 */
[----:B------:R-:W1:Y:S06]  /*0d10*/  LDCU.64 UR8, c[0x0][0x398] ;  /* 0x00007300ff0877ac */ /* 0x000e6c0008000a00 */
[----:B------:R-:W2:Y:S01]  /*0d20*/  LDC.64 R12, c[0x0][0x388] ;  /* 0x0000e200ff0c7b82 */ /* 0x000ea20000000a00 */
[----:B0-----:R-:W-:-:S06]  /*0d30*/  IMAD.WIDE.U32 R28, R7, 0x4, R10 ;  /* 0x00000004071c7825 */ /* 0x001fcc00078e000a */
[----:B------:R-:W3:Y:S01]  /*0d40*/  LDG.E R28, desc[UR12][R28.64] ;  /* 0x0000000c1c1c7981 */ /* 0x000ee2000c1e1900 */
[----:B--2---:R-:W-:-:S05]  /*0d50*/  IMAD.WIDE.U32 R14, R7, 0x4, R12 ;  /* 0x00000004070e7825 */ /* 0x004fca00078e000c */
[----:B------:R0:W3:Y:S01]  /*0d60*/  LDG.E R5, desc[UR12][R14.64] ;  /* 0x0000000c0e057981 */ /* 0x0000e2000c1e1900 */
[----:B------:R-:W-:-:S04]  /*0d70*/  VIADD R23, R7, 0x100 ;  /* 0x0000010007177836 */ /* 0x000fc80000000000 */
[----:B------:R-:W-:-:S04]  /*0d80*/  IMAD.WIDE.U32 R16, R23, 0x4, R12 ;  /* 0x0000000417107825 */ /* 0x000fc800078e000c */
[----:B0-----:R-:W-:Y:S02]  /*0d90*/  IMAD.WIDE.U32 R14, R23, 0x4, R10 ;  /* 0x00000004170e7825 */ /* 0x001fe400078e000a */
[----:B------:R-:W2:Y:S04]  /*0da0*/  LDG.E R16, desc[UR12][R16.64] ;  /* 0x0000000c10107981 */ /* 0x000ea8000c1e1900 */
[----:B------:R-:W2:Y:S01]  /*0db0*/  LDG.E R25, desc[UR12][R14.64] ;  /* 0x0000000c0e197981 */ /* 0x000ea2000c1e1900 */
[----:B------:R-:W-:-:S04]  /*0dc0*/  VIADD R27, R7, 0x200 ;  /* 0x00000200071b7836 */ /* 0x000fc80000000000 */
[----:B------:R-:W-:-:S04]  /*0dd0*/  IMAD.WIDE.U32 R18, R27, 0x4, R10 ;  /* 0x000000041b127825 */ /* 0x000fc800078e000a */
[----:B------:R-:W-:Y:S02]  /*0de0*/  IMAD.WIDE.U32 R20, R27, 0x4, R12 ;  /* 0x000000041b147825 */ /* 0x000fe400078e000c */
[----:B------:R-:W4:Y:S04]  /*0df0*/  LDG.E R18, desc[UR12][R18.64] ;  /* 0x0000000c12127981 */ /* 0x000f28000c1e1900 */
[----:B------:R0:W4:Y:S01]  /*0e00*/  LDG.E R21, desc[UR12][R20.64] ;  /* 0x0000000c14157981 */ /* 0x000122000c1e1900 */
[----:B------:R-:W-:-:S04]  /*0e10*/  VIADD R29, R7, 0x300 ;  /* 0x00000300071d7836 */ /* 0x000fc80000000000 */
[----:B------:R-:W-:-:S04]  /*0e20*/  IMAD.WIDE.U32 R10, R29, 0x4, R10 ;  /* 0x000000041d0a7825 */ /* 0x000fc800078e000a */
[----:B------:R-:W-:Y:S02]  /*0e30*/  IMAD.WIDE.U32 R12, R29, 0x4, R12 ;  /* 0x000000041d0c7825 */ /* 0x000fe400078e000c */
[----:B------:R-:W5:Y:S04]  /*0e40*/  LDG.E R10, desc[UR12][R10.64] ;  /* 0x0000000c0a0a7981 */ /* 0x000f68000c1e1900 */
[----:B------:R3:W5:Y:S01]  /*0e50*/  LDG.E R13, desc[UR12][R12.64] ;  /* 0x0000000c0c0d7981 */ /* 0x000762000c1e1900 */
[----:B------:R-:W-:Y:S02]  /*0e60*/  LOP3.LUT P3, RZ, R26, 0xff, RZ, 0xc0, !PT ;  /* 0x000000ff1aff7812 */ /* 0x000fe4000786c0ff */
[----:B-1----:R-:W-:-:S05]  /*0e70*/  IADD3 R7, P2, PT, R7, UR8, RZ ;  /* 0x0000000807077c10 */ /* 0x002fca000ff5e0ff */
[----:B0-----:R-:W-:Y:S01]  /*0e80*/  IMAD.X R20, RZ, RZ, UR9, P2 ;  /* 0x00000009ff147e24 */ /* 0x001fe200090e06ff */
[----:B------:R-:W-:Y:S01]  /*0e90*/  IADD3 R23, P5, PT, R23, UR8, RZ ;  /* 0x0000000817177c10 */ /* 0x000fe2000ffbe0ff */
[----:B------:R-:W-:Y:S01]  /*0ea0*/  VIADD R22, R22, 0x400 ;  /* 0x0000040016167836 */ /* 0x000fe20000000000 */
[CC--:B---3--:R-:W-:Y:S02]  /*0eb0*/  FSETP.GEU.AND P0, PT, R28.reuse, R5.reuse, PT ;  /* 0x000000051c00720b */ /* 0x0c8fe40003f0e000 */
        /* <DEDUP_REMOVED lines=12> */
[----:B------:R-:W-:Y:S01]  /*0f80*/  @!P2 SEL R26, RZ, 0x1, P0 ;  /* 0x00000001ff1aa807 */ /* 0x000fe20000000000 */
[----:B------:R-:W-:-:S03]  /*0f90*/  IMAD.X R3, RZ, RZ, UR9, P5 ;  /* 0x00000009ff037e24 */ /* 0x000fc6000a8e06ff */
[----:B------:R-:W-:Y:S02]  /*0fa0*/  SEL R26, R26, 0x1, !P4 ;  /* 0x000000011a1a7807 */ /* 0x000fe40006000000 */
[----:B------:R-:W-:Y:S02]  /*0fb0*/  ISETP.LT.U32.AND P0, PT, R23, R12, PT ;  /* 0x0000000c1700720c */ /* 0x000fe40003f01070 */
[----:B------:R-:W-:Y:S02]  /*0fc0*/  LOP3.LUT P3, RZ, R26, 0xff, RZ, 0xc0, !PT ;  /* 0x000000ff1aff7812 */ /* 0x000fe4000786c0ff */
[----:B------:R-:W-:-:S04]  /*0fd0*/  ISETP.LT.AND.EX P0, PT, R3, R14, PT, P0 ;  /* 0x0000000e0300720c */ /* 0x000fc80003f01300 */
[----:B------:R-:W-:Y:S02]  /*0fe0*/  SEL R16, R23, R12, P0 ;  /* 0x0000000c17107207 */ /* 0x000fe40000000000 */
[----:B------:R-:W-:Y:S02]  /*0ff0*/  SEL R20, R3, R14, P0 ;  /* 0x0000000e03147207 */ /* 0x000fe40000000000 */
[----:B------:R-:W-:Y:S02]  /*1000*/  @!P4 SEL R16, R23, R12, !P2 ;  /* 0x0000000c1710c207 */ /* 0x000fe40005000000 */
[----:B------:R-:W-:Y:S02]  /*1010*/  @!P4 SEL R20, R3, R14, !P2 ;  /* 0x0000000e0314c207 */ /* 0x000fe40005000000 */
[----:B------:R-:W-:Y:S02]  /*1020*/  IADD3 R27, P0, PT, R27, UR8, RZ ;  /* 0x000000081b1b7c10 */ /* 0x000fe4000ff1e0ff */
[----:B----4-:R-:W-:-:S02]  /*1030*/  FSETP.GEU.AND P2, PT, R18, R21, PT ;  /* 0x000000151200720b */ /* 0x010fc40003f4e000 */
[----:B------:R-:W-:Y:S01]  /*1040*/  FSETP.LT.AND P4, PT, R18, R21, P3 ;  /* 0x000000151200720b */ /* 0x000fe20001f81000 */
[----:B------:R-:W-:Y:S01]  /*1050*/  IMAD.X R3, RZ, RZ, UR9, P0 ;  /* 0x00000009ff037e24 */ /* 0x000fe200080e06ff */
[----:B------:R-:W-:Y:S02]  /*1060*/  @!P3 SEL R26, RZ, 0x1, P2 ;  /* 0x00000001ff1ab807 */ /* 0x000fe40001000000 */
[----:B------:R-:W-:Y:S02]  /*1070*/  ISETP.LT.U32.AND P0, PT, R27, R16, PT ;  /* 0x000000101b00720c */ /* 0x000fe40003f01070 */
[----:B------:R-:W-:Y:S02]  /*1080*/  SEL R26, R26, 0x1, !P4 ;  /* 0x000000011a1a7807 */ /* 0x000fe40006000000 */
[----:B------:R-:W-:Y:S02]  /*1090*/  ISETP.LT.AND.EX P0, PT, R3, R20, PT, P0 ;  /* 0x000000140300720c */ /* 0x000fe40003f01300 */
[----:B------:R-:W-:-:S02]  /*10a0*/  LOP3.LUT P2, RZ, R26, 0xff, RZ, 0xc0, !PT ;  /* 0x000000ff1aff7812 */ /* 0x000fc4000784c0ff */
[----:B------:R-:W-:Y:S02]  /*10b0*/  IADD3 R29, P5, PT, R29, UR8, RZ ;  /* 0x000000081d1d7c10 */ /* 0x000fe4000ffbe0ff */
[----:B------:R-:W-:Y:S02]  /*10c0*/  SEL R12, R27, R16, P0 ;  /* 0x000000101b0c7207 */ /* 0x000fe40000000000 */
[----:B------:R-:W-:Y:S02]  /*10d0*/  SEL R14, R3, R20, P0 ;  /* 0x00000014030e7207 */ /* 0x000fe40000000000 */
[----:B------:R-:W-:Y:S02]  /*10e0*/  @!P4 SEL R12, R27, R16, !P3 ;  /* 0x000000101b0cc207 */ /* 0x000fe40005800000 */
[----:B------:R-:W-:Y:S02]  /*10f0*/  @!P4 SEL R14, R3, R20, !P3 ;  /* 0x00000014030ec207 */ /* 0x000fe40005800000 */
[----:B-----5:R-:W-:Y:S01]  /*1100*/  FSETP.LT.AND P3, PT, R10, R13, P2 ;  /* 0x0000000d0a00720b */ /* 0x020fe20001761000 */
[----:B------:R-:W-:Y:S01]  /*1110*/  IMAD.X R5, RZ, RZ, UR9, P5 ;  /* 0x00000009ff057e24 */ /* 0x000fe2000a8e06ff */
[----:B------:R-:W-:-:S02]  /*1120*/  ISETP.LT.U32.AND P0, PT, R29, R12, PT ;  /* 0x0000000c1d00720c */ /* 0x000fc40003f01070 */
[----:B------:R-:W-:Y:S02]  /*1130*/  FSETP.GEU.AND P4, PT, R10, R13, PT ;  /* 0x0000000d0a00720b */ /* 0x000fe40003f8e000 */
[----:B------:R-:W-:Y:S02]  /*1140*/  ISETP.LT.AND.EX P0, PT, R5, R14, PT, P0 ;  /* 0x0000000e0500720c */ /* 0x000fe40003f01300 */
[----:B------:R-:W-:Y:S02]  /*1150*/  @!P2 SEL R26, RZ, 0x1, P4 ;  /* 0x00000001ff1aa807 */ /* 0x000fe40002000000 */
[----:B------:R-:W-:Y:S02]  /*1160*/  SEL R24, R29, R12, P0 ;  /* 0x0000000c1d187207 */ /* 0x000fe40000000000 */
[----:B------:R-:W-:Y:S02]  /*1170*/  SEL R3, R5, R14, P0 ;  /* 0x0000000e05037207 */ /* 0x000fe40000000000 */
[----:B------:R-:W-:-:S02]  /*1180*/  SEL R26, R26, 0x1, !P3 ;  /* 0x000000011a1a7807 */ /* 0x000fc40005800000 */
[----:B------:R-:W-:Y:S02]  /*1190*/  @!P3 SEL R24, R29, R12, !P2 ;  /* 0x0000000c1d18b207 */ /* 0x000fe40005000000 */
[----:B------:R-:W-:-:S07]  /*11a0*/  @!P3 SEL R3, R5, R14, !P2 ;  /* 0x0000000e0503b207 */ /* 0x000fce0005000000 */
.L_x_1247:
[----:B------:R-:W-:Y:S05]  /*11b0*/  BSYNC.RECONVERGENT B2 ;  /* 0x0000000000027941 */ /* 0x000fea0003800200 */
.L_x_1246:
[----:B------:R-:W-:Y:S05]  /*11c0*/  @!P1 BRA `(.L_x_1241) ;  /* 0x0000000400149947 */ /* 0x000fea0003800000 */
[----:B------:R-:W-:Y:S01]  /*11d0*/  ISETP.NE.AND P0, PT, R6, 0x1, PT ;  /* 0x000000010600780c */ /* 0x000fe20003f05270 */
[----:B------:R-:W-:Y:S01]  /*11e0*/  BSSY.RECONVERGENT B2, `(.L_x_1248) ;  /* 0x000002b000027945 */ /* 0x000fe20003800200 */
[----:B------:R-:W-:-:S11]  /*11f0*/  LOP3.LUT P1, RZ, R8, 0x100, RZ, 0xc0, !PT ;  /* 0x0000010008ff7812 */ /* 0x000fd6000782c0ff */
[----:B------:R-:W-:Y:S05]  /*1200*/  @!P0 BRA `(.L_x_1249) ;  /* 0x0000000000a08947 */ /* 0x000fea0003800000 */
[----:B------:R-:W0:Y:S01]  /*1210*/  LDC.64 R10, c[0x0][0x380] ;  /* 0x0000e000ff0a7b82 */ /* 0x000e220000000a00 */
[----:B------:R-:W-:Y:S01]  /*1220*/  IMAD.IADD R5, R9, 0x1, R22 ;  /* 0x0000000109057824 */ /* 0x000fe200078e0216 */
[----:B------:R-:W1:Y:S06]  /*1230*/  LDCU.64 UR8, c[0x0][0x398] ;  /* 0x00007300ff0877ac */ /* 0x000e6c0008000a00 */
[----:B------:R-:W2:Y:S01]  /*1240*/  LDC.64 R6, c[0x0][0x388] ;  /* 0x0000e200ff067b82 */ /* 0x000ea20000000a00 */
[C---:B------:R-:W-:Y:S02]  /*1250*/  VIADD R17, R5.reuse, 0x100 ;  /* 0x0000010005117836 */ /* 0x040fe40000000000 */
[----:B0-----:R-:W-:-:S06]  /*1260*/  IMAD.WIDE.U32 R12, R5, 0x4, R10 ;  /* 0x00000004050c7825 */ /* 0x001fcc00078e000a */
[----:B------:R-:W3:Y:S01]  /*1270*/  LDG.E R12, desc[UR12][R12.64] ;  /* 0x0000000c0c0c7981 */ /* 0x000ee2000c1e1900 */
[----:B--2---:R-:W-:-:S06]  /*1280*/  IMAD.WIDE.U32 R14, R5, 0x4, R6 ;  /* 0x00000004050e7825 */ /* 0x004fcc00078e0006 */
[----:B------:R-:W3:Y:S01]  /*1290*/  LDG.E R15, desc[UR12][R14.64] ;  /* 0x0000000c0e0f7981 */ /* 0x000ee2000c1e1900 */
[----:B------:R-:W-:-:S04]  /*12a0*/  IMAD.WIDE.U32 R10, R17, 0x4, R10 ;  /* 0x00000004110a7825 */ /* 0x000fc800078e000a */
[----:B------:R-:W-:Y:S02]  /*12b0*/  IMAD.WIDE.U32 R6, R17, 0x4, R6 ;  /* 0x0000000411067825 */ /* 0x000fe400078e0006 */
[----:B------:R-:W2:Y:S04]  /*12c0*/  LDG.E R10, desc[UR12][R10.64] ;  /* 0x0000000c0a0a7981 */ /* 0x000ea8000c1e1900 */
[----:B------:R0:W2:Y:S01]  /*12d0*/  LDG.E R19, desc[UR12][R6.64] ;  /* 0x0000000c06137981 */ /* 0x0000a2000c1e1900 */
[----:B------:R-:W-:Y:S02]  /*12e0*/  LOP3.LUT P2, RZ, R26, 0xff, RZ, 0xc0, !PT ;  /* 0x000000ff1aff7812 */ /* 0x000fe4000784c0ff */
[----:B-1----:R-:W-:-:S04]  /*12f0*/  IADD3 R5, P4, PT, R5, UR8, RZ ;  /* 0x0000000805057c10 */ /* 0x002fc8000ff9e0ff */
[----:B------:R-:W-:Y:S01]  /*1300*/  ISETP.LT.U32.AND P0, PT, R5, R24, PT ;  /* 0x000000180500720c */ /* 0x000fe20003f01070 */
[----:B------:R-:W-:-:S05]  /*1310*/  IMAD.X R8, RZ, RZ, UR9, P4 ;  /* 0x00000009ff087e24 */ /* 0x000fca000a0e06ff */
[----:B------:R-:W-:-:S04]  /*1320*/  ISETP.LT.AND.EX P0, PT, R8, R3, PT, P0 ;  /* 0x000000030800720c */ /* 0x000fc80003f01300 */
[----:B0-----:R-:W-:Y:S02]  /*1330*/  SEL R6, R5, R24, P0 ;  /* 0x0000001805067207 */ /* 0x001fe40000000000 */
[----:B------:R-:W-:Y:S01]  /*1340*/  SEL R7, R8, R3, P0 ;  /* 0x0000000308077207 */ /* 0x000fe20000000000 */
[----:B------:R-:W-:Y:S01]  /*1350*/  VIADD R22, R22, 0x200 ;  /* 0x0000020016167836 */ /* 0x000fe20000000000 */
[CC--:B---3--:R-:W-:Y:S02]  /*1360*/  FSETP.GEU.AND P5, PT, R12.reuse, R15.reuse, PT ;  /* 0x0000000f0c00720b */ /* 0x0c8fe40003fae000 */
[----:B------:R-:W-:Y:S02]  /*1370*/  FSETP.LT.AND P3, PT, R12, R15, P2 ;  /* 0x0000000f0c00720b */ /* 0x000fe40001761000 */
[----:B------:R-:W-:-:S04]  /*1380*/  @!P2 SEL R26, RZ, 0x1, P5 ;  /* 0x00000001ff1aa807 */ /* 0x000fc80002800000 */
[----:B------:R-:W-:Y:S02]  /*1390*/  SEL R26, R26, 0x1, !P3 ;  /* 0x000000011a1a7807 */ /* 0x000fe40005800000 */
[----:B------:R-:W-:Y:S02]  /*13a0*/  IADD3 R17, P5, PT, R17, UR8, RZ ;  /* 0x0000000811117c10 */ /* 0x000fe4000ffbe0ff */
[----:B------:R-:W-:-:S03]  /*13b0*/  LOP3.LUT P4, RZ, R26, 0xff, RZ, 0xc0, !PT ;  /* 0x000000ff1aff7812 */ /* 0x000fc6000788c0ff */
[----:B------:R-:W-:Y:S02]  /*13c0*/  @!P3 SEL R6, R5, R24, !P2 ;  /* 0x000000180506b207 */ /* 0x000fe40005000000 */
[----:B------:R-:W-:Y:S02]  /*13d0*/  @!P3 SEL R7, R8, R3, !P2 ;  /* 0x000000030807b207 */ /* 0x000fe40005000000 */
[CC--:B--2---:R-:W-:Y:S01]  /*13e0*/  FSETP.LT.AND P3, PT, R10.reuse, R19.reuse, P4 ;  /* 0x000000130a00720b */ /* 0x0c4fe20002761000 */
        /* <DEDUP_REMOVED lines=10> */
.L_x_1249:
[----:B------:R-:W-:Y:S05]  /*1490*/  BSYNC.RECONVERGENT B2 ;  /* 0x0000000000027941 */ /* 0x000fea0003800200 */
.L_x_1248:
[----:B------:R-:W-:Y:S05]  /*14a0*/  @P1 BRA `(.L_x_1241) ;  /* 0x00000000005c1947 */ /* 0x000fea0003800000 */
[----:B------:R-:W0:Y:S01]  /*14b0*/  LDC.64 R6, c[0x0][0x380] ;  /* 0x0000e000ff067b82 */ /* 0x000e220000000a00 */
[----:B------:R-:W-:Y:S01]  /*14c0*/  IMAD.IADD R5, R9, 0x1, R22 ;  /* 0x0000000109057824 */ /* 0x000fe200078e0216 */
[----:B------:R-:W1:Y:S06]  /*14d0*/  LDCU.64 UR8, c[0x0][0x398] ;  /* 0x00007300ff0877ac */ /* 0x000e6c0008000a00 */
[----:B------:R-:W2:Y:S01]  /*14e0*/  LDC.64 R10, c[0x0][0x388] ;  /* 0x0000e200ff0a7b82 */ /* 0x000ea20000000a00 */
[----:B0-----:R-:W-:-:S06]  /*14f0*/  IMAD.WIDE.U32 R6, R5, 0x4, R6 ;  /* 0x0000000405067825 */ /* 0x001fcc00078e0006 */
[----:B------:R-:W3:Y:S01]  /*1500*/  LDG.E R6, desc[UR12][R6.64] ;  /* 0x0000000c06067981 */ /* 0x000ee2000c1e1900 */
[----:B--2---:R-:W-:-:S06]  /*1510*/  IMAD.WIDE.U32 R8, R5, 0x4, R10 ;  /* 0x0000000405087825 */ /* 0x004fcc00078e000a */
[----:B------:R-:W3:Y:S01]  /*1520*/  LDG.E R9, desc[UR12][R8.64] ;  /* 0x0000000c08097981 */ /* 0x000ee2000c1e1900 */
[----:B------:R-:W-:Y:S02]  /*1530*/  LOP3.LUT P3, RZ, R26, 0xff, RZ, 0xc0, !PT ;  /* 0x000000ff1aff7812 */ /* 0x000fe4000786c0ff */
[----:B-1----:R-:W-:-:S05]  /*1540*/  IADD3 R11, P0, PT, R5, UR8, RZ ;  /* 0x00000008050b7c10 */ /* 0x002fca000ff1e0ff */
[----:B------:R-:W-:Y:S01]  /*1550*/  IMAD.X R10, RZ, RZ, UR9, P0 ;  /* 0x00000009ff0a7e24 */ /* 0x000fe200080e06ff */
[----:B------:R-:W-:-:S04]  /*1560*/  ISETP.LT.U32.AND P0, PT, R11, R24, PT ;  /* 0x000000180b00720c */ /* 0x000fc80003f01070 */
[----:B------:R-:W-:-:S04]  /*1570*/  ISETP.LT.AND.EX P0, PT, R10, R3, PT, P0 ;  /* 0x000000030a00720c */ /* 0x000fc80003f01300 */
[----:B------:R-:W-:Y:S02]  /*1580*/  SEL R5, R11, R24, P0 ;  /* 0x000000180b057207 */ /* 0x000fe40000000000 */
[CC--:B---3--:R-:W-:Y:S02]  /*1590*/  FSETP.LT.AND P1, PT, R6.reuse, R9.reuse, P3 ;  /* 0x000000090600720b */ /* 0x0c8fe40001f21000 */
        /* <DEDUP_REMOVED lines=8> */
.L_x_1241:
[----:B------:R-:W-:Y:S05]  /*1620*/  BSYNC.RECONVERGENT B1 ;  /* 0x0000000000017941 */ /* 0x000fea0003800200 */
.L_x_1240:
[----:B------:R-:W-:-:S13]  /*1630*/  ISETP.GE.U32.AND P0, PT, R2, 0x100, PT ;  /* 0x000001000200780c */ /* 0x000fda0003f06070 */
        /* <DEDUP_REMOVED lines=25> */
.L_x_1252:
[----:B------:R-:W-:Y:S05]  /*17d0*/  BSYNC.RECONVERGENT B1 ;  /* 0x0000000000017941 */ /* 0x000fea0003800200 */
.L_x_1251:
        /* <DEDUP_REMOVED lines=23> */
.L_x_1254:
[----:B------:R-:W-:Y:S05]  /*1950*/  BSYNC.RECONVERGENT B1 ;  /* 0x0000000000017941 */ /* 0x000fea0003800200 */
.L_x_1253:
        /* <DEDUP_REMOVED lines=20> */
.L_x_1256:
[----:B------:R-:W-:Y:S05]  /*1aa0*/  BSYNC.RECONVERGENT B1 ;  /* 0x0000000000017941 */ /* 0x000fea0003800200 */
.L_x_1255:
        /* <DEDUP_REMOVED lines=20> */
.L_x_1258:
[----:B------:R-:W-:Y:S05]  /*1bf0*/  BSYNC.RECONVERGENT B1 ;  /* 0x0000000000017941 */ /* 0x000fea0003800200 */
.L_x_1257:
        /* <DEDUP_REMOVED lines=20> */
.L_x_1260:
[----:B------:R-:W-:Y:S05]  /*1d40*/  BSYNC.RECONVERGENT B1 ;  /* 0x0000000000017941 */ /* 0x000fea0003800200 */
.L_x_1259:
[----:B------:R-:W-:Y:S04]  /*1d50*/  BSSY.RECONVERGENT B1, `(.L_x_1261) ;  /* 0x000000b000017945 */ /* 0x000fe80003800200 */
[----:B------:R-:W-:Y:S05]  /*1d60*/  @P1 BRA `(.L_x_1262) ;  /* 0x0000000000241947 */ /* 0x000fea0003800000 */
[----:B--2---:R-:W2:Y:S01]  /*1d70*/  S2R R6, SR_CgaCtaId ;  /* 0x0000000000067919 */ /* 0x004ea20000008800 */
[----:B0-----:R-:W-:Y:S02]  /*1d80*/  MOV R5, 0x400 ;  /* 0x0000040000057802 */ /* 0x001fe40000000f00 */
[----:B------:R-:W-:-:S04]  /*1d90*/  SHF.R.U32.HI R2, RZ, 0x1, R4 ;  /* 0x00000001ff027819 */ /* 0x000fc80000011604 */
[----:B------:R-:W-:Y:S02]  /*1da0*/  LOP3.LUT R2, R2, 0x1f0, RZ, 0xc0, !PT ;  /* 0x000001f002027812 */ /* 0x000fe400078ec0ff */
[----:B--2---:R-:W-:-:S05]  /*1db0*/  LEA R5, R6, R5, 0x18 ;  /* 0x0000000506057211 */ /* 0x004fca00078ec0ff */
[----:B------:R-:W-:Y:S02]  /*1dc0*/  IMAD.IADD R5, R2, 0x1, R5 ;  /* 0x0000000102057824 */ /* 0x000fe400078e0205 */
[----:B------:R-:W-:-:S03]  /*1dd0*/  IMAD.MOV.U32 R2, RZ, RZ, R24 ;  /* 0x000000ffff027224 */ /* 0x000fc600078e0018 */
[----:B------:R0:W-:Y:S04]  /*1de0*/  STS.U8 [R5+0x8], R26 ;  /* 0x0000081a05007388 */ /* 0x0001e80000000000 */
[----:B------:R0:W-:Y:S02]  /*1df0*/  STS.64 [R5+0x10], R2 ;  /* 0x0000100205007388 */ /* 0x0001e40000000a00 */
.L_x_1262:
[----:B------:R-:W-:Y:S05]  /*1e00*/  BSYNC.RECONVERGENT B1 ;  /* 0x0000000000017941 */ /* 0x000fea0003800200 */
.L_x_1261:
[----:B------:R-:W-:Y:S01]  /*1e10*/  BAR.SYNC.DEFER_BLOCKING 0x0 ;  /* 0x0000000000007b1d */ /* 0x000fe20000010000 */
[----:B------:R-:W-:-:S13]  /*1e20*/  ISETP.NE.AND P1, PT, R4, RZ, PT ;  /* 0x000000ff0400720c */ /* 0x000fda0003f25270 */
[----:B------:R-:W-:Y:S05]  /*1e30*/  @P1 BRA `(.L_x_1263) ;  /* 0x0000003c00f81947 */ /* 0x000fea0003800000 */
[----:B------:R-:W5:Y:S01]  /*1e40*/  S2UR UR5, SR_CgaCtaId ;  /* 0x00000000000579c3 */ /* 0x000f620000008800 */
[----:B------:R-:W-:Y:S01]  /*1e50*/  UMOV UR4, 0x400 ;  /* 0x0000040000047882 */ /* 0x000fe20000000000 */
[----:B------:R-:W-:Y:S01]  /*1e60*/  LOP3.LUT P4, RZ, R26, 0xff, RZ, 0xc0, !PT ;  /* 0x000000ff1aff7812 */ /* 0x000fe2000788c0ff */
[----:B-----5:R-:W-:-:S09]  /*1e70*/  ULEA UR4, UR5, UR4, 0x18 ;  /* 0x0000000405047291 */ /* 0x020fd2000f8ec0ff */
[----:B0-----:R-:W0:Y:S04]  /*1e80*/  LDS.U8 R2, [UR4+0x18] ;  /* 0x00001804ff027984 */ /* 0x001e280008000000 */
[----:B------:R-:W5:Y:S04]  /*1e90*/  LDS.64 R8, [UR4+0x20] ;  /* 0x00002004ff087984 */ /* 0x000f680008000a00 */
[----:B------:R-:W1:Y:S04]  /*1ea0*/  LDS.U8 R14, [UR4+0x28] ;  /* 0x00002804ff0e7984 */ /* 0x000e680008000000 */
[----:B--2-4-:R-:W2:Y:S04]  /*1eb0*/  LDS.64 R6, [UR4+0x30] ;  /* 0x00003004ff067984 */ /* 0x014ea80008000a00 */
[----:B------:R-:W4:Y:S04]  /*1ec0*/  LDS.U8 R16, [UR4+0x38] ;  /* 0x00003804ff107984 */ /* 0x000f280008000000 */
[----:B------:R-:W4:Y:S04]  /*1ed0*/  LDS.64 R10, [UR4+0x40] ;  /* 0x00004004ff0a7984 */ /* 0x000f280008000a00 */
[----:B------:R-:W4:Y:S04]  /*1ee0*/  LDS.U8 R12, [UR4+0x48] ;  /* 0x00004804ff0c7984 */ /* 0x000f280008000000 */
[----:B------:R-:W4:Y:S04]  /*1ef0*/  LDS.64 R4, [UR4+0x50] ;  /* 0x00005004ff047984 */ /* 0x000f280008000a00 */
[----:B------:R-:W4:Y:S01]  /*1f00*/  LDS.U8 R17, [UR4+0x58] ;  /* 0x00005804ff117984 */ /* 0x000f220008000000 */
[----:B0-----:R-:W-:-:S04]  /*1f10*/  ISETP.NE.AND P2, PT, R2, RZ, PT ;  /* 0x000000ff0200720c */ /* 0x001fc80003f45270 */
[----:B------:R-:W-:Y:S02]  /*1f20*/  @P4 SEL R2, R26, 0x1, !P2 ;  /* 0x000000011a024807 */ /* 0x000fe40005000000 */
[-C--:B-----5:R-:W-:Y:S01]  /*1f30*/  ISETP.LT.U32.AND P0, PT, R8, R24.reuse, PT ;  /* 0x000000180800720c */ /* 0x0a0fe20003f01070 */
[----:B------:R-:W-:Y:S01]  /*1f40*/  LDS.U8 R26, [UR4+0x78] ;  /* 0x00007804ff1a7984 */ /* 0x000fe20008000000 */
[----:B------:R-:W-:Y:S02]  /*1f50*/  LOP3.LUT P3, RZ, R2, 0xff, RZ, 0xc0, !PT ;  /* 0x000000ff02ff7812 */ /* 0x000fe4000786c0ff */
[----:B------:R-:W-:Y:S02]  /*1f60*/  ISETP.LT.AND.EX P0, PT, R9, R3, PT, P0 ;  /* 0x000000030900720c */ /* 0x000fe40003f01300 */
[----:B-1----:R-:W-:Y:S02]  /*1f70*/  ISETP.NE.AND P5, PT, R14, RZ, PT ;  /* 0x000000ff0e00720c */ /* 0x002fe40003fa5270 */
[----:B---3--:R-:W-:-:S02]  /*1f80*/  @P2 SEL R24, R8, R24, P0 ;  /* 0x0000001808182207 */ /* 0x008fc40000000000 */
[C---:B------:R-:W-:Y:S02]  /*1f90*/  @P2 SEL R3, R9.reuse, R3, P0 ;  /* 0x0000000309032207 */ /* 0x040fe40000000000 */
[----:B------:R-:W-:Y:S02]  /*1fa0*/  SEL R13, R8, R24, !P4 ;  /* 0x00000018080d7207 */ /* 0x000fe40006000000 */
[----:B------:R-:W-:Y:S02]  /*1fb0*/  SEL R3, R9, R3, !P4 ;  /* 0x0000000309037207 */ /* 0x000fe40006000000 */
[----:B--2---:R-:W-:Y:S01]  /*1fc0*/  ISETP.LT.U32.AND P0, PT, R6, R13, PT ;  /* 0x0000000d0600720c */ /* 0x004fe20003f01070 */
[----:B------:R-:W0:Y:S01]  /*1fd0*/  LDS.64 R8, [UR4+0x60] ;  /* 0x00006004ff087984 */ /* 0x000e220008000a00 */
[----:B------:R-:W-:Y:S02]  /*1fe0*/  @P3 SEL R14, R2, 0x1, !P5 ;  /* 0x00000001020e3807 */ /* 0x000fe40006800000 */
[----:B------:R-:W-:-:S02]  /*1ff0*/  ISETP.LT.AND.EX P0, PT, R7, R3, PT, P0 ;  /* 0x000000030700720c */ /* 0x000fc40003f01300 */
[----:B------:R-:W-:Y:S02]  /*2000*/  LOP3.LUT P2, RZ, R14, 0xff, RZ, 0xc0, !PT ;  /* 0x000000ff0eff7812 */ /* 0x000fe4000784c0ff */
[----:B------:R-:W-:Y:S02]  /*2010*/  @P5 SEL R13, R6, R13, P0 ;  /* 0x0000000d060d5207 */ /* 0x000fe40000000000 */
[----:B----4-:R-:W-:Y:S02]  /*2020*/  ISETP.NE.AND P4, PT, R16, RZ, PT ;  /* 0x000000ff1000720c */ /* 0x010fe40003f85270 */
[C---:B------:R-:W-:Y:S02]  /*2030*/  @P5 SEL R3, R7.reuse, R3, P0 ;  /* 0x0000000307035207 */ /* 0x040fe40000000000 */
[----:B------:R-:W-:Y:S02]  /*2040*/  SEL R13, R6, R13, !P3 ;  /* 0x0000000d060d7207 */ /* 0x000fe40005800000 */
[----:B------:R-:W-:-:S02]  /*2050*/  SEL R15, R7, R3, !P3 ;  /* 0x00000003070f7207 */ /* 0x000fc40005800000 */
[----:B------:R-:W-:Y:S01]  /*2060*/  ISETP.LT.U32.AND P0, PT, R10, R13, PT ;  /* 0x0000000d0a00720c */ /* 0x000fe20003f01070 */
[----:B------:R-:W-:Y:S01]  /*2070*/  LDS.64 R6, [UR4+0x70] ;  /* 0x00007004ff067984 */ /* 0x000fe20008000a00 */
[----:B------:R-:W-:Y:S02]  /*2080*/  @P2 SEL R16, R14, 0x1, !P4 ;  /* 0x000000010e102807 */ /* 0x000fe40006000000 */
[----:B------:R-:W-:Y:S01]  /*2090*/  ISETP.LT.AND.EX P0, PT, R11, R15, PT, P0 ;  /* 0x0000000f0b00720c */ /* 0x000fe20003f01300 */
[----:B------:R-:W1:Y:S01]  /*20a0*/  LDS.U8 R14, [UR4+0x68] ;  /* 0x00006804ff0e7984 */ /* 0x000e620008000000 */
[----:B------:R-:W-:Y:S02]  /*20b0*/  ISETP.NE.AND P3, PT, R12, RZ, PT ;  /* 0x000000ff0c00720c */ /* 0x000fe40003f65270 */
[----:B------:R-:W-:Y:S01]  /*20c0*/  @P4 SEL R13, R10, R13, P0 ;  /* 0x0000000d0a0d4207 */ /* 0x000fe20000000000 */
[----:B------:R-:W2:Y:S01]  /*20d0*/  LDS.64 R2, [UR4+0x80] ;  /* 0x00008004ff027984 */ /* 0x000ea20008000a00 */
[----:B------:R-:W-:-:S02]  /*20e0*/  LOP3.LUT P5, RZ, R16, 0xff, RZ, 0xc0, !PT ;  /* 0x000000ff10ff7812 */ /* 0x000fc400078ac0ff */
[C---:B------:R-:W-:Y:S02]  /*20f0*/  @P4 SEL R15, R11.reuse, R15, P0 ;  /* 0x0000000f0b0f4207 */ /* 0x040fe40000000000 */
[----:B------:R-:W-:Y:S02]  /*2100*/  SEL R13, R10, R13, !P2 ;  /* 0x0000000d0a0d7207 */ /* 0x000fe40005000000 */
[----:B------:R-:W-:Y:S02]  /*2110*/  SEL R15, R11, R15, !P2 ;  /* 0x0000000f0b0f7207 */ /* 0x000fe40005000000 */
[----:B------:R-:W-:Y:S02]  /*2120*/  ISETP.LT.U32.AND P0, PT, R4, R13, PT ;  /* 0x0000000d0400720c */ /* 0x000fe40003f01070 */
[----:B------:R-:W-:Y:S02]  /*2130*/  ISETP.NE.AND P2, PT, R17, RZ, PT ;  /* 0x000000ff1100720c */ /* 0x000fe40003f45270 */
[----:B------:R-:W-:-:S02]  /*2140*/  ISETP.LT.AND.EX P0, PT, R5, R15, PT, P0 ;  /* 0x0000000f0500720c */ /* 0x000fc40003f01300 */
[----:B------:R-:W-:Y:S02]  /*2150*/  @P5 SEL R12, R16, 0x1, !P3 ;  /* 0x00000001100c5807 */ /* 0x000fe40005800000 */
[C---:B------:R-:W-:Y:S02]  /*2160*/  @P3 SEL R13, R4.reuse, R13, P0 ;  /* 0x0000000d040d3207 */ /* 0x040fe40000000000 */
[C---:B------:R-:W-:Y:S02]  /*2170*/  @P3 SEL R15, R5.reuse, R15, P0 ;  /* 0x0000000f050f3207 */ /* 0x040fe40000000000 */
[----:B------:R-:W-:Y:S02]  /*2180*/  SEL R11, R4, R13, !P5 ;  /* 0x0000000d040b7207 */ /* 0x000fe40006800000 */
[----:B------:R-:W-:Y:S02]  /*2190*/  LOP3.LUT P4, RZ, R12, 0xff, RZ, 0xc0, !PT ;  /* 0x000000ff0cff7812 */ /* 0x000fe4000788c0ff */
[----:B------:R-:W-:-:S02]  /*21a0*/  SEL R13, R5, R15, !P5 ;  /* 0x0000000f050d7207 */ /* 0x000fc40006800000 */
[----:B0-----:R-:W-:-:S04]  /*21b0*/  ISETP.LT.U32.AND P0, PT, R8, R11, PT ;  /* 0x0000000b0800720c */ /* 0x001fc80003f01070 */
[----:B------:R-:W-:-:S04]  /*21c0*/  ISETP.LT.AND.EX P0, PT, R9, R13, PT, P0 ;  /* 0x0000000d0900720c */ /* 0x000fc80003f01300 */
[----:B------:R-:W-:Y:S02]  /*21d0*/  @P2 SEL R11, R8, R11, P0 ;  /* 0x0000000b080b2207 */ /* 0x000fe40000000000 */
[----:B------:R-:W-:Y:S02]  /*21e0*/  @P4 SEL R17, R12, 0x1, !P2 ;  /* 0x000000010c114807 */ /* 0x000fe40005000000 */
[----:B-1----:R-:W-:Y:S02]  /*21f0*/  ISETP.NE.AND P3, PT, R14, RZ, PT ;  /* 0x000000ff0e00720c */ /* 0x002fe40003f65270 */
[----:B------:R-:W-:Y:S02]  /*2200*/  @P2 SEL R13, R9, R13, P0 ;  /* 0x0000000d090d2207 */ /* 0x000fe40000000000 */
[----:B------:R-:W-:Y:S02]  /*2210*/  SEL R5, R8, R11, !P4 ;  /* 0x0000000b08057207 */ /* 0x000fe40006000000 */
[----:B------:R-:W-:-:S02]  /*2220*/  LOP3.LUT P5, RZ, R17, 0xff, RZ, 0xc0, !PT ;  /* 0x000000ff11ff7812 */ /* 0x000fc400078ac0ff */
[----:B------:R-:W-:Y:S02]  /*2230*/  SEL R9, R9, R13, !P4 ;  /* 0x0000000d09097207 */ /* 0x000fe40006000000 */
[----:B------:R-:W-:Y:S02]  /*2240*/  ISETP.LT.U32.AND P0, PT, R6, R5, PT ;  /* 0x000000050600720c */ /* 0x000fe40003f01070 */
[----:B------:R-:W-:Y:S02]  /*2250*/  ISETP.NE.AND P4, PT, R26, RZ, PT ;  /* 0x000000ff1a00720c */ /* 0x000fe40003f85270 */
[----:B------:R-:W-:-:S04]  /*2260*/  ISETP.LT.AND.EX P0, PT, R7, R9, PT, P0 ;  /* 0x000000090700720c */ /* 0x000fc80003f01300 */
[C---:B------:R-:W-:Y:S02]  /*2270*/  @P3 SEL R5, R6.reuse, R5, P0 ;  /* 0x0000000506053207 */ /* 0x040fe40000000000 */
[----:B------:R-:W-:Y:S02]  /*2280*/  @P5 SEL R14, R17, 0x1, !P3 ;  /* 0x00000001110e5807 */ /* 0x000fe40005800000 */
[C---:B------:R-:W-:Y:S02]  /*2290*/  @P3 SEL R9, R7.reuse, R9, P0 ;  /* 0x0000000907093207 */ /* 0x040fe40000000000 */
[----:B------:R-:W-:Y:S02]  /*22a0*/  SEL R5, R6, R5, !P5 ;  /* 0x0000000506057207 */ /* 0x000fe40006800000 */
[----:B------:R-:W-:Y:S02]  /*22b0*/  LOP3.LUT P2, RZ, R14, 0xff, RZ, 0xc0, !PT ;  /* 0x000000ff0eff7812 */ /* 0x000fe4000784c0ff */
[----:B------:R-:W-:-:S02]  /*22c0*/  SEL R7, R7, R9, !P5 ;  /* 0x0000000907077207 */ /* 0x000fc40006800000 */
[----:B--2---:R-:W-:-:S04]  /*22d0*/  ISETP.LT.U32.AND P0, PT, R2, R5, PT ;  /* 0x000000050200720c */ /* 0x004fc80003f01070 */
[----:B------:R-:W-:-:S04]  /*22e0*/  ISETP.LT.AND.EX P0, PT, R3, R7, PT, P0 ;  /* 0x000000070300720c */ /* 0x000fc80003f01300 */
[----:B------:R-:W-:Y:S02]  /*22f0*/  @P4 SEL R5, R2, R5, P0 ;  /* 0x0000000502054207 */ /* 0x000fe40000000000 */
[C---:B------:R-:W-:Y:S02]  /*2300*/  @P4 SEL R7, R3.reuse, R7, P0 ;  /* 0x0000000703074207 */ /* 0x040fe40000000000 */
[----:B------:R-:W-:Y:S02]  /*2310*/  @P2 SEL R26, R14, 0x1, !P4 ;  /* 0x000000010e1a2807 */ /* 0x000fe40006000000 */
[----:B------:R-:W-:Y:S02]  /*2320*/  SEL R24, R2, R5, !P2 ;  /* 0x0000000502187207 */ /* 0x000fe40005000000 */
[----:B------:R-:W-:Y:S01]  /*2330*/  SEL R3, R3, R7, !P2 ;  /* 0x0000000703037207 */ /* 0x000fe20005000000 */
[----:B------:R-:W-:Y:S06]  /*2340*/  BRA `(.L_x_1263) ;  /* 0x0000003800b47947 */ /* 0x000fec0003800000 */
.L_x_1250:
[----:B------:R-:W0:Y:S01]  /*2350*/  S2R R12, SR_LANEID ;  /* 0x00000000000c7919 */ /* 0x000e220000000000 */
[----:B------:R-:W-:Y:S01]  /*2360*/  LOP3.LUT R5, R4, 0x3e0, RZ, 0xc0, !PT ;  /* 0x000003e004057812 */ /* 0x000fe200078ec0ff */
[----:B------:R-:W-:Y:S04]  /*2370*/  BSSY.RECONVERGENT B1, `(.L_x_1264) ;  /* 0x0000022000017945 */ /* 0x000fe80003800200 */
[----:B------:R-:W-:Y:S01]  /*2380*/  VIADD R7, R5, 0x20 ;  /* 0x0000002005077836 */ /* 0x000fe20000000000 */
[----:B------:R-:W-:-:S04]  /*2390*/  LOP3.LUT R5, RZ, R5, RZ, 0x33, !PT ;  /* 0x00000005ff057212 */ /* 0x000fc800078e33ff */
[----:B------:R-:W-:Y:S01]  /*23a0*/  ISETP.GT.U32.AND P0, PT, R7, R2, PT ;  /* 0x000000020700720c */ /* 0x000fe20003f04070 */
[----:B------:R-:W-:-:S05]  /*23b0*/  IMAD.IADD R5, R2, 0x1, R5 ;  /* 0x0000000102057824 */ /* 0x000fca00078e0205 */
[----:B------:R-:W-:-:S05]  /*23c0*/  SEL R5, R5, 0x1f, P0 ;  /* 0x0000001f05057807 */ /* 0x000fca0000000000 */
[----:B------:R1:W2:Y:S01]  /*23d0*/  SHFL.DOWN PT, R9, R24, 0x1, R5 ;  /* 0x0820000018097989 */ /* 0x0002a200000e0005 */
[CC--:B0-----:R-:W-:Y:S01]  /*23e0*/  ISETP.GE.AND P0, PT, R12.reuse, R5.reuse, PT ;  /* 0x000000050c00720c */ /* 0x0c1fe20003f06270 */
[C---:B------:R-:W-:Y:S01]  /*23f0*/  VIADD R6, R12.reuse, 0x2 ;  /* 0x000000020c067836 */ /* 0x040fe20000000000 */
[C---:B------:R-:W-:Y:S01]  /*2400*/  ISETP.NE.AND P1, PT, R12.reuse, RZ, PT ;  /* 0x000000ff0c00720c */ /* 0x040fe20003f25270 */
[C---:B------:R-:W-:Y:S02]  /*2410*/  VIADD R10, R12.reuse, 0x8 ;  /* 0x000000080c0a7836 */ /* 0x040fe40000000000 */
        /* <DEDUP_REMOVED lines=11> */
[----:B-1----:R-:W-:-:S04]  /*24d0*/  LOP3.LUT P4, R6, R26, 0xff, RZ, 0xc0, !PT ;  /* 0x000000ff1a067812 */ /* 0x002fc8000788c0ff */
[----:B------:R-:W-:-:S13]  /*24e0*/  PLOP3.LUT P0, PT, P4, P0, PT, 0x2f, 0xf2 ;  /* 0x0000000000f2781c */ /* 0x000fda0002700577 */
[----:B------:R-:W-:Y:S02]  /*24f0*/  @!P0 ISETP.LT.U32.AND P4, PT, R9, R24, PT ;  /* 0x000000180900820c */ /* 0x000fe40003f81070 */
[----:B------:R-:W-:Y:S02]  /*2500*/  @P0 ISETP.NE.AND P6, PT, R6, RZ, PT ;  /* 0x000000ff0600020c */ /* 0x000fe40003fc5270 */
[----:B------:R-:W-:Y:S02]  /*2510*/  @!P0 PRMT R26, R11, 0x7610, R26 ;  /* 0x000076100b1a8816 */ /* 0x000fe4000000001a */
[----:B0-----:R-:W-:Y:S02]  /*2520*/  @!P0 ISETP.LT.AND.EX P4, PT, R10, R3, PT, P4 ;  /* 0x000000030a00820c */ /* 0x001fe40003f81340 */
[----:B------:R-:W-:Y:S02]  /*2530*/  @P0 SEL R6, R7, R26, !P6 ;  /* 0x0000001a07060207 */ /* 0x000fe40007000000 */
[----:B------:R-:W-:-:S02]  /*2540*/  @!P0 SEL R24, R9, R24, P4 ;  /* 0x0000001809188207 */ /* 0x000fc40002000000 */
[----:B------:R-:W-:Y:S02]  /*2550*/  @!P0 SEL R3, R10, R3, P4 ;  /* 0x000000030a038207 */ /* 0x000fe40002000000 */
[----:B------:R-:W-:Y:S02]  /*2560*/  @P0 PRMT R26, R6, 0x7610, R26 ;  /* 0x00007610061a0816 */ /* 0x000fe4000000001a */
[----:B------:R-:W-:Y:S02]  /*2570*/  @P0 SEL R24, R9, R24, !P6 ;  /* 0x0000001809180207 */ /* 0x000fe40007000000 */
[----:B------:R-:W-:-:S07]  /*2580*/  @P0 SEL R3, R10, R3, !P6 ;  /* 0x000000030a030207 */ /* 0x000fce0007000000 */
.L_x_1265:
[----:B------:R-:W-:Y:S05]  /*2590*/  BSYNC.RECONVERGENT B1 ;  /* 0x0000000000017941 */ /* 0x000fea0003800200 */
.L_x_1264:
[----:B-1----:R-:W-:Y:S01]  /*25a0*/  LOP3.LUT R6, R26, 0xff, RZ, 0xc0, !PT ;  /* 0x000000ff1a067812 */ /* 0x002fe200078ec0ff */
[----:B------:R1:W2:Y:S01]  /*25b0*/  SHFL.DOWN PT, R9, R24, 0x2, R5 ;  /* 0x0840000018097989 */ /* 0x0002a200000e0005 */
[----:B------:R-:W-:Y:S01]  /*25c0*/  ISETP.GT.AND P4, PT, R8, R5, PT ;  /* 0x000000050800720c */ /* 0x000fe20003f84270 */
[----:B------:R-:W-:Y:S02]  /*25d0*/  BSSY.RECONVERGENT B1, `(.L_x_1266) ;  /* 0x0000012000017945 */ /* 0x000fe40003800200 */
[----:B------:R1:W4:Y:S04]  /*25e0*/  SHFL.DOWN PT, R8, R3, 0x2, R5 ;  /* 0x0840000003087989 */ /* 0x00032800000e0005 */
[----:B---3--:R1:W3:Y:S01]  /*25f0*/  SHFL.DOWN PT, R7, R6, 0x2, R5 ;  /* 0x0840000006077989 */ /* 0x0082e200000e0005 */
[----:B------:R-:W-:Y:S05]  /*2600*/  @P5 BRA `(.L_x_1267) ;  /* 0x0000000000385947 */ /* 0x000fea0003800000 */
[----:B---3--:R-:W-:Y:S01]  /*2610*/  LOP3.LUT P0, RZ, R7, 0xff, RZ, 0xc0, !PT ;  /* 0x000000ff07ff7812 */ /* 0x008fe2000780c0ff */
[----:B0-----:R-:W-:Y:S01]  /*2620*/  IMAD.MOV.U32 R10, RZ, RZ, 0x1 ;  /* 0x00000001ff0a7424 */ /* 0x001fe200078e00ff */
[----:B-1----:R-:W-:-:S04]  /*2630*/  LOP3.LUT P5, R6, R26, 0xff, RZ, 0xc0, !PT ;  /* 0x000000ff1a067812 */ /* 0x002fc800078ac0ff */
[----:B------:R-:W-:-:S13]  /*2640*/  PLOP3.LUT P0, PT, P5, P0, PT, 0x2f, 0xf2 ;  /* 0x0000000000f2781c */ /* 0x000fda0002f00577 */
[----:B--2---:R-:W-:Y:S02]  /*2650*/  @!P0 ISETP.LT.U32.AND P5, PT, R9, R24, PT ;  /* 0x000000180900820c */ /* 0x004fe40003fa1070 */
[----:B------:R-:W-:Y:S02]  /*2660*/  @P0 ISETP.NE.AND P6, PT, R6, RZ, PT ;  /* 0x000000ff0600020c */ /* 0x000fe40003fc5270 */
[----:B------:R-:W-:Y:S02]  /*2670*/  @!P0 PRMT R26, R10, 0x7610, R26 ;  /* 0x000076100a1a8816 */ /* 0x000fe4000000001a */
[----:B----4-:R-:W-:Y:S02]  /*2680*/  @!P0 ISETP.LT.AND.EX P5, PT, R8, R3, PT, P5 ;  /* 0x000000030800820c */ /* 0x010fe40003fa1350 */
[----:B------:R-:W-:Y:S02]  /*2690*/  @P0 SEL R6, R7, R26, !P6 ;  /* 0x0000001a07060207 */ /* 0x000fe40007000000 */
[----:B------:R-:W-:-:S02]  /*26a0*/  @!P0 SEL R24, R9, R24, P5 ;  /* 0x0000001809188207 */ /* 0x000fc40002800000 */
[----:B------:R-:W-:Y:S02]  /*26b0*/  @!P0 SEL R3, R8, R3, P5 ;  /* 0x0000000308038207 */ /* 0x000fe40002800000 */
[----:B------:R-:W-:Y:S02]  /*26c0*/  @P0 PRMT R26, R6, 0x7610, R26 ;  /* 0x00007610061a0816 */ /* 0x000fe4000000001a */
[----:B------:R-:W-:Y:S02]  /*26d0*/  @P0 SEL R24, R9, R24, !P6 ;  /* 0x0000001809180207 */ /* 0x000fe40007000000 */
[----:B------:R-:W-:-:S07]  /*26e0*/  @P0 SEL R3, R8, R3, !P6 ;  /* 0x0000000308030207 */ /* 0x000fce0007000000 */
.L_x_1267:
[----:B------:R-:W-:Y:S05]  /*26f0*/  BSYNC.RECONVERGENT B1 ;  /* 0x0000000000017941 */ /* 0x000fea0003800200 */
.L_x_1266:
[----:B-1----:R-:W-:Y:S01]  /*2700*/  LOP3.LUT R6, R26, 0xff, RZ, 0xc0, !PT ;  /* 0x000000ff1a067812 */ /* 0x002fe200078ec0ff */
[----:B--2---:R1:W2:Y:S01]  /*2710*/  SHFL.DOWN PT, R9, R24, 0x4, R5 ;  /* 0x0880000018097989 */ /* 0x0042a200000e0005 */
[----:B------:R-:W-:Y:S03]  /*2720*/  BSSY.RECONVERGENT B1, `(.L_x_1268) ;  /* 0x0000012000017945 */ /* 0x000fe60003800200 */
[----:B----4-:R1:W4:Y:S04]  /*2730*/  SHFL.DOWN PT, R8, R3, 0x4, R5 ;  /* 0x0880000003087989 */ /* 0x01032800000e0005 */
        /* <DEDUP_REMOVED lines=16> */
.L_x_1269:
[----:B------:R-:W-:Y:S05]  /*2840*/  BSYNC.RECONVERGENT B1 ;  /* 0x0000000000017941 */ /* 0x000fea0003800200 */
.L_x_1268:
        /* <DEDUP_REMOVED lines=20> */
.L_x_1271:
[----:B------:R-:W-:Y:S05]  /*2990*/  BSYNC.RECONVERGENT B1 ;  /* 0x0000000000017941 */ /* 0x000fea0003800200 */
.L_x_1270:
[----:B----4-:R-:W-:Y:S01]  /*29a0*/  LOP3.LUT R8, R26, 0xff, RZ, 0xc0, !PT ;  /* 0x000000ff1a087812 */ /* 0x010fe200078ec0ff */
[----:B--2---:R2:W4:Y:S01]  /*29b0*/  SHFL.DOWN PT, R9, R24, 0x10, R5 ;  /* 0x0a00000018097989 */ /* 0x00452200000e0005 */
[----:B------:R-:W-:Y:S03]  /*29c0*/  BSSY.RECONVERGENT B1, `(.L_x_1272) ;  /* 0x0000012000017945 */ /* 0x000fe60003800200 */
[----:B---3--:R2:W3:Y:S04]  /*29d0*/  SHFL.DOWN PT, R7, R8, 0x10, R5 ;  /* 0x0a00000008077989 */ /* 0x0084e800000e0005 */
[----:B-1----:R2:W1:Y:S01]  /*29e0*/  SHFL.DOWN PT, R6, R3, 0x10, R5 ;  /* 0x0a00000003067989 */ /* 0x00246200000e0005 */
[----:B------:R-:W-:Y:S05]  /*29f0*/  @P4 BRA `(.L_x_1273) ;  /* 0x0000000000384947 */ /* 0x000fea0003800000 */
[----:B---3--:R-:W-:Y:S01]  /*2a00*/  LOP3.LUT P0, RZ, R7, 0xff, RZ, 0xc0, !PT ;  /* 0x000000ff07ff7812 */ /* 0x008fe2000780c0ff */
[----:B--2---:R-:W-:Y:S01]  /*2a10*/  IMAD.MOV.U32 R8, RZ, RZ, 0x1 ;  /* 0x00000001ff087424 */ /* 0x004fe200078e00ff */
[----:B------:R-:W-:-:S04]  /*2a20*/  LOP3.LUT P2, R5, R26, 0xff, RZ, 0xc0, !PT ;  /* 0x000000ff1a057812 */ /* 0x000fc8000784c0ff */
[----:B------:R-:W-:-:S13]  /*2a30*/  PLOP3.LUT P0, PT, P2, P0, PT, 0x2f, 0xf2 ;  /* 0x0000000000f2781c */ /* 0x000fda0001700577 */
[----:B----4-:R-:W-:Y:S02]  /*2a40*/  @!P0 ISETP.LT.U32.AND P2, PT, R9, R24, PT ;  /* 0x000000180900820c */ /* 0x010fe40003f41070 */
[----:B------:R-:W-:Y:S02]  /*2a50*/  @P0 ISETP.NE.AND P3, PT, R5, RZ, PT ;  /* 0x000000ff0500020c */ /* 0x000fe40003f65270 */
[----:B------:R-:W-:Y:S02]  /*2a60*/  @!P0 PRMT R26, R8, 0x7610, R26 ;  /* 0x00007610081a8816 */ /* 0x000fe4000000001a */
[----:B-1----:R-:W-:Y:S02]  /*2a70*/  @!P0 ISETP.LT.AND.EX P2, PT, R6, R3, PT, P2 ;  /* 0x000000030600820c */ /* 0x002fe40003f41320 */
[----:B------:R-:W-:Y:S02]  /*2a80*/  @P0 SEL R5, R7, R26, !P3 ;  /* 0x0000001a07050207 */ /* 0x000fe40005800000 */
[----:B------:R-:W-:-:S02]  /*2a90*/  @!P0 SEL R24, R9, R24, P2 ;  /* 0x0000001809188207 */ /* 0x000fc40001000000 */
[C---:B------:R-:W-:Y:S02]  /*2aa0*/  @!P0 SEL R3, R6.reuse, R3, P2 ;  /* 0x0000000306038207 */ /* 0x040fe40001000000 */
[----:B------:R-:W-:Y:S02]  /*2ab0*/  @P0 PRMT R26, R5, 0x7610, R26 ;  /* 0x00007610051a0816 */ /* 0x000fe4000000001a */
[----:B------:R-:W-:Y:S02]  /*2ac0*/  @P0 SEL R24, R9, R24, !P3 ;  /* 0x0000001809180207 */ /* 0x000fe40005800000 */
[----:B------:R-:W-:-:S07]  /*2ad0*/  @P0 SEL R3, R6, R3, !P3 ;  /* 0x0000000306030207 */ /* 0x000fce0005800000 */
.L_x_1273:
[----:B------:R-:W-:Y:S05]  /*2ae0*/  BSYNC.RECONVERGENT B1 ;  /* 0x0000000000017941 */ /* 0x000fea0003800200 */
.L_x_1272:
[----:B------:R-:W-:Y:S04]  /*2af0*/  BSSY.RECONVERGENT B1, `(.L_x_1274) ;  /* 0x000000b000017945 */ /* 0x000fe80003800200 */
[----:B------:R-:W-:Y:S05]  /*2b00*/  @P1 BRA `(.L_x_1275) ;  /* 0x0000000000241947 */ /* 0x000fea0003800000 */
[----:B---3--:R-:W3:Y:S01]  /*2b10*/  S2R R7, SR_CgaCtaId ;  /* 0x0000000000077919 */ /* 0x008ee20000008800 */
[----:B-1----:R-:W-:Y:S01]  /*2b20*/  MOV R6, 0x400 ;  /* 0x0000040000067802 */ /* 0x002fe20000000f00 */
[----:B------:R-:W-:Y:S01]  /*2b30*/  IMAD.MOV.U32 R25, RZ, RZ, R3 ;  /* 0x000000ffff197224 */ /* 0x000fe200078e0003 */
[----:B--2---:R-:W-:-:S04]  /*2b40*/  SHF.R.U32.HI R5, RZ, 0x1, R4 ;  /* 0x00000001ff057819 */ /* 0x004fc80000011604 */
[----:B------:R-:W-:Y:S02]  /*2b50*/  LOP3.LUT R5, R5, 0x1f0, RZ, 0xc0, !PT ;  /* 0x000001f005057812 */ /* 0x000fe400078ec0ff */
[----:B---3--:R-:W-:-:S05]  /*2b60*/  LEA R6, R7, R6, 0x18 ;  /* 0x0000000607067211 */ /* 0x008fca00078ec0ff */
[----:B------:R-:W-:-:S05]  /*2b70*/  IMAD.IADD R5, R5, 0x1, R6 ;  /* 0x0000000105057824 */ /* 0x000fca00078e0206 */
[----:B------:R1:W-:Y:S04]  /*2b80*/  STS.64 [R5+0x10], R24 ;  /* 0x0000101805007388 */ /* 0x0003e80000000a00 */
[----:B------:R1:W-:Y:S02]  /*2b90*/  STS.U8 [R5+0x8], R26 ;  /* 0x0000081a05007388 */ /* 0x0003e40000000000 */
.L_x_1275:
[----:B------:R-:W-:Y:S05]  /*2ba0*/  BSYNC.RECONVERGENT B1 ;  /* 0x0000000000017941 */ /* 0x000fea0003800200 */
.L_x_1274:
[----:B------:R-:W-:Y:S01]  /*2bb0*/  BAR.SYNC.DEFER_BLOCKING 0x0 ;  /* 0x0000000000007b1d */ /* 0x000fe20000010000 */
[----:B------:R-:W-:-:S13]  /*2bc0*/  ISETP.NE.AND P1, PT, R4, RZ, PT ;  /* 0x000000ff0400720c */ /* 0x000fda0003f25270 */
[----:B------:R-:W-:Y:S05]  /*2bd0*/  @P1 BRA `(.L_x_1263) ;  /* 0x0000003000901947 */ /* 0x000fea0003800000 */
[C---:B------:R-:W-:Y:S02]  /*2be0*/  ISETP.GE.U32.AND P0, PT, R2.reuse, 0x21, PT ;  /* 0x000000210200780c */ /* 0x040fe40003f06070 */
[C---:B------:R-:W-:Y:S02]  /*2bf0*/  ISETP.GE.U32.AND P2, PT, R2.reuse, 0x41, PT ;  /* 0x000000410200780c */ /* 0x040fe40003f46070 */
[C---:B------:R-:W-:Y:S02]  /*2c00*/  ISETP.GE.U32.AND P3, PT, R2.reuse, 0x61, PT ;  /* 0x000000610200780c */ /* 0x040fe40003f66070 */
[----:B------:R-:W-:-:S07]  /*2c10*/  ISETP.GE.U32.AND P4, PT, R2, 0x81, PT ;  /* 0x000000810200780c */ /* 0x000fce0003f86070 */
[----:B------:R-:W-:Y:S06]  /*2c20*/  @!P0 BRA `(.L_x_1276) ;  /* 0x00000000003c8947 */ /* 0x000fec0003800000 */
[----:B------:R-:W5:Y:S01]  /*2c30*/  S2UR UR5, SR_CgaCtaId ;  /* 0x00000000000579c3 */ /* 0x000f620000008800 */
[----:B------:R-:W-:Y:S01]  /*2c40*/  UMOV UR4, 0x400 ;  /* 0x0000040000047882 */ /* 0x000fe20000000000 */
[----:B------:R-:W-:Y:S01]  /*2c50*/  LOP3.LUT P5, RZ, R26, 0xff, RZ, 0xc0, !PT ;  /* 0x000000ff1aff7812 */ /* 0x000fe200078ac0ff */
[----:B-----5:R-:W-:-:S09]  /*2c60*/  ULEA UR4, UR5, UR4, 0x18 ;  /* 0x0000000405047291 */ /* 0x020fd2000f8ec0ff */
[----:B-1----:R-:W1:Y:S04]  /*2c70*/  LDS.U8 R6, [UR4+0x18] ;  /* 0x00001804ff067984 */ /* 0x002e680008000000 */
[----:B--2---:R-:W2:Y:S01]  /*2c80*/  LDS.64 R4, [UR4+0x20] ;  /* 0x00002004ff047984 */ /* 0x004ea20008000a00 */
[----:B-1----:R-:W-:Y:S02]  /*2c90*/  ISETP.NE.AND P6, PT, R6, RZ, PT ;  /* 0x000000ff0600720c */ /* 0x002fe40003fc5270 */
        /* <DEDUP_REMOVED lines=8> */
.L_x_1276:
[----:B------:R-:W-:Y:S01]  /*2d20*/  ISETP.GE.U32.AND P5, PT, R2, 0xa1, PT ;  /* 0x000000a10200780c */ /* 0x000fe20003fa6070 */
[----:B------:R-:W-:-:S12]  /*2d30*/  @!P2 BRA `(.L_x_1277) ;  /* 0x00000000003ca947 */ /* 0x000fd80003800000 */
        /* <DEDUP_REMOVED lines=15> */
.L_x_1277:
        /* <DEDUP_REMOVED lines=17> */
.L_x_1278:
[----:B------:R-:W-:Y:S01]  /*2f40*/  ISETP.GE.U32.AND P3, PT, R2, 0xe1, PT ;  /* 0x000000e10200780c */ /* 0x000fe20003f66070 */
[----:B------:R-:W-:-:S12]  /*2f50*/  @!P4 BRA `(.L_x_1279) ;  /* 0x00000000003cc947 */ /* 0x000fd80003800000 */
[----:B------:R-:W5:Y:S01]  /*2f60*/  S2UR UR5, SR_CgaCtaId ;  /* 0x00000000000579c3 */ /* 0x000f620000008800 */
[----:B------:R-:W-:Y:S01]  /*2f70*/  UMOV UR4, 0x400 ;  /* 0x0000040000047882 */ /* 0x000fe20000000000 */
[----:B------:R-:W-:Y:S01]  /*2f80*/  LOP3.LUT P4, RZ, R26, 0xff, RZ, 0xc0, !PT ;  /* 0x000000ff1aff7812 */ /* 0x000fe2000788c0ff */
[----:B-----5:R-:W-:-:S09]  /*2f90*/  ULEA UR4, UR5, UR4, 0x18 ;  /* 0x0000000405047291 */ /* 0x020fd2000f8ec0ff */
[----:B------:R-:W5:Y:S04]  /*2fa0*/  LDS.U8 R2, [UR4+0x48] ;  /* 0x00004804ff027984 */ /* 0x000f680008000000 */
[----:B-12---:R-:W1:Y:S01]  /*2fb0*/  LDS.64 R4, [UR4+0x50] ;  /* 0x00005004ff047984 */ /* 0x006e620008000a00 */
[----:B-----5:R-:W-:Y:S02]  /*2fc0*/  ISETP.NE.AND P6, PT, R2, RZ, PT ;  /* 0x000000ff0200720c */ /* 0x020fe40003fc5270 */
[----:B-1----:R-:W-:Y:S02]  /*2fd0*/  ISETP.LT.U32.AND P0, PT, R4, R24, PT ;  /* 0x000000180400720c */ /* 0x002fe40003f01070 */
[----:B------:R-:W-:Y:S02]  /*2fe0*/  @P4 SEL R2, R26, 0x1, !P6 ;  /* 0x000000011a024807 */ /* 0x000fe40007000000 */
[----:B------:R-:W-:-:S02]  /*2ff0*/  ISETP.LT.AND.EX P0, PT, R5, R3, PT, P0 ;  /* 0x000000030500720c */ /* 0x000fc40003f01300 */
[----:B------:R-:W-:-:S05]  /*3000*/  PRMT R26, R2, 0x7610, R26 ;  /* 0x00007610021a7816 */ /* 0x000fca000000001a */
[C---:B------:R-:W-:Y:S02]  /*3010*/  @P6 SEL R24, R4.reuse, R24, P0 ;  /* 0x0000001804186207 */ /* 0x040fe40000000000 */
[C---:B------:R-:W-:Y:S02]  /*3020*/  @P6 SEL R3, R5.reuse, R3, P0 ;  /* 0x0000000305036207 */ /* 0x040fe40000000000 */
[----:B------:R-:W-:Y:S02]  /*3030*/  SEL R24, R4, R24, !P4 ;  /* 0x0000001804187207 */ /* 0x000fe40006000000 */
[----:B------:R-:W-:-:S07]  /*3040*/  SEL R3, R5, R3, !P4 ;  /* 0x0000000305037207 */ /* 0x000fce0006000000 */
.L_x_1279:
[----:B------:R-:W-:Y:S05]  /*3050*/  @!P5 BRA `(.L_x_1280) ;  /* 0x00000000003cd947 */ /* 0x000fea0003800000 */
        /* <DEDUP_REMOVED lines=15> */
.L_x_1280:
        /* <DEDUP_REMOVED lines=16> */
.L_x_1281:
        /* <DEDUP_REMOVED lines=17> */
.L_x_1239:
[----:B------:R-:W0:Y:S01]  /*3360*/  S2R R4, SR_TID.X ;  /* 0x0000000000047919 */ /* 0x000e220000002100 */
[----:B------:R-:W1:Y:S01]  /*3370*/  LDCU.128 UR8, c[0x0][0x380] ;  /* 0x00007000ff0877ac */ /* 0x000e620008000c00 */
[----:B------:R-:W2:Y:S01]  /*3380*/  LDCU.64 UR6, c[0x0][0x398] ;  /* 0x00007300ff0677ac */ /* 0x000ea20008000a00 */
[----:B------:R-:W3:Y:S01]  /*3390*/  LDCU UR4, c[0x0][0x3c4] ;  /* 0x00007880ff0477ac */ /* 0x000ee20008000800 */
[----:B0-----:R-:W-:-:S05]  /*33a0*/  IADD3 R3, P0, PT, R9, R4, RZ ;  /* 0x0000000409037210 */ /* 0x001fca0007f1e0ff */
[----:B------:R-:W-:Y:S02]  /*33b0*/  IMAD.SHL.U32 R12, R3, 0x4, RZ ;  /* 0x00000004030c7824 */ /* 0x000fe400078e00ff */
[----:B------:R-:W-:-:S03]  /*33c0*/  IMAD.X R6, RZ, RZ, RZ, P0 ;  /* 0x000000ffff067224 */ /* 0x000fc600000e06ff */
[C---:B-1----:R-:W-:Y:S02]  /*33d0*/  IADD3 R10, P0, PT, R12.reuse, UR8, RZ ;  /* 0x000000080c0a7c10 */ /* 0x042fe4000ff1e0ff */
[----:B------:R-:W-:Y:S02]  /*33e0*/  SHF.L.U64.HI R3, R3, 0x2, R6 ;  /* 0x0000000203037819 */ /* 0x000fe40000010206 */
[----:B------:R-:W-:Y:S02]  /*33f0*/  IADD3 R12, P1, PT, R12, UR10, RZ ;  /* 0x0000000a0c0c7c10 */ /* 0x000fe4000ff3e0ff */
[C---:B------:R-:W-:Y:S02]  /*3400*/  IADD3.X R11, PT, PT, R3.reuse, UR9, RZ, P0, !PT ;  /* 0x00000009030b7c10 */ /* 0x040fe400087fe4ff */
[----:B------:R-:W-:-:S03]  /*3410*/  IADD3.X R13, PT, PT, R3, UR11, RZ, P1, !PT ;  /* 0x0000000b030d7c10 */ /* 0x000fc60008ffe4ff */
[----:B------:R-:W4:Y:S04]  /*3420*/  LDG.E R5, desc[UR12][R10.64] ;  /* 0x0000000c0a057981 */ /* 0x000f28000c1e1900 */
[----:B------:R-:W4:Y:S04]  /*3430*/  LDG.E R8, desc[UR12][R12.64] ;  /* 0x0000000c0c087981 */ /* 0x000f28000c1e1900 */
[----:B------:R-:W5:Y:S04]  /*3440*/  LDG.E R3, desc[UR12][R10.64+0x800] ;  /* 0x0008000c0a037981 */ /* 0x000f68000c1e1900 */
[----:B------:R-:W5:Y:S04]  /*3450*/  LDG.E R6, desc[UR12][R12.64+0x800] ;  /* 0x0008000c0c067981 */ /* 0x000f68000c1e1900 */
[----:B------:R-:W5:Y:S04]  /*3460*/  LDG.E R14, desc[UR12][R10.64+0x400] ;  /* 0x0004000c0a0e7981 */ /* 0x000f68000c1e1900 */
[----:B------:R-:W5:Y:S04]  /*3470*/  LDG.E R15, desc[UR12][R12.64+0x400] ;  /* 0x0004000c0c0f7981 */ /* 0x000f68000c1e1900 */
[----:B------:R0:W5:Y:S04]  /*3480*/  LDG.E R7, desc[UR12][R10.64+0xc00] ;  /* 0x000c000c0a077981 */ /* 0x000168000c1e1900 */
[----:B------:R1:W5:Y:S01]  /*3490*/  LDG.E R16, desc[UR12][R12.64+0xc00] ;  /* 0x000c000c0c107981 */ /* 0x000362000c1e1900 */
[----:B--2---:R-:W-:-:S02]  /*34a0*/  IADD3 R19, P1, PT, R9, UR6, RZ ;  /* 0x0000000609137c10 */ /* 0x004fc4000ff3e0ff */
[----:B----4-:R-:W-:Y:S01]  /*34b0*/  FSETP.GEU.AND P0, PT, R5, R8, PT ;  /* 0x000000080500720b */ /* 0x010fe20003f0e000 */
[C---:B------:R-:W-:Y:S02]  /*34c0*/  VIADD R5, R4.reuse, 0x100 ;  /* 0x0000010004057836 */ /* 0x040fe40000000000 */
[----:B------:R-:W-:-:S03]  /*34d0*/  VIADD R8, R4, 0x200 ;  /* 0x0000020004087836 */ /* 0x000fc60000000000 */
[----:B------:R-:W-:Y:S01]  /*34e0*/  SEL R24, R5, R4, P0 ;  /* 0x0000000405187207 */ /* 0x000fe20000000000 */
[----:B------:R-:W-:Y:S01]  /*34f0*/  IMAD.U32 R5, RZ, RZ, UR7 ;  /* 0x00000007ff057e24 */ /* 0x000fe2000f8e00ff */
[-C--:B------:R-:W-:Y:S01]  /*3500*/  IADD3 R17, P3, PT, R8, R19.reuse, RZ ;  /* 0x0000001308117210 */ /* 0x080fe20007f7e0ff */
[----:B---3--:R-:W-:Y:S01]  /*3510*/  IMAD.U32 R8, RZ, RZ, UR4 ;  /* 0x00000004ff087e24 */ /* 0x008fe2000f8e00ff */
[----:B------:R-:W-:Y:S01]  /*3520*/  IADD3 R24, P4, PT, R24, R19, RZ ;  /* 0x0000001318187210 */ /* 0x000fe20007f9e0ff */
[----:B0-----:R-:W-:Y:S01]  /*3530*/  IMAD.X R10, RZ, RZ, R5, P1 ;  /* 0x000000ffff0a7224 */ /* 0x001fe200008e0605 */
[----:B-----5:R-:W-:Y:S02]  /*3540*/  FSETP.GEU.AND P2, PT, R3, R6, PT ;  /* 0x000000060300720b */ /* 0x020fe40003f4e000 */
[C---:B------:R-:W-:Y:S01]  /*3550*/  ISETP.LT.U32.AND P1, PT, R17.reuse, R24, PT ;  /* 0x000000181100720c */ /* 0x040fe20003f21070 */
[--C-:B-1----:R-:W-:Y:S01]  /*3560*/  IMAD.X R13, RZ, RZ, R10.reuse, P3 ;  /* 0x000000ffff0d7224 */ /* 0x102fe200018e060a */
[----:B------:R-:W-:Y:S01]  /*3570*/  FSETP.GEU.AND P0, PT, R14, R15, P0 ;  /* 0x0000000f0e00720b */ /* 0x000fe2000070e000 */
[----:B------:R-:W-:Y:S01]  /*3580*/  IMAD.X R10, RZ, RZ, R10, P4 ;  /* 0x000000ffff0a7224 */ /* 0x000fe200020e060a */
[----:B------:R-:W-:-:S04]  /*3590*/  IADD3 R11, P3, PT, R17, 0x100, RZ ;  /* 0x00000100110b7810 */ /* 0x000fc80007f7e0ff */
[----:B------:R-:W-:-:S04]  /*35a0*/  ISETP.LT.AND.EX P1, PT, R13, R10, PT, P1 ;  /* 0x0000000a0d00720c */ /* 0x000fc80003f21310 */
[----:B------:R-:W-:Y:S02]  /*35b0*/  @!P2 SEL R24, R17, R24, P1 ;  /* 0x000000181118a207 */ /* 0x000fe40000800000 */
[----:B------:R-:W-:Y:S02]  /*35c0*/  @!P2 SEL R10, R13, R10, P1 ;  /* 0x0000000a0d0aa207 */ /* 0x000fe40000800000 */
[----:B------:R-:W-:Y:S02]  /*35d0*/  SEL R24, R17, R24, P0 ;  /* 0x0000001811187207 */ /* 0x000fe40000000000 */
[----:B------:R-:W-:Y:S01]  /*35e0*/  SEL R10, R13, R10, P0 ;  /* 0x0000000a0d0a7207 */ /* 0x000fe20000000000 */
[----:B------:R-:W-:Y:S01]  /*35f0*/  IMAD.X R13, RZ, RZ, R13, P3 ;  /* 0x000000ffff0d7224 */ /* 0x000fe200018e060d */
[----:B------:R-:W-:Y:S01]  /*3600*/  FSETP.GEU.AND P0, PT, R3, R6, P0 ;  /* 0x000000060300720b */ /* 0x000fe2000070e000 */
[----:B------:R-:W-:Y:S01]  /*3610*/  IMAD.SHL.U32 R6, R8, 0x400, RZ ;  /* 0x0000040008067824 */ /* 0x000fe200078e00ff */
[----:B------:R-:W-:-:S02]  /*3620*/  FSETP.GEU.AND P2, PT, R7, R16, PT ;  /* 0x000000100700720b */ /* 0x000fc40003f4e000 */
[----:B------:R-:W-:Y:S02]  /*3630*/  ISETP.LT.U32.AND P1, PT, R11, R24, PT ;  /* 0x000000180b00720c */ /* 0x000fe40003f21070 */
[----:B------:R-:W-:Y:S02]  /*3640*/  ISETP.GE.U32.AND P4, PT, R2, R6, PT ;  /* 0x000000060200720c */ /* 0x000fe40003f86070 */
[----:B------:R-:W-:Y:S02]  /*3650*/  ISETP.LT.AND.EX P1, PT, R13, R10, PT, P1 ;  /* 0x0000000a0d00720c */ /* 0x000fe40003f21310 */
[----:B------:R-:W-:-:S04]  /*3660*/  FSETP.LT.OR P3, PT, R7, R16, !P0 ;  /* 0x000000100700720b */ /* 0x000fc80004761400 */
[----:B------:R-:W-:Y:S02]  /*3670*/  SEL R26, RZ, 0x1, !P3 ;  /* 0x00000001ff1a7807 */ /* 0x000fe40005800000 */
[----:B------:R-:W-:Y:S02]  /*3680*/  @!P2 SEL R24, R11, R24, P1 ;  /* 0x000000180b18a207 */ /* 0x000fe40000800000 */
[----:B------:R-:W-:Y:S02]  /*3690*/  @!P2 SEL R10, R13, R10, P1 ;  /* 0x0000000a0d0aa207 */ /* 0x000fe40000800000 */
[----:B------:R-:W-:Y:S02]  /*36a0*/  SEL R24, R11, R24, P0 ;  /* 0x000000180b187207 */ /* 0x000fe40000000000 */
[----:B------:R-:W-:Y:S01]  /*36b0*/  SEL R3, R13, R10, P0 ;  /* 0x0000000a0d037207 */ /* 0x000fe20000000000 */
[----:B------:R-:W-:Y:S06]  /*36c0*/  @!P4 BRA `(.L_x_1282) ;  /* 0x000000180098c947 */ /* 0x000fec0003800000 */
[----:B------:R-:W-:Y:S01]  /*36d0*/  UIADD3 UR7, UPT, UPT, UR5, -0x400, URZ ;  /* 0xfffffc0005077890 */ /* 0x000fe2000fffe0ff */
[C-C-:B------:R-:W-:Y:S01]  /*36e0*/  IMAD.IADD R7, R9.reuse, 0x1, R6.reuse ;  /* 0x0000000109077824 */ /* 0x140fe200078e0206 */
[-C--:B------:R-:W-:Y:S01]  /*36f0*/  LOP3.LUT R11, RZ, R4.reuse, RZ, 0x33, !PT ;  /* 0x00000004ff0b7212 */ /* 0x080fe200078e33ff */
[----:B------:R-:W0:Y:S01]  /*3700*/  LDCU.64 UR8, c[0x0][0x398] ;  /* 0x00007300ff0877ac */ /* 0x000e220008000a00 */
[--C-:B------:R-:W-:Y:S01]  /*3710*/  IADD3 R10, PT, PT, R9, R4, R6.reuse ;  /* 0x00000004090a7210 */ /* 0x100fe20007ffe006 */
[----:B------:R-:W-:Y:S01]  /*3720*/  IMAD.MOV.U32 R12, RZ, RZ, R6 ;  /* 0x000000ffff0c7224 */ /* 0x000fe200078e0006 */
[----:B------:R-:W-:Y:S01]  /*3730*/  ISETP.GT.U32.AND P0, PT, R7, UR7, PT ;  /* 0x0000000707007c0c */ /* 0x000fe2000bf04070 */
[----:B------:R-:W1:Y:S01]  /*3740*/  LDCU.64 UR10, c[0x0][0x3c0] ;  /* 0x00007800ff0a77ac */ /* 0x000e620008000a00 */
[----:B------:R-:W-:Y:S01]  /*3750*/  IADD3 R2, PT, PT, -R6, UR5, R11 ;  /* 0x0000000506027c10 */ /* 0x000fe2000fffe10b */
[----:B------:R-:W-:Y:S01]  /*3760*/  VIADD R10, R10, 0x400 ;  /* 0x000004000a0a7836 */ /* 0x000fe20000000000 */
[----:B------:R-:W-:-:S03]  /*3770*/  UMOV UR4, URZ ;  /* 0x000000ff00047c82 */ /* 0x000fc60008000000 */
[----:B------:R-:W-:-:S06]  /*3780*/  IMAD.IADD R11, R2, 0x1, -R9 ;  /* 0x00000001020b7824 */ /* 0x000fcc00078e0a09 */
[----:B------:R-:W-:Y:S05]  /*3790*/  @P0 BRA `(.L_x_1283) ;  /* 0x00000004004c0947 */ /* 0x000fea0003800000 */
.L_x_1287:
[----:B------:R-:W2:Y:S01]  /*37a0*/  LDC.64 R12, c[0x0][0x380] ;  /* 0x0000e000ff0c7b82 */ /* 0x000ea20000000a00 */
[----:B------:R-:W-:-:S07]  /*37b0*/  IMAD.IADD R17, R4, 0x1, R7 ;  /* 0x0000000104117824 */ /* 0x000fce00078e0207 */
[----:B------:R-:W3:Y:S01]  /*37c0*/  LDC.64 R14, c[0x0][0x388] ;  /* 0x0000e200ff0e7b82 */ /* 0x000ee20000000a00 */
[----:B--2---:R-:W-:-:S05]  /*37d0*/  IMAD.WIDE.U32 R12, R17, 0x4, R12 ;  /* 0x00000004110c7825 */ /* 0x004fca00078e000c */
[----:B------:R2:W5:Y:S01]  /*37e0*/  LDG.E R16, desc[UR12][R12.64] ;  /* 0x0000000c0c107981 */ /* 0x000562000c1e1900 */
[----:B---3--:R-:W-:-:S03]  /*37f0*/  IMAD.WIDE.U32 R14, R17, 0x4, R14 ;  /* 0x00000004110e7825 */ /* 0x008fc600078e000e */
        /* <DEDUP_REMOVED lines=8> */
[----:B0-----:R-:W-:Y:S01]  /*3880*/  UMOV UR6, UR8 ;  /* 0x0000000800067c82 */ /* 0x001fe20008000000 */
[----:B------:R-:W-:Y:S01]  /*3890*/  IMAD.U32 R5, RZ, RZ, UR9 ;  /* 0x00000009ff057e24 */ /* 0x000fe2000f8e00ff */
[----:B------:R-:W-:Y:S01]  /*38a0*/  IADD3 R17, P0, PT, R17, UR6, RZ ;  /* 0x0000000611117c10 */ /* 0x000fe2000ff1e0ff */
[----:B------:R-:W-:Y:S04]  /*38b0*/  BSSY.RECONVERGENT B1, `(.L_x_1284) ;  /* 0x000000f000017945 */ /* 0x000fe80003800200 */
[----:B------:R-:W-:-:S05]  /*38c0*/  IMAD.X R2, RZ, RZ, R5, P0 ;  /* 0x000000ffff027224 */ /* 0x000fca00000e0605 */
[----:B--2---:R-:W-:Y:S05]  /*38d0*/  @!P1 BRA `(.L_x_1285) ;  /* 0x0000000000209947 */ /* 0x004fea0003800000 */
        /* <DEDUP_REMOVED lines=8> */
.L_x_1285:
[----:B-----5:R-:W-:Y:S01]  /*3960*/  FSETP.GEU.AND P0, PT, R16, R21, PT ;  /* 0x000000151000720b */ /* 0x020fe20003f0e000 */
[----:B------:R-:W-:Y:S02]  /*3970*/  IMAD.MOV.U32 R24, RZ, RZ, R17 ;  /* 0x000000ffff187224 */ /* 0x000fe400078e0011 */
[----:B------:R-:W-:Y:S01]  /*3980*/  IMAD.MOV.U32 R3, RZ, RZ, R2 ;  /* 0x000000ffff037224 */ /* 0x000fe200078e0002 */
[----:B------:R-:W-:-:S09]  /*3990*/  SEL R26, RZ, 0x1, P0 ;  /* 0x00000001ff1a7807 */ /* 0x000fd20000000000 */
.L_x_1286:
[----:B-1----:R-:W-:Y:S05]  /*39a0*/  BSYNC.RECONVERGENT B1 ;  /* 0x0000000000017941 */ /* 0x002fea0003800200 */
.L_x_1284:
[----:B------:R-:W-:Y:S01]  /*39b0*/  IMAD.MOV.U32 R15, RZ, RZ, R24 ;  /* 0x000000ffff0f7224 */ /* 0x000fe200078e0018 */
[----:B------:R-:W-:Y:S01]  /*39c0*/  IADD3 R24, P1, PT, R17, 0x100, RZ ;  /* 0x0000010011187810 */ /* 0x000fe20007f3e0ff */
[----:B------:R-:W-:Y:S01]  /*39d0*/  IMAD.MOV.U32 R12, RZ, RZ, R3 ;  /* 0x000000ffff0c7224 */ /* 0x000fe200078e0003 */
[----:B------:R-:W-:Y:S01]  /*39e0*/  FSETP.GEU.AND P2, PT, R18, R23, PT ;  /* 0x000000171200720b */ /* 0x000fe20003f4e000 */
[----:B------:R-:W-:Y:S01]  /*39f0*/  UMOV UR5, UR10 ;  /* 0x0000000a00057c82 */ /* 0x000fe20008000000 */
        /* <DEDUP_REMOVED lines=18> */
[----:B------:R-:W-:Y:S01]  /*3b20*/  SEL R3, R8, R3, !P3 ;  /* 0x0000000308037207 */ /* 0x000fe20005800000 */
[----:B------:R-:W-:Y:S01]  /*3b30*/  IMAD.U32 R8, RZ, RZ, UR11 ;  /* 0x0000000bff087e24 */ /* 0x000fe2000f8e00ff */
[----:B------:R-:W-:-:S02]  /*3b40*/  IADD3 R17, P0, PT, R17, 0x300, RZ ;  /* 0x0000030011117810 */ /* 0x000fc40007f1e0ff */
[----:B------:R-:W-:Y:S01]  /*3b50*/  FSETP.GEU.AND P2, PT, R6, R19, PT ;  /* 0x000000130600720b */ /* 0x000fe20003f4e000 */
[----:B------:R-:W-:Y:S01]  /*3b60*/  IMAD.SHL.U32 R12, R8, 0x400, RZ ;  /* 0x00000400080c7824 */ /* 0x000fe200078e00ff */
[----:B------:R-:W-:Y:S01]  /*3b70*/  SEL R26, R26, 0x1, P1 ;  /* 0x000000011a1a7807 */ /* 0x000fe20000800000 */
[----:B------:R-:W-:Y:S01]  /*3b80*/  IMAD.X R6, RZ, RZ, R2, P0 ;  /* 0x000000ffff067224 */ /* 0x000fe200000e0602 */
[----:B------:R-:W-:Y:S02]  /*3b90*/  IADD3 R2, PT, PT, -R7, UR5, RZ ;  /* 0x0000000507027c10 */ /* 0x000fe4000fffe1ff */
[----:B------:R-:W-:Y:S02]  /*3ba0*/  @!P3 SEL R26, RZ, 0x1, P1 ;  /* 0x00000001ff1ab807 */ /* 0x000fe40000800000 */
[----:B------:R-:W-:Y:S02]  /*3bb0*/  SEL R24, R13, R24, !P3 ;  /* 0x000000180d187207 */ /* 0x000fe40005800000 */
[----:B------:R-:W-:-:S02]  /*3bc0*/  ISETP.GE.U32.AND P3, PT, R2, R12, PT ;  /* 0x0000000c0200720c */ /* 0x000fc40003f66070 */
[C---:B------:R-:W-:Y:S02]  /*3bd0*/  LOP3.LUT P1, RZ, R26.reuse, 0xff, RZ, 0xc0, !PT ;  /* 0x000000ff1aff7812 */ /* 0x040fe4000782c0ff */
[----:B------:R-:W-:Y:S02]  /*3be0*/  ISETP.LT.U32.AND P0, PT, R17, R24, PT ;  /* 0x000000181100720c */ /* 0x000fe40003f01070 */
[----:B------:R-:W-:Y:S02]  /*3bf0*/  SEL R26, R26, 0x1, P2 ;  /* 0x000000011a1a7807 */ /* 0x000fe40001000000 */
[----:B------:R-:W-:-:S04]  /*3c00*/  ISETP.LT.AND.EX P0, PT, R6, R3, PT, P0 ;  /* 0x000000030600720c */ /* 0x000fc80003f01300 */
[C---:B------:R-:W-:Y:S02]  /*3c10*/  @!P2 SEL R24, R17.reuse, R24, P0 ;  /* 0x000000181118a207 */ /* 0x040fe40000000000 */
[C---:B------:R-:W-:Y:S02]  /*3c20*/  @!P2 SEL R3, R6.reuse, R3, P0 ;  /* 0x000000030603a207 */ /* 0x040fe40000000000 */
[----:B------:R-:W-:Y:S02]  /*3c30*/  @!P1 SEL R26, RZ, 0x1, P2 ;  /* 0x00000001ff1a9807 */ /* 0x000fe40001000000 */
[----:B------:R-:W-:Y:S02]  /*3c40*/  SEL R24, R17, R24, !P1 ;  /* 0x0000001811187207 */ /* 0x000fe40004800000 */
[----:B------:R-:W-:Y:S01]  /*3c50*/  SEL R3, R6, R3, !P1 ;  /* 0x0000000306037207 */ /* 0x000fe20004800000 */
[----:B------:R-:W-:Y:S06]  /*3c60*/  @!P3 BRA `(.L_x_1282) ;  /* 0x000000140030b947 */ /* 0x000fec0003800000 */
[C---:B------:R-:W-:Y:S01]  /*3c70*/  IMAD.IADD R7, R12.reuse, 0x1, R7 ;  /* 0x000000010c077824 */ /* 0x040fe200078e0207 */
[----:B------:R-:W-:Y:S01]  /*3c80*/  UIADD3 UR4, UPT, UPT, UR4, 0x1, URZ ;  /* 0x0000000104047890 */ /* 0x000fe2000fffe0ff */
[----:B------:R-:W-:Y:S02]  /*3c90*/  IMAD.IADD R10, R12, 0x1, R10 ;  /* 0x000000010c0a7824 */ /* 0x000fe400078e020a */
[----:B------:R-:W-:Y:S01]  /*3ca0*/  IMAD.IADD R11, R11, 0x1, -R12 ;  /* 0x000000010b0b7824 */ /* 0x000fe200078e0a0c */
[----:B------:R-:W-:-:S13]  /*3cb0*/  ISETP.GT.U32.AND P0, PT, R7, UR7, PT ;  /* 0x0000000707007c0c */ /* 0x000fda000bf04070 */
[----:B------:R-:W-:Y:S05]  /*3cc0*/  @!P0 BRA `(.L_x_1287) ;  /* 0xfffffff800b48947 */ /* 0x000fea000383ffff */
.L_x_1283:
[----:B------:R-:W-:Y:S01]  /*3cd0*/  IADD3 R13, PT, PT, -R7, UR5, RZ ;  /* 0x00000005070d7c10 */ /* 0x000fe2000fffe1ff */
[----:B------:R-:W-:Y:S03]  /*3ce0*/  BSSY.RECONVERGENT B1, `(.L_x_1282) ;  /* 0x0000144000017945 */ /* 0x000fe60003800200 */
[----:B------:R-:W-:-:S04]  /*3cf0*/  ISETP.GE.AND P0, PT, R4, R13, PT ;  /* 0x0000000d0400720c */ /* 0x000fc80003f06270 */
[----:B------:R-:W-:-:S13]  /*3d00*/  ISETP.GE.U32.OR P0, PT, R7, UR5, P0 ;  /* 0x0000000507007c0c */ /* 0x000fda0008706470 */
[----:B------:R-:W-:Y:S05]  /*3d10*/  @P0 BRA `(.L_x_1288) ;  /* 0x0000001400000947 */ /* 0x000fea0003800000 */
[----:B------:R-:W-:Y:S01]  /*3d20*/  LOP3.LUT R6, RZ, R4, RZ, 0x33, !PT ;  /* 0x00000004ff067212 */ /* 0x000fe200078e33ff */
[----:B------:R-:W-:Y:S01]  /*3d30*/  BSSY.RECONVERGENT B2, `(.L_x_1289) ;  /* 0x00000a8000027945 */ /* 0x000fe20003800200 */
[----:B------:R-:W-:-:S03]  /*3d40*/  IMAD.MOV.U32 R2, RZ, RZ, R4 ;  /* 0x000000ffff027224 */ /* 0x000fc600078e0004 */
[----:B------:R-:W-:-:S05]  /*3d50*/  VIADD R6, R6, UR5 ;  /* 0x0000000506067c36 */ /* 0x000fca0008000000 */
[----:B------:R-:W-:Y:S01]  /*3d60*/  IADD3 R12, PT, PT, R6, -R12, -R9 ;  /* 0x8000000c060c7210 */ /* 0x000fe20007ffe809 */
[----:B------:R-:W-:-:S04]  /*3d70*/  IMAD R9, R8, UR4, RZ ;  /* 0x0000000408097c24 */ /* 0x000fc8000f8e02ff */
[----:B------:R-:W-:-:S05]  /*3d80*/  IMAD R9, R9, -0x400, R12 ;  /* 0xfffffc0009097824 */ /* 0x000fca00078e020c */
[C---:B------:R-:W-:Y:S02]  /*3d90*/  ISETP.GE.U32.AND P0, PT, R9.reuse, 0x700, PT ;  /* 0x000007000900780c */ /* 0x040fe40003f06070 */
[----:B------:R-:W-:-:S04]  /*3da0*/  LEA.HI R8, R9, 0x1, RZ, 0x18 ;  /* 0x0000000109087811 */ /* 0x000fc800078fc0ff */
[----:B------:R-:W-:-:S07]  /*3db0*/  LOP3.LUT R9, R8, 0x7, RZ, 0xc0, !PT ;  /* 0x0000000708097812 */ /* 0x000fce00078ec0ff */
[----:B------:R-:W-:Y:S05]  /*3dc0*/  @!P0 BRA `(.L_x_1290) ;  /* 0x0000000800788947 */ /* 0x000fea0003800000 */
[----:B------:R-:W2:Y:S01]  /*3dd0*/  LDC.64 R12, c[0x0][0x380] ;  /* 0x0000e000ff0c7b82 */ /* 0x000ea20000000a00 */
[----:B------:R-:W-:Y:S01]  /*3de0*/  LEA.HI R11, R11, 0x1, RZ, 0x18 ;  /* 0x000000010b0b7811 */ /* 0x000fe200078fc0ff */
[----:B------:R-:W-:Y:S03]  /*3df0*/  BSSY.RECONVERGENT B3, `(.L_x_1291) ;  /* 0x000009a000037945 */ /* 0x000fe60003800200 */
[----:B------:R-:W-:Y:S02]  /*3e00*/  LOP3.LUT R2, R11, 0x1fffff8, RZ, 0xc0, !PT ;  /* 0x01fffff80b027812 */ /* 0x000fe400078ec0ff */
[----:B------:R-:W-:Y:S01]  /*3e10*/  LOP3.LUT R11, R4, 0x400, RZ, 0xfc, !PT ;  /* 0x00000400040b7812 */ /* 0x000fe200078efcff */
[----:B------:R-:W3:Y:S02]  /*3e20*/  LDC.64 R14, c[0x0][0x388] ;  /* 0x0000e200ff0e7b82 */ /* 0x000ee40000000a00 */
[----:B------:R-:W-:-:S07]  /*3e30*/  IMAD.MOV R2, RZ, RZ, -R2 ;  /* 0x000000ffff027224 */ /* 0x000fce00078e0a02 */
.L_x_1292:
[----:B------:R-:W-:-:S04]  /*3e40*/  VIADD R27, R10, 0xfffffc00 ;  /* 0xfffffc000a1b7836 */ /* 0x000fc80000000000 */
[----:B--2---:R-:W-:-:S04]  /*3e50*/  IMAD.WIDE.U32 R16, R27, 0x4, R12 ;  /* 0x000000041b107825 */ /* 0x004fc800078e000c */
[----:B---3--:R-:W-:Y:S02]  /*3e60*/  IMAD.WIDE.U32 R18, R27, 0x4, R14 ;  /* 0x000000041b127825 */ /* 0x008fe400078e000e */
[----:B------:R2:W3:Y:S04]  /*3e70*/  LDG.E R16, desc[UR12][R16.64] ;  /* 0x0000000c10107981 */ /* 0x0004e8000c1e1900 */
[----:B------:R-:W3:Y:S01]  /*3e80*/  LDG.E R19, desc[UR12][R18.64] ;  /* 0x0000000c12137981 */ /* 0x000ee2000c1e1900 */
[----:B------:R-:W-:-:S04]  /*3e90*/  VIADD R25, R10, 0xfffffd00 ;  /* 0xfffffd000a197836 */ /* 0x000fc80000000000 */
[----:B------:R-:W-:-:S04]  /*3ea0*/  IMAD.WIDE.U32 R20, R25, 0x4, R12 ;  /* 0x0000000419147825 */ /* 0x000fc800078e000c */
[----:B------:R-:W-:Y:S02]  /*3eb0*/  IMAD.WIDE.U32 R22, R25, 0x4, R14 ;  /* 0x0000000419167825 */ /* 0x000fe400078e000e */
[----:B------:R-:W4:Y:S04]  /*3ec0*/  LDG.E R20, desc[UR12][R20.64] ;  /* 0x0000000c14147981 */ /* 0x000f28000c1e1900 */
[----:B------:R-:W4:Y:S01]  /*3ed0*/  LDG.E R23, desc[UR12][R22.64] ;  /* 0x0000000c16177981 */ /* 0x000f22000c1e1900 */
[----:B------:R-:W-:Y:S02]  /*3ee0*/  LOP3.LUT P2, RZ, R26, 0xff, RZ, 0xc0, !PT ;  /* 0x000000ff1aff7812 */ /* 0x000fe4000784c0ff */
[----:B--2---:R-:W-:Y:S01]  /*3ef0*/  IADD3 R17, P3, PT, R27, UR6, RZ ;  /* 0x000000061b117c10 */ /* 0x004fe2000ff7e0ff */
[----:B------:R-:W-:-:S03]  /*3f00*/  VIADD R27, R10, 0xfffffe00 ;  /* 0xfffffe000a1b7836 */ /* 0x000fc60000000000 */
[----:B------:R-:W-:Y:S01]  /*3f10*/  ISETP.LT.U32.AND P0, PT, R17, R24, PT ;  /* 0x000000181100720c */ /* 0x000fe20003f01070 */
[----:B------:R-:W-:-:S05]  /*3f20*/  IMAD.X R28, RZ, RZ, R5, P3 ;  /* 0x000000ffff1c7224 */ /* 0x000fca00018e0605 */
[----:B------:R-:W-:-:S04]  /*3f30*/  ISETP.LT.AND.EX P0, PT, R28, R3, PT, P0 ;  /* 0x000000031c00720c */ /* 0x000fc80003f01300 */
[----:B------:R-:W-:Y:S02]  /*3f40*/  SEL R29, R17, R24, P0 ;  /* 0x00000018111d7207 */ /* 0x000fe40000000000 */
[CC--:B---3--:R-:W-:Y:S02]  /*3f50*/  FSETP.LT.AND P1, PT, R16.reuse, R19.reuse, P2 ;  /* 0x000000131000720b */ /* 0x0c8fe40001721000 */
[----:B------:R-:W-:Y:S01]  /*3f60*/  FSETP.GEU.AND P3, PT, R16, R19, PT ;  /* 0x000000131000720b */ /* 0x000fe20003f6e000 */
[----:B------:R-:W-:-:S05]  /*3f70*/  IMAD.WIDE.U32 R18, R27, 0x4, R14 ;  /* 0x000000041b127825 */ /* 0x000fca00078e000e */
[----:B------:R-:W2:Y:S05]  /*3f80*/  LDG.E R22, desc[UR12][R18.64] ;  /* 0x0000000c12167981 */ /* 0x000eaa000c1e1900 */
[----:B------:R-:W-:Y:S01]  /*3f90*/  @!P1 SEL R29, R17, R24, !P2 ;  /* 0x00000018111d9207 */ /* 0x000fe20005000000 */
[----:B------:R-:W-:-:S05]  /*3fa0*/  IMAD.WIDE.U32 R16, R27, 0x4, R12 ;  /* 0x000000041b107825 */ /* 0x000fca00078e000c */
[----:B------:R3:W2:Y:S01]  /*3fb0*/  LDG.E R21, desc[UR12][R16.64] ;  /* 0x0000000c10157981 */ /* 0x0006a2000c1e1900 */
[----:B------:R-:W-:-:S04]  /*3fc0*/  @!P2 SEL R26, RZ, 0x1, P3 ;  /* 0x00000001ff1aa807 */ /* 0x000fc80001800000 */
[----:B------:R-:W-:Y:S02]  /*3fd0*/  SEL R26, R26, 0x1, !P1 ;  /* 0x000000011a1a7807 */ /* 0x000fe40004800000 */
[-C--:B------:R-:W-:Y:S02]  /*3fe0*/  SEL R24, R28, R3.reuse, P0 ;  /* 0x000000031c187207 */ /* 0x080fe40000000000 */
[----:B------:R-:W-:Y:S02]  /*3ff0*/  LOP3.LUT P3, RZ, R26, 0xff, RZ, 0xc0, !PT ;  /* 0x000000ff1aff7812 */ /* 0x000fe4000786c0ff */
[----:B---3--:R-:W-:Y:S02]  /*4000*/  IADD3 R16, P0, PT, R25, UR6, RZ ;  /* 0x0000000619107c10 */ /* 0x008fe4000ff1e0ff */
[----:B------:R-:W-:Y:S02]  /*4010*/  @!P1 SEL R24, R28, R3, !P2 ;  /* 0x000000031c189207 */ /* 0x000fe40005000000 */
[----:B----4-:R-:W-:Y:S01]  /*4020*/  FSETP.LT.AND P1, PT, R20, R23, P3 ;  /* 0x000000171400720b */ /* 0x010fe20001f21000 */
[----:B------:R-:W-:Y:S01]  /*4030*/  IMAD.X R25, RZ, RZ, R5, P0 ;  /* 0x000000ffff197224 */ /* 0x000fe200000e0605 */
[----:B------:R-:W-:-:S02]  /*4040*/  ISETP.LT.U32.AND P0, PT, R16, R29, PT ;  /* 0x0000001d1000720c */ /* 0x000fc40003f01070 */
[----:B------:R-:W-:Y:S02]  /*4050*/  FSETP.GEU.AND P2, PT, R20, R23, PT ;  /* 0x000000171400720b */ /* 0x000fe40003f4e000 */
[----:B------:R-:W-:Y:S01]  /*4060*/  ISETP.LT.AND.EX P0, PT, R25, R24, PT, P0 ;  /* 0x000000181900720c */ /* 0x000fe20003f01300 */
[----:B------:R-:W-:-:S03]  /*4070*/  VIADD R23, R10, 0xffffff00 ;  /* 0xffffff000a177836 */ /* 0x000fc60000000000 */
[CC--:B------:R-:W-:Y:S01]  /*4080*/  SEL R3, R16.reuse, R29.reuse, P0 ;  /* 0x0000001d10037207 */ /* 0x0c0fe20000000000 */
[C---:B------:R-:W-:Y:S02]  /*4090*/  IMAD.WIDE.U32 R18, R23.reuse, 0x4, R14 ;  /* 0x0000000417127825 */ /* 0x040fe400078e000e */
[----:B------:R-:W-:Y:S02]  /*40a0*/  @!P1 SEL R3, R16, R29, !P3 ;  /* 0x0000001d10039207 */ /* 0x000fe40005800000 */
[----:B------:R-:W-:Y:S01]  /*40b0*/  IMAD.WIDE.U32 R16, R23, 0x4, R12 ;  /* 0x0000000417107825 */ /* 0x000fe200078e000c */
[----:B------:R3:W4:Y:S01]  /*40c0*/  LDG.E R29, desc[UR12][R18.64] ;  /* 0x0000000c121d7981 */ /* 0x000722000c1e1900 */
[----:B------:R-:W-:-:S03]  /*40d0*/  @!P3 SEL R26, RZ, 0x1, P2 ;  /* 0x00000001ff1ab807 */ /* 0x000fc60001000000 */
[----:B------:R5:W4:Y:S01]  /*40e0*/  LDG.E R20, desc[UR12][R16.64] ;  /* 0x0000000c10147981 */ /* 0x000b22000c1e1900 */
[----:B------:R-:W-:Y:S02]  /*40f0*/  SEL R26, R26, 0x1, !P1 ;  /* 0x000000011a1a7807 */ /* 0x000fe40004800000 */
[CC--:B------:R-:W-:Y:S02]  /*4100*/  SEL R28, R25.reuse, R24.reuse, P0 ;  /* 0x00000018191c7207 */ /* 0x0c0fe40000000000 */
[----:B------:R-:W-:Y:S01]  /*4110*/  @!P1 SEL R28, R25, R24, !P3 ;  /* 0x00000018191c9207 */ /* 0x000fe20005800000 */
[----:B---3--:R-:W-:Y:S01]  /*4120*/  IMAD.WIDE.U32 R18, R10, 0x4, R12 ;  /* 0x000000040a127825 */ /* 0x008fe200078e000c */
[----:B------:R-:W-:-:S03]  /*4130*/  LOP3.LUT P1, RZ, R26, 0xff, RZ, 0xc0, !PT ;  /* 0x000000ff1aff7812 */ /* 0x000fc6000782c0ff */
[----:B-----5:R-:W-:Y:S02]  /*4140*/  IMAD.WIDE.U32 R16, R10, 0x4, R14 ;  /* 0x000000040a107825 */ /* 0x020fe400078e000e */
[----:B------:R-:W3:Y:S01]  /*4150*/  LDG.E R18, desc[UR12][R18.64] ;  /* 0x0000000c12127981 */ /* 0x000ee2000c1e1900 */
[----:B------:R-:W-:-:S05]  /*4160*/  IADD3 R27, P0, PT, R27, UR6, RZ ;  /* 0x000000061b1b7c10 */ /* 0x000fca000ff1e0ff */
[----:B------:R-:W-:Y:S01]  /*4170*/  IMAD.X R25, RZ, RZ, R5, P0 ;  /* 0x000000ffff197224 */ /* 0x000fe200000e0605 */
[----:B------:R-:W-:-:S04]  /*4180*/  ISETP.LT.U32.AND P0, PT, R27, R3, PT ;  /* 0x000000031b00720c */ /* 0x000fc80003f01070 */
[----:B------:R-:W-:Y:S02]  /*4190*/  ISETP.LT.AND.EX P0, PT, R25, R28, PT, P0 ;  /* 0x0000001c1900720c */ /* 0x000fe40003f01300 */
[CC--:B--2---:R-:W-:Y:S02]  /*41a0*/  FSETP.GEU.AND P3, PT, R21.reuse, R22.reuse, PT ;  /* 0x000000161500720b */ /* 0x0c4fe40003f6e000 */
[----:B------:R-:W-:Y:S02]  /*41b0*/  FSETP.LT.AND P2, PT, R21, R22, P1 ;  /* 0x000000161500720b */ /* 0x000fe40000f41000 */
[----:B------:R2:W3:Y:S01]  /*41c0*/  LDG.E R22, desc[UR12][R16.64] ;  /* 0x0000000c10167981 */ /* 0x0004e2000c1e1900 */
[----:B------:R-:W-:-:S10]  /*41d0*/  SEL R21, R27, R3, P0 ;  /* 0x000000031b157207 */ /* 0x000fd40000000000 */
[----:B------:R-:W-:Y:S01]  /*41e0*/  @!P2 SEL R21, R27, R3, !P1 ;  /* 0x000000031b15a207 */ /* 0x000fe20004800000 */
[----:B------:R-:W-:Y:S01]  /*41f0*/  VIADD R3, R10, 0x100 ;  /* 0x000001000a037836 */ /* 0x000fe20000000000 */
[CC--:B------:R-:W-:Y:S02]  /*4200*/  SEL R27, R25.reuse, R28.reuse, P0 ;  /* 0x0000001c191b7207 */ /* 0x0c0fe40000000000 */
[----:B------:R-:W-:Y:S01]  /*4210*/  @!P2 SEL R27, R25, R28, !P1 ;  /* 0x0000001c191ba207 */ /* 0x000fe20004800000 */
[----:B------:R-:W-:-:S04]  /*4220*/  IMAD.WIDE.U32 R24, R3, 0x4, R14 ;  /* 0x0000000403187825 */ /* 0x000fc800078e000e */
[----:B--2---:R-:W-:Y:S02]  /*4230*/  IMAD.WIDE.U32 R16, R3, 0x4, R12 ;  /* 0x0000000403107825 */ /* 0x004fe400078e000c */
[----:B------:R-:W2:Y:S04]  /*4240*/  LDG.E R25, desc[UR12][R24.64] ;  /* 0x0000000c18197981 */ /* 0x000ea8000c1e1900 */
[----:B------:R5:W2:Y:S01]  /*4250*/  LDG.E R28, desc[UR12][R16.64] ;  /* 0x0000000c101c7981 */ /* 0x000aa2000c1e1900 */
[----:B------:R-:W-:-:S04]  /*4260*/  @!P1 SEL R26, RZ, 0x1, P3 ;  /* 0x00000001ff1a9807 */ /* 0x000fc80001800000 */
[----:B------:R-:W-:-:S04]  /*4270*/  SEL R26, R26, 0x1, !P2 ;  /* 0x000000011a1a7807 */ /* 0x000fc80005000000 */
[----:B------:R-:W-:Y:S02]  /*4280*/  LOP3.LUT P2, RZ, R26, 0xff, RZ, 0xc0, !PT ;  /* 0x000000ff1aff7812 */ /* 0x000fe4000784c0ff */
[----:B------:R-:W-:Y:S02]  /*4290*/  IADD3 R23, P0, PT, R23, UR6, RZ ;  /* 0x0000000617177c10 */ /* 0x000fe4000ff1e0ff */
[CC--:B----4-:R-:W-:Y:S02]  /*42a0*/  FSETP.GEU.AND P3, PT, R20.reuse, R29.reuse, PT ;  /* 0x0000001d1400720b */ /* 0x0d0fe40003f6e000 */
[----:B------:R-:W-:Y:S01]  /*42b0*/  FSETP.LT.AND P1, PT, R20, R29, P2 ;  /* 0x0000001d1400720b */ /* 0x000fe20001721000 */
[----:B------:R-:W-:Y:S01]  /*42c0*/  IMAD.X R20, RZ, RZ, R5, P0 ;  /* 0x000000ffff147224 */ /* 0x000fe200000e0605 */
[----:B------:R-:W-:-:S05]  /*42d0*/  ISETP.LT.U32.AND P0, PT, R23, R21, PT ;  /* 0x000000151700720c */ /* 0x000fca0003f01070 */
[----:B------:R-:W-:Y:S02]  /*42e0*/  @!P2 SEL R26, RZ, 0x1, P3 ;  /* 0x00000001ff1aa807 */ /* 0x000fe40001800000 */
[----:B------:R-:W-:Y:S02]  /*42f0*/  ISETP.LT.AND.EX P0, PT, R20, R27, PT, P0 ;  /* 0x0000001b1400720c */ /* 0x000fe40003f01300 */
[----:B------:R-:W-:Y:S02]  /*4300*/  SEL R26, R26, 0x1, !P1 ;  /* 0x000000011a1a7807 */ /* 0x000fe40004800000 */
[----:B-----5:R-:W-:Y:S02]  /*4310*/  SEL R16, R23, R21, P0 ;  /* 0x0000001517107207 */ /* 0x020fe40000000000 */
[----:B------:R-:W-:Y:S02]  /*4320*/  LOP3.LUT P3, RZ, R26, 0xff, RZ, 0xc0, !PT ;  /* 0x000000ff1aff7812 */ /* 0x000fe4000786c0ff */
[----:B------:R-:W-:-:S02]  /*4330*/  SEL R17, R20, R27, P0 ;  /* 0x0000001b14117207 */ /* 0x000fc40000000000 */
[----:B------:R-:W-:Y:S02]  /*4340*/  IADD3 R19, P0, PT, R10, UR6, RZ ;  /* 0x000000060a137c10 */ /* 0x000fe4000ff1e0ff */
[----:B------:R-:W-:Y:S02]  /*4350*/  @!P1 SEL R16, R23, R21, !P2 ;  /* 0x0000001517109207 */ /* 0x000fe40005000000 */
[----:B------:R-:W-:Y:S01]  /*4360*/  @!P1 SEL R17, R20, R27, !P2 ;  /* 0x0000001b14119207 */ /* 0x000fe20005000000 */
[----:B------:R-:W-:Y:S01]  /*4370*/  IMAD.X R24, RZ, RZ, R5, P0 ;  /* 0x000000ffff187224 */ /* 0x000fe200000e0605 */
[----:B------:R-:W-:Y:S01]  /*4380*/  ISETP.LT.U32.AND P0, PT, R19, R16, PT ;  /* 0x000000101300720c */ /* 0x000fe20003f01070 */
[----:B------:R-:W-:-:S03]  /*4390*/  VIADD R27, R10, 0x200 ;  /* 0x000002000a1b7836 */ /* 0x000fc60000000000 */
[----:B------:R-:W-:-:S04]  /*43a0*/  ISETP.LT.AND.EX P0, PT, R24, R17, PT, P0 ;  /* 0x000000111800720c */ /* 0x000fc80003f01300 */
[----:B------:R-:W-:Y:S02]  /*43b0*/  SEL R20, R19, R16, P0 ;  /* 0x0000001013147207 */ /* 0x000fe40000000000 */
[----:B------:R-:W-:Y:S01]  /*43c0*/  SEL R23, R24, R17, P0 ;  /* 0x0000001118177207 */ /* 0x000fe20000000000 */
[----:B------:R-:W-:Y:S01]  /*43d0*/  VIADD R29, R10, 0x300 ;  /* 0x000003000a1d7836 */ /* 0x000fe20000000000 */
[CC--:B---3--:R-:W-:Y:S02]  /*43e0*/  FSETP.LT.AND P1, PT, R18.reuse, R22.reuse, P3 ;  /* 0x000000161200720b */ /* 0x0c8fe40001f21000 */
[----:B------:R-:W-:-:S04]  /*43f0*/  FSETP.GEU.AND P2, PT, R18, R22, PT ;  /* 0x000000161200720b */ /* 0x000fc80003f4e000 */
[----:B------:R-:W-:-:S07]  /*4400*/  @!P3 SEL R26, RZ, 0x1, P2 ;  /* 0x00000001ff1ab807 */ /* 0x000fce0001000000 */
[----:B------:R-:W-:Y:S01]  /*4410*/  @!P1 SEL R20, R19, R16, !P3 ;  /* 0x0000001013149207 */ /* 0x000fe20005800000 */
[----:B------:R-:W-:Y:S01]  /*4420*/  IMAD.WIDE.U32 R18, R27, 0x4, R14 ;  /* 0x000000041b127825 */ /* 0x000fe200078e000e */
[----:B------:R-:W-:-:S03]  /*4430*/  @!P1 SEL R23, R24, R17, !P3 ;  /* 0x0000001118179207 */ /* 0x000fc60005800000 */
[----:B------:R-:W-:Y:S01]  /*4440*/  IMAD.WIDE.U32 R16, R27, 0x4, R12 ;  /* 0x000000041b107825 */ /* 0x000fe200078e000c */
[----:B------:R-:W-:Y:S01]  /*4450*/  SEL R22, R26, 0x1, !P1 ;  /* 0x000000011a167807 */ /* 0x000fe20004800000 */
[----:B------:R-:W3:Y:S01]  /*4460*/  LDG.E R18, desc[UR12][R18.64] ;  /* 0x0000000c12127981 */ /* 0x000ee2000c1e1900 */
[----:B------:R-:W-:-:S03]  /*4470*/  IADD3 R21, P1, PT, R3, UR6, RZ ;  /* 0x0000000603157c10 */ /* 0x000fc6000ff3e0ff */
[----:B------:R4:W3:Y:S01]  /*4480*/  LDG.E R3, desc[UR12][R16.64] ;  /* 0x0000000c10037981 */ /* 0x0008e2000c1e1900 */
[----:B------:R-:W-:Y:S01]  /*4490*/  LOP3.LUT P2, RZ, R22, 0xff, RZ, 0xc0, !PT ;  /* 0x000000ff16ff7812 */ /* 0x000fe2000784c0ff */
[----:B------:R-:W-:-:S03]  /*44a0*/  IMAD.X R24, RZ, RZ, R5, P1 ;  /* 0x000000ffff187224 */ /* 0x000fc600008e0605 */
[----:B--2---:R-:W-:Y:S02]  /*44b0*/  FSETP.LT.AND P3, PT, R28, R25, P2 ;  /* 0x000000191c00720b */ /* 0x004fe40001761000 */
[----:B------:R-:W-:-:S04]  /*44c0*/  ISETP.LT.U32.AND P0, PT, R21, R20, PT ;  /* 0x000000141500720c */ /* 0x000fc80003f01070 */
[----:B------:R-:W-:Y:S02]  /*44d0*/  ISETP.LT.AND.EX P0, PT, R24, R23, PT, P0 ;  /* 0x000000171800720c */ /* 0x000fe40003f01300 */
[----:B------:R-:W-:Y:S02]  /*44e0*/  FSETP.GEU.AND P1, PT, R28, R25, PT ;  /* 0x000000191c00720b */ /* 0x000fe40003f2e000 */
[-C--:B------:R-:W-:Y:S01]  /*44f0*/  SEL R25, R21, R20.reuse, P0 ;  /* 0x0000001415197207 */ /* 0x080fe20000000000 */
[----:B----4-:R-:W-:Y:S02]  /*4500*/  IMAD.WIDE.U32 R16, R29, 0x4, R14 ;  /* 0x000000041d107825 */ /* 0x010fe400078e000e */
[----:B------:R-:W-:Y:S02]  /*4510*/  @!P3 SEL R25, R21, R20, !P2 ;  /* 0x000000141519b207 */ /* 0x000fe40005000000 */
[----:B------:R-:W-:Y:S02]  /*4520*/  IMAD.WIDE.U32 R20, R29, 0x4, R12 ;  /* 0x000000041d147825 */ /* 0x000fe400078e000c */
[----:B------:R-:W2:Y:S04]  /*4530*/  LDG.E R17, desc[UR12][R16.64] ;  /* 0x0000000c10117981 */ /* 0x000ea8000c1e1900 */
[----:B------:R4:W2:Y:S01]  /*4540*/  LDG.E R20, desc[UR12][R20.64] ;  /* 0x0000000c14147981 */ /* 0x0008a2000c1e1900 */
[----:B------:R-:W-:-:S02]  /*4550*/  @!P2 SEL R22, RZ, 0x1, P1 ;  /* 0x00000001ff16a807 */ /* 0x000fc40000800000 */
[-C--:B------:R-:W-:Y:S02]  /*4560*/  SEL R19, R24, R23.reuse, P0 ;  /* 0x0000001718137207 */ /* 0x080fe40000000000 */
[----:B------:R-:W-:Y:S02]  /*4570*/  SEL R22, R22, 0x1, !P3 ;  /* 0x0000000116167807 */ /* 0x000fe40005800000 */
[----:B------:R-:W-:Y:S02]  /*4580*/  @!P3 SEL R19, R24, R23, !P2 ;  /* 0x000000171813b207 */ /* 0x000fe40005000000 */
[----:B------:R-:W-:Y:S02]  /*4590*/  LOP3.LUT P1, RZ, R22, 0xff, RZ, 0xc0, !PT ;  /* 0x000000ff16ff7812 */ /* 0x000fe4000782c0ff */
[----:B------:R-:W-:-:S05]  /*45a0*/  IADD3 R24, P0, PT, R27, UR6, RZ ;  /* 0x000000061b187c10 */ /* 0x000fca000ff1e0ff */
[----:B------:R-:W-:Y:S01]  /*45b0*/  IMAD.X R26, RZ, RZ, R5, P0 ;  /* 0x000000ffff1a7224 */ /* 0x000fe200000e0605 */
[----:B------:R-:W-:-:S04]  /*45c0*/  ISETP.LT.U32.AND P0, PT, R24, R25, PT ;  /* 0x000000191800720c */ /* 0x000fc80003f01070 */
[----:B------:R-:W-:-:S04]  /*45d0*/  ISETP.LT.AND.EX P0, PT, R26, R19, PT, P0 ;  /* 0x000000131a00720c */ /* 0x000fc80003f01300 */
[----:B----4-:R-:W-:Y:S01]  /*45e0*/  SEL R21, R26, R19, P0 ;  /* 0x000000131a157207 */ /* 0x010fe20000000000 */
[----:B------:R-:W-:Y:S02]  /*45f0*/  VIADD R2, R2, 0x8 ;  /* 0x0000000802027836 */ /* 0x000fe40000000000 */
[----:B------:R-:W-:Y:S02]  /*4600*/  VIADD R11, R11, 0x800 ;  /* 0x000008000b0b7836 */ /* 0x000fe40000000000 */
[----:B------:R-:W-:Y:S01]  /*4610*/  VIADD R10, R10, 0x800 ;  /* 0x000008000a0a7836 */ /* 0x000fe20000000000 */
[CC--:B---3--:R-:W-:Y:S02]  /*4620*/  FSETP.LT.AND P3, PT, R3.reuse, R18.reuse, P1 ;  /* 0x000000120300720b */ /* 0x0c8fe40000f61000 */
[----:B------:R-:W-:Y:S02]  /*4630*/  FSETP.GEU.AND P2, PT, R3, R18, PT ;  /* 0x000000120300720b */ /* 0x000fe40003f4e000 */
[----:B------:R-:W-:-:S02]  /*4640*/  SEL R18, R24, R25, P0 ;  /* 0x0000001918127207 */ /* 0x000fc40000000000 */
[----:B------:R-:W-:Y:S02]  /*4650*/  IADD3 R29, P0, PT, R29, UR6, RZ ;  /* 0x000000061d1d7c10 */ /* 0x000fe4000ff1e0ff */
[----:B------:R-:W-:-:S05]  /*4660*/  @!P1 SEL R22, RZ, 0x1, P2 ;  /* 0x00000001ff169807 */ /* 0x000fca0001000000 */
[----:B------:R-:W-:Y:S01]  /*4670*/  @!P3 SEL R18, R24, R25, !P1 ;  /* 0x000000191812b207 */ /* 0x000fe20004800000 */
[----:B------:R-:W-:Y:S01]  /*4680*/  IMAD.X R16, RZ, RZ, R5, P0 ;  /* 0x000000ffff107224 */ /* 0x000fe200000e0605 */
[----:B------:R-:W-:Y:S02]  /*4690*/  SEL R22, R22, 0x1, !P3 ;  /* 0x0000000116167807 */ /* 0x000fe40005800000 */
[----:B------:R-:W-:Y:S02]  /*46a0*/  @!P3 SEL R21, R26, R19, !P1 ;  /* 0x000000131a15b207 */ /* 0x000fe40004800000 */
[----:B------:R-:W-:Y:S02]  /*46b0*/  ISETP.LT.U32.AND P0, PT, R29, R18, PT ;  /* 0x000000121d00720c */ /* 0x000fe40003f01070 */
[----:B------:R-:W-:Y:S02]  /*46c0*/  LOP3.LUT P2, RZ, R22, 0xff, RZ, 0xc0, !PT ;  /* 0x000000ff16ff7812 */ /* 0x000fe4000784c0ff */
[----:B------:R-:W-:-:S04]  /*46d0*/  ISETP.LT.AND.EX P0, PT, R16, R21, PT, P0 ;  /* 0x000000151000720c */ /* 0x000fc80003f01300 */
[----:B------:R-:W-:Y:S02]  /*46e0*/  SEL R24, R29, R18, P0 ;  /* 0x000000121d187207 */ /* 0x000fe40000000000 */
[----:B------:R-:W-:Y:S02]  /*46f0*/  SEL R3, R16, R21, P0 ;  /* 0x0000001510037207 */ /* 0x000fe40000000000 */
[----:B------:R-:W-:Y:S02]  /*4700*/  ISETP.NE.AND P0, PT, R2, RZ, PT ;  /* 0x000000ff0200720c */ /* 0x000fe40003f05270 */
[CC--:B--2---:R-:W-:Y:S02]  /*4710*/  FSETP.LT.AND P1, PT, R20.reuse, R17.reuse, P2 ;  /* 0x000000111400720b */ /* 0x0c4fe40001721000 */
[----:B------:R-:W-:-:S04]  /*4720*/  FSETP.GEU.AND P3, PT, R20, R17, PT ;  /* 0x000000111400720b */ /* 0x000fc80003f6e000 */
[----:B------:R-:W-:-:S04]  /*4730*/  @!P2 SEL R22, RZ, 0x1, P3 ;  /* 0x00000001ff16a807 */ /* 0x000fc80001800000 */
[----:B------:R-:W-:-:S03]  /*4740*/  SEL R22, R22, 0x1, !P1 ;  /* 0x0000000116167807 */ /* 0x000fc60004800000 */
[----:B------:R-:W-:Y:S02]  /*4750*/  @!P1 SEL R24, R29, R18, !P2 ;  /* 0x000000121d189207 */ /* 0x000fe40005000000 */
[----:B------:R-:W-:Y:S02]  /*4760*/  @!P1 SEL R3, R16, R21, !P2 ;  /* 0x0000001510039207 */ /* 0x000fe40005000000 */
[----:B------:R-:W-:Y:S01]  /*4770*/  PRMT R26, R22, 0x7610, R26 ;  /* 0x00007610161a7816 */ /* 0x000fe2000000001a */
[----:B------:R-:W-:Y:S06]  /*4780*/  @P0 BRA `(.L_x_1292) ;  /* 0xfffffff400ac0947 */ /* 0x000fec000383ffff */
[----:B01----:R-:W-:Y:S05]  /*4790*/  BSYNC.RECONVERGENT B3 ;  /* 0x0000000000037941 */ /* 0x003fea0003800200 */
.L_x_1291:
[----:B------:R-:W-:-:S07]  /*47a0*/  VIADD R2, R11, 0xfffffc00 ;  /* 0xfffffc000b027836 */ /* 0x000fce0000000000 */
.L_x_1290:
[----:B01----:R-:W-:Y:S05]  /*47b0*/  BSYNC.RECONVERGENT B2 ;  /* 0x0000000000027941 */ /* 0x003fea0003800200 */
.L_x_1289:
[----:B------:R-:W-:-:S13]  /*47c0*/  ISETP.NE.AND P0, PT, R9, RZ, PT ;  /* 0x000000ff0900720c */ /* 0x000fda0003f05270 */
[----:B------:R-:W-:Y:S05]  /*47d0*/  @!P0 BRA `(.L_x_1288) ;  /* 0x0000000800508947 */ /* 0x000fea0003800000 */
[----:B------:R-:W-:Y:S01]  /*47e0*/  ISETP.GE.U32.AND P0, PT, R9, 0x4, PT ;  /* 0x000000040900780c */ /* 0x000fe20003f06070 */
[----:B------:R-:W-:Y:S01]  /*47f0*/  BSSY.RECONVERGENT B2, `(.L_x_1293) ;  /* 0x000004e000027945 */ /* 0x000fe20003800200 */
[----:B------:R-:W-:-:S11]  /*4800*/  LOP3.LUT P1, R9, R8, 0x3, RZ, 0xc0, !PT ;  /* 0x0000000308097812 */ /* 0x000fd6000782c0ff */
[----:B------:R-:W-:Y:S05]  /*4810*/  @!P0 BRA `(.L_x_1294) ;  /* 0x00000004002c8947 */ /* 0x000fea0003800000 */
[----:B------:R-:W0:Y:S01]  /*4820*/  LDC.64 R10, c[0x0][0x380] ;  /* 0x0000e000ff0a7b82 */ /* 0x000e220000000a00 */
[----:B------:R-:W-:-:S07]  /*4830*/  IMAD.IADD R23, R2, 0x1, R7 ;  /* 0x0000000102177824 */ /* 0x000fce00078e0207 */
[----:B------:R-:W1:Y:S01]  /*4840*/  LDC.64 R12, c[0x0][0x388] ;  /* 0x0000e200ff0c7b82 */ /* 0x000e620000000a00 */
[----:B0-----:R-:W-:-:S05]  /*4850*/  IMAD.WIDE.U32 R14, R23, 0x4, R10 ;  /* 0x00000004170e7825 */ /* 0x001fca00078e000a */
[----:B------:R0:W2:Y:S01]  /*4860*/  LDG.E R27, desc[UR12][R14.64] ;  /* 0x0000000c0e1b7981 */ /* 0x0000a2000c1e1900 */
[----:B-1----:R-:W-:-:S05]  /*4870*/  IMAD.WIDE.U32 R28, R23, 0x4, R12 ;  /* 0x00000004171c7825 */ /* 0x002fca00078e000c */
[----:B------:R-:W2:Y:S01]  /*4880*/  LDG.E R8, desc[UR12][R28.64] ;  /* 0x0000000c1c087981 */ /* 0x000ea2000c1e1900 */
[----:B------:R-:W-:-:S04]  /*4890*/  VIADD R25, R23, 0x100 ;  /* 0x0000010017197836 */ /* 0x000fc80000000000 */
[----:B------:R-:W-:-:S04]  /*48a0*/  IMAD.WIDE.U32 R16, R25, 0x4, R12 ;  /* 0x0000000419107825 */ /* 0x000fc800078e000c */
[----:B0-----:R-:W-:Y:S02]  /*48b0*/  IMAD.WIDE.U32 R14, R25, 0x4, R10 ;  /* 0x00000004190e7825 */ /* 0x001fe400078e000a */
[----:B------:R0:W3:Y:S04]  /*48c0*/  LDG.E R16, desc[UR12][R16.64] ;  /* 0x0000000c10107981 */ /* 0x0000e8000c1e1900 */
[----:B------:R-:W3:Y:S01]  /*48d0*/  LDG.E R22, desc[UR12][R14.64] ;  /* 0x0000000c0e167981 */ /* 0x000ee2000c1e1900 */
[----:B0-----:R-:W-:-:S04]  /*48e0*/  VIADD R17, R23, 0x200 ;  /* 0x0000020017117836 */ /* 0x001fc80000000000 */
[----:B------:R-:W-:-:S04]  /*48f0*/  IMAD.WIDE.U32 R18, R17, 0x4, R10 ;  /* 0x0000000411127825 */ /* 0x000fc800078e000a */
[----:B------:R-:W-:Y:S02]  /*4900*/  IMAD.WIDE.U32 R20, R17, 0x4, R12 ;  /* 0x0000000411147825 */ /* 0x000fe400078e000c */
[----:B------:R-:W4:Y:S04]  /*4910*/  LDG.E R18, desc[UR12][R18.64] ;  /* 0x0000000c12127981 */ /* 0x000f28000c1e1900 */
[----:B------:R-:W4:Y:S01]  /*4920*/  LDG.E R21, desc[UR12][R20.64] ;  /* 0x0000000c14157981 */ /* 0x000f22000c1e1900 */
[----:B------:R-:W-:-:S04]  /*4930*/  VIADD R29, R23, 0x300 ;  /* 0x00000300171d7836 */ /* 0x000fc80000000000 */
[----:B------:R-:W-:-:S04]  /*4940*/  IMAD.WIDE.U32 R10, R29, 0x4, R10 ;  /* 0x000000041d0a7825 */ /* 0x000fc800078e000a */
[----:B------:R-:W-:Y:S02]  /*4950*/  IMAD.WIDE.U32 R12, R29, 0x4, R12 ;  /* 0x000000041d0c7825 */ /* 0x000fe400078e000c */
[----:B------:R-:W5:Y:S04]  /*4960*/  LDG.E R10, desc[UR12][R10.64] ;  /* 0x0000000c0a0a7981 */ /* 0x000f68000c1e1900 */
[----:B------:R0:W5:Y:S01]  /*4970*/  LDG.E R13, desc[UR12][R12.64] ;  /* 0x0000000c0c0d7981 */ /* 0x000162000c1e1900 */
[----:B------:R-:W-:Y:S02]  /*4980*/  LOP3.LUT P3, RZ, R26, 0xff, RZ, 0xc0, !PT ;  /* 0x000000ff1aff7812 */ /* 0x000fe4000786c0ff */
[----:B------:R-:W-:Y:S02]  /*4990*/  IADD3 R23, P2, PT, R23, UR6, RZ ;  /* 0x0000000617177c10 */ /* 0x000fe4000ff5e0ff */
[----:B------:R-:W-:Y:S01]  /*49a0*/  IADD3 R25, P5, PT, R25, UR6, RZ ;  /* 0x0000000619197c10 */ /* 0x000fe2000ffbe0ff */
[----:B------:R-:W-:Y:S01]  /*49b0*/  VIADD R2, R2, 0x400 ;  /* 0x0000040002027836 */ /* 0x000fe20000000000 */
[----:B--2---:R-:W-:-:S02]  /*49c0*/  FSETP.GEU.AND P0, PT, R27, R8, PT ;  /* 0x000000081b00720b */ /* 0x004fc40003f0e000 */
[----:B------:R-:W-:-:S05]  /*49d0*/  FSETP.LT.AND P4, PT, R27, R8, P3 ;  /* 0x000000081b00720b */ /* 0x000fca0001f81000 */
[----:B------:R-:W-:Y:S01]  /*49e0*/  @!P3 SEL R26, RZ, 0x1, P0 ;  /* 0x00000001ff1ab807 */ /* 0x000fe20000000000 */
[----:B------:R-:W-:-:S03]  /*49f0*/  IMAD.X R8, RZ, RZ, R5, P2 ;  /* 0x000000ffff087224 */ /* 0x000fc600010e0605 */
[----:B------:R-:W-:Y:S02]  /*4a00*/  SEL R26, R26, 0x1, !P4 ;  /* 0x000000011a1a7807 */ /* 0x000fe40006000000 */
[----:B------:R-:W-:Y:S02]  /*4a10*/  ISETP.LT.U32.AND P0, PT, R23, R24, PT ;  /* 0x000000181700720c */ /* 0x000fe40003f01070 */
[----:B------:R-:W-:Y:S02]  /*4a20*/  LOP3.LUT P2, RZ, R26, 0xff, RZ, 0xc0, !PT ;  /* 0x000000ff1aff7812 */ /* 0x000fe4000784c0ff */
[----:B------:R-:W-:-:S04]  /*4a30*/  ISETP.LT.AND.EX P0, PT, R8, R3, PT, P0 ;  /* 0x000000030800720c */ /* 0x000fc80003f01300 */
[C---:B0-----:R-:W-:Y:S02]  /*4a40*/  SEL R12, R23.reuse, R24, P0 ;  /* 0x00000018170c7207 */ /* 0x041fe40000000000 */
[-C--:B------:R-:W-:Y:S02]  /*4a50*/  SEL R20, R8, R3.reuse, P0 ;  /* 0x0000000308147207 */ /* 0x080fe40000000000 */
[----:B---3--:R-:W-:Y:S02]  /*4a60*/  FSETP.GEU.AND P0, PT, R22, R16, PT ;  /* 0x000000101600720b */ /* 0x008fe40003f0e000 */
[----:B------:R-:W-:Y:S02]  /*4a70*/  @!P4 SEL R12, R23, R24, !P3 ;  /* 0x00000018170cc207 */ /* 0x000fe40005800000 */
[----:B------:R-:W-:Y:S02]  /*4a80*/  @!P4 SEL R20, R8, R3, !P3 ;  /* 0x000000030814c207 */ /* 0x000fe40005800000 */
[----:B------:R-:W-:-:S02]  /*4a90*/  FSETP.LT.AND P4, PT, R22, R16, P2 ;  /* 0x000000101600720b */ /* 0x000fc40001781000 */
[----:B------:R-:W-:Y:S01]  /*4aa0*/  @!P2 SEL R26, RZ, 0x1, P0 ;  /* 0x00000001ff1aa807 */ /* 0x000fe20000000000 */
[----:B------:R-:W-:-:S03]  /*4ab0*/  IMAD.X R3, RZ, RZ, R5, P5 ;  /* 0x000000ffff037224 */ /* 0x000fc600028e0605 */
        /* <DEDUP_REMOVED lines=11> */
[----:B------:R-:W-:Y:S01]  /*4b70*/  IMAD.X R3, RZ, RZ, R5, P0 ;  /* 0x000000ffff037224 */ /* 0x000fe200000e0605 */
        /* <DEDUP_REMOVED lines=11> */
[----:B------:R-:W-:Y:S01]  /*4c30*/  IMAD.X R8, RZ, RZ, R5, P5 ;  /* 0x000000ffff087224 */ /* 0x000fe200028e0605 */
[----:B------:R-:W-:-:S02]  /*4c40*/  ISETP.LT.U32.AND P0, PT, R29, R12, PT ;  /* 0x0000000c1d00720c */ /* 0x000fc40003f01070 */
[----:B------:R-:W-:Y:S02]  /*4c50*/  FSETP.GEU.AND P4, PT, R10, R13, PT ;  /* 0x0000000d0a00720b */ /* 0x000fe40003f8e000 */
[CC--:B------:R-:W-:Y:S02]  /*4c60*/  ISETP.LT.AND.EX P0, PT, R8.reuse, R11.reuse, PT, P0 ;  /* 0x0000000b0800720c */ /* 0x0c0fe40003f01300 */
[----:B------:R-:W-:Y:S02]  /*4c70*/  @!P2 SEL R26, RZ, 0x1, P4 ;  /* 0x00000001ff1aa807 */ /* 0x000fe40002000000 */
[----:B------:R-:W-:Y:S02]  /*4c80*/  SEL R24, R29, R12, P0 ;  /* 0x0000000c1d187207 */ /* 0x000fe40000000000 */
[----:B------:R-:W-:Y:S02]  /*4c90*/  SEL R3, R8, R11, P0 ;  /* 0x0000000b08037207 */ /* 0x000fe40000000000 */
[----:B------:R-:W-:-:S02]  /*4ca0*/  SEL R26, R26, 0x1, !P3 ;  /* 0x000000011a1a7807 */ /* 0x000fc40005800000 */
[----:B------:R-:W-:Y:S02]  /*4cb0*/  @!P3 SEL R24, R29, R12, !P2 ;  /* 0x0000000c1d18b207 */ /* 0x000fe40005000000 */
[----:B------:R-:W-:-:S07]  /*4cc0*/  @!P3 SEL R3, R8, R11, !P2 ;  /* 0x0000000b0803b207 */ /* 0x000fce0005000000 */
.L_x_1294:
[----:B------:R-:W-:Y:S05]  /*4cd0*/  BSYNC.RECONVERGENT B2 ;  /* 0x0000000000027941 */ /* 0x000fea0003800200 */
.L_x_1293:
[----:B------:R-:W-:Y:S05]  /*4ce0*/  @!P1 BRA `(.L_x_1288) ;  /* 0x00000004000c9947 */ /* 0x000fea0003800000 */
[----:B------:R-:W-:Y:S01]  /*4cf0*/  ISETP.NE.AND P0, PT, R9, 0x1, PT ;  /* 0x000000010900780c */ /* 0x000fe20003f05270 */
[----:B------:R-:W-:Y:S01]  /*4d00*/  BSSY.RECONVERGENT B2, `(.L_x_1295) ;  /* 0x000002a000027945 */ /* 0x000fe20003800200 */
[----:B------:R-:W-:-:S11]  /*4d10*/  LOP3.LUT P1, RZ, R6, 0x100, RZ, 0xc0, !PT ;  /* 0x0000010006ff7812 */ /* 0x000fd6000782c0ff */
[----:B------:R-:W-:Y:S05]  /*4d20*/  @!P0 BRA `(.L_x_1296) ;  /* 0x00000000009c8947 */ /* 0x000fea0003800000 */
[----:B------:R-:W0:Y:S01]  /*4d30*/  LDC.64 R10, c[0x0][0x380] ;  /* 0x0000e000ff0a7b82 */ /* 0x000e220000000a00 */
[----:B------:R-:W-:-:S07]  /*4d40*/  IMAD.IADD R17, R2, 0x1, R7 ;  /* 0x0000000102117824 */ /* 0x000fce00078e0207 */
[----:B------:R-:W1:Y:S01]  /*4d50*/  LDC.64 R8, c[0x0][0x388] ;  /* 0x0000e200ff087b82 */ /* 0x000e620000000a00 */
[C---:B------:R-:W-:Y:S02]  /*4d60*/  VIADD R19, R17.reuse, 0x100 ;  /* 0x0000010011137836 */ /* 0x040fe40000000000 */
[----:B0-----:R-:W-:-:S06]  /*4d70*/  IMAD.WIDE.U32 R12, R17, 0x4, R10 ;  /* 0x00000004110c7825 */ /* 0x001fcc00078e000a */
[----:B------:R-:W2:Y:S01]  /*4d80*/  LDG.E R12, desc[UR12][R12.64] ;  /* 0x0000000c0c0c7981 */ /* 0x000ea2000c1e1900 */
[----:B-1----:R-:W-:-:S06]  /*4d90*/  IMAD.WIDE.U32 R14, R17, 0x4, R8 ;  /* 0x00000004110e7825 */ /* 0x002fcc00078e0008 */
[----:B------:R-:W2:Y:S01]  /*4da0*/  LDG.E R15, desc[UR12][R14.64] ;  /* 0x0000000c0e0f7981 */ /* 0x000ea2000c1e1900 */
[----:B------:R-:W-:-:S04]  /*4db0*/  IMAD.WIDE.U32 R10, R19, 0x4, R10 ;  /* 0x00000004130a7825 */ /* 0x000fc800078e000a */
[----:B------:R-:W-:Y:S02]  /*4dc0*/  IMAD.WIDE.U32 R8, R19, 0x4, R8 ;  /* 0x0000000413087825 */ /* 0x000fe400078e0008 */
[----:B------:R-:W3:Y:S04]  /*4dd0*/  LDG.E R10, desc[UR12][R10.64] ;  /* 0x0000000c0a0a7981 */ /* 0x000ee8000c1e1900 */
[----:B------:R0:W3:Y:S01]  /*4de0*/  LDG.E R21, desc[UR12][R8.64] ;  /* 0x0000000c08157981 */ /* 0x0000e2000c1e1900 */
[----:B------:R-:W-:Y:S02]  /*4df0*/  LOP3.LUT P2, RZ, R26, 0xff, RZ, 0xc0, !PT ;  /* 0x000000ff1aff7812 */ /* 0x000fe4000784c0ff */
[----:B------:R-:W-:-:S04]  /*4e00*/  IADD3 R17, P4, PT, R17, UR6, RZ ;  /* 0x0000000611117c10 */ /* 0x000fc8000ff9e0ff */
[----:B------:R-:W-:Y:S01]  /*4e10*/  ISETP.LT.U32.AND P0, PT, R17, R24, PT ;  /* 0x000000181100720c */ /* 0x000fe20003f01070 */
[----:B------:R-:W-:-:S05]  /*4e20*/  IMAD.X R6, RZ, RZ, R5, P4 ;  /* 0x000000ffff067224 */ /* 0x000fca00020e0605 */
[----:B------:R-:W-:-:S04]  /*4e30*/  ISETP.LT.AND.EX P0, PT, R6, R3, PT, P0 ;  /* 0x000000030600720c */ /* 0x000fc80003f01300 */
[----:B0-----:R-:W-:Y:S02]  /*4e40*/  SEL R8, R17, R24, P0 ;  /* 0x0000001811087207 */ /* 0x001fe40000000000 */
[----:B------:R-:W-:Y:S01]  /*4e50*/  SEL R9, R6, R3, P0 ;  /* 0x0000000306097207 */ /* 0x000fe20000000000 */
[----:B------:R-:W-:Y:S01]  /*4e60*/  VIADD R2, R2, 0x200 ;  /* 0x0000020002027836 */ /* 0x000fe20000000000 */
[CC--:B--2---:R-:W-:Y:S02]  /*4e70*/  FSETP.GEU.AND P5, PT, R12.reuse, R15.reuse, PT ;  /* 0x0000000f0c00720b */ /* 0x0c4fe40003fae000 */
[----:B------:R-:W-:Y:S02]  /*4e80*/  FSETP.LT.AND P3, PT, R12, R15, P2 ;  /* 0x0000000f0c00720b */ /* 0x000fe40001761000 */
[----:B------:R-:W-:-:S04]  /*4e90*/  @!P2 SEL R26, RZ, 0x1, P5 ;  /* 0x00000001ff1aa807 */ /* 0x000fc80002800000 */
[----:B------:R-:W-:Y:S02]  /*4ea0*/  SEL R26, R26, 0x1, !P3 ;  /* 0x000000011a1a7807 */ /* 0x000fe40005800000 */
[----:B------:R-:W-:Y:S02]  /*4eb0*/  IADD3 R19, P5, PT, R19, UR6, RZ ;  /* 0x0000000613137c10 */ /* 0x000fe4000ffbe0ff */
[----:B------:R-:W-:-:S03]  /*4ec0*/  LOP3.LUT P4, RZ, R26, 0xff, RZ, 0xc0, !PT ;  /* 0x000000ff1aff7812 */ /* 0x000fc6000788c0ff */
[----:B------:R-:W-:Y:S02]  /*4ed0*/  @!P3 SEL R8, R17, R24, !P2 ;  /* 0x000000181108b207 */ /* 0x000fe40005000000 */
[----:B------:R-:W-:Y:S02]  /*4ee0*/  @!P3 SEL R9, R6, R3, !P2 ;  /* 0x000000030609b207 */ /* 0x000fe40005000000 */
[CC--:B---3--:R-:W-:Y:S01]  /*4ef0*/  FSETP.LT.AND P3, PT, R10.reuse, R21.reuse, P4 ;  /* 0x000000150a00720b */ /* 0x0c8fe20002761000 */
[----:B------:R-:W-:Y:S01]  /*4f00*/  IMAD.X R6, RZ, RZ, R5, P5 ;  /* 0x000000ffff067224 */ /* 0x000fe200028e0605 */
        /* <DEDUP_REMOVED lines=9> */
.L_x_1296:
[----:B------:R-:W-:Y:S05]  /*4fa0*/  BSYNC.RECONVERGENT B2 ;  /* 0x0000000000027941 */ /* 0x000fea0003800200 */
.L_x_1295:
[----:B------:R-:W-:Y:S05]  /*4fb0*/  @P1 BRA `(.L_x_1288) ;  /* 0x0000000000581947 */ /* 0x000fea0003800000 */
[----:B------:R-:W0:Y:S01]  /*4fc0*/  LDC.64 R8, c[0x0][0x380] ;  /* 0x0000e000ff087b82 */ /* 0x000e220000000a00 */
[----:B------:R-:W-:-:S07]  /*4fd0*/  IMAD.IADD R13, R2, 0x1, R7 ;  /* 0x00000001020d7824 */ /* 0x000fce00078e0207 */
[----:B------:R-:W1:Y:S01]  /*4fe0*/  LDC.64 R10, c[0x0][0x388] ;  /* 0x0000e200ff0a7b82 */ /* 0x000e620000000a00 */
[----:B0-----:R-:W-:-:S06]  /*4ff0*/  IMAD.WIDE.U32 R6, R13, 0x4, R8 ;  /* 0x000000040d067825 */ /* 0x001fcc00078e0008 */
[----:B------:R-:W2:Y:S01]  /*5000*/  LDG.E R6, desc[UR12][R6.64] ;  /* 0x0000000c06067981 */ /* 0x000ea2000c1e1900 */
[----:B-1----:R-:W-:-:S06]  /*5010*/  IMAD.WIDE.U32 R8, R13, 0x4, R10 ;  /* 0x000000040d087825 */ /* 0x002fcc00078e000a */
[----:B------:R-:W2:Y:S01]  /*5020*/  LDG.E R9, desc[UR12][R8.64] ;  /* 0x0000000c08097981 */ /* 0x000ea2000c1e1900 */
[----:B------:R-:W-:Y:S02]  /*5030*/  LOP3.LUT P3, RZ, R26, 0xff, RZ, 0xc0, !PT ;  /* 0x000000ff1aff7812 */ /* 0x000fe4000786c0ff */
[----:B------:R-:W-:-:S05]  /*5040*/  IADD3 R13, P0, PT, R13, UR6, RZ ;  /* 0x000000060d0d7c10 */ /* 0x000fca000ff1e0ff */
[----:B------:R-:W-:Y:S01]  /*5050*/  IMAD.X R10, RZ, RZ, R5, P0 ;  /* 0x000000ffff0a7224 */ /* 0x000fe200000e0605 */
[----:B------:R-:W-:-:S04]  /*5060*/  ISETP.LT.U32.AND P0, PT, R13, R24, PT ;  /* 0x000000180d00720c */ /* 0x000fc80003f01070 */
[----:B------:R-:W-:-:S04]  /*5070*/  ISETP.LT.AND.EX P0, PT, R10, R3, PT, P0 ;  /* 0x000000030a00720c */ /* 0x000fc80003f01300 */
[----:B------:R-:W-:Y:S02]  /*5080*/  SEL R2, R13, R24, P0 ;  /* 0x000000180d027207 */ /* 0x000fe40000000000 */
[----:B------:R-:W-:Y:S02]  /*5090*/  SEL R5, R10, R3, P0 ;  /* 0x000000030a057207 */ /* 0x000fe40000000000 */
[CC--:B--2---:R-:W-:Y:S02]  /*50a0*/  FSETP.LT.AND P1, PT, R6.reuse, R9.reuse, P3 ;  /* 0x000000090600720b */ /* 0x0c4fe40001f21000 */
[----:B------:R-:W-:-:S04]  /*50b0*/  FSETP.GEU.AND P2, PT, R6, R9, PT ;  /* 0x000000090600720b */ /* 0x000fc80003f4e000 */
[----:B------:R-:W-:-:S07]  /*50c0*/  @!P3 SEL R26, RZ, 0x1, P2 ;  /* 0x00000001ff1ab807 */ /* 0x000fce0001000000 */
[----:B------:R-:W-:Y:S02]  /*50d0*/  @!P1 SEL R2, R13, R24, !P3 ;  /* 0x000000180d029207 */ /* 0x000fe40005800000 */
[----:B------:R-:W-:Y:S02]  /*50e0*/  @!P1 SEL R5, R10, R3, !P3 ;  /* 0x000000030a059207 */ /* 0x000fe40005800000 */
[----:B------:R-:W-:Y:S01]  /*50f0*/  SEL R26, R26, 0x1, !P1 ;  /* 0x000000011a1a7807 */ /* 0x000fe20004800000 */
[----:B------:R-:W-:Y:S02]  /*5100*/  IMAD.MOV.U32 R24, RZ, RZ, R2 ;  /* 0x000000ffff187224 */ /* 0x000fe400078e0002 */
[----:B------:R-:W-:-:S07]  /*5110*/  IMAD.MOV.U32 R3, RZ, RZ, R5 ;  /* 0x000000ffff037224 */ /* 0x000fce00078e0005 */
.L_x_1288:
[----:B01----:R-:W-:Y:S05]  /*5120*/  BSYNC.RECONVERGENT B1 ;  /* 0x0000000000017941 */ /* 0x003fea0003800200 */
.L_x_1282:
        /* <DEDUP_REMOVED lines=24> */
.L_x_1298:
[----:B------:R-:W-:Y:S05]  /*52b0*/  BSYNC.RECONVERGENT B1 ;  /* 0x0000000000017941 */ /* 0x000fea0003800200 */
.L_x_1297:
        /* <DEDUP_REMOVED lines=23> */
.L_x_1300:
[----:B------:R-:W-:Y:S05]  /*5430*/  BSYNC.RECONVERGENT B1 ;  /* 0x0000000000017941 */ /* 0x000fea0003800200 */
.L_x_1299:
        /* <DEDUP_REMOVED lines=20> */
.L_x_1302:
[----:B------:R-:W-:Y:S05]  /*5580*/  BSYNC.RECONVERGENT B1 ;  /* 0x0000000000017941 */ /* 0x000fea0003800200 */
.L_x_1301:
        /* <DEDUP_REMOVED lines=20> */
.L_x_1304:
[----:B------:R-:W-:Y:S05]  /*56d0*/  BSYNC.RECONVERGENT B1 ;  /* 0x0000000000017941 */ /* 0x000fea0003800200 */
.L_x_1303:
        /* <DEDUP_REMOVED lines=20> */
.L_x_1306:
[----:B------:R-:W-:Y:S05]  /*5820*/  BSYNC.RECONVERGENT B1 ;  /* 0x0000000000017941 */ /* 0x000fea0003800200 */
.L_x_1305:
        /* <DEDUP_REMOVED lines=11> */
.L_x_1308:
[----:B------:R-:W-:Y:S05]  /*58e0*/  BSYNC.RECONVERGENT B1 ;  /* 0x0000000000017941 */ /* 0x000fea0003800200 */
.L_x_1307:
        /* <DEDUP_REMOVED lines=82> */
[----:B------:R-:W-:-:S07]  /*5e10*/  SEL R3, R3, R7, !P2 ;  /* 0x0000000703037207 */ /* 0x000fce0005000000 */
.L_x_1263:
[----:B------:R-:W-:Y:S05]  /*5e20*/  BSYNC.RECONVERGENT B0 ;  /* 0x0000000000007941 */ /* 0x000fea0003800200 */
.L_x_1238:
[----:B------:R-:W-:Y:S05]  /*5e30*/  @P1 EXIT ;  /* 0x000000000000194d */ /* 0x000fea0003800000 */
[----:B012---:R-:W0:Y:S01]  /*5e40*/  LDC.64 R4, c[0x0][0x3a0] ;  /* 0x0000e800ff047b82 */ /* 0x007e220000000a00 */
[----:B------:R-:W-:Y:S02]  /*5e50*/  IMAD.MOV.U32 R25, RZ, RZ, R3 ;  /* 0x000000ffff197224 */ /* 0x000fe400078e0003 */
[----:B0-----:R-:W-:-:S05]  /*5e60*/  IMAD.WIDE.U32 R4, R0, 0x10, R4 ;  /* 0x0000001000047825 */ /* 0x001fca00078e0004 */
[----:B------:R-:W-:Y:S04]  /*5e70*/  STG.E.64 desc[UR12][R4.64+0x8], R24 ;  /* 0x0000081804007986 */ /* 0x000fe8000c101b0c */
[----:B------:R-:W-:Y:S01]  /*5e80*/  STG.E.U8 desc[UR12][R4.64], R26 ;  /* 0x0000001a04007986 */ /* 0x000fe2000c10110c */
[----:B------:R-:W-:Y:S05]  /*5e90*/  EXIT ;  /* 0x000000000000794d */ /* 0x000fea0003800000 */
.L_x_1309:
        /* <DEDUP_REMOVED lines=14> */
.L_x_2392:


//--------------------- .text._ZN3cub18CUB_300001_SM_10006detail6reduce28DeviceReduceSingleTileKernelINS2_10policy_hubIN4cuda3std3__45tupleIJblEEEjN6thrust24THRUST_300001_SM_1000_NS8cuda_cub9__find_if7functorIS9_EEE10Policy1000ENSB_12zip_iteratorINS8_IJNSD_26transform_input_iterator_tIbNSI_INS8_IJNSB_6detail15normal_iteratorINSB_10device_ptrIfEEEESO_EEEEENSK_22tuple_binary_predicateINS7_4lessIfEEEEEENSB_17counting_iteratorIlNSB_11use_defaultESX_SX_EEEEEEEPS9_jSF_S9_S9_NS7_10__identityEEEvT0_T1_T2_T3_T4_T6_ --------------------------
	.section	.text._ZN3cub18CUB_300001_SM_10006detail6reduce28DeviceReduceSingleTileKernelINS2_10policy_hubIN4cuda3std3__45tupleIJblEEEjN6thrust24THRUST_300001_SM_1000_NS8cuda_cub9__find_if7functorIS9_EEE10Policy1000ENSB_12zip_iteratorINS8_IJNSD_26transform_input_iterator_tIbNSI_INS8_IJNSB_6detail15normal_iteratorINSB_10device_ptrIfEEEESO_EEEEENSK_22tuple_binary_predicateINS7_4lessIfEEEEEENSB_17counting_iteratorIlNSB_11use_defaultESX_SX_EEEEEEEPS9_jSF_S9_S9_NS7_10__identityEEEvT0_T1_T2_T3_T4_T6_,"ax",@progbits
	.align	128
        .global         _ZN3cub18CUB_300001_SM_10006detail6reduce28DeviceReduceSingleTileKernelINS2_10policy_hubIN4cuda3std3__45tupleIJblEEEjN6thrust24THRUST_300001_SM_1000_NS8cuda_cub9__find_if7functorIS9_EEE10Policy1000ENSB_12zip_iteratorINS8_IJNSD_26transform_input_iterator_tIbNSI_INS8_IJNSB_6detail15normal_iteratorINSB_10device_ptrIfEEEESO_EEEEENSK_22tuple_binary_predicateINS7_4lessIfEEEEEENSB_17counting_iteratorIlNSB_11use_defaultESX_SX_EEEEEEEPS9_jSF_S9_S9_NS7_10__identityEEEvT0_T1_T2_T3_T4_T6_
        .type           _ZN3cub18CUB_300001_SM_10006detail6reduce28DeviceReduceSingleTileKernelINS2_10policy_hubIN4cuda3std3__45tupleIJblEEEjN6thrust24THRUST_300001_SM_1000_NS8cuda_cub9__find_if7functorIS9_EEE10Policy1000ENSB_12zip_iteratorINS8_IJNSD_26transform_input_iterator_tIbNSI_INS8_IJNSB_6detail15normal_iteratorINSB_10device_ptrIfEEEESO_EEEEENSK_22tuple_binary_predicateINS7_4lessIfEEEEEENSB_17counting_iteratorIlNSB_11use_defaultESX_SX_EEEEEEEPS9_jSF_S9_S9_NS7_10__identityEEEvT0_T1_T2_T3_T4_T6_,@function
        .size           _ZN3cub18CUB_300001_SM_10006detail6reduce28DeviceReduceSingleTileKernelINS2_10policy_hubIN4cuda3std3__45tupleIJblEEEjN6thrust24THRUST_300001_SM_1000_NS8cuda_cub9__find_if7functorIS9_EEE10Policy1000ENSB_12zip_iteratorINS8_IJNSD_26transform_input_iterator_tIbNSI_INS8_IJNSB_6detail15normal_iteratorINSB_10device_ptrIfEEEESO_EEEEENSK_22tuple_binary_predicateINS7_4lessIfEEEEEENSB_17counting_iteratorIlNSB_11use_defaultESX_SX_EEEEEEEPS9_jSF_S9_S9_NS7_10__identityEEEvT0_T1_T2_T3_T4_T6_,(.L_x_2393 - _ZN3cub18CUB_300001_SM_10006detail6reduce28DeviceReduceSingleTileKernelINS2_10policy_hubIN4cuda3std3__45tupleIJblEEEjN6thrust24THRUST_300001_SM_1000_NS8cuda_cub9__find_if7functorIS9_EEE10Policy1000ENSB_12zip_iteratorINS8_IJNSD_26transform_input_iterator_tIbNSI_INS8_IJNSB_6detail15normal_iteratorINSB_10device_ptrIfEEEESO_EEEEENSK_22tuple_binary_predicateINS7_4lessIfEEEEEENSB_17counting_iteratorIlNSB_11use_defaultESX_SX_EEEEEEEPS9_jSF_S9_S9_NS7_10__identityEEEvT0_T1_T2_T3_T4_T6_)
        .other          _ZN3cub18CUB_300001_SM_10006detail6reduce28DeviceReduceSingleTileKernelINS2_10policy_hubIN4cuda3std3__45tupleIJblEEEjN6thrust24THRUST_300001_SM_1000_NS8cuda_cub9__find_if7functorIS9_EEE10Policy1000ENSB_12zip_iteratorINS8_IJNSD_26transform_input_iterator_tIbNSI_INS8_IJNSB_6detail15normal_iteratorINSB_10device_ptrIfEEEESO_EEEEENSK_22tuple_binary_predicateINS7_4lessIfEEEEEENSB_17counting_iteratorIlNSB_11use_defaultESX_SX_EEEEEEEPS9_jSF_S9_S9_NS7_10__identityEEEvT0_T1_T2_T3_T4_T6_,@"STO_CUDA_ENTRY STV_DEFAULT"
_ZN3cub18CUB_300001_SM_10006detail6reduce28DeviceReduceSingleTileKernelINS2_10policy_hubIN4cuda3std3__45tupleIJblEEEjN6thrust24THRUST_300001_SM_1000_NS8cuda_cub9__find_if7functorIS9_EEE10Policy1000ENSB_12zip_iteratorINS8_IJNSD_26transform_input_iterator_tIbNSI_INS8_IJNSB_6detail15normal_iteratorINSB_10device_ptrIfEEEESO_EEEEENSK_22tuple_binary_predicateINS7_4lessIfEEEEEENSB_17counting_iteratorIlNSB_11use_defaultESX_SX_EEEEEEEPS9_jSF_S9_S9_NS7_10__identityEEEvT0_T1_T2_T3_T4_T6_:
.text._ZN3cub18CUB_300001_SM_10006detail6reduce28DeviceReduceSingleTileKernelINS2_10policy_hubIN4cuda3std3__45tupleIJblEEEjN6thrust24THRUST_300001_SM_1000_NS8cuda_cub9__find_if7functorIS9_EEE10Policy1000ENSB_12zip_iteratorINS8_IJNSD_26transform_input_iterator_tIbNSI_INS8_IJNSB_6detail15normal_iteratorINSB_10device_ptrIfEEEESO_EEEEENSK_22tuple_binary_predicateINS7_4lessIfEEEEEENSB_17counting_iteratorIlNSB_11use_defaultESX_SX_EEEEEEEPS9_jSF_S9_S9_NS7_10__identityEEEvT0_T1_T2_T3_T4_T6_:
[----:B------:R-:W-:Y:S01]  /*0000*/  LDC R1, c[0x0][0x37c] ;  /* 0x0000df00ff017b82 */ /* 0x000fe20000000800 */
[----:B------:R-:W0:Y:S07]  /*0010*/  LDCU UR4, c[0x0][0x3a8] ;  /* 0x00007500ff0477ac */ /* 0x000e2e0008000800 */
[----:B------:R-:W1:Y:S01]  /*0020*/  LDC.U8 R0, c[0x0][0x3b0] ;  /* 0x0000ec00ff007b82 */ /* 0x000e620000000000 */
[----:B------:R-:W2:Y:S01]  /*0030*/  LDCU.64 UR8, c[0x0][0x358] ;  /* 0x00006b00ff0877ac */ /* 0x000ea20008000a00 */
[----:B0-----:R-:W-:-:S09]  /*0040*/  UISETP.NE.AND UP0, UPT, UR4, URZ, UPT ;  /* 0x000000ff0400728c */ /* 0x001fd2000bf05270 */
        /* <DEDUP_REMOVED lines=9> */
.L_x_1310:
[----:B------:R-:W-:Y:S01]  /*00e0*/  UISETP.GT.U32.AND UP0, UPT, UR4, 0x3ff, UPT ;  /* 0x000003ff0400788c */ /* 0x000fe2000bf04070 */
[----:B------:R-:W-:Y:S08]  /*00f0*/  BSSY.RECONVERGENT B0, `(.L_x_1311) ;  /* 0x0000590000007945 */ /* 0x000ff00003800200 */
[----:B------:R-:W-:Y:S05]  /*0100*/  BRA.U UP0, `(.L_x_1312) ;  /* 0x00000031000c7547 */ /* 0x000fea000b800000 */
[----:B------:R-:W0:Y:S01]  /*0110*/  S2R R11, SR_TID.X ;  /* 0x00000000000b7919 */ /* 0x000e220000002100 */
[----:B------:R-:W2:Y:S08]  /*0120*/  LDC.64 R2, c[0x0][0x380] ;  /* 0x0000e000ff027b82 */ /* 0x000eb00000000a00 */
[----:B------:R-:W3:Y:S01]  /*0130*/  LDC.64 R4, c[0x0][0x388] ;  /* 0x0000e200ff047b82 */ /* 0x000ee20000000a00 */
[----:B------:R-:W-:Y:S01]  /*0140*/  IMAD.MOV.U32 R20, RZ, RZ, RZ ;  /* 0x000000ffff147224 */ /* 0x000fe200078e00ff */
        /* <DEDUP_REMOVED lines=10> */
[----:B------:R-:W-:Y:S01]  /*01f0*/  BSSY.RECONVERGENT B1, `(.L_x_1313) ;  /* 0x0000121000017945 */ /* 0x000fe20003800200 */
[----:B------:R-:W-:-:S03]  /*0200*/  IMAD.MOV.U32 R27, RZ, RZ, RZ ;  /* 0x000000ffff1b7224 */ /* 0x000fc600078e00ff */
[----:B------:R-:W-:Y:S02]  /*0210*/  ISETP.GE.U32.AND P2, PT, R13, UR4, PT ;  /* 0x000000040d007c0c */ /* 0x000fe4000bf46070 */
        /* <DEDUP_REMOVED lines=18> */
.L_x_1317:
        /* <DEDUP_REMOVED lines=18> */
[----:B------:R-:W-:Y:S01]  /*0460*/  LOP3.LUT P5, RZ, R28, 0xff, RZ, 0xc0, !PT ;  /* 0x000000ff1cff7812 */ /* 0x000fe200078ac0ff */
[----:B------:R-:W-:Y:S01]  /*0470*/  VIADD R14, R14, 0x8 ;  /* 0x000000080e0e7836 */ /* 0x000fe20000000000 */
[C---:B------:R-:W-:Y:S01]  /*0480*/  IADD3 R19, P3, PT, R13.reuse, UR6, RZ ;  /* 0x000000060d137c10 */ /* 0x040fe2000ff7e0ff */
[----:B------:R-:W-:Y:S01]  /*0490*/  VIADD R13, R13, 0x800 ;  /* 0x000008000d0d7836 */ /* 0x000fe20000000000 */
[----:B--2---:R-:W-:-:S02]  /*04a0*/  FSETP.GEU.AND P0, PT, R22, R31, PT ;  /* 0x0000001f1600720b */ /* 0x004fc40003f0e000 */
[----:B------:R-:W-:Y:S01]  /*04b0*/  FSETP.LT.AND P2, PT, R22, R31, P5 ;  /* 0x0000001f1600720b */ /* 0x000fe20002f41000 */
[----:B------:R-:W-:-:S06]  /*04c0*/  IMAD.X R22, RZ, RZ, UR7, P3 ;  /* 0x00000007ff167e24 */ /* 0x000fcc00098e06ff */
        /* <DEDUP_REMOVED lines=8> */
[----:B------:R-:W-:Y:S02]  /*0550*/  @!P2 SEL R9, R19, R20, !P5 ;  /* 0x000000141309a207 */ /* 0x000fe40006800000 */
[CC--:B------:R-:W-:Y:S02]  /*0560*/  SEL R20, R22.reuse, R27.reuse, P0 ;  /* 0x0000001b16147207 */ /* 0x0c0fe40000000000 */
        /* <DEDUP_REMOVED lines=11> */
[CC--:B------:R-:W-:Y:S02]  /*0620*/  SEL R8, R7.reuse, R20.reuse, P0 ;  /* 0x0000001407087207 */ /* 0x0c0fe40000000000 */
        /* <DEDUP_REMOVED lines=10> */
[CC--:B------:R-:W-:Y:S02]  /*06d0*/  ISETP.LT.AND.EX P0, PT, R7.reuse, R8.reuse, PT, P0 ;  /* 0x000000080700720c */ /* 0x0c0fe40003f01300 */
[----:B------:R-:W-:Y:S02]  /*06e0*/  @!P3 SEL R28, RZ, 0x1, P6 ;  /* 0x00000001ff1cb807 */ /* 0x000fe40003000000 */
[-C--:B------:R-:W-:Y:S02]  /*06f0*/  SEL R9, R6, R27.reuse, P0 ;  /* 0x0000001b06097207 */ /* 0x080fe40000000000 */
        /* <DEDUP_REMOVED lines=27> */
[----:B------:R-:W-:Y:S02]  /*08b0*/  @!P3 SEL R28, RZ, 0x1, P0 ;  /* 0x00000001ff1cb807 */ /* 0x000fe40000000000 */
[----:B------:R-:W-:-:S02]  /*08c0*/  IADD3 R6, P6, PT, R19, 0x500, RZ ;  /* 0x0000050013067810 */ /* 0x000fc40007fde0ff */
[----:B------:R-:W-:Y:S02]  /*08d0*/  SEL R28, R28, 0x1, !P4 ;  /* 0x000000011c1c7807 */ /* 0x000fe40006000000 */
[----:B------:R-:W-:Y:S01]  /*08e0*/  @!P5 SEL R26, R7, R8, !P2 ;  /* 0x00000008071ad207 */ /* 0x000fe20005000000 */
[----:B------:R-:W-:Y:S01]  /*08f0*/  IMAD.X R7, RZ, RZ, R22, P6 ;  /* 0x000000ffff077224 */ /* 0x000fe200030e0616 */
[----:B------:R-:W-:Y:S02]  /*0900*/  ISETP.LT.U32.AND P0, PT, R6, R9, PT ;  /* 0x000000090600720c */ /* 0x000fe40003f01070 */
[----:B------:R-:W-:Y:S02]  /*0910*/  LOP3.LUT P2, RZ, R28, 0xff, RZ, 0xc0, !PT ;  /* 0x000000ff1cff7812 */ /* 0x000fe4000784c0ff */
[----:B------:R-:W-:-:S04]  /*0920*/  ISETP.LT.AND.EX P0, PT, R7, R26, PT, P0 ;  /* 0x0000001a0700720c */ /* 0x000fc80003f01300 */
[CC--:B------:R-:W-:Y:S02]  /*0930*/  SEL R21, R6.reuse, R9.reuse, P0 ;  /* 0x0000000906157207 */ /* 0x0c0fe40000000000 */
[CC--:B------:R-:W-:Y:S02]  /*0940*/  SEL R20, R7.reuse, R26.reuse, P0 ;  /* 0x0000001a07147207 */ /* 0x0c0fe40000000000 */
[----:B------:R-:W-:Y:S02]  /*0950*/  @!P4 SEL R21, R6, R9, !P3 ;  /* 0x000000090615c207 */ /* 0x000fe40005800000 */
[----:B------:R-:W-:Y:S02]  /*0960*/  @!P4 SEL R20, R7, R26, !P3 ;  /* 0x0000001a0714c207 */ /* 0x000fe40005800000 */
[----:B------:R-:W-:Y:S02]  /*0970*/  IADD3 R8, P0, PT, R19, 0x600, RZ ;  /* 0x0000060013087810 */ /* 0x000fe40007f1e0ff */
[----:B------:R-:W-:-:S02]  /*0980*/  FSETP.GEU.AND P3, PT, R17, R18, PT ;  /* 0x000000121100720b */ /* 0x000fc40003f6e000 */
[----:B------:R-:W-:Y:S01]  /*0990*/  FSETP.LT.AND P4, PT, R17, R18, P2 ;  /* 0x000000121100720b */ /* 0x000fe20001781000 */
[----:B------:R-:W-:Y:S01]  /*09a0*/  IMAD.X R9, RZ, RZ, R22, P0 ;  /* 0x000000ffff097224 */ /* 0x000fe200000e0616 */
[----:B------:R-:W-:Y:S02]  /*09b0*/  @!P2 SEL R28, RZ, 0x1, P3 ;  /* 0x00000001ff1ca807 */ /* 0x000fe40001800000 */
[----:B------:R-:W-:Y:S02]  /*09c0*/  ISETP.LT.U32.AND P0, PT, R8, R21, PT ;  /* 0x000000150800720c */ /* 0x000fe40003f01070 */
[----:B------:R-:W-:Y:S02]  /*09d0*/  SEL R28, R28, 0x1, !P4 ;  /* 0x000000011c1c7807 */ /* 0x000fe40006000000 */
[----:B------:R-:W-:Y:S02]  /*09e0*/  IADD3 R19, P5, PT, R19, 0x700, RZ ;  /* 0x0000070013137810 */ /* 0x000fe40007fbe0ff */
[----:B------:R-:W-:-:S02]  /*09f0*/  ISETP.LT.AND.EX P0, PT, R9, R20, PT, P0 ;  /* 0x000000140900720c */ /* 0x000fc40003f01300 */
[----:B------:R-:W-:Y:S01]  /*0a00*/  LOP3.LUT P3, RZ, R28, 0xff, RZ, 0xc0, !PT ;  /* 0x000000ff1cff7812 */ /* 0x000fe2000786c0ff */
[----:B------:R-:W-:Y:S01]  /*0a10*/  IMAD.X R22, RZ, RZ, R22, P5 ;  /* 0x000000ffff167224 */ /* 0x000fe200028e0616 */
[-C--:B------:R-:W-:Y:S02]  /*0a20*/  SEL R6, R8, R21.reuse, P0 ;  /* 0x0000001508067207 */ /* 0x080fe40000000000 */
[CC--:B------:R-:W-:Y:S02]  /*0a30*/  SEL R7, R9.reuse, R20.reuse, P0 ;  /* 0x0000001409077207 */ /* 0x0c0fe40000000000 */
[----:B------:R-:W-:Y:S02]  /*0a40*/  ISETP.NE.AND P5, PT, R14, RZ, PT ;  /* 0x000000ff0e00720c */ /* 0x000fe40003fa5270 */
[----:B------:R-:W-:Y:S02]  /*0a50*/  @!P4 SEL R6, R8, R21, !P2 ;  /* 0x000000150806c207 */ /* 0x000fe40005000000 */
[----:B------:R-:W-:-:S02]  /*0a60*/  @!P4 SEL R7, R9, R20, !P2 ;  /* 0x000000140907c207 */ /* 0x000fc40005000000 */
[----:B------:R-:W-:Y:S02]  /*0a70*/  FSETP.LT.AND P2, PT, R15, R16, P3 ;  /* 0x000000100f00720b */ /* 0x000fe40001f41000 */
        /* <DEDUP_REMOVED lines=8> */
[----:B------:R-:W-:Y:S01]  /*0b00*/  @!P2 SEL R27, R22, R7, !P3 ;  /* 0x00000007161ba207 */ /* 0x000fe20005800000 */
[----:B------:R-:W-:Y:S06]  /*0b10*/  @P5 BRA `(.L_x_1317) ;  /* 0xfffffff800085947 */ /* 0x000fec000383ffff */
.L_x_1316:
[----:B------:R-:W-:Y:S05]  /*0b20*/  BSYNC.RECONVERGENT B2 ;  /* 0x0000000000027941 */ /* 0x000fea0003800200 */
.L_x_1315:
        /* <DEDUP_REMOVED lines=16> */
[----:B------:R0:W5:Y:S04]  /*0c30*/  LDG.E R14, desc[UR8][R2.64+0xc00] ;  /* 0x000c0008020e7981 */ /* 0x000168000c1e1900 */
[----:B------:R1:W5:Y:S01]  /*0c40*/  LDG.E R17, desc[UR8][R4.64+0xc00] ;  /* 0x000c000804117981 */ /* 0x000362000c1e1900 */
[----:B------:R-:W-:-:S02]  /*0c50*/  LOP3.LUT P3, RZ, R28, 0xff, RZ, 0xc0, !PT ;  /* 0x000000ff1cff7812 */ /* 0x000fc4000786c0ff */
[----:B--2---:R-:W-:-:S05]  /*0c60*/  IADD3 R19, P2, PT, R13, UR10, RZ ;  /* 0x0000000a0d137c10 */ /* 0x004fca000ff5e0ff */
[----:B------:R-:W-:Y:S02]  /*0c70*/  IMAD.X R16, RZ, RZ, UR11, P2 ;  /* 0x0000000bff107e24 */ /* 0x000fe400090e06ff */
[----:B0-----:R-:W-:-:S05]  /*0c80*/  VIADD R2, R13, 0x100 ;  /* 0x000001000d027836 */ /* 0x001fca0000000000 */
[----:B------:R-:W-:-:S05]  /*0c90*/  IADD3 R3, P5, PT, R2, UR10, RZ ;  /* 0x0000000a02037c10 */ /* 0x000fca000ffbe0ff */
[----:B-1----:R-:W-:Y:S02]  /*0ca0*/  IMAD.X R4, RZ, RZ, UR11, P5 ;  /* 0x0000000bff047e24 */ /* 0x002fe4000a8e06ff */
[----:B------:R-:W-:Y:S01]  /*0cb0*/  VIADD R2, R13, 0x200 ;  /* 0x000002000d027836 */ /* 0x000fe20000000000 */
[CC--:B----4-:R-:W-:Y:S02]  /*0cc0*/  FSETP.GEU.AND P0, PT, R6.reuse, R7.reuse, PT ;  /* 0x000000070600720b */ /* 0x0d0fe40003f0e000 */
[----:B------:R-:W-:Y:S02]  /*0cd0*/  FSETP.LT.AND P4, PT, R6, R7, P3 ;  /* 0x000000070600720b */ /* 0x000fe40001f81000 */
[----:B------:R-:W-:-:S04]  /*0ce0*/  @!P3 SEL R28, RZ, 0x1, P0 ;  /* 0x00000001ff1cb807 */ /* 0x000fc80000000000 */
[----:B------:R-:W-:Y:S02]  /*0cf0*/  SEL R28, R28, 0x1, !P4 ;  /* 0x000000011c1c7807 */ /* 0x000fe40006000000 */
[----:B------:R-:W-:Y:S02]  /*0d00*/  ISETP.LT.U32.AND P0, PT, R19, R20, PT ;  /* 0x000000141300720c */ /* 0x000fe40003f01070 */
[----:B------:R-:W-:Y:S02]  /*0d10*/  LOP3.LUT P2, RZ, R28, 0xff, RZ, 0xc0, !PT ;  /* 0x000000ff1cff7812 */ /* 0x000fe4000784c0ff */
[----:B------:R-:W-:-:S04]  /*0d20*/  ISETP.LT.AND.EX P0, PT, R16, R27, PT, P0 ;  /* 0x0000001b1000720c */ /* 0x000fc80003f01300 */
[CC--:B------:R-:W-:Y:S02]  /*0d30*/  SEL R6, R19.reuse, R20.reuse, P0 ;  /* 0x0000001413067207 */ /* 0x0c0fe40000000000 */
[----:B------:R-:W-:Y:S02]  /*0d40*/  SEL R5, R16, R27, P0 ;  /* 0x0000001b10057207 */ /* 0x000fe40000000000 */
[----:B---3--:R-:W-:Y:S02]  /*0d50*/  FSETP.GEU.AND P0, PT, R8, R9, PT ;  /* 0x000000090800720b */ /* 0x008fe40003f0e000 */
[----:B------:R-:W-:Y:S02]  /*0d60*/  @!P4 SEL R6, R19, R20, !P3 ;  /* 0x000000141306c207 */ /* 0x000fe40005800000 */
[----:B------:R-:W-:Y:S02]  /*0d70*/  @!P4 SEL R5, R16, R27, !P3 ;  /* 0x0000001b1005c207 */ /* 0x000fe40005800000 */
[----:B------:R-:W-:-:S02]  /*0d80*/  FSETP.LT.AND P4, PT, R8, R9, P2 ;  /* 0x000000090800720b */ /* 0x000fc40001781000 */
[----:B------:R-:W-:-:S04]  /*0d90*/  @!P2 SEL R28, RZ, 0x1, P0 ;  /* 0x00000001ff1ca807 */ /* 0x000fc80000000000 */
        /* <DEDUP_REMOVED lines=27> */
[-C--:B------:R-:W-:Y:S02]  /*0f50*/  ISETP.LT.AND.EX P0, PT, R3, R4.reuse, PT, P0 ;  /* 0x000000040300720c */ /* 0x080fe40003f01300 */
[----:B------:R-:W-:Y:S01]  /*0f60*/  @!P2 SEL R28, RZ, 0x1, P4 ;  /* 0x00000001ff1ca807 */ /* 0x000fe20002000000 */
[----:B------:R-:W-:Y:S01]  /*0f70*/  VIADD R13, R13, 0x400 ;  /* 0x000004000d0d7836 */ /* 0x000fe20000000000 */
[----:B------:R-:W-:Y:S02]  /*0f80*/  SEL R20, R2, R5, P0 ;  /* 0x0000000502147207 */ /* 0x000fe40000000000 */
[----:B------:R-:W-:Y:S02]  /*0f90*/  SEL R27, R3, R4, P0 ;  /* 0x00000004031b7207 */ /* 0x000fe40000000000 */
[----:B------:R-:W-:-:S02]  /*0fa0*/  SEL R28, R28, 0x1, !P3 ;  /* 0x000000011c1c7807 */ /* 0x000fc40005800000 */
[----:B------:R-:W-:Y:S02]  /*0fb0*/  @!P3 SEL R20, R2, R5, !P2 ;  /* 0x000000050214b207 */ /* 0x000fe40005000000 */
[----:B------:R-:W-:-:S07]  /*0fc0*/  @!P3 SEL R27, R3, R4, !P2 ;  /* 0x00000004031bb207 */ /* 0x000fce0005000000 */
.L_x_1319:
[----:B------:R-:W-:Y:S05]  /*0fd0*/  BSYNC.RECONVERGENT B2 ;  /* 0x0000000000027941 */ /* 0x000fea0003800200 */
.L_x_1318:
        /* <DEDUP_REMOVED lines=42> */
.L_x_1321:
[----:B------:R-:W-:Y:S05]  /*1280*/  BSYNC.RECONVERGENT B2 ;  /* 0x0000000000027941 */ /* 0x000fea0003800200 */
.L_x_1320:
        /* <DEDUP_REMOVED lines=23> */
.L_x_1314:
[----:B------:R-:W-:Y:S05]  /*1400*/  BSYNC.RECONVERGENT B1 ;  /* 0x0000000000017941 */ /* 0x000fea0003800200 */
.L_x_1313:
[----:B------:R-:W-:-:S09]  /*1410*/  UISETP.GE.U32.AND UP0, UPT, UR4, 0x100, UPT ;  /* 0x000001000400788c */ /* 0x000fd2000bf06070 */
        /* <DEDUP_REMOVED lines=25> */
.L_x_1324:
[----:B------:R-:W-:Y:S05]  /*15b0*/  BSYNC.RECONVERGENT B1 ;  /* 0x0000000000017941 */ /* 0x000fea0003800200 */
.L_x_1323:
        /* <DEDUP_REMOVED lines=23> */
.L_x_1326:
[----:B------:R-:W-:Y:S05]  /*1730*/  BSYNC.RECONVERGENT B1 ;  /* 0x0000000000017941 */ /* 0x000fea0003800200 */
.L_x_1325:
        /* <DEDUP_REMOVED lines=20> */
.L_x_1328:
[----:B------:R-:W-:Y:S05]  /*1880*/  BSYNC.RECONVERGENT B1 ;  /* 0x0000000000017941 */ /* 0x000fea0003800200 */
.L_x_1327:
        /* <DEDUP_REMOVED lines=20> */
.L_x_1330:
[----:B------:R-:W-:Y:S05]  /*19d0*/  BSYNC.RECONVERGENT B1 ;  /* 0x0000000000017941 */ /* 0x000fea0003800200 */
.L_x_1329:
        /* <DEDUP_REMOVED lines=20> */
.L_x_1332:
[----:B------:R-:W-:Y:S05]  /*1b20*/  BSYNC.RECONVERGENT B1 ;  /* 0x0000000000017941 */ /* 0x000fea0003800200 */
.L_x_1331:
[----:B------:R-:W-:Y:S04]  /*1b30*/  BSSY.RECONVERGENT B1, `(.L_x_1333) ;  /* 0x000000b000017945 */ /* 0x000fe80003800200 */
[----:B------:R-:W-:Y:S05]  /*1b40*/  @P1 BRA `(.L_x_1334) ;  /* 0x0000000000241947 */ /* 0x000fea0003800000 */
[----:B--2---:R-:W2:Y:S01]  /*1b50*/  S2R R4, SR_CgaCtaId ;  /* 0x0000000000047919 */ /* 0x004ea20000008800 */
[----:B0-----:R-:W-:Y:S01]  /*1b60*/  MOV R3, 0x400 ;  /* 0x0000040000037802 */ /* 0x001fe20000000f00 */
[----:B------:R-:W-:Y:S01]  /*1b70*/  IMAD.MOV.U32 R21, RZ, RZ, R27 ;  /* 0x000000ffff157224 */ /* 0x000fe200078e001b */
[----:B------:R-:W-:-:S04]  /*1b80*/  SHF.R.U32.HI R2, RZ, 0x1, R11 ;  /* 0x00000001ff027819 */ /* 0x000fc8000001160b */
[----:B------:R-:W-:Y:S02]  /*1b90*/  LOP3.LUT R2, R2, 0x1f0, RZ, 0xc0, !PT ;  /* 0x000001f002027812 */ /* 0x000fe400078ec0ff */
[----:B--2---:R-:W-:-:S05]  /*1ba0*/  LEA R3, R4, R3, 0x18 ;  /* 0x0000000304037211 */ /* 0x004fca00078ec0ff */
[----:B------:R-:W-:-:S05]  /*1bb0*/  IMAD.IADD R3, R2, 0x1, R3 ;  /* 0x0000000102037824 */ /* 0x000fca00078e0203 */
[----:B------:R0:W-:Y:S04]  /*1bc0*/  STS.64 [R3+0x10], R20 ;  /* 0x0000101403007388 */ /* 0x0001e80000000a00 */
[----:B------:R0:W-:Y:S02]  /*1bd0*/  STS.U8 [R3+0x8], R28 ;  /* 0x0000081c03007388 */ /* 0x0001e40000000000 */
.L_x_1334:
[----:B------:R-:W-:Y:S05]  /*1be0*/  BSYNC.RECONVERGENT B1 ;  /* 0x0000000000017941 */ /* 0x000fea0003800200 */
.L_x_1333:
        /* <DEDUP_REMOVED lines=15> */
[----:B-----5:R-:W-:-:S04]  /*1ce0*/  ISETP.NE.AND P2, PT, R10, RZ, PT ;  /* 0x000000ff0a00720c */ /* 0x020fc80003f45270 */
[----:B------:R-:W-:Y:S02]  /*1cf0*/  @P4 SEL R10, R28, 0x1, !P2 ;  /* 0x000000011c0a4807 */ /* 0x000fe40005000000 */
[-C--:B--2---:R-:W-:Y:S01]  /*1d00*/  ISETP.LT.U32.AND P0, PT, R4, R20.reuse, PT ;  /* 0x000000140400720c */ /* 0x084fe20003f01070 */
[----:B------:R-:W-:Y:S01]  /*1d10*/  LDS.U8 R28, [UR5+0x78] ;  /* 0x00007805ff1c7984 */ /* 0x000fe20008000000 */
[----:B------:R-:W-:Y:S02]  /*1d20*/  LOP3.LUT P3, RZ, R10, 0xff, RZ, 0xc0, !PT ;  /* 0x000000ff0aff7812 */ /* 0x000fe4000786c0ff */
[----:B------:R-:W-:Y:S02]  /*1d30*/  ISETP.LT.AND.EX P0, PT, R5, R27, PT, P0 ;  /* 0x0000001b0500720c */ /* 0x000fe40003f01300 */
[----:B----4-:R-:W-:Y:S02]  /*1d40*/  ISETP.NE.AND P5, PT, R12, RZ, PT ;  /* 0x000000ff0c00720c */ /* 0x010fe40003fa5270 */
[----:B-1-3--:R-:W-:-:S02]  /*1d50*/  @P2 SEL R20, R4, R20, P0 ;  /* 0x0000001404142207 */ /* 0x00afc40000000000 */
[C---:B------:R-:W-:Y:S02]  /*1d60*/  @P2 SEL R27, R5.reuse, R27, P0 ;  /* 0x0000001b051b2207 */ /* 0x040fe40000000000 */
[----:B------:R-:W-:Y:S02]  /*1d70*/  SEL R11, R4, R20, !P4 ;  /* 0x00000014040b7207 */ /* 0x000fe40006000000 */
[----:B------:R-:W-:Y:S02]  /*1d80*/  SEL R13, R5, R27, !P4 ;  /* 0x0000001b050d7207 */ /* 0x000fe40006000000 */
[----:B------:R-:W-:Y:S01]  /*1d90*/  ISETP.LT.U32.AND P0, PT, R6, R11, PT ;  /* 0x0000000b0600720c */ /* 0x000fe20003f01070 */
[----:B------:R-:W-:Y:S01]  /*1da0*/  LDS.64 R4, [UR5+0x60] ;  /* 0x00006005ff047984 */ /* 0x000fe20008000a00 */
[----:B------:R-:W-:Y:S02]  /*1db0*/  @P3 SEL R12, R10, 0x1, !P5 ;  /* 0x000000010a0c3807 */ /* 0x000fe40006800000 */
[----:B------:R-:W-:Y:S01]  /*1dc0*/  ISETP.LT.AND.EX P0, PT, R7, R13, PT, P0 ;  /* 0x0000000d0700720c */ /* 0x000fe20003f01300 */
[----:B------:R-:W1:Y:S01]  /*1dd0*/  LDS.U8 R10, [UR5+0x58] ;  /* 0x00005805ff0a7984 */ /* 0x000e620008000000 */
[----:B------:R-:W-:-:S02]  /*1de0*/  LOP3.LUT P2, RZ, R12, 0xff, RZ, 0xc0, !PT ;  /* 0x000000ff0cff7812 */ /* 0x000fc4000784c0ff */
[----:B------:R-:W-:Y:S02]  /*1df0*/  @P5 SEL R11, R6, R11, P0 ;  /* 0x0000000b060b5207 */ /* 0x000fe40000000000 */
[----:B------:R-:W-:Y:S02]  /*1e00*/  ISETP.NE.AND P4, PT, R14, RZ, PT ;  /* 0x000000ff0e00720c */ /* 0x000fe40003f85270 */
[C---:B------:R-:W-:Y:S02]  /*1e10*/  @P5 SEL R13, R7.reuse, R13, P0 ;  /* 0x0000000d070d5207 */ /* 0x040fe40000000000 */
[----:B------:R-:W-:Y:S02]  /*1e20*/  SEL R11, R6, R11, !P3 ;  /* 0x0000000b060b7207 */ /* 0x000fe40005800000 */
[----:B------:R-:W-:Y:S02]  /*1e30*/  SEL R13, R7, R13, !P3 ;  /* 0x0000000d070d7207 */ /* 0x000fe40005800000 */
[----:B------:R-:W-:Y:S01]  /*1e40*/  ISETP.LT.U32.AND P0, PT, R8, R11, PT ;  /* 0x0000000b0800720c */ /* 0x000fe20003f01070 */
[----:B------:R-:W-:Y:S01]  /*1e50*/  LDS.64 R6, [UR5+0x70] ;  /* 0x00007005ff067984 */ /* 0x000fe20008000a00 */
[----:B------:R-:W-:-:S02]  /*1e60*/  @P2 SEL R14, R12, 0x1, !P4 ;  /* 0x000000010c0e2807 */ /* 0x000fc40006000000 */
[----:B------:R-:W-:Y:S01]  /*1e70*/  ISETP.LT.AND.EX P0, PT, R9, R13, PT, P0 ;  /* 0x0000000d0900720c */ /* 0x000fe20003f01300 */
[----:B------:R-:W2:Y:S01]  /*1e80*/  LDS.U8 R12, [UR5+0x68] ;  /* 0x00006805ff0c7984 */ /* 0x000ea20008000000 */
[----:B------:R-:W-:Y:S02]  /*1e90*/  ISETP.NE.AND P3, PT, R15, RZ, PT ;  /* 0x000000ff0f00720c */ /* 0x000fe40003f65270 */
[----:B------:R-:W-:Y:S02]  /*1ea0*/  @P4 SEL R11, R8, R11, P0 ;  /* 0x0000000b080b4207 */ /* 0x000fe40000000000 */
[----:B------:R-:W-:Y:S02]  /*1eb0*/  LOP3.LUT P5, RZ, R14, 0xff, RZ, 0xc0, !PT ;  /* 0x000000ff0eff7812 */ /* 0x000fe400078ac0ff */
[----:B------:R-:W-:Y:S02]  /*1ec0*/  @P4 SEL R13, R9, R13, P0 ;  /* 0x0000000d090d4207 */ /* 0x000fe40000000000 */
[----:B------:R-:W-:-:S02]  /*1ed0*/  SEL R11, R8, R11, !P2 ;  /* 0x0000000b080b7207 */ /* 0x000fc40005000000 */
[----:B------:R-:W-:Y:S02]  /*1ee0*/  SEL R13, R9, R13, !P2 ;  /* 0x0000000d090d7207 */ /* 0x000fe40005000000 */
[----:B0-----:R-:W-:Y:S01]  /*1ef0*/  ISETP.LT.U32.AND P0, PT, R2, R11, PT ;  /* 0x0000000b0200720c */ /* 0x001fe20003f01070 */
[----:B------:R-:W0:Y:S03]  /*1f00*/  LDS.64 R8, [UR5+0x80] ;  /* 0x00008005ff087984 */ /* 0x000e260008000a00 */
[----:B------:R-:W-:Y:S02]  /*1f10*/  ISETP.LT.AND.EX P0, PT, R3, R13, PT, P0 ;  /* 0x0000000d0300720c */ /* 0x000fe40003f01300 */
[----:B------:R-:W-:Y:S02]  /*1f20*/  @P5 SEL R15, R14, 0x1, !P3 ;  /* 0x000000010e0f5807 */ /* 0x000fe40005800000 */
[----:B------:R-:W-:-:S02]  /*1f30*/  @P3 SEL R11, R2, R11, P0 ;  /* 0x0000000b020b3207 */ /* 0x000fc40000000000 */
[----:B-1----:R-:W-:Y:S02]  /*1f40*/  ISETP.NE.AND P2, PT, R10, RZ, PT ;  /* 0x000000ff0a00720c */ /* 0x002fe40003f45270 */
[----:B------:R-:W-:Y:S02]  /*1f50*/  @P3 SEL R13, R3, R13, P0 ;  /* 0x0000000d030d3207 */ /* 0x000fe40000000000 */
[----:B------:R-:W-:Y:S02]  /*1f60*/  SEL R11, R2, R11, !P5 ;  /* 0x0000000b020b7207 */ /* 0x000fe40006800000 */
[----:B------:R-:W-:Y:S02]  /*1f70*/  LOP3.LUT P4, RZ, R15, 0xff, RZ, 0xc0, !PT ;  /* 0x000000ff0fff7812 */ /* 0x000fe4000788c0ff */
[----:B------:R-:W-:Y:S02]  /*1f80*/  SEL R13, R3, R13, !P5 ;  /* 0x0000000d030d7207 */ /* 0x000fe40006800000 */
[----:B------:R-:W-:-:S04]  /*1f90*/  ISETP.LT.U32.AND P0, PT, R4, R11, PT ;  /* 0x0000000b0400720c */ /* 0x000fc80003f01070 */
[----:B------:R-:W-:Y:S02]  /*1fa0*/  ISETP.LT.AND.EX P0, PT, R5, R13, PT, P0 ;  /* 0x0000000d0500720c */ /* 0x000fe40003f01300 */
[----:B--2---:R-:W-:Y:S02]  /*1fb0*/  ISETP.NE.AND P3, PT, R12, RZ, PT ;  /* 0x000000ff0c00720c */ /* 0x004fe40003f65270 */
[C---:B------:R-:W-:Y:S02]  /*1fc0*/  @P2 SEL R11, R4.reuse, R11, P0 ;  /* 0x0000000b040b2207 */ /* 0x040fe40000000000 */
[----:B------:R-:W-:Y:S02]  /*1fd0*/  @P4 SEL R10, R15, 0x1, !P2 ;  /* 0x000000010f0a4807 */ /* 0x000fe40005000000 */
[----:B------:R-:W-:Y:S02]  /*1fe0*/  @P2 SEL R13, R5, R13, P0 ;  /* 0x0000000d050d2207 */ /* 0x000fe40000000000 */
[----:B------:R-:W-:-:S02]  /*1ff0*/  SEL R3, R4, R11, !P4 ;  /* 0x0000000b04037207 */ /* 0x000fc40006000000 */
[----:B------:R-:W-:Y:S02]  /*2000*/  LOP3.LUT P5, RZ, R10, 0xff, RZ, 0xc0, !PT ;  /* 0x000000ff0aff7812 */ /* 0x000fe400078ac0ff */
[----:B------:R-:W-:Y:S02]  /*2010*/  SEL R5, R5, R13, !P4 ;  /* 0x0000000d05057207 */ /* 0x000fe40006000000 */
[----:B------:R-:W-:Y:S02]  /*2020*/  ISETP.LT.U32.AND P0, PT, R6, R3, PT ;  /* 0x000000030600720c */ /* 0x000fe40003f01070 */
        /* <DEDUP_REMOVED lines=16> */
.L_x_1322:
        /* <DEDUP_REMOVED lines=36> */
.L_x_1337:
[----:B------:R-:W-:Y:S05]  /*2370*/  BSYNC.RECONVERGENT B1 ;  /* 0x0000000000017941 */ /* 0x000fea0003800200 */
.L_x_1336:
        /* <DEDUP_REMOVED lines=21> */
.L_x_1339:
[----:B------:R-:W-:Y:S05]  /*24d0*/  BSYNC.RECONVERGENT B1 ;  /* 0x0000000000017941 */ /* 0x000fea0003800200 */
.L_x_1338:
        /* <DEDUP_REMOVED lines=20> */
.L_x_1341:
[----:B------:R-:W-:Y:S05]  /*2620*/  BSYNC.RECONVERGENT B1 ;  /* 0x0000000000017941 */ /* 0x000fea0003800200 */
.L_x_1340:
        /* <DEDUP_REMOVED lines=20> */
.L_x_1343:
[----:B------:R-:W-:Y:S05]  /*2770*/  BSYNC.RECONVERGENT B1 ;  /* 0x0000000000017941 */ /* 0x000fea0003800200 */
.L_x_1342:
        /* <DEDUP_REMOVED lines=20> */
.L_x_1345:
[----:B------:R-:W-:Y:S05]  /*28c0*/  BSYNC.RECONVERGENT B1 ;  /* 0x0000000000017941 */ /* 0x000fea0003800200 */
.L_x_1344:
[----:B------:R-:W-:Y:S04]  /*28d0*/  BSSY.RECONVERGENT B1, `(.L_x_1346) ;  /* 0x000000b000017945 */ /* 0x000fe80003800200 */
[----:B------:R-:W-:Y:S05]  /*28e0*/  @P1 BRA `(.L_x_1347) ;  /* 0x0000000000241947 */ /* 0x000fea0003800000 */
[----:B0-----:R-:W0:Y:S01]  /*28f0*/  S2R R4, SR_CgaCtaId ;  /* 0x0000000000047919 */ /* 0x001e220000008800 */
[----:B------:R-:W-:Y:S01]  /*2900*/  MOV R3, 0x400 ;  /* 0x0000040000037802 */ /* 0x000fe20000000f00 */
[----:B------:R-:W-:Y:S01]  /*2910*/  IMAD.MOV.U32 R21, RZ, RZ, R27 ;  /* 0x000000ffff157224 */ /* 0x000fe200078e001b */
[----:B--234-:R-:W-:-:S04]  /*2920*/  SHF.R.U32.HI R2, RZ, 0x1, R11 ;  /* 0x00000001ff027819 */ /* 0x01cfc8000001160b */
[----:B------:R-:W-:Y:S02]  /*2930*/  LOP3.LUT R2, R2, 0x1f0, RZ, 0xc0, !PT ;  /* 0x000001f002027812 */ /* 0x000fe400078ec0ff */
[----:B0-----:R-:W-:-:S05]  /*2940*/  LEA R3, R4, R3, 0x18 ;  /* 0x0000000304037211 */ /* 0x001fca00078ec0ff */
[----:B------:R-:W-:-:S05]  /*2950*/  IMAD.IADD R3, R2, 0x1, R3 ;  /* 0x0000000102037824 */ /* 0x000fca00078e0203 */
[----:B------:R0:W-:Y:S04]  /*2960*/  STS.64 [R3+0x10], R20 ;  /* 0x0000101403007388 */ /* 0x0001e80000000a00 */
[----:B------:R0:W-:Y:S02]  /*2970*/  STS.U8 [R3+0x8], R28 ;  /* 0x0000081c03007388 */ /* 0x0001e40000000000 */
.L_x_1347:
[----:B------:R-:W-:Y:S05]  /*2980*/  BSYNC.RECONVERGENT B1 ;  /* 0x0000000000017941 */ /* 0x000fea0003800200 */
.L_x_1346:
[----:B------:R-:W-:Y:S01]  /*2990*/  BAR.SYNC.DEFER_BLOCKING 0x0 ;  /* 0x0000000000007b1d */ /* 0x000fe20000010000 */
[----:B------:R-:W-:-:S13]  /*29a0*/  ISETP.NE.AND P1, PT, R11, RZ, PT ;  /* 0x000000ff0b00720c */ /* 0x000fda0003f25270 */
[----:B------:R-:W-:Y:S05]  /*29b0*/  @P1 BRA `(.L_x_1335) ;  /* 0x00000030000c1947 */ /* 0x000fea0003800000 */
[----:B------:R-:W-:Y:S02]  /*29c0*/  UISETP.GE.U32.AND UP0, UPT, UR4, 0x21, UPT ;  /* 0x000000210400788c */ /* 0x000fe4000bf06070 */
[----:B------:R-:W-:Y:S02]  /*29d0*/  UISETP.GE.U32.AND UP1, UPT, UR4, 0x41, UPT ;  /* 0x000000410400788c */ /* 0x000fe4000bf26070 */
[----:B------:R-:W-:Y:S02]  /*29e0*/  UISETP.GE.U32.AND UP2, UPT, UR4, 0x61, UPT ;  /* 0x000000610400788c */ /* 0x000fe4000bf46070 */
[----:B------:R-:W-:Y:S02]  /*29f0*/  UISETP.GE.U32.AND UP3, UPT, UR4, 0x81, UPT ;  /* 0x000000810400788c */ /* 0x000fe4000bf66070 */
[----:B------:R-:W-:Y:S02]  /*2a00*/  UISETP.GE.U32.AND UP4, UPT, UR4, 0xa1, UPT ;  /* 0x000000a10400788c */ /* 0x000fe4000bf86070 */
[----:B------:R-:W-:-:S02]  /*2a10*/  UISETP.GE.U32.AND UP5, UPT, UR4, 0xc1, UPT ;  /* 0x000000c10400788c */ /* 0x000fc4000bfa6070 */
[----:B------:R-:W-:Y:S01]  /*2a20*/  UISETP.GE.U32.AND UP6, UPT, UR4, 0xe1, UPT ;  /* 0x000000e10400788c */ /* 0x000fe2000bfc6070 */
        /* <DEDUP_REMOVED lines=16> */
.L_x_1348:
        /* <DEDUP_REMOVED lines=16> */
.L_x_1349:
        /* <DEDUP_REMOVED lines=16> */
.L_x_1350:
        /* <DEDUP_REMOVED lines=16> */
.L_x_1351:
        /* <DEDUP_REMOVED lines=16> */
.L_x_1352:
        /* <DEDUP_REMOVED lines=16> */
.L_x_1353:
        /* <DEDUP_REMOVED lines=17> */
.L_x_1312:
        /* <DEDUP_REMOVED lines=15> */
[----:B------:R-:W-:Y:S01]  /*3230*/  UIADD3 UR5, UPT, UPT, UR4, -0x400, URZ ;  /* 0xfffffc0004057890 */ /* 0x000fe2000fffe0ff */
[----:B------:R-:W-:-:S03]  /*3240*/  IMAD.MOV.U32 R22, RZ, RZ, 0x400 ;  /* 0x00000400ff167424 */ /* 0x000fc600078e00ff */
[----:B------:R-:W-:Y:S01]  /*3250*/  UISETP.GE.U32.AND UP0, UPT, UR5, 0x400, UPT ;  /* 0x000004000500788c */ /* 0x000fe2000bf06070 */
[----:B---3--:R-:W-:Y:S01]  /*3260*/  FSETP.GEU.AND P0, PT, R6, R7, PT ;  /* 0x000000070600720b */ /* 0x008fe20003f0e000 */
[----:B------:R-:W-:-:S03]  /*3270*/  VIADD R6, R21, 0x200 ;  /* 0x0000020015067836 */ /* 0x000fc60000000000 */
[----:B------:R-:W-:Y:S02]  /*3280*/  SEL R20, R20, R21, P0 ;  /* 0x0000001514147207 */ /* 0x000fe40000000000 */
[----:B--2---:R-:W-:Y:S02]  /*3290*/  IADD3 R15, P1, PT, R6, UR6, RZ ;  /* 0x00000006060f7c10 */ /* 0x004fe4000ff3e0ff */
[----:B------:R-:W-:Y:S02]  /*32a0*/  IADD3 R20, P3, PT, R20, UR6, RZ ;  /* 0x0000000614147c10 */ /* 0x000fe4000ff7e0ff */
[----:B----4-:R-:W-:Y:S01]  /*32b0*/  FSETP.GEU.AND P2, PT, R10, R11, PT ;  /* 0x0000000b0a00720b */ /* 0x010fe20003f4e000 */
[----:B------:R-:W-:Y:S01]  /*32c0*/  IMAD.X R6, RZ, RZ, UR7, P1 ;  /* 0x00000007ff067e24 */ /* 0x000fe200088e06ff */
[C---:B------:R-:W-:Y:S01]  /*32d0*/  ISETP.LT.U32.AND P1, PT, R15.reuse, R20, PT ;  /* 0x000000140f00720c */ /* 0x040fe20003f21070 */
[----:B------:R-:W-:Y:S01]  /*32e0*/  IMAD.X R27, RZ, RZ, UR7, P3 ;  /* 0x00000007ff1b7e24 */ /* 0x000fe200098e06ff */
[----:B------:R-:W-:-:S02]  /*32f0*/  IADD3 R7, P4, PT, R15, 0x100, RZ ;  /* 0x000001000f077810 */ /* 0x000fc40007f9e0ff */
[----:B-----5:R-:W-:Y:S02]  /*3300*/  FSETP.GEU.AND P0, PT, R8, R9, P0 ;  /* 0x000000090800720b */ /* 0x020fe4000070e000 */
[----:B------:R-:W-:-:S05]  /*3310*/  ISETP.LT.AND.EX P1, PT, R6, R27, PT, P1 ;  /* 0x0000001b0600720c */ /* 0x000fca0003f21310 */
        /* <DEDUP_REMOVED lines=8> */
[----:B------:R-:W-:Y:S02]  /*33a0*/  ISETP.LT.AND.EX P1, PT, R6, R27, PT, P1 ;  /* 0x0000001b0600720c */ /* 0x000fe40003f21310 */
[----:B------:R-:W-:Y:S02]  /*33b0*/  FSETP.LT.OR P2, PT, R12, R13, !P0 ;  /* 0x0000000d0c00720b */ /* 0x000fe40004741400 */
[----:B------:R-:W-:Y:S02]  /*33c0*/  @!P3 SEL R20, R7, R20, P1 ;  /* 0x000000140714b207 */ /* 0x000fe40000800000 */
[----:B------:R-:W-:Y:S02]  /*33d0*/  @!P3 SEL R27, R6, R27, P1 ;  /* 0x0000001b061bb207 */ /* 0x000fe40000800000 */
[----:B------:R-:W-:-:S02]  /*33e0*/  SEL R28, RZ, 0x1, !P2 ;  /* 0x00000001ff1c7807 */ /* 0x000fc40005000000 */
[----:B------:R-:W-:Y:S02]  /*33f0*/  SEL R20, R7, R20, P0 ;  /* 0x0000001407147207 */ /* 0x000fe40000000000 */
[----:B------:R-:W-:Y:S01]  /*3400*/  SEL R27, R6, R27, P0 ;  /* 0x0000001b061b7207 */ /* 0x000fe20000000000 */
[----:B------:R-:W-:Y:S06]  /*3410*/  BRA.U !UP0, `(.L_x_1354) ;  /* 0x00000005082c7547 */ /* 0x000fec000b800000 */
[----:B------:R-:W-:Y:S01]  /*3420*/  IMAD.MOV.U32 R22, RZ, RZ, 0x400 ;  /* 0x00000400ff167424 */ /* 0x000fe200078e00ff */
[----:B------:R-:W0:Y:S01]  /*3430*/  LDCU UR4, c[0x0][0x3a8] ;  /* 0x00007500ff0477ac */ /* 0x000e220008000800 */
[----:B------:R-:W2:Y:S05]  /*3440*/  LDCU.64 UR6, c[0x0][0x398] ;  /* 0x00007300ff0677ac */ /* 0x000eaa0008000a00 */
.L_x_1359:
[----:B------:R-:W-:-:S04]  /*3450*/  IMAD.WIDE.U32 R6, R22, 0x4, R2 ;  /* 0x0000000416067825 */ /* 0x000fc800078e0002 */
[----:B------:R-:W-:Y:S01]  /*3460*/  IMAD.WIDE.U32 R8, R22, 0x4, R4 ;  /* 0x0000000416087825 */ /* 0x000fe200078e0004 */
        /* <DEDUP_REMOVED lines=10> */
[----:B--2---:R-:W-:-:S04]  /*3510*/  IADD3 R11, P0, P1, R21, UR6, R22 ;  /* 0x00000006150b7c10 */ /* 0x004fc8000f91e016 */
[----:B------:R-:W-:-:S07]  /*3520*/  IADD3.X R10, PT, PT, RZ, UR7, RZ, P0, P1 ;  /* 0x00000007ff0a7c10 */ /* 0x000fce00087e24ff */
        /* <DEDUP_REMOVED lines=9> */
.L_x_1356:
[----:B-----5:R-:W-:Y:S01]  /*35c0*/  FSETP.GEU.AND P0, PT, R12, R13, PT ;  /* 0x0000000d0c00720b */ /* 0x020fe20003f0e000 */
[----:B------:R-:W-:Y:S02]  /*35d0*/  IMAD.MOV.U32 R20, RZ, RZ, R11 ;  /* 0x000000ffff147224 */ /* 0x000fe400078e000b */
[----:B------:R-:W-:Y:S01]  /*35e0*/  IMAD.MOV.U32 R27, RZ, RZ, R10 ;  /* 0x000000ffff1b7224 */ /* 0x000fe200078e000a */
[----:B------:R-:W-:-:S09]  /*35f0*/  SEL R28, RZ, 0x1, P0 ;  /* 0x00000001ff1c7807 */ /* 0x000fd20000000000 */
.L_x_1357:
[----:B0-----:R-:W-:Y:S05]  /*3600*/  BSYNC.RECONVERGENT B1 ;  /* 0x0000000000017941 */ /* 0x001fea0003800200 */
.L_x_1355:
[----:B------:R-:W-:Y:S01]  /*3610*/  IMAD.MOV.U32 R7, RZ, RZ, R20 ;  /* 0x000000ffff077224 */ /* 0x000fe200078e0014 */
[----:B------:R-:W-:Y:S01]  /*3620*/  IADD3 R20, P1, PT, R11, 0x100, RZ ;  /* 0x000001000b147810 */ /* 0x000fe20007f3e0ff */
[----:B------:R-:W-:Y:S01]  /*3630*/  IMAD.MOV.U32 R6, RZ, RZ, R27 ;  /* 0x000000ffff067224 */ /* 0x000fe200078e001b */
[----:B------:R-:W-:Y:S02]  /*3640*/  FSETP.GEU.AND P3, PT, R14, R15, PT ;  /* 0x0000000f0e00720b */ /* 0x000fe40003f6e000 */
[----:B------:R-:W-:Y:S01]  /*3650*/  LOP3.LUT P2, RZ, R28, 0xff, RZ, 0xc0, !PT ;  /* 0x000000ff1cff7812 */ /* 0x000fe2000784c0ff */
[----:B------:R-:W-:Y:S01]  /*3660*/  IMAD.X R27, RZ, RZ, R10, P1 ;  /* 0x000000ffff1b7224 */ /* 0x000fe200008e060a */
[----:B------:R-:W-:Y:S02]  /*3670*/  ISETP.LT.U32.AND P0, PT, R20, R7, PT ;  /* 0x000000071400720c */ /* 0x000fe40003f01070 */
[----:B------:R-:W-:Y:S02]  /*3680*/  SEL R28, R28, 0x1, P3 ;  /* 0x000000011c1c7807 */ /* 0x000fe40001800000 */
[----:B------:R-:W-:-:S02]  /*3690*/  ISETP.LT.AND.EX P0, PT, R27, R6, PT, P0 ;  /* 0x000000061b00720c */ /* 0x000fc40003f01300 */
[----:B------:R-:W-:Y:S02]  /*36a0*/  FSETP.GEU.AND P1, PT, R16, R17, PT ;  /* 0x000000111000720b */ /* 0x000fe40003f2e000 */
[----:B------:R-:W-:Y:S02]  /*36b0*/  IADD3 R8, PT, PT, -R22, UR4, RZ ;  /* 0x0000000416087c10 */ /* 0x000fe4000fffe1ff */
[----:B------:R-:W-:Y:S02]  /*36c0*/  @!P3 SEL R7, R20, R7, P0 ;  /* 0x000000071407b207 */ /* 0x000fe40000000000 */
[----:B------:R-:W-:Y:S02]  /*36d0*/  @!P3 SEL R6, R27, R6, P0 ;  /* 0x000000061b06b207 */ /* 0x000fe40000000000 */
[----:B------:R-:W-:Y:S02]  /*36e0*/  @!P2 SEL R28, RZ, 0x1, P3 ;  /* 0x00000001ff1ca807 */ /* 0x000fe40001800000 */
[----:B------:R-:W-:-:S02]  /*36f0*/  IADD3 R9, P0, PT, R11, 0x200, RZ ;  /* 0x000002000b097810 */ /* 0x000fc40007f1e0ff */
[----:B------:R-:W-:Y:S02]  /*3700*/  SEL R20, R20, R7, !P2 ;  /* 0x0000000714147207 */ /* 0x000fe40005000000 */
[C---:B------:R-:W-:Y:S02]  /*3710*/  LOP3.LUT P3, RZ, R28.reuse, 0xff, RZ, 0xc0, !PT ;  /* 0x000000ff1cff7812 */ /* 0x040fe4000786c0ff */
[----:B------:R-:W-:Y:S01]  /*3720*/  SEL R27, R27, R6, !P2 ;  /* 0x000000061b1b7207 */ /* 0x000fe20005000000 */
[----:B------:R-:W-:Y:S01]  /*3730*/  IMAD.X R6, RZ, RZ, R10, P0 ;  /* 0x000000ffff067224 */ /* 0x000fe200000e060a */
[----:B------:R-:W-:Y:S02]  /*3740*/  ISETP.LT.U32.AND P0, PT, R9, R20, PT ;  /* 0x000000140900720c */ /* 0x000fe40003f01070 */
[----:B------:R-:W-:Y:S02]  /*3750*/  SEL R28, R28, 0x1, P1 ;  /* 0x000000011c1c7807 */ /* 0x000fe40000800000 */
[----:B------:R-:W-:-:S02]  /*3760*/  ISETP.LT.AND.EX P0, PT, R6, R27, PT, P0 ;  /* 0x0000001b0600720c */ /* 0x000fc40003f01300 */
[----:B------:R-:W-:Y:S02]  /*3770*/  FSETP.GEU.AND P2, PT, R18, R19, PT ;  /* 0x000000131200720b */ /* 0x000fe40003f4e000 */
[----:B------:R-:W-:Y:S02]  /*3780*/  @!P1 SEL R20, R9, R20, P0 ;  /* 0x0000001409149207 */ /* 0x000fe40000000000 */
[----:B------:R-:W-:Y:S02]  /*3790*/  @!P1 SEL R27, R6, R27, P0 ;  /* 0x0000001b061b9207 */ /* 0x000fe40000000000 */
[----:B------:R-:W-:Y:S02]  /*37a0*/  IADD3 R7, P0, PT, R11, 0x300, RZ ;  /* 0x000003000b077810 */ /* 0x000fe40007f1e0ff */
[----:B------:R-:W-:Y:S02]  /*37b0*/  @!P3 SEL R28, RZ, 0x1, P1 ;  /* 0x00000001ff1cb807 */ /* 0x000fe40000800000 */
[----:B------:R-:W-:-:S02]  /*37c0*/  SEL R20, R9, R20, !P3 ;  /* 0x0000001409147207 */ /* 0x000fc40005800000 */
[----:B------:R-:W-:Y:S01]  /*37d0*/  SEL R27, R6, R27, !P3 ;  /* 0x0000001b061b7207 */ /* 0x000fe20005800000 */
[----:B------:R-:W-:Y:S01]  /*37e0*/  IMAD.X R6, RZ, RZ, R10, P0 ;  /* 0x000000ffff067224 */ /* 0x000fe200000e060a */
[----:B------:R-:W-:Y:S02]  /*37f0*/  ISETP.GE.U32.AND P3, PT, R8, 0x400, PT ;  /* 0x000004000800780c */ /* 0x000fe40003f66070 */
        /* <DEDUP_REMOVED lines=10> */
[----:B------:R-:W-:-:S05]  /*38a0*/  VIADD R22, R22, 0x400 ;  /* 0x0000040016167836 */ /* 0x000fca0000000000 */
[----:B------:R-:W-:-:S13]  /*38b0*/  ISETP.GT.U32.AND P0, PT, R22, UR5, PT ;  /* 0x0000000516007c0c */ /* 0x000fda000bf04070 */
[----:B------:R-:W-:Y:S05]  /*38c0*/  @!P0 BRA `(.L_x_1359) ;  /* 0xfffffff800e08947 */ /* 0x000fea000383ffff */
.L_x_1354:
[----:B------:R-:W-:Y:S01]  /*38d0*/  IADD3 R2, PT, PT, -R22, UR4, RZ ;  /* 0x0000000416027c10 */ /* 0x000fe2000fffe1ff */
[----:B------:R-:W-:Y:S03]  /*38e0*/  BSSY.RECONVERGENT B1, `(.L_x_1358) ;  /* 0x0000141000017945 */ /* 0x000fe60003800200 */
[----:B------:R-:W-:-:S04]  /*38f0*/  ISETP.GE.AND P0, PT, R21, R2, PT ;  /* 0x000000021500720c */ /* 0x000fc80003f06270 */
[----:B------:R-:W-:-:S13]  /*3900*/  ISETP.GE.U32.OR P0, PT, R22, UR4, P0 ;  /* 0x0000000416007c0c */ /* 0x000fda0008706470 */
[----:B------:R-:W-:Y:S05]  /*3910*/  @P0 BRA `(.L_x_1360) ;  /* 0x0000001000f40947 */ /* 0x000fea0003800000 */
[----:B------:R-:W-:Y:S01]  /*3920*/  LOP3.LUT R23, RZ, R21, RZ, 0x33, !PT ;  /* 0x00000015ff177212 */ /* 0x000fe200078e33ff */
[----:B------:R-:W-:Y:S01]  /*3930*/  BSSY.RECONVERGENT B2, `(.L_x_1361) ;  /* 0x00000a5000027945 */ /* 0x000fe20003800200 */
[----:B------:R-:W-:Y:S02]  /*3940*/  IMAD.MOV.U32 R3, RZ, RZ, R21 ;  /* 0x000000ffff037224 */ /* 0x000fe400078e0015 */
[----:B------:R-:W-:-:S04]  /*3950*/  IADD3 R23, PT, PT, -R22, UR4, R23 ;  /* 0x0000000416177c10 */ /* 0x000fc8000fffe117 */
[C---:B------:R-:W-:Y:S02]  /*3960*/  ISETP.GE.U32.AND P0, PT, R23.reuse, 0x700, PT ;  /* 0x000007001700780c */ /* 0x040fe40003f06070 */
[----:B------:R-:W-:-:S04]  /*3970*/  LEA.HI R24, R23, 0x1, RZ, 0x18 ;  /* 0x0000000117187811 */ /* 0x000fc800078fc0ff */
[----:B------:R-:W-:-:S07]  /*3980*/  LOP3.LUT R34, R24, 0x7, RZ, 0xc0, !PT ;  /* 0x0000000718227812 */ /* 0x000fce00078ec0ff */
[----:B------:R-:W-:Y:S05]  /*3990*/  @!P0 BRA `(.L_x_1362) ;  /* 0x0000000800788947 */ /* 0x000fea0003800000 */
[----:B------:R-:W0:Y:S01]  /*39a0*/  LDC.64 R4, c[0x0][0x380] ;  /* 0x0000e000ff047b82 */ /* 0x000e220000000a00 */
[----:B------:R-:W-:Y:S01]  /*39b0*/  LOP3.LUT R29, R24, 0x1fffff8, RZ, 0xc0, !PT ;  /* 0x01fffff8181d7812 */ /* 0x000fe200078ec0ff */
[----:B------:R-:W-:Y:S01]  /*39c0*/  BSSY.RECONVERGENT B3, `(.L_x_1363) ;  /* 0x000009a000037945 */ /* 0x000fe20003800200 */
[C---:B------:R-:W-:Y:S01]  /*39d0*/  LOP3.LUT R26, R21.reuse, 0x400, RZ, 0xfc, !PT ;  /* 0x00000400151a7812 */ /* 0x040fe200078efcff */
[----:B------:R-:W-:Y:S02]  /*39e0*/  IMAD.IADD R25, R21, 0x1, R22 ;  /* 0x0000000115197824 */ /* 0x000fe400078e0216 */
[----:B------:R-:W-:Y:S02]  /*39f0*/  IMAD.MOV R29, RZ, RZ, -R29 ;  /* 0x000000ffff1d7224 */ /* 0x000fe400078e0a1d */
[----:B------:R-:W2:Y:S05]  /*3a00*/  LDC.64 R2, c[0x0][0x388] ;  /* 0x0000e200ff027b82 */ /* 0x000eaa0000000a00 */
.L_x_1364:
[----:B0-----:R-:W-:-:S04]  /*3a10*/  IMAD.WIDE.U32 R6, R25, 0x4, R4 ;  /* 0x0000000419067825 */ /* 0x001fc800078e0004 */
[C---:B--2---:R-:W-:Y:S01]  /*3a20*/  IMAD.WIDE.U32 R8, R25.reuse, 0x4, R2 ;  /* 0x0000000419087825 */ /* 0x044fe200078e0002 */
[----:B------:R0:W2:Y:S04]  /*3a30*/  LDG.E R32, desc[UR8][R6.64] ;  /* 0x0000000806207981 */ /* 0x0000a8000c1e1900 */
[----:B------:R3:W2:Y:S01]  /*3a40*/  LDG.E R37, desc[UR8][R8.64] ;  /* 0x0000000808257981 */ /* 0x0006a2000c1e1900 */
[----:B------:R-:W-:-:S04]  /*3a50*/  VIADD R33, R25, 0x100 ;  /* 0x0000010019217836 */ /* 0x000fc80000000000 */
[----:B------:R-:W-:-:S04]  /*3a60*/  IMAD.WIDE.U32 R10, R33, 0x4, R4 ;  /* 0x00000004210a7825 */ /* 0x000fc800078e0004 */
[----:B------:R-:W-:Y:S01]  /*3a70*/  IMAD.WIDE.U32 R12, R33, 0x4, R2 ;  /* 0x00000004210c7825 */ /* 0x000fe200078e0002 */
[----:B------:R4:W5:Y:S04]  /*3a80*/  LDG.E R31, desc[UR8][R10.64] ;  /* 0x000000080a1f7981 */ /* 0x000968000c1e1900 */
[----:B------:R1:W5:Y:S01]  /*3a90*/  LDG.E R18, desc[UR8][R12.64] ;  /* 0x000000080c127981 */ /* 0x000362000c1e1900 */
[----:B------:R-:W-:-:S04]  /*3aa0*/  VIADD R35, R25, 0x200 ;  /* 0x0000020019237836 */ /* 0x000fc80000000000 */
[----:B------:R-:W-:-:S04]  /*3ab0*/  IMAD.WIDE.U32 R16, R35, 0x4, R4 ;  /* 0x0000000423107825 */ /* 0x000fc800078e0004 */
[----:B------:R-:W-:Y:S01]  /*3ac0*/  IMAD.WIDE.U32 R14, R35, 0x4, R2 ;  /* 0x00000004230e7825 */ /* 0x000fe200078e0002 */
[----:B------:R-:W5:Y:S04]  /*3ad0*/  LDG.E R30, desc[UR8][R16.64] ;  /* 0x00000008101e7981 */ /* 0x000f68000c1e1900 */
[----:B------:R1:W5:Y:S01]  /*3ae0*/  LDG.E R39, desc[UR8][R14.64] ;  /* 0x000000080e277981 */ /* 0x000362000c1e1900 */
[----:B------:R-:W-:-:S04]  /*3af0*/  VIADD R19, R25, 0x300 ;  /* 0x0000030019137836 */ /* 0x000fc80000000000 */
[----:B0-----:R-:W-:-:S04]  /*3b00*/  IMAD.WIDE.U32 R6, R19, 0x4, R4 ;  /* 0x0000000413067825 */ /* 0x001fc800078e0004 */
[----:B---3--:R-:W-:Y:S01]  /*3b10*/  IMAD.WIDE.U32 R8, R19, 0x4, R2 ;  /* 0x0000000413087825 */ /* 0x008fe200078e0002 */
[----:B------:R0:W3:Y:S04]  /*3b20*/  LDG.E R36, desc[UR8][R6.64] ;  /* 0x0000000806247981 */ /* 0x0000e8000c1e1900 */
[----:B------:R0:W3:Y:S01]  /*3b30*/  LDG.E R43, desc[UR8][R8.64] ;  /* 0x00000008082b7981 */ /* 0x0000e2000c1e1900 */
[----:B------:R-:W-:-:S04]  /*3b40*/  VIADD R41, R25, 0x400 ;  /* 0x0000040019297836 */ /* 0x000fc80000000000 */
[----:B----4-:R-:W-:-:S04]  /*3b50*/  IMAD.WIDE.U32 R10, R41, 0x4, R4 ;  /* 0x00000004290a7825 */ /* 0x010fc800078e0004 */
[----:B-1----:R-:W-:Y:S01]  /*3b60*/  IMAD.WIDE.U32 R12, R41, 0x4, R2 ;  /* 0x00000004290c7825 */ /* 0x002fe200078e0002 */
[----:B------:R1:W4:Y:S04]  /*3b70*/  LDG.E R38, desc[UR8][R10.64] ;  /* 0x000000080a267981 */ /* 0x000328000c1e1900 */
[----:B------:R1:W4:Y:S01]  /*3b80*/  LDG.E R45, desc[UR8][R12.64] ;  /* 0x000000080c2d7981 */ /* 0x000322000c1e1900 */
[----:B------:R-:W-:-:S04]  /*3b90*/  VIADD R40, R25, 0x500 ;  /* 0x0000050019287836 */ /* 0x000fc80000000000 */
[----:B------:R-:W-:-:S04]  /*3ba0*/  IMAD.WIDE.U32 R14, R40, 0x4, R4 ;  /* 0x00000004280e7825 */ /* 0x000fc800078e0004 */
[----:B------:R-:W-:Y:S02]  /*3bb0*/  IMAD.WIDE.U32 R16, R40, 0x4, R2 ;  /* 0x0000000428107825 */ /* 0x000fe400078e0002 */
[----:B------:R1:W4:Y:S04]  /*3bc0*/  LDG.E R14, desc[UR8][R14.64] ;  /* 0x000000080e0e7981 */ /* 0x000328000c1e1900 */
[----:B------:R-:W4:Y:S01]  /*3bd0*/  LDG.E R17, desc[UR8][R16.64] ;  /* 0x0000000810117981 */ /* 0x000f22000c1e1900 */
[----:B------:R-:W-:-:S04]  /*3be0*/  VIADD R42, R25, 0x600 ;  /* 0x00000600192a7836 */ /* 0x000fc80000000000 */
[----:B0-----:R-:W-:-:S04]  /*3bf0*/  IMAD.WIDE.U32 R6, R42, 0x4, R4 ;  /* 0x000000042a067825 */ /* 0x001fc800078e0004 */
[----:B------:R-:W-:Y:S02]  /*3c00*/  IMAD.WIDE.U32 R8, R42, 0x4, R2 ;  /* 0x000000042a087825 */ /* 0x000fe400078e0002 */
[----:B------:R-:W4:Y:S04]  /*3c10*/  LDG.E R6, desc[UR8][R6.64] ;  /* 0x0000000806067981 */ /* 0x000f28000c1e1900 */
[----:B------:R0:W4:Y:S01]  /*3c20*/  LDG.E R9, desc[UR8][R8.64] ;  /* 0x0000000808097981 */ /* 0x000122000c1e1900 */
[----:B------:R-:W-:-:S04]  /*3c30*/  VIADD R44, R25, 0x700 ;  /* 0x00000700192c7836 */ /* 0x000fc80000000000 */
[----:B-1----:R-:W-:-:S04]  /*3c40*/  IMAD.WIDE.U32 R10, R44, 0x4, R4 ;  /* 0x000000042c0a7825 */ /* 0x002fc800078e0004 */
[----:B------:R-:W-:Y:S02]  /*3c50*/  IMAD.WIDE.U32 R12, R44, 0x4, R2 ;  /* 0x000000042c0c7825 */ /* 0x000fe400078e0002 */
[----:B------:R1:W4:Y:S04]  /*3c60*/  LDG.E R10, desc[UR8][R10.64] ;  /* 0x000000080a0a7981 */ /* 0x000328000c1e1900 */
[----:B------:R1:W4:Y:S01]  /*3c70*/  LDG.E R13, desc[UR8][R12.64] ;  /* 0x000000080c0d7981 */ /* 0x000322000c1e1900 */
[----:B------:R-:W-:Y:S01]  /*3c80*/  LOP3.LUT P3, RZ, R28, 0xff, RZ, 0xc0, !PT ;  /* 0x000000ff1cff7812 */ /* 0x000fe2000786c0ff */
[----:B------:R-:W-:Y:S01]  /*3c90*/  VIADD R29, R29, 0x8 ;  /* 0x000000081d1d7836 */ /* 0x000fe20000000000 */
[----:B------:R-:W-:Y:S01]  /*3ca0*/  IADD3 R15, P2, PT, R25, UR6, RZ ;  /* 0x00000006190f7c10 */ /* 0x000fe2000ff5e0ff */
[----:B------:R-:W-:-:S02]  /*3cb0*/  VIADD R26, R26, 0x800 ;  /* 0x000008001a1a7836 */ /* 0x000fc40000000000 */
[----:B------:R-:W-:Y:S02]  /*3cc0*/  VIADD R25, R25, 0x800 ;  /* 0x0000080019197836 */ /* 0x000fe40000000000 */
[----:B0-----:R-:W-:Y:S01]  /*3cd0*/  IMAD.X R8, RZ, RZ, UR7, P2 ;  /* 0x00000007ff087e24 */ /* 0x001fe200090e06ff */
[CC--:B--2---:R-:W-:Y:S02]  /*3ce0*/  FSETP.GEU.AND P0, PT, R32.reuse, R37.reuse, PT ;  /* 0x000000252000720b */ /* 0x0c4fe40003f0e000 */
[----:B------:R-:W-:-:S03]  /*3cf0*/  FSETP.LT.AND P1, PT, R32, R37, P3 ;  /* 0x000000252000720b */ /* 0x000fc60001f21000 */
[----:B------:R-:W-:Y:S02]  /*3d00*/  @!P3 SEL R28, RZ, 0x1, P0 ;  /* 0x00000001ff1cb807 */ /* 0x000fe40000000000 */
[----:B------:R-:W-:Y:S02]  /*3d10*/  ISETP.LT.U32.AND P0, PT, R15, R20, PT ;  /* 0x000000140f00720c */ /* 0x000fe40003f01070 */
[----:B------:R-:W-:Y:S02]  /*3d20*/  SEL R7, R28, 0x1, !P1 ;  /* 0x000000011c077807 */ /* 0x000fe40004800000 */
[----:B------:R-:W-:Y:S02]  /*3d30*/  ISETP.LT.AND.EX P0, PT, R8, R27, PT, P0 ;  /* 0x0000001b0800720c */ /* 0x000fe40003f01300 */
[----:B------:R-:W-:Y:S02]  /*3d40*/  LOP3.LUT P2, RZ, R7, 0xff, RZ, 0xc0, !PT ;  /* 0x000000ff07ff7812 */ /* 0x000fe4000784c0ff */
[----:B-----5:R-:W-:-:S02]  /*3d50*/  FSETP.GEU.AND P5, PT, R31, R18, PT ;  /* 0x000000121f00720b */ /* 0x020fc40003fae000 */
[----:B------:R-:W-:Y:S02]  /*3d60*/  FSETP.LT.AND P4, PT, R31, R18, P2 ;  /* 0x000000121f00720b */ /* 0x000fe40001781000 */
[CC--:B------:R-:W-:Y:S02]  /*3d70*/  SEL R16, R15.reuse, R20.reuse, P0 ;  /* 0x000000140f107207 */ /* 0x0c0fe40000000000 */
[CC--:B-1----:R-:W-:Y:S02]  /*3d80*/  SEL R11, R8.reuse, R27.reuse, P0 ;  /* 0x0000001b080b7207 */ /* 0x0c2fe40000000000 */
[----:B------:R-:W-:Y:S02]  /*3d90*/  @!P1 SEL R16, R15, R20, !P3 ;  /* 0x000000140f109207 */ /* 0x000fe40005800000 */
[----:B------:R-:W-:Y:S02]  /*3da0*/  @!P1 SEL R11, R8, R27, !P3 ;  /* 0x0000001b080b9207 */ /* 0x000fe40005800000 */
[----:B------:R-:W-:-:S02]  /*3db0*/  @!P2 SEL R7, RZ, 0x1, P5 ;  /* 0x00000001ff07a807 */ /* 0x000fc40002800000 */
[----:B------:R-:W-:Y:S02]  /*3dc0*/  IADD3 R33, P0, PT, R33, UR6, RZ ;  /* 0x0000000621217c10 */ /* 0x000fe4000ff1e0ff */
[----:B------:R-:W-:Y:S02]  /*3dd0*/  SEL R7, R7, 0x1, !P4 ;  /* 0x0000000107077807 */ /* 0x000fe40006000000 */
[CC--:B------:R-:W-:Y:S01]  /*3de0*/  FSETP.GEU.AND P5, PT, R30.reuse, R39.reuse, PT ;  /* 0x000000271e00720b */ /* 0x0c0fe20003fae000 */
[----:B------:R-:W-:Y:S01]  /*3df0*/  IMAD.X R8, RZ, RZ, UR7, P0 ;  /* 0x00000007ff087e24 */ /* 0x000fe200080e06ff */
        /* <DEDUP_REMOVED lines=11> */
[----:B------:R-:W-:Y:S02]  /*3eb0*/  IADD3 R35, P0, PT, R35, UR6, RZ ;  /* 0x0000000623237c10 */ /* 0x000fe4000ff1e0ff */
[CC--:B---3--:R-:W-:Y:S02]  /*3ec0*/  FSETP.GEU.AND P5, PT, R36.reuse, R43.reuse, PT ;  /* 0x0000002b2400720b */ /* 0x0c8fe40003fae000 */
[----:B------:R-:W-:Y:S01]  /*3ed0*/  FSETP.LT.AND P4, PT, R36, R43, P2 ;  /* 0x0000002b2400720b */ /* 0x000fe20001781000 */
[----:B------:R-:W-:Y:S01]  /*3ee0*/  IMAD.X R8, RZ, RZ, UR7, P0 ;  /* 0x00000007ff087e24 */ /* 0x000fe200080e06ff */
[----:B------:R-:W-:-:S04]  /*3ef0*/  ISETP.LT.U32.AND P0, PT, R35, R12, PT ;  /* 0x0000000c2300720c */ /* 0x000fc80003f01070 */
[CC--:B------:R-:W-:Y:S02]  /*3f00*/  ISETP.LT.AND.EX P0, PT, R8.reuse, R15.reuse, PT, P0 ;  /* 0x0000000f0800720c */ /* 0x0c0fe40003f01300 */
[----:B------:R-:W-:Y:S02]  /*3f10*/  @!P2 SEL R7, RZ, 0x1, P5 ;  /* 0x00000001ff07a807 */ /* 0x000fe40002800000 */
[-C--:B------:R-:W-:Y:S02]  /*3f20*/  SEL R16, R35, R12.reuse, P0 ;  /* 0x0000000c23107207 */ /* 0x080fe40000000000 */
[----:B------:R-:W-:Y:S02]  /*3f30*/  SEL R7, R7, 0x1, !P4 ;  /* 0x0000000107077807 */ /* 0x000fe40006000000 */
[----:B------:R-:W-:Y:S02]  /*3f40*/  SEL R11, R8, R15, P0 ;  /* 0x0000000f080b7207 */ /* 0x000fe40000000000 */
[----:B------:R-:W-:-:S02]  /*3f50*/  @!P3 SEL R16, R35, R12, !P1 ;  /* 0x0000000c2310b207 */ /* 0x000fc40004800000 */
[----:B------:R-:W-:Y:S02]  /*3f60*/  @!P3 SEL R11, R8, R15, !P1 ;  /* 0x0000000f080bb207 */ /* 0x000fe40004800000 */
[----:B------:R-:W-:Y:S02]  /*3f70*/  IADD3 R19, P0, PT, R19, UR6, RZ ;  /* 0x0000000613137c10 */ /* 0x000fe4000ff1e0ff */
[----:B------:R-:W-:Y:S02]  /*3f80*/  LOP3.LUT P1, RZ, R7, 0xff, RZ, 0xc0, !PT ;  /* 0x000000ff07ff7812 */ /* 0x000fe4000782c0ff */
[CC--:B----4-:R-:W-:Y:S01]  /*3f90*/  FSETP.GEU.AND P5, PT, R38.reuse, R45.reuse, PT ;  /* 0x0000002d2600720b */ /* 0x0d0fe20003fae000 */
[----:B------:R-:W-:Y:S01]  /*3fa0*/  IMAD.X R8, RZ, RZ, UR7, P0 ;  /* 0x00000007ff087e24 */ /* 0x000fe200080e06ff */
[----:B------:R-:W-:Y:S02]  /*3fb0*/  ISETP.LT.U32.AND P0, PT, R19, R16, PT ;  /* 0x000000101300720c */ /* 0x000fe40003f01070 */
[----:B------:R-:W-:-:S02]  /*3fc0*/  FSETP.LT.AND P3, PT, R38, R45, P1 ;  /* 0x0000002d2600720b */ /* 0x000fc40000f61000 */
[----:B------:R-:W-:-:S04]  /*3fd0*/  ISETP.LT.AND.EX P0, PT, R8, R11, PT, P0 ;  /* 0x0000000b0800720c */ /* 0x000fc80003f01300 */
[-C--:B------:R-:W-:Y:S02]  /*3fe0*/  SEL R12, R19, R16.reuse, P0 ;  /* 0x00000010130c7207 */ /* 0x080fe40000000000 */
[----:B------:R-:W-:Y:S02]  /*3ff0*/  @!P1 SEL R7, RZ, 0x1, P5 ;  /* 0x00000001ff079807 */ /* 0x000fe40002800000 */
[----:B------:R-:W-:Y:S02]  /*4000*/  SEL R15, R8, R11, P0 ;  /* 0x0000000b080f7207 */ /* 0x000fe40000000000 */
[----:B------:R-:W-:Y:S02]  /*4010*/  IADD3 R41, P0, PT, R41, UR6, RZ ;  /* 0x0000000629297c10 */ /* 0x000fe4000ff1e0ff */
[----:B------:R-:W-:Y:S02]  /*4020*/  @!P4 SEL R12, R19, R16, !P2 ;  /* 0x00000010130cc207 */ /* 0x000fe40005000000 */
[----:B------:R-:W-:-:S02]  /*4030*/  SEL R7, R7, 0x1, !P3 ;  /* 0x0000000107077807 */ /* 0x000fc40005800000 */
[----:B------:R-:W-:Y:S01]  /*4040*/  @!P4 SEL R15, R8, R11, !P2 ;  /* 0x0000000b080fc207 */ /* 0x000fe20005000000 */
[----:B------:R-:W-:Y:S01]  /*4050*/  IMAD.X R8, RZ, RZ, UR7, P0 ;  /* 0x00000007ff087e24 */ /* 0x000fe200080e06ff */
[-C--:B------:R-:W-:Y:S02]  /*4060*/  ISETP.LT.U32.AND P0, PT, R41, R12.reuse, PT ;  /* 0x0000000c2900720c */ /* 0x080fe40003f01070 */
[----:B------:R-:W-:Y:S02]  /*4070*/  LOP3.LUT P2, RZ, R7, 0xff, RZ, 0xc0, !PT ;  /* 0x000000ff07ff7812 */ /* 0x000fe4000784c0ff */
[----:B------:R-:W-:Y:S02]  /*4080*/  ISETP.LT.AND.EX P0, PT, R8, R15, PT, P0 ;  /* 0x0000000f0800720c */ /* 0x000fe40003f01300 */
[----:B------:R-:W-:Y:S02]  /*4090*/  IADD3 R40, P4, PT, R40, UR6, RZ ;  /* 0x0000000628287c10 */ /* 0x000fe4000ff9e0ff */
[----:B------:R-:W-:-:S02]  /*40a0*/  SEL R11, R41, R12, P0 ;  /* 0x0000000c290b7207 */ /* 0x000fc40000000000 */
[----:B------:R-:W-:Y:S02]  /*40b0*/  SEL R19, R8, R15, P0 ;  /* 0x0000000f08137207 */ /* 0x000fe40000000000 */
[----:B------:R-:W-:Y:S02]  /*40c0*/  FSETP.GEU.AND P0, PT, R14, R17, PT ;  /* 0x000000110e00720b */ /* 0x000fe40003f0e000 */
[----:B------:R-:W-:Y:S02]  /*40d0*/  @!P3 SEL R11, R41, R12, !P1 ;  /* 0x0000000c290bb207 */ /* 0x000fe40004800000 */
[----:B------:R-:W-:Y:S01]  /*40e0*/  @!P3 SEL R19, R8, R15, !P1 ;  /* 0x0000000f0813b207 */ /* 0x000fe20004800000 */
[----:B------:R-:W-:Y:S01]  /*40f0*/  IMAD.X R8, RZ, RZ, UR7, P4 ;  /* 0x00000007ff087e24 */ /* 0x000fe2000a0e06ff */
[----:B------:R-:W-:Y:S02]  /*4100*/  FSETP.LT.AND P3, PT, R14, R17, P2 ;  /* 0x000000110e00720b */ /* 0x000fe40001761000 */
[----:B------:R-:W-:-:S02]  /*4110*/  @!P2 SEL R7, RZ, 0x1, P0 ;  /* 0x00000001ff07a807 */ /* 0x000fc40000000000 */
[----:B------:R-:W-:Y:S02]  /*4120*/  ISETP.LT.U32.AND P0, PT, R40, R11, PT ;  /* 0x0000000b2800720c */ /* 0x000fe40003f01070 */
[----:B------:R-:W-:Y:S02]  /*4130*/  SEL R7, R7, 0x1, !P3 ;  /* 0x0000000107077807 */ /* 0x000fe40005800000 */
[----:B------:R-:W-:Y:S02]  /*4140*/  ISETP.LT.AND.EX P0, PT, R8, R19, PT, P0 ;  /* 0x000000130800720c */ /* 0x000fe40003f01300 */
[----:B------:R-:W-:Y:S02]  /*4150*/  LOP3.LUT P1, RZ, R7, 0xff, RZ, 0xc0, !PT ;  /* 0x000000ff07ff7812 */ /* 0x000fe4000782c0ff */
[----:B------:R-:W-:Y:S02]  /*4160*/  SEL R15, R40, R11, P0 ;  /* 0x0000000b280f7207 */ /* 0x000fe40000000000 */
[----:B------:R-:W-:-:S02]  /*4170*/  SEL R17, R8, R19, P0 ;  /* 0x0000001308117207 */ /* 0x000fc40000000000 */
[----:B------:R-:W-:Y:S02]  /*4180*/  IADD3 R42, P0, PT, R42, UR6, RZ ;  /* 0x000000062a2a7c10 */ /* 0x000fe4000ff1e0ff */
[----:B------:R-:W-:Y:S02]  /*4190*/  @!P3 SEL R15, R40, R11, !P2 ;  /* 0x0000000b280fb207 */ /* 0x000fe40005000000 */
[----:B------:R-:W-:Y:S02]  /*41a0*/  @!P3 SEL R17, R8, R19, !P2 ;  /* 0x000000130811b207 */ /* 0x000fe40005000000 */
[CC--:B------:R-:W-:Y:S02]  /*41b0*/  FSETP.GEU.AND P2, PT, R6.reuse, R9.reuse, PT ;  /* 0x000000090600720b */ /* 0x0c0fe40003f4e000 */
[----:B------:R-:W-:Y:S01]  /*41c0*/  FSETP.LT.AND P3, PT, R6, R9, P1 ;  /* 0x000000090600720b */ /* 0x000fe20000f61000 */
[----:B------:R-:W-:Y:S01]  /*41d0*/  IMAD.X R6, RZ, RZ, UR7, P0 ;  /* 0x00000007ff067e24 */ /* 0x000fe200080e06ff */
[----:B------:R-:W-:-:S02]  /*41e0*/  ISETP.LT.U32.AND P0, PT, R42, R15, PT ;  /* 0x0000000f2a00720c */ /* 0x000fc40003f01070 */
[----:B------:R-:W-:Y:S02]  /*41f0*/  @!P1 SEL R7, RZ, 0x1, P2 ;  /* 0x00000001ff079807 */ /* 0x000fe40001000000 */
[----:B------:R-:W-:Y:S02]  /*4200*/  ISETP.LT.AND.EX P0, PT, R6, R17, PT, P0 ;  /* 0x000000110600720c */ /* 0x000fe40003f01300 */
[----:B------:R-:W-:Y:S02]  /*4210*/  SEL R7, R7, 0x1, !P3 ;  /* 0x0000000107077807 */ /* 0x000fe40005800000 */
[----:B------:R-:W-:Y:S02]  /*4220*/  SEL R9, R42, R15, P0 ;  /* 0x0000000f2a097207 */ /* 0x000fe40000000000 */
[----:B------:R-:W-:Y:S02]  /*4230*/  SEL R11, R6, R17, P0 ;  /* 0x00000011060b7207 */ /* 0x000fe40000000000 */
[----:B------:R-:W-:-:S02]  /*4240*/  IADD3 R44, P0, PT, R44, UR6, RZ ;  /* 0x000000062c2c7c10 */ /* 0x000fc4000ff1e0ff */
[----:B------:R-:W-:Y:S02]  /*4250*/  @!P3 SEL R9, R42, R15, !P1 ;  /* 0x0000000f2a09b207 */ /* 0x000fe40004800000 */
[----:B------:R-:W-:Y:S01]  /*4260*/  @!P3 SEL R11, R6, R17, !P1 ;  /* 0x00000011060bb207 */ /* 0x000fe20004800000 */
[----:B------:R-:W-:Y:S01]  /*4270*/  IMAD.X R6, RZ, RZ, UR7, P0 ;  /* 0x00000007ff067e24 */ /* 0x000fe200080e06ff */
[----:B------:R-:W-:Y:S02]  /*4280*/  ISETP.LT.U32.AND P0, PT, R44, R9, PT ;  /* 0x000000092c00720c */ /* 0x000fe40003f01070 */
[----:B------:R-:W-:Y:S02]  /*4290*/  LOP3.LUT P2, RZ, R7, 0xff, RZ, 0xc0, !PT ;  /* 0x000000ff07ff7812 */ /* 0x000fe4000784c0ff */
[----:B------:R-:W-:Y:S02]  /*42a0*/  ISETP.LT.AND.EX P0, PT, R6, R11, PT, P0 ;  /* 0x0000000b0600720c */ /* 0x000fe40003f01300 */
[----:B------:R-:W-:-:S02]  /*42b0*/  FSETP.LT.AND P1, PT, R10, R13, P2 ;  /* 0x0000000d0a00720b */ /* 0x000fc40001721000 */
[----:B------:R-:W-:Y:S02]  /*42c0*/  SEL R20, R44, R9, P0 ;  /* 0x000000092c147207 */ /* 0x000fe40000000000 */
[----:B------:R-:W-:Y:S02]  /*42d0*/  SEL R27, R6, R11, P0 ;  /* 0x0000000b061b7207 */ /* 0x000fe40000000000 */
[----:B------:R-:W-:Y:S02]  /*42e0*/  ISETP.NE.AND P0, PT, R29, RZ, PT ;  /* 0x000000ff1d00720c */ /* 0x000fe40003f05270 */
[----:B------:R-:W-:-:S04]  /*42f0*/  FSETP.GEU.AND P3, PT, R10, R13, PT ;  /* 0x0000000d0a00720b */ /* 0x000fc80003f6e000 */
[----:B------:R-:W-:Y:S02]  /*4300*/  @!P2 SEL R7, RZ, 0x1, P3 ;  /* 0x00000001ff07a807 */ /* 0x000fe40001800000 */
[----:B------:R-:W-:Y:S02]  /*4310*/  @!P1 SEL R20, R44, R9, !P2 ;  /* 0x000000092c149207 */ /* 0x000fe40005000000 */
[----:B------:R-:W-:Y:S02]  /*4320*/  SEL R7, R7, 0x1, !P1 ;  /* 0x0000000107077807 */ /* 0x000fe40004800000 */
[----:B------:R-:W-:Y:S02]  /*4330*/  @!P1 SEL R27, R6, R11, !P2 ;  /* 0x0000000b061b9207 */ /* 0x000fe40005000000 */
[----:B------:R-:W-:Y:S01]  /*4340*/  PRMT R28, R7, 0x7610, R28 ;  /* 0x00007610071c7816 */ /* 0x000fe2000000001c */
[----:B------:R-:W-:Y:S06]  /*4350*/  @P0 BRA `(.L_x_1364) ;  /* 0xfffffff400ac0947 */ /* 0x000fec000383ffff */
[----:B------:R-:W-:Y:S05]  /*4360*/  BSYNC.RECONVERGENT B3 ;  /* 0x0000000000037941 */ /* 0x000fea0003800200 */
.L_x_1363:
[----:B------:R-:W-:-:S07]  /*4370*/  VIADD R3, R26, 0xfffffc00 ;  /* 0xfffffc001a037836 */ /* 0x000fce0000000000 */
.L_x_1362:
[----:B------:R-:W-:Y:S05]  /*4380*/  BSYNC.RECONVERGENT B2 ;  /* 0x0000000000027941 */ /* 0x000fea0003800200 */
.L_x_1361:
        /* <DEDUP_REMOVED lines=8> */
[----:B------:R-:W2:Y:S01]  /*4410*/  LDC.64 R4, c[0x0][0x388] ;  /* 0x0000e200ff047b82 */ /* 0x000ea20000000a00 */
[----:B0-----:R-:W-:-:S06]  /*4420*/  IMAD.WIDE.U32 R8, R25, 0x4, R6 ;  /* 0x0000000419087825 */ /* 0x001fcc00078e0006 */
[----:B------:R0:W3:Y:S01]  /*4430*/  LDG.E R8, desc[UR8][R8.64] ;  /* 0x0000000808087981 */ /* 0x0000e2000c1e1900 */
[----:B--2---:R-:W-:-:S06]  /*4440*/  IMAD.WIDE.U32 R10, R25, 0x4, R4 ;  /* 0x00000004190a7825 */ /* 0x004fcc00078e0004 */
[----:B------:R-:W3:Y:S01]  /*4450*/  LDG.E R11, desc[UR8][R10.64] ;  /* 0x000000080a0b7981 */ /* 0x000ee2000c1e1900 */
[----:B------:R-:W-:-:S04]  /*4460*/  VIADD R29, R25, 0x100 ;  /* 0x00000100191d7836 */ /* 0x000fc80000000000 */
[----:B------:R-:W-:-:S04]  /*4470*/  IMAD.WIDE.U32 R12, R29, 0x4, R6 ;  /* 0x000000041d0c7825 */ /* 0x000fc800078e0006 */
[----:B------:R-:W-:Y:S02]  /*4480*/  IMAD.WIDE.U32 R14, R29, 0x4, R4 ;  /* 0x000000041d0e7825 */ /* 0x000fe400078e0004 */
[----:B------:R-:W2:Y:S04]  /*4490*/  LDG.E R12, desc[UR8][R12.64] ;  /* 0x000000080c0c7981 */ /* 0x000ea8000c1e1900 */
[----:B------:R-:W2:Y:S01]  /*44a0*/  LDG.E R15, desc[UR8][R14.64] ;  /* 0x000000080e0f7981 */ /* 0x000ea2000c1e1900 */
[----:B------:R-:W-:-:S04]  /*44b0*/  VIADD R31, R25, 0x200 ;  /* 0x00000200191f7836 */ /* 0x000fc80000000000 */
[----:B------:R-:W-:-:S04]  /*44c0*/  IMAD.WIDE.U32 R16, R31, 0x4, R6 ;  /* 0x000000041f107825 */ /* 0x000fc800078e0006 */
[----:B------:R-:W-:Y:S02]  /*44d0*/  IMAD.WIDE.U32 R18, R31, 0x4, R4 ;  /* 0x000000041f127825 */ /* 0x000fe400078e0004 */
[----:B------:R-:W4:Y:S04]  /*44e0*/  LDG.E R16, desc[UR8][R16.64] ;  /* 0x0000000810107981 */ /* 0x000f28000c1e1900 */
[----:B------:R-:W4:Y:S01]  /*44f0*/  LDG.E R19, desc[UR8][R18.64] ;  /* 0x0000000812137981 */ /* 0x000f22000c1e1900 */
[----:B0-----:R-:W-:-:S04]  /*4500*/  VIADD R9, R25, 0x300 ;  /* 0x0000030019097836 */ /* 0x001fc80000000000 */
[----:B------:R-:W-:-:S04]  /*4510*/  IMAD.WIDE.U32 R6, R9, 0x4, R6 ;  /* 0x0000000409067825 */ /* 0x000fc800078e0006 */
[----:B------:R-:W-:Y:S02]  /*4520*/  IMAD.WIDE.U32 R4, R9, 0x4, R4 ;  /* 0x0000000409047825 */ /* 0x000fe400078e0004 */
[----:B------:R-:W5:Y:S04]  /*4530*/  LDG.E R6, desc[UR8][R6.64] ;  /* 0x0000000806067981 */ /* 0x000f68000c1e1900 */
[----:B------:R0:W5:Y:S01]  /*4540*/  LDG.E R5, desc[UR8][R4.64] ;  /* 0x0000000804057981 */ /* 0x000162000c1e1900 */
[----:B------:R-:W-:Y:S02]  /*4550*/  LOP3.LUT P3, RZ, R28, 0xff, RZ, 0xc0, !PT ;  /* 0x000000ff1cff7812 */ /* 0x000fe4000786c0ff */
[----:B------:R-:W-:-:S05]  /*4560*/  IADD3 R25, P2, PT, R25, UR6, RZ ;  /* 0x0000000619197c10 */ /* 0x000fca000ff5e0ff */
[----:B------:R-:W-:Y:S01]  /*4570*/  IMAD.X R2, RZ, RZ, UR7, P2 ;  /* 0x00000007ff027e24 */ /* 0x000fe200090e06ff */
        /* <DEDUP_REMOVED lines=9> */
[CC--:B0-----:R-:W-:Y:S02]  /*4610*/  SEL R4, R25.reuse, R20.reuse, P0 ;  /* 0x0000001419047207 */ /* 0x0c1fe40000000000 */
[----:B------:R-:W-:Y:S02]  /*4620*/  SEL R7, R2, R27, P0 ;  /* 0x0000001b02077207 */ /* 0x000fe40000000000 */
        /* <DEDUP_REMOVED lines=28> */
[----:B-----5:R-:W-:Y:S01]  /*47f0*/  FSETP.LT.AND P3, PT, R6, R5, P2 ;  /* 0x000000050600720b */ /* 0x020fe20001761000 */
[----:B------:R-:W-:Y:S01]  /*4800*/  IMAD.X R2, RZ, RZ, UR7, P5 ;  /* 0x00000007ff027e24 */ /* 0x000fe2000a8e06ff */
        /* <DEDUP_REMOVED lines=9> */
.L_x_1366:
[----:B------:R-:W-:Y:S05]  /*48a0*/  BSYNC.RECONVERGENT B2 ;  /* 0x0000000000027941 */ /* 0x000fea0003800200 */
.L_x_1365:
[----:B------:R-:W-:Y:S05]  /*48b0*/  @!P1 BRA `(.L_x_1360) ;  /* 0x00000004000c9947 */ /* 0x000fea0003800000 */
[----:B------:R-:W-:Y:S01]  /*48c0*/  ISETP.NE.AND P0, PT, R24, 0x1, PT ;  /* 0x000000011800780c */ /* 0x000fe20003f05270 */
[----:B------:R-:W-:Y:S01]  /*48d0*/  BSSY.RECONVERGENT B2, `(.L_x_1367) ;  /* 0x000002a000027945 */ /* 0x000fe20003800200 */
[----:B------:R-:W-:-:S11]  /*48e0*/  LOP3.LUT P1, RZ, R23, 0x100, RZ, 0xc0, !PT ;  /* 0x0000010017ff7812 */ /* 0x000fd6000782c0ff */
[----:B------:R-:W-:Y:S05]  /*48f0*/  @!P0 BRA `(.L_x_1368) ;  /* 0x00000000009c8947 */ /* 0x000fea0003800000 */
[----:B------:R-:W0:Y:S01]  /*4900*/  LDC.64 R4, c[0x0][0x380] ;  /* 0x0000e000ff047b82 */ /* 0x000e220000000a00 */
[----:B------:R-:W-:-:S07]  /*4910*/  IMAD.IADD R13, R3, 0x1, R22 ;  /* 0x00000001030d7824 */ /* 0x000fce00078e0216 */
        /* <DEDUP_REMOVED lines=11> */
[----:B------:R-:W-:-:S04]  /*49d0*/  IADD3 R13, P4, PT, R13, UR6, RZ ;  /* 0x000000060d0d7c10 */ /* 0x000fc8000ff9e0ff */
        /* <DEDUP_REMOVED lines=25> */
.L_x_1368:
[----:B------:R-:W-:Y:S05]  /*4b70*/  BSYNC.RECONVERGENT B2 ;  /* 0x0000000000027941 */ /* 0x000fea0003800200 */
.L_x_1367:
[----:B------:R-:W-:Y:S05]  /*4b80*/  @P1 BRA `(.L_x_1360) ;  /* 0x0000000000581947 */ /* 0x000fea0003800000 */
[----:B------:R-:W0:Y:S01]  /*4b90*/  LDC.64 R4, c[0x0][0x380] ;  /* 0x0000e000ff047b82 */ /* 0x000e220000000a00 */
[----:B------:R-:W-:-:S07]  /*4ba0*/  IMAD.IADD R9, R3, 0x1, R22 ;  /* 0x0000000103097824 */ /* 0x000fce00078e0216 */
[----:B------:R-:W2:Y:S01]  /*4bb0*/  LDC.64 R6, c[0x0][0x388] ;  /* 0x0000e200ff067b82 */ /* 0x000ea20000000a00 */
[----:B0-----:R-:W-:-:S06]  /*4bc0*/  IMAD.WIDE.U32 R2, R9, 0x4, R4 ;  /* 0x0000000409027825 */ /* 0x001fcc00078e0004 */
[----:B------:R-:W3:Y:S01]  /*4bd0*/  LDG.E R2, desc[UR8][R2.64] ;  /* 0x0000000802027981 */ /* 0x000ee2000c1e1900 */
[----:B--2---:R-:W-:-:S06]  /*4be0*/  IMAD.WIDE.U32 R4, R9, 0x4, R6 ;  /* 0x0000000409047825 */ /* 0x004fcc00078e0006 */
[----:B------:R-:W3:Y:S01]  /*4bf0*/  LDG.E R5, desc[UR8][R4.64] ;  /* 0x0000000804057981 */ /* 0x000ee2000c1e1900 */
[----:B------:R-:W-:Y:S02]  /*4c00*/  LOP3.LUT P3, RZ, R28, 0xff, RZ, 0xc0, !PT ;  /* 0x000000ff1cff7812 */ /* 0x000fe4000786c0ff */
[----:B------:R-:W-:-:S04]  /*4c10*/  IADD3 R9, P2, PT, R9, UR6, RZ ;  /* 0x0000000609097c10 */ /* 0x000fc8000ff5e0ff */
[----:B------:R-:W-:Y:S01]  /*4c20*/  ISETP.LT.U32.AND P0, PT, R9, R20, PT ;  /* 0x000000140900720c */ /* 0x000fe20003f01070 */
[----:B------:R-:W-:-:S05]  /*4c30*/  IMAD.X R8, RZ, RZ, UR7, P2 ;  /* 0x00000007ff087e24 */ /* 0x000fca00090e06ff */
        /* <DEDUP_REMOVED lines=11> */
.L_x_1360:
[----:B------:R-:W-:Y:S05]  /*4cf0*/  BSYNC.RECONVERGENT B1 ;  /* 0x0000000000017941 */ /* 0x000fea0003800200 */
.L_x_1358:
        /* <DEDUP_REMOVED lines=24> */
.L_x_1370:
[----:B------:R-:W-:Y:S05]  /*4e80*/  BSYNC.RECONVERGENT B1 ;  /* 0x0000000000017941 */ /* 0x000fea0003800200 */
.L_x_1369:
        /* <DEDUP_REMOVED lines=23> */
.L_x_1372:
[----:B------:R-:W-:Y:S05]  /*5000*/  BSYNC.RECONVERGENT B1 ;  /* 0x0000000000017941 */ /* 0x000fea0003800200 */
.L_x_1371:
        /* <DEDUP_REMOVED lines=20> */
.L_x_1374:
[----:B------:R-:W-:Y:S05]  /*5150*/  BSYNC.RECONVERGENT B1 ;  /* 0x0000000000017941 */ /* 0x000fea0003800200 */
.L_x_1373:
        /* <DEDUP_REMOVED lines=20> */
.L_x_1376:
[----:B------:R-:W-:Y:S05]  /*52a0*/  BSYNC.RECONVERGENT B1 ;  /* 0x0000000000017941 */ /* 0x000fea0003800200 */
.L_x_1375:
        /* <DEDUP_REMOVED lines=20> */
.L_x_1378:
[----:B------:R-:W-:Y:S05]  /*53f0*/  BSYNC.RECONVERGENT B1 ;  /* 0x0000000000017941 */ /* 0x000fea0003800200 */
.L_x_1377:
        /* <DEDUP_REMOVED lines=11> */
.L_x_1380:
[----:B------:R-:W-:Y:S05]  /*54b0*/  BSYNC.RECONVERGENT B1 ;  /* 0x0000000000017941 */ /* 0x000fea0003800200 */
.L_x_1379:
        /* <DEDUP_REMOVED lines=83> */
.L_x_1335:
[----:B------:R-:W-:Y:S05]  /*59f0*/  BSYNC.RECONVERGENT B0 ;  /* 0x0000000000007941 */ /* 0x000fea0003800200 */
.L_x_1311:
        /* <DEDUP_REMOVED lines=16> */
.L_x_1381:
        /* <DEDUP_REMOVED lines=16> */
.L_x_2393:


//--------------------- .text._ZN3cub18CUB_300001_SM_10006detail6reduce18DeviceReduceKernelINS2_10policy_hubIN4cuda3std3__45tupleIJblEEEyN6thrust24THRUST_300001_SM_1000_NS8cuda_cub9__find_if7functorIS9_EEE10Policy1000ENSB_12zip_iteratorINS8_IJNSD_26transform_input_iterator_tIbNSI_INS8_IJNSB_6detail15normal_iteratorINSB_10device_ptrIiEEEESO_EEEEENSK_22tuple_binary_predicateINS7_7greaterIiEEEEEENSB_17counting_iteratorIlNSB_11use_defaultESX_SX_EEEEEEEySF_S9_NS7_10__identityEEEvT0_PT3_T1_NS0_13GridEvenShareIS15_EET2_T4_ --------------------------
	.section	.text._ZN3cub18CUB_300001_SM_10006detail6reduce18DeviceReduceKernelINS2_10policy_hubIN4cuda3std3__45tupleIJblEEEyN6thrust24THRUST_300001_SM_1000_NS8cuda_cub9__find_if7functorIS9_EEE10Policy1000ENSB_12zip_iteratorINS8_IJNSD_26transform_input_iterator_tIbNSI_INS8_IJNSB_6detail15normal_iteratorINSB_10device_ptrIiEEEESO_EEEEENSK_22tuple_binary_predicateINS7_7greaterIiEEEEEENSB_17counting_iteratorIlNSB_11use_defaultESX_SX_EEEEEEEySF_S9_NS7_10__identityEEEvT0_PT3_T1_NS0_13GridEvenShareIS15_EET2_T4_,"ax",@progbits
	.align	128
        .global         _ZN3cub18CUB_300001_SM_10006detail6reduce18DeviceReduceKernelINS2_10policy_hubIN4cuda3std3__45tupleIJblEEEyN6thrust24THRUST_300001_SM_1000_NS8cuda_cub9__find_if7functorIS9_EEE10Policy1000ENSB_12zip_iteratorINS8_IJNSD_26transform_input_iterator_tIbNSI_INS8_IJNSB_6detail15normal_iteratorINSB_10device_ptrIiEEEESO_EEEEENSK_22tuple_binary_predicateINS7_7greaterIiEEEEEENSB_17counting_iteratorIlNSB_11use_defaultESX_SX_EEEEEEEySF_S9_NS7_10__identityEEEvT0_PT3_T1_NS0_13GridEvenShareIS15_EET2_T4_
        .type           _ZN3cub18CUB_300001_SM_10006detail6reduce18DeviceReduceKernelINS2_10policy_hubIN4cuda3std3__45tupleIJblEEEyN6thrust24THRUST_300001_SM_1000_NS8cuda_cub9__find_if7functorIS9_EEE10Policy1000ENSB_12zip_iteratorINS8_IJNSD_26transform_input_iterator_tIbNSI_INS8_IJNSB_6detail15normal_iteratorINSB_10device_ptrIiEEEESO_EEEEENSK_22tuple_binary_predicateINS7_7greaterIiEEEEEENSB_17counting_iteratorIlNSB_11use_defaultESX_SX_EEEEEEEySF_S9_NS7_10__identityEEEvT0_PT3_T1_NS0_13GridEvenShareIS15_EET2_T4_,@function
        .size           _ZN3cub18CUB_300001_SM_10006detail6reduce18DeviceReduceKernelINS2_10policy_hubIN4cuda3std3__45tupleIJblEEEyN6thrust24THRUST_300001_SM_1000_NS8cuda_cub9__find_if7functorIS9_EEE10Policy1000ENSB_12zip_iteratorINS8_IJNSD_26transform_input_iterator_tIbNSI_INS8_IJNSB_6detail15normal_iteratorINSB_10device_ptrIiEEEESO_EEEEENSK_22tuple_binary_predicateINS7_7greaterIiEEEEEENSB_17counting_iteratorIlNSB_11use_defaultESX_SX_EEEEEEEySF_S9_NS7_10__identityEEEvT0_PT3_T1_NS0_13GridEvenShareIS15_EET2_T4_,(.L_x_2394 - _ZN3cub18CUB_300001_SM_10006detail6reduce18DeviceReduceKernelINS2_10policy_hubIN4cuda3std3__45tupleIJblEEEyN6thrust24THRUST_300001_SM_1000_NS8cuda_cub9__find_if7functorIS9_EEE10Policy1000ENSB_12zip_iteratorINS8_IJNSD_26transform_input_iterator_tIbNSI_INS8_IJNSB_6detail15normal_iteratorINSB_10device_ptrIiEEEESO_EEEEENSK_22tuple_binary_predicateINS7_7greaterIiEEEEEENSB_17counting_iteratorIlNSB_11use_defaultESX_SX_EEEEEEEySF_S9_NS7_10__identityEEEvT0_PT3_T1_NS0_13GridEvenShareIS15_EET2_T4_)
        .other          _ZN3cub18CUB_300001_SM_10006detail6reduce18DeviceReduceKernelINS2_10policy_hubIN4cuda3std3__45tupleIJblEEEyN6thrust24THRUST_300001_SM_1000_NS8cuda_cub9__find_if7functorIS9_EEE10Policy1000ENSB_12zip_iteratorINS8_IJNSD_26transform_input_iterator_tIbNSI_INS8_IJNSB_6detail15normal_iteratorINSB_10device_ptrIiEEEESO_EEEEENSK_22tuple_binary_predicateINS7_7greaterIiEEEEEENSB_17counting_iteratorIlNSB_11use_defaultESX_SX_EEEEEEEySF_S9_NS7_10__identityEEEvT0_PT3_T1_NS0_13GridEvenShareIS15_EET2_T4_,@"STO_CUDA_ENTRY STV_DEFAULT"
_ZN3cub18CUB_300001_SM_10006detail6reduce18DeviceReduceKernelINS2_10policy_hubIN4cuda3std3__45tupleIJblEEEyN6thrust24THRUST_300001_SM_1000_NS8cuda_cub9__find_if7functorIS9_EEE10Policy1000ENSB_12zip_iteratorINS8_IJNSD_26transform_input_iterator_tIbNSI_INS8_IJNSB_6detail15normal_iteratorINSB_10device_ptrIiEEEESO_EEEEENSK_22tuple_binary_predicateINS7_7greaterIiEEEEEENSB_17counting_iteratorIlNSB_11use_defaultESX_SX_EEEEEEEySF_S9_NS7_10__identityEEEvT0_PT3_T1_NS0_13GridEvenShareIS15_EET2_T4_:
.text._ZN3cub18CUB_300001_SM_10006detail6reduce18DeviceReduceKernelINS2_10policy_hubIN4cuda3std3__45tupleIJblEEEyN6thrust24THRUST_300001_SM_1000_NS8cuda_cub9__find_if7functorIS9_EEE10Policy1000ENSB_12zip_iteratorINS8_IJNSD_26transform_input_iterator_tIbNSI_INS8_IJNSB_6detail15normal_iteratorINSB_10device_ptrIiEEEESO_EEEEENSK_22tuple_binary_predicateINS7_7greaterIiEEEEEENSB_17counting_iteratorIlNSB_11use_defaultESX_SX_EEEEEEEySF_S9_NS7_10__identityEEEvT0_PT3_T1_NS0_13GridEvenShareIS15_EET2_T4_:
        /* <DEDUP_REMOVED lines=37> */
[----:B--2---:R-:W-:-:S04]  /*0250*/  @!P1 ISETP.GT.AND P0, PT, R4, R13, PT ;  /* 0x0000000d0400920c */ /* 0x004fc80003f04270 */
[----:B------:R-:W-:-:S04]  /*0260*/  @!P1 SEL R3, RZ, 0x1, !P0 ;  /* 0x00000001ff039807 */ /* 0x000fc80004000000 */
        /* <DEDUP_REMOVED lines=14> */
.L_x_1389:
        /* <DEDUP_REMOVED lines=22> */
[CC--:B--2---:R-:W-:Y:S02]  /*04b0*/  ISETP.GT.AND P3, PT, R17.reuse, R18.reuse, P2 ;  /* 0x000000121100720c */ /* 0x0c4fe40001764270 */
[----:B------:R-:W-:Y:S02]  /*04c0*/  ISETP.GT.AND P1, PT, R17, R18, PT ;  /* 0x000000121100720c */ /* 0x000fe40003f24270 */
[----:B------:R-:W5:Y:S01]  /*04d0*/  LDG.E R17, desc[UR12][R4.64+0xc00] ;  /* 0x000c000c04117981 */ /* 0x000f62000c1e1900 */
[----:B------:R-:W-:Y:S02]  /*04e0*/  SEL R18, R21, R6, P0 ;  /* 0x0000000615127207 */ /* 0x000fe40000000000 */
[----:B------:R-:W-:-:S06]  /*04f0*/  @!P2 SEL R22, RZ, 0x1, !P1 ;  /* 0x00000001ff16a807 */ /* 0x000fcc0004800000 */
        /* <DEDUP_REMOVED lines=11> */
[----:B---3--:R-:W-:Y:S02]  /*05b0*/  ISETP.GT.AND P3, PT, R23, R16, P2 ;  /* 0x000000101700720c */ /* 0x008fe40001764270 */
[----:B------:R-:W-:Y:S02]  /*05c0*/  ISETP.LT.U32.AND P0, PT, R25, R18, PT ;  /* 0x000000121900720c */ /* 0x000fe40003f01070 */
[----:B------:R-:W-:Y:S02]  /*05d0*/  ISETP.GT.AND P1, PT, R23, R16, PT ;  /* 0x000000101700720c */ /* 0x000fe40003f24270 */
[----:B------:R-:W-:-:S03]  /*05e0*/  ISETP.LT.AND.EX P0, PT, R24, R21, PT, P0 ;  /* 0x000000151800720c */ /* 0x000fc60003f01300 */
[----:B------:R-:W-:Y:S02]  /*05f0*/  @!P2 SEL R22, RZ, 0x1, !P1 ;  /* 0x00000001ff16a807 */ /* 0x000fe40004800000 */
        /* <DEDUP_REMOVED lines=9> */
[----:B----4-:R-:W-:-:S02]  /*0690*/  ISETP.GT.AND P2, PT, R20, R19, PT ;  /* 0x000000131400720c */ /* 0x010fc40003f44270 */
[----:B------:R-:W-:Y:S02]  /*06a0*/  ISETP.GT.AND P3, PT, R20, R19, P1 ;  /* 0x000000131400720c */ /* 0x000fe40000f64270 */
        /* <DEDUP_REMOVED lines=11> */
[----:B------:R-:W-:-:S04]  /*0760*/  @!P1 SEL R16, RZ, 0x1, !P2 ;  /* 0x00000001ff109807 */ /* 0x000fc80005000000 */
        /* <DEDUP_REMOVED lines=10> */
[CC--:B-----5:R-:W-:Y:S02]  /*0810*/  ISETP.GT.AND P0, PT, R8.reuse, R17.reuse, PT ;  /* 0x000000110800720c */ /* 0x0e0fe40003f04270 */
[----:B------:R-:W-:Y:S02]  /*0820*/  ISETP.GT.AND P3, PT, R8, R17, P2 ;  /* 0x000000110800720c */ /* 0x000fe40001764270 */
[----:B------:R-:W-:-:S04]  /*0830*/  @!P2 SEL R28, RZ, 0x1, !P0 ;  /* 0x00000001ff1ca807 */ /* 0x000fc80004000000 */
[----:B------:R-:W-:Y:S02]  /*0840*/  SEL R28, R28, 0x1, !P3 ;  /* 0x000000011c1c7807 */ /* 0x000fe40005800000 */
[----:B------:R-:W-:Y:S02]  /*0850*/  ISETP.LT.U32.AND P0, PT, R18, R25, PT ;  /* 0x000000191200720c */ /* 0x000fe40003f01070 */
[----:B------:R-:W-:Y:S02]  /*0860*/  LOP3.LUT P1, RZ, R28, 0xff, RZ, 0xc0, !PT ;  /* 0x000000ff1cff7812 */ /* 0x000fe4000782c0ff */
[----:B------:R-:W-:-:S04]  /*0870*/  ISETP.LT.AND.EX P0, PT, R27, R16, PT, P0 ;  /* 0x000000101b00720c */ /* 0x000fc80003f01300 */
[----:B------:R-:W-:Y:S02]  /*0880*/  SEL R3, R18, R25, P0 ;  /* 0x0000001912037207 */ /* 0x000fe40000000000 */
[CC--:B------:R-:W-:Y:S02]  /*0890*/  SEL R2, R27.reuse, R16.reuse, P0 ;  /* 0x000000101b027207 */ /* 0x0c0fe40000000000 */
[----:B--2---:R-:W-:Y:S02]  /*08a0*/  ISETP.GT.AND P0, PT, R6, R7, PT ;  /* 0x000000070600720c */ /* 0x004fe40003f04270 */
[----:B------:R-:W-:Y:S02]  /*08b0*/  @!P3 SEL R3, R18, R25, !P2 ;  /* 0x000000191203b207 */ /* 0x000fe40005000000 */
[----:B------:R-:W-:Y:S02]  /*08c0*/  @!P3 SEL R2, R27, R16, !P2 ;  /* 0x000000101b02b207 */ /* 0x000fe40005000000 */
[----:B------:R-:W-:-:S02]  /*08d0*/  ISETP.GT.AND P3, PT, R6, R7, P1 ;  /* 0x000000070600720c */ /* 0x000fc40000f64270 */
[----:B------:R-:W-:Y:S02]  /*08e0*/  @!P1 SEL R28, RZ, 0x1, !P0 ;  /* 0x00000001ff1c9807 */ /* 0x000fe40004000000 */
        /* <DEDUP_REMOVED lines=9> */
[----:B---3--:R-:W-:Y:S02]  /*0980*/  ISETP.GT.AND P0, PT, R22, R21, PT ;  /* 0x000000151600720c */ /* 0x008fe40003f04270 */
[----:B------:R-:W-:Y:S02]  /*0990*/  @!P3 SEL R4, R8, R3, !P1 ;  /* 0x000000030804b207 */ /* 0x000fe40004800000 */
[----:B------:R-:W-:Y:S02]  /*09a0*/  @!P3 SEL R5, R17, R2, !P1 ;  /* 0x000000021105b207 */ /* 0x000fe40004800000 */
[----:B------:R-:W-:-:S02]  /*09b0*/  ISETP.GT.AND P3, PT, R22, R21, P2 ;  /* 0x000000151600720c */ /* 0x000fc40001764270 */
[----:B------:R-:W-:Y:S02]  /*09c0*/  @!P2 SEL R28, RZ, 0x1, !P0 ;  /* 0x00000001ff1ca807 */ /* 0x000fe40004000000 */
        /* <DEDUP_REMOVED lines=14> */
[CC--:B----4-:R-:W-:Y:S02]  /*0ab0*/  ISETP.GT.AND P2, PT, R19.reuse, R20.reuse, PT ;  /* 0x000000141300720c */ /* 0x0d0fe40003f44270 */
[----:B------:R-:W-:Y:S02]  /*0ac0*/  ISETP.GT.AND P3, PT, R19, R20, P1 ;  /* 0x000000141300720c */ /* 0x000fe40000f64270 */
[----:B------:R-:W-:Y:S01]  /*0ad0*/  IADD3.X R6, PT, PT, R4, UR9, RZ, P0, P4 ;  /* 0x0000000904067c10 */ /* 0x000fe200087e84ff */
[----:B------:R-:W-:Y:S01]  /*0ae0*/  VIADD R4, R14, 0x300 ;  /* 0x000003000e047836 */ /* 0x000fe20000000000 */
[----:B------:R-:W-:Y:S02]  /*0af0*/  @!P1 SEL R28, RZ, 0x1, !P2 ;  /* 0x00000001ff1c9807 */ /* 0x000fe40005000000 */
        /* <DEDUP_REMOVED lines=12> */
[----:B------:R-:W-:Y:S02]  /*0bc0*/  ISETP.GT.AND P3, PT, R23, R24, P2 ;  /* 0x000000181700720c */ /* 0x000fe40001764270 */
[----:B------:R-:W-:-:S02]  /*0bd0*/  ISETP.LT.U32.AND P0, PT, R4, R17, PT ;  /* 0x000000110400720c */ /* 0x000fc40003f01070 */
[----:B------:R-:W-:Y:S02]  /*0be0*/  ISETP.GT.AND P1, PT, R23, R24, PT ;  /* 0x000000181700720c */ /* 0x000fe40003f24270 */
[CC--:B------:R-:W-:Y:S02]  /*0bf0*/  ISETP.LT.AND.EX P0, PT, R5.reuse, R16.reuse, PT, P0 ;  /* 0x000000100500720c */ /* 0x0c0fe40003f01300 */
[----:B------:R-:W-:Y:S01]  /*0c00*/  @!P2 SEL R28, RZ, 0x1, !P1 ;  /* 0x00000001ff1ca807 */ /* 0x000fe20004800000 */
        /* <DEDUP_REMOVED lines=8> */
.L_x_1388:
[----:B------:R-:W-:-:S07]  /*0c90*/  VIADD R14, R14, 0xfffffc00 ;  /* 0xfffffc000e0e7836 */ /* 0x000fce0000000000 */
.L_x_1387:
[----:B------:R-:W-:Y:S05]  /*0ca0*/  BSYNC.RECONVERGENT B2 ;  /* 0x0000000000027941 */ /* 0x000fea0003800200 */
.L_x_1386:
        /* <DEDUP_REMOVED lines=29> */
[CC--:B--2---:R-:W-:Y:S02]  /*0e80*/  ISETP.GT.AND P0, PT, R21.reuse, R22.reuse, PT ;  /* 0x000000161500720c */ /* 0x0c4fe40003f04270 */
[----:B------:R-:W-:Y:S02]  /*0e90*/  ISETP.GT.AND P4, PT, R21, R22, P3 ;  /* 0x000000161500720c */ /* 0x000fe40001f84270 */
[----:B------:R-:W-:Y:S02]  /*0ea0*/  @!P3 SEL R8, RZ, 0x1, !P0 ;  /* 0x00000001ff08b807 */ /* 0x000fe40004000000 */
        /* <DEDUP_REMOVED lines=8> */
[CC--:B---3--:R-:W-:Y:S02]  /*0f30*/  ISETP.GT.AND P3, PT, R20.reuse, R19.reuse, PT ;  /* 0x000000131400720c */ /* 0x0c8fe40003f64270 */
[----:B------:R-:W-:Y:S02]  /*0f40*/  ISETP.GT.AND P4, PT, R20, R19, P2 ;  /* 0x000000131400720c */ /* 0x000fe40001784270 */
[----:B------:R-:W-:Y:S02]  /*0f50*/  @!P2 SEL R8, RZ, 0x1, !P3 ;  /* 0x00000001ff08a807 */ /* 0x000fe40005800000 */
        /* <DEDUP_REMOVED lines=13> */
[CC--:B----4-:R-:W-:Y:S01]  /*1030*/  ISETP.GT.AND P4, PT, R17.reuse, R18.reuse, PT ;  /* 0x000000121100720c */ /* 0x0d0fe20003f84270 */
[----:B------:R-:W-:Y:S01]  /*1040*/  VIADD R14, R14, 0x400 ;  /* 0x000004000e0e7836 */ /* 0x000fe20000000000 */
[----:B------:R-:W-:Y:S02]  /*1050*/  IADD3 R6, P5, P0, R4, UR10, R11 ;  /* 0x0000000a04067c10 */ /* 0x000fe4000f8be00b */
[----:B------:R-:W-:-:S02]  /*1060*/  ISETP.GT.AND P2, PT, R17, R18, P3 ;  /* 0x000000121100720c */ /* 0x000fc40001f44270 */
[----:B------:R-:W-:Y:S02]  /*1070*/  @!P3 SEL R8, RZ, 0x1, !P4 ;  /* 0x00000001ff08b807 */ /* 0x000fe40006000000 */
        /* <DEDUP_REMOVED lines=11> */
[-C--:B-----5:R-:W-:Y:S02]  /*1130*/  ISETP.GT.AND P3, PT, R15, R16.reuse, P4 ;  /* 0x000000100f00720c */ /* 0x0a0fe40002764270 */
[----:B------:R-:W-:Y:S02]  /*1140*/  IADD3.X R3, PT, PT, R3, UR11, RZ, P5, P6 ;  /* 0x0000000b03037c10 */ /* 0x000fe4000afec4ff */
[----:B------:R-:W-:Y:S02]  /*1150*/  ISETP.LT.U32.AND P0, PT, R2, R5, PT ;  /* 0x000000050200720c */ /* 0x000fe40003f01070 */
[----:B------:R-:W-:Y:S02]  /*1160*/  ISETP.GT.AND P2, PT, R15, R16, PT ;  /* 0x000000100f00720c */ /* 0x000fe40003f44270 */
[----:B------:R-:W-:Y:S02]  /*1170*/  ISETP.LT.AND.EX P0, PT, R3, R4, PT, P0 ;  /* 0x000000040300720c */ /* 0x000fe40003f01300 */
[----:B------:R-:W-:-:S02]  /*1180*/  @!P4 SEL R8, RZ, 0x1, !P2 ;  /* 0x00000001ff08c807 */ /* 0x000fc40005000000 */
[-C--:B------:R-:W-:Y:S02]  /*1190*/  SEL R6, R2, R5.reuse, P0 ;  /* 0x0000000502067207 */ /* 0x080fe40000000000 */
[CC--:B------:R-:W-:Y:S02]  /*11a0*/  SEL R7, R3.reuse, R4.reuse, P0 ;  /* 0x0000000403077207 */ /* 0x0c0fe40000000000 */
[----:B------:R-:W-:Y:S02]  /*11b0*/  SEL R8, R8, 0x1, !P3 ;  /* 0x0000000108087807 */ /* 0x000fe40005800000 */
[----:B------:R-:W-:Y:S02]  /*11c0*/  @!P3 SEL R6, R2, R5, !P4 ;  /* 0x000000050206b207 */ /* 0x000fe40006000000 */
[----:B------:R-:W-:-:S07]  /*11d0*/  @!P3 SEL R7, R3, R4, !P4 ;  /* 0x000000040307b207 */ /* 0x000fce0006000000 */
.L_x_1391:
[----:B------:R-:W-:Y:S05]  /*11e0*/  BSYNC.RECONVERGENT B2 ;  /* 0x0000000000027941 */ /* 0x000fea0003800200 */
.L_x_1390:
        /* <DEDUP_REMOVED lines=26> */
[CC--:B--2---:R-:W-:Y:S02]  /*1390*/  ISETP.GT.AND P4, PT, R16.reuse, R17.reuse, PT ;  /* 0x000000111000720c */ /* 0x0c4fe40003f84270 */
[----:B------:R-:W-:Y:S01]  /*13a0*/  ISETP.GT.AND P3, PT, R16, R17, P2 ;  /* 0x000000111000720c */ /* 0x000fe20001764270 */
[C---:B------:R-:W-:Y:S01]  /*13b0*/  VIADD R16, R14.reuse, 0x100 ;  /* 0x000001000e107836 */ /* 0x040fe20000000000 */
[----:B------:R-:W-:Y:S01]  /*13c0*/  @!P2 SEL R8, RZ, 0x1, !P4 ;  /* 0x00000001ff08a807 */ /* 0x000fe20006000000 */
[----:B------:R-:W-:-:S03]  /*13d0*/  VIADD R14, R14, 0x200 ;  /* 0x000002000e0e7836 */ /* 0x000fc60000000000 */
[----:B------:R-:W-:Y:S02]  /*13e0*/  SEL R8, R8, 0x1, !P3 ;  /* 0x0000000108087807 */ /* 0x000fe40005800000 */
[----:B----4-:R-:W-:Y:S02]  /*13f0*/  SHF.R.S32.HI R4, RZ, 0x1f, R16 ;  /* 0x0000001fff047819 */ /* 0x010fe40000011410 */
[----:B------:R-:W-:Y:S02]  /*1400*/  LOP3.LUT P4, RZ, R8, 0xff, RZ, 0xc0, !PT ;  /* 0x000000ff08ff7812 */ /* 0x000fe4000788c0ff */
[----:B------:R-:W-:Y:S02]  /*1410*/  IADD3 R5, P5, P6, R16, UR10, R11 ;  /* 0x0000000a10057c10 */ /* 0x000fe4000febe00b */
[----:B------:R-:W-:Y:S02]  /*1420*/  @!P3 SEL R2, R15, R6, !P2 ;  /* 0x000000060f02b207 */ /* 0x000fe40005000000 */
[----:B------:R-:W-:-:S02]  /*1430*/  @!P3 SEL R3, R12, R7, !P2 ;  /* 0x000000070c03b207 */ /* 0x000fc40005000000 */
[-C--:B---3--:R-:W-:Y:S02]  /*1440*/  ISETP.GT.AND P3, PT, R18, R19.reuse, P4 ;  /* 0x000000131200720c */ /* 0x088fe40002764270 */
[----:B------:R-:W-:Y:S02]  /*1450*/  IADD3.X R4, PT, PT, R4, UR11, RZ, P5, P6 ;  /* 0x0000000b04047c10 */ /* 0x000fe4000afec4ff */
[----:B------:R-:W-:Y:S02]  /*1460*/  ISETP.LT.U32.AND P0, PT, R5, R2, PT ;  /* 0x000000020500720c */ /* 0x000fe40003f01070 */
[----:B------:R-:W-:Y:S02]  /*1470*/  ISETP.GT.AND P2, PT, R18, R19, PT ;  /* 0x000000131200720c */ /* 0x000fe40003f44270 */
[----:B------:R-:W-:Y:S02]  /*1480*/  ISETP.LT.AND.EX P0, PT, R4, R3, PT, P0 ;  /* 0x000000030400720c */ /* 0x000fe40003f01300 */
[----:B------:R-:W-:-:S02]  /*1490*/  @!P4 SEL R8, RZ, 0x1, !P2 ;  /* 0x00000001ff08c807 */ /* 0x000fc40005000000 */
[CC--:B------:R-:W-:Y:S02]  /*14a0*/  SEL R6, R5.reuse, R2.reuse, P0 ;  /* 0x0000000205067207 */ /* 0x0c0fe40000000000 */
[-C--:B------:R-:W-:Y:S02]  /*14b0*/  SEL R7, R4, R3.reuse, P0 ;  /* 0x0000000304077207 */ /* 0x080fe40000000000 */
[----:B------:R-:W-:Y:S02]  /*14c0*/  SEL R8, R8, 0x1, !P3 ;  /* 0x0000000108087807 */ /* 0x000fe40005800000 */
[----:B------:R-:W-:Y:S02]  /*14d0*/  @!P3 SEL R6, R5, R2, !P4 ;  /* 0x000000020506b207 */ /* 0x000fe40006000000 */
[----:B------:R-:W-:-:S07]  /*14e0*/  @!P3 SEL R7, R4, R3, !P4 ;  /* 0x000000030407b207 */ /* 0x000fce0006000000 */
.L_x_1393:
[----:B------:R-:W-:Y:S05]  /*14f0*/  BSYNC.RECONVERGENT B2 ;  /* 0x0000000000027941 */ /* 0x000fea0003800200 */
.L_x_1392:
        /* <DEDUP_REMOVED lines=19> */
[CC--:B--2---:R-:W-:Y:S02]  /*1630*/  ISETP.GT.AND P2, PT, R2.reuse, R5.reuse, P3 ;  /* 0x000000050200720c */ /* 0x0c4fe40001f44270 */
[----:B------:R-:W-:Y:S02]  /*1640*/  ISETP.GT.AND P1, PT, R2, R5, PT ;  /* 0x000000050200720c */ /* 0x000fe40003f24270 */
[----:B------:R-:W-:Y:S02]  /*1650*/  SEL R2, R12, R7, P0 ;  /* 0x000000070c027207 */ /* 0x000fe40000000000 */
[----:B------:R-:W-:-:S04]  /*1660*/  @!P3 SEL R8, RZ, 0x1, !P1 ;  /* 0x00000001ff08b807 */ /* 0x000fc80004800000 */
[----:B------:R-:W-:-:S03]  /*1670*/  SEL R8, R8, 0x1, !P2 ;  /* 0x0000000108087807 */ /* 0x000fc60005000000 */
[----:B------:R-:W-:Y:S02]  /*1680*/  @!P2 SEL R11, R13, R6, !P3 ;  /* 0x000000060d0ba207 */ /* 0x000fe40005800000 */
[----:B------:R-:W-:-:S03]  /*1690*/  @!P2 SEL R2, R12, R7, !P3 ;  /* 0x000000070c02a207 */ /* 0x000fc60005800000 */
[----:B------:R-:W-:Y:S02]  /*16a0*/  IMAD.MOV.U32 R6, RZ, RZ, R11 ;  /* 0x000000ffff067224 */ /* 0x000fe400078e000b */
[----:B------:R-:W-:-:S07]  /*16b0*/  IMAD.MOV.U32 R7, RZ, RZ, R2 ;  /* 0x000000ffff077224 */ /* 0x000fce00078e0002 */
.L_x_1385:
[----:B------:R-:W-:Y:S05]  /*16c0*/  BSYNC.RECONVERGENT B1 ;  /* 0x0000000000017941 */ /* 0x000fea0003800200 */
.L_x_1384:
        /* <DEDUP_REMOVED lines=26> */
.L_x_1396:
[----:B------:R-:W-:Y:S05]  /*1870*/  BSYNC.RECONVERGENT B1 ;  /* 0x0000000000017941 */ /* 0x000fea0003800200 */
.L_x_1395:
        /* <DEDUP_REMOVED lines=23> */
.L_x_1398:
[----:B------:R-:W-:Y:S05]  /*19f0*/  BSYNC.RECONVERGENT B1 ;  /* 0x0000000000017941 */ /* 0x000fea0003800200 */
.L_x_1397:
        /* <DEDUP_REMOVED lines=20> */
.L_x_1400:
[----:B------:R-:W-:Y:S05]  /*1b40*/  BSYNC.RECONVERGENT B1 ;  /* 0x0000000000017941 */ /* 0x000fea0003800200 */
.L_x_1399:
        /* <DEDUP_REMOVED lines=20> */
.L_x_1402:
[----:B------:R-:W-:Y:S05]  /*1c90*/  BSYNC.RECONVERGENT B1 ;  /* 0x0000000000017941 */ /* 0x000fea0003800200 */
.L_x_1401:
        /* <DEDUP_REMOVED lines=20> */
.L_x_1404:
[----:B------:R-:W-:Y:S05]  /*1de0*/  BSYNC.RECONVERGENT B1 ;  /* 0x0000000000017941 */ /* 0x000fea0003800200 */
.L_x_1403:
        /* <DEDUP_REMOVED lines=10> */
.L_x_1406:
[----:B------:R-:W-:Y:S05]  /*1e90*/  BSYNC.RECONVERGENT B1 ;  /* 0x0000000000017941 */ /* 0x000fea0003800200 */
.L_x_1405:
        /* <DEDUP_REMOVED lines=85> */
.L_x_1394:
        /* <DEDUP_REMOVED lines=36> */
.L_x_1409:
[----:B------:R-:W-:Y:S05]  /*2630*/  BSYNC.RECONVERGENT B1 ;  /* 0x0000000000017941 */ /* 0x000fea0003800200 */
.L_x_1408:
        /* <DEDUP_REMOVED lines=21> */
.L_x_1411:
[----:B------:R-:W-:Y:S05]  /*2790*/  BSYNC.RECONVERGENT B1 ;  /* 0x0000000000017941 */ /* 0x000fea0003800200 */
.L_x_1410:
        /* <DEDUP_REMOVED lines=20> */
.L_x_1413:
[----:B------:R-:W-:Y:S05]  /*28e0*/  BSYNC.RECONVERGENT B1 ;  /* 0x0000000000017941 */ /* 0x000fea0003800200 */
.L_x_1412:
        /* <DEDUP_REMOVED lines=20> */
.L_x_1415:
[----:B------:R-:W-:Y:S05]  /*2a30*/  BSYNC.RECONVERGENT B1 ;  /* 0x0000000000017941 */ /* 0x000fea0003800200 */
.L_x_1414:
        /* <DEDUP_REMOVED lines=20> */
.L_x_1417:
[----:B------:R-:W-:Y:S05]  /*2b80*/  BSYNC.RECONVERGENT B1 ;  /* 0x0000000000017941 */ /* 0x000fea0003800200 */
.L_x_1416:
        /* <DEDUP_REMOVED lines=10> */
.L_x_1419:
[----:B------:R-:W-:Y:S05]  /*2c30*/  BSYNC.RECONVERGENT B1 ;  /* 0x0000000000017941 */ /* 0x000fea0003800200 */
.L_x_1418:
        /* <DEDUP_REMOVED lines=23> */
.L_x_1420:
        /* <DEDUP_REMOVED lines=17> */
.L_x_1421:
        /* <DEDUP_REMOVED lines=17> */
.L_x_1422:
        /* <DEDUP_REMOVED lines=17> */
.L_x_1423:
        /* <DEDUP_REMOVED lines=16> */
.L_x_1424:
        /* <DEDUP_REMOVED lines=16> */
.L_x_1425:
        /* <DEDUP_REMOVED lines=17> */
.L_x_1383:
[----:B------:R-:W0:Y:S01]  /*33f0*/  S2R R4, SR_TID.X ;  /* 0x0000000000047919 */ /* 0x000e220000002100 */
[----:B------:R-:W1:Y:S01]  /*3400*/  LDCU.128 UR8, c[0x0][0x380] ;  /* 0x00007000ff0877ac */ /* 0x000e620008000c00 */
[----:B------:R-:W2:Y:S01]  /*3410*/  LDCU.64 UR6, c[0x0][0x398] ;  /* 0x00007300ff0677ac */ /* 0x000ea20008000a00 */
        /* <DEDUP_REMOVED lines=16> */
[----:B--2---:R-:W-:-:S02]  /*3520*/  IADD3 R23, P1, PT, R11, UR6, RZ ;  /* 0x000000060b177c10 */ /* 0x004fc4000ff3e0ff */
[----:B---3--:R-:W-:Y:S01]  /*3530*/  ISETP.GT.AND P0, PT, R9, R14, PT ;  /* 0x0000000e0900720c */ /* 0x008fe20003f04270 */
[C---:B------:R-:W-:Y:S02]  /*3540*/  VIADD R9, R4.reuse, 0x100 ;  /* 0x0000010004097836 */ /* 0x040fe40000000000 */
[----:B------:R-:W-:-:S03]  /*3550*/  VIADD R14, R4, 0x200 ;  /* 0x00000200040e7836 */ /* 0x000fc60000000000 */
[----:B------:R-:W-:Y:S01]  /*3560*/  SEL R18, R4, R9, P0 ;  /* 0x0000000904127207 */ /* 0x000fe20000000000 */
[----:B------:R-:W-:Y:S01]  /*3570*/  IMAD.U32 R9, RZ, RZ, UR7 ;  /* 0x00000007ff097e24 */ /* 0x000fe2000f8e00ff */
[-C--:B------:R-:W-:Y:S02]  /*3580*/  IADD3 R19, P3, PT, R14, R23.reuse, RZ ;  /* 0x000000170e137210 */ /* 0x080fe40007f7e0ff */
[----:B------:R-:W-:Y:S01]  /*3590*/  IADD3 R14, P4, PT, R18, R23, RZ ;  /* 0x00000017120e7210 */ /* 0x000fe20007f9e0ff */
[----:B0-----:R-:W-:Y:S01]  /*35a0*/  IMAD.X R13, RZ, RZ, R9, P1 ;  /* 0x000000ffff0d7224 */ /* 0x001fe200008e0609 */
[----:B----4-:R-:W-:Y:S02]  /*35b0*/  ISETP.GT.AND P2, PT, R8, R5, PT ;  /* 0x000000050800720c */ /* 0x010fe40003f44270 */
[----:B------:R-:W-:Y:S01]  /*35c0*/  ISETP.LT.U32.AND P1, PT, R19, R14, PT ;  /* 0x0000000e1300720c */ /* 0x000fe20003f21070 */
[--C-:B------:R-:W-:Y:S01]  /*35d0*/  IMAD.X R12, RZ, RZ, R13.reuse, P3 ;  /* 0x000000ffff0c7224 */ /* 0x100fe200018e060d */
[----:B-----5:R-:W-:Y:S01]  /*35e0*/  ISETP.GT.OR P0, PT, R15, R16, P0 ;  /* 0x000000100f00720c */ /* 0x020fe20000704670 */
[----:B-1----:R-:W-:Y:S01]  /*35f0*/  IMAD.X R7, RZ, RZ, R13, P4 ;  /* 0x000000ffff077224 */ /* 0x002fe200020e060d */
[----:B------:R-:W-:-:S04]  /*3600*/  IADD3 R13, P4, PT, R19, 0x100, RZ ;  /* 0x00000100130d7810 */ /* 0x000fc80007f9e0ff */
[----:B------:R-:W-:Y:S02]  /*3610*/  ISETP.LT.AND.EX P1, PT, R12, R7, PT, P1 ;  /* 0x000000070c00720c */ /* 0x000fe40003f21310 */
[----:B------:R-:W-:Y:S02]  /*3620*/  ISETP.GT.AND P3, PT, R10, R17, PT ;  /* 0x000000110a00720c */ /* 0x000fe40003f64270 */
[----:B------:R-:W-:Y:S02]  /*3630*/  @P2 SEL R14, R19, R14, P1 ;  /* 0x0000000e130e2207 */ /* 0x000fe40000800000 */
[----:B------:R-:W-:Y:S02]  /*3640*/  @P2 SEL R7, R12, R7, P1 ;  /* 0x000000070c072207 */ /* 0x000fe40000800000 */
[----:B------:R-:W-:Y:S02]  /*3650*/  ISETP.GE.U32.AND P1, PT, R21, UR5, PT ;  /* 0x0000000515007c0c */ /* 0x000fe4000bf26070 */
[----:B------:R-:W-:-:S02]  /*3660*/  SEL R6, R14, R19, P0 ;  /* 0x000000130e067207 */ /* 0x000fc40000000000 */
[----:B------:R-:W-:Y:S02]  /*3670*/  ISETP.GE.U32.AND.EX P1, PT, R20, UR4, PT, P1 ;  /* 0x0000000414007c0c */ /* 0x000fe4000bf26110 */
[----:B------:R-:W-:Y:S01]  /*3680*/  SEL R7, R7, R12, P0 ;  /* 0x0000000c07077207 */ /* 0x000fe20000000000 */
[----:B------:R-:W-:Y:S01]  /*3690*/  IMAD.X R12, RZ, RZ, R12, P4 ;  /* 0x000000ffff0c7224 */ /* 0x000fe200020e060c */
[----:B------:R-:W-:Y:S02]  /*36a0*/  ISETP.LT.U32.AND P2, PT, R13, R6, PT ;  /* 0x000000060d00720c */ /* 0x000fe40003f41070 */
[----:B------:R-:W-:Y:S02]  /*36b0*/  ISETP.GT.OR P0, PT, R8, R5, P0 ;  /* 0x000000050800720c */ /* 0x000fe40000704670 */
[----:B------:R-:W-:Y:S02]  /*36c0*/  ISETP.LT.AND.EX P2, PT, R12, R7, PT, P2 ;  /* 0x000000070c00720c */ /* 0x000fe40003f41320 */
[----:B------:R-:W-:-:S02]  /*36d0*/  ISETP.GT.OR P4, PT, R10, R17, P0 ;  /* 0x000000110a00720c */ /* 0x000fc40000784670 */
[----:B------:R-:W-:Y:S02]  /*36e0*/  @P3 SEL R6, R13, R6, P2 ;  /* 0x000000060d063207 */ /* 0x000fe40001000000 */
[----:B------:R-:W-:Y:S02]  /*36f0*/  @P3 SEL R7, R12, R7, P2 ;  /* 0x000000070c073207 */ /* 0x000fe40001000000 */
[----:B------:R-:W-:Y:S02]  /*3700*/  SEL R8, RZ, 0x1, !P4 ;  /* 0x00000001ff087807 */ /* 0x000fe40006000000 */
[----:B------:R-:W-:Y:S02]  /*3710*/  SEL R6, R6, R13, P0 ;  /* 0x0000000d06067207 */ /* 0x000fe40000000000 */
[----:B------:R-:W-:Y:S01]  /*3720*/  SEL R7, R7, R12, P0 ;  /* 0x0000000c07077207 */ /* 0x000fe20000000000 */
[----:B------:R-:W-:Y:S06]  /*3730*/  @!P1 BRA `(.L_x_1426) ;  /* 0x0000001800549947 */ /* 0x000fec0003800000 */
[----:B------:R-:W-:Y:S02]  /*3740*/  IADD3 R10, P1, PT, R11, UR5, RZ ;  /* 0x000000050b0a7c10 */ /* 0x000fe4000ff3e0ff */
[----:B------:R-:W-:Y:S02]  /*3750*/  IADD3 R13, P2, PT, R2, -0x400, RZ ;  /* 0xfffffc00020d7810 */ /* 0x000fe40007f5e0ff */
        /* <DEDUP_REMOVED lines=9> */
[----:B------:R-:W0:Y:S01]  /*37f0*/  LDC.64 R2, c[0x0][0x3d0] ;  /* 0x0000f400ff027b82 */ /* 0x000e220000000a00 */
[----:B------:R-:W1:Y:S01]  /*3800*/  LDCU.64 UR6, c[0x0][0x398] ;  /* 0x00007300ff0677ac */ /* 0x000e620008000a00 */
[----:B------:R-:W2:Y:S01]  /*3810*/  LDCU.128 UR8, c[0x0][0x380] ;  /* 0x00007000ff0877ac */ /* 0x000ea20008000c00 */
[----:B------:R-:W-:Y:S01]  /*3820*/  NOP ;  /* 0x0000000000007918 */ /* 0x000fe20000000000 */
.L_x_1428:
[----:B------:R-:W3:Y:S02]  /*3830*/  S2R R21, SR_TID.X ;  /* 0x0000000000157919 */ /* 0x000ee40000002100 */
[----:B---3--:R-:W-:-:S05]  /*3840*/  IADD3 R21, P0, PT, R21, R10, RZ ;  /* 0x0000000a15157210 */ /* 0x008fca0007f1e0ff */
[----:B------:R-:W-:Y:S02]  /*3850*/  IMAD.X R24, RZ, RZ, R12, P0 ;  /* 0x000000ffff187224 */ /* 0x000fe400000e060c */
[----:B------:R-:W-:-:S03]  /*3860*/  IMAD.SHL.U32 R4, R21, 0x4, RZ ;  /* 0x0000000415047824 */ /* 0x000fc600078e00ff */
[----:B------:R-:W-:Y:S02]  /*3870*/  SHF.L.U64.HI R5, R21, 0x2, R24 ;  /* 0x0000000215057819 */ /* 0x000fe40000010218 */
[C---:B--2---:R-:W-:Y:S02]  /*3880*/  IADD3 R14, P0, PT, R4.reuse, UR8, RZ ;  /* 0x00000008040e7c10 */ /* 0x044fe4000ff1e0ff */
        /* <DEDUP_REMOVED lines=9> */
[----:B------:R5:W4:Y:S04]  /*3920*/  LDG.E R11, desc[UR12][R14.64+0xc00] ;  /* 0x000c000c0e0b7981 */ /* 0x000b28000c1e1900 */
[----:B------:R0:W4:Y:S01]  /*3930*/  LDG.E R18, desc[UR12][R4.64+0xc00] ;  /* 0x000c000c04127981 */ /* 0x000122000c1e1900 */
[----:B-1----:R-:W-:Y:S01]  /*3940*/  IADD3 R21, P0, PT, R21, UR6, RZ ;  /* 0x0000000615157c10 */ /* 0x002fe2000ff1e0ff */
[----:B------:R-:W-:Y:S01]  /*3950*/  IMAD.MOV.U32 R25, RZ, RZ, R7 ;  /* 0x000000ffff197224 */ /* 0x000fe200078e0007 */
[----:B------:R-:W-:Y:S01]  /*3960*/  LOP3.LUT P4, RZ, R8, 0xff, RZ, 0xc0, !PT ;  /* 0x000000ff08ff7812 */ /* 0x000fe2000788c0ff */
[----:B------:R-:W-:Y:S01]  /*3970*/  USHF.R.S32.HI UR14, URZ, 0x1f, UR5 ;  /* 0x0000001fff0e7899 */ /* 0x000fe20008011405 */
[----:B-----5:R-:W-:-:S02]  /*3980*/  IADD3 R15, P5, PT, R21, 0x100, RZ ;  /* 0x00000100150f7810 */ /* 0x020fc40007fbe0ff */
[----:B--2---:R-:W-:Y:S01]  /*3990*/  ISETP.GT.AND P2, PT, R9, R26, PT ;  /* 0x0000001a0900720c */ /* 0x004fe20003f44270 */
[----:B------:R-:W-:Y:S02]  /*39a0*/  IMAD.U32 R9, RZ, RZ, UR7 ;  /* 0x00000007ff097e24 */ /* 0x000fe4000f8e00ff */
[----:B------:R-:W-:Y:S01]  /*39b0*/  IMAD.MOV.U32 R26, RZ, RZ, R6 ;  /* 0x000000ffff1a7224 */ /* 0x000fe200078e0006 */
[----:B------:R-:W-:Y:S01]  /*39c0*/  SEL R7, RZ, 0x1, !P2 ;  /* 0x00000001ff077807 */ /* 0x000fe20005000000 */
[----:B------:R-:W-:-:S04]  /*39d0*/  IMAD.X R6, R24, 0x1, R9, P0 ;  /* 0x0000000118067824 */ /* 0x000fc800000e0609 */
[----:B------:R-:W-:Y:S02]  /*39e0*/  @P4 SEL R7, R8, 0x1, !P2 ;  /* 0x0000000108074807 */ /* 0x000fe40005000000 */
[----:B------:R-:W-:Y:S01]  /*39f0*/  ISETP.LT.U32.AND P0, PT, R21, R26, PT ;  /* 0x0000001a1500720c */ /* 0x000fe20003f01070 */
[----:B------:R-:W-:Y:S01]  /*3a00*/  IMAD.X R8, RZ, RZ, R6, P5 ;  /* 0x000000ffff087224 */ /* 0x000fe200028e0606 */
[----:B---3--:R-:W-:Y:S02]  /*3a10*/  ISETP.GT.AND P3, PT, R23, R22, PT ;  /* 0x000000161700720c */ /* 0x008fe40003f64270 */
[----:B------:R-:W-:Y:S02]  /*3a20*/  ISETP.LT.AND.EX P0, PT, R6, R25, PT, P0 ;  /* 0x000000190600720c */ /* 0x000fe40003f01300 */
[----:B------:R-:W-:Y:S02]  /*3a30*/  LOP3.LUT P1, RZ, R7, 0xff, RZ, 0xc0, !PT ;  /* 0x000000ff07ff7812 */ /* 0x000fe4000782c0ff */
[----:B------:R-:W-:-:S02]  /*3a40*/  @P2 SEL R26, R21, R26, P0 ;  /* 0x0000001a151a2207 */ /* 0x000fc40000000000 */
[C---:B------:R-:W-:Y:S02]  /*3a50*/  @P2 SEL R25, R6.reuse, R25, P0 ;  /* 0x0000001906192207 */ /* 0x040fe40000000000 */
[----:B0-----:R-:W-:Y:S02]  /*3a60*/  SEL R4, R21, R26, !P4 ;  /* 0x0000001a15047207 */ /* 0x001fe40006000000 */
[----:B------:R-:W-:Y:S02]  /*3a70*/  SEL R5, R6, R25, !P4 ;  /* 0x0000001906057207 */ /* 0x000fe40006000000 */
[----:B------:R-:W-:Y:S02]  /*3a80*/  ISETP.LT.U32.AND P0, PT, R15, R4, PT ;  /* 0x000000040f00720c */ /* 0x000fe40003f01070 */
[----:B----4-:R-:W-:Y:S02]  /*3a90*/  ISETP.GT.AND P2, PT, R19, R20, PT ;  /* 0x000000141300720c */ /* 0x010fe40003f44270 */
[----:B------:R-:W-:-:S02]  /*3aa0*/  ISETP.LT.AND.EX P0, PT, R8, R5, PT, P0 ;  /* 0x000000050800720c */ /* 0x000fc40003f01300 */
[----:B------:R-:W-:Y:S02]  /*3ab0*/  SEL R14, RZ, 0x1, !P3 ;  /* 0x00000001ff0e7807 */ /* 0x000fe40005800000 */
[----:B------:R-:W-:Y:S02]  /*3ac0*/  @P3 SEL R4, R15, R4, P0 ;  /* 0x000000040f043207 */ /* 0x000fe40000000000 */
[----:B------:R-:W-:Y:S02]  /*3ad0*/  @P3 SEL R5, R8, R5, P0 ;  /* 0x0000000508053207 */ /* 0x000fe40000000000 */
[----:B------:R-:W-:Y:S02]  /*3ae0*/  IADD3 R19, P0, PT, R21, 0x200, RZ ;  /* 0x0000020015137810 */ /* 0x000fe40007f1e0ff */
[----:B------:R-:W-:Y:S02]  /*3af0*/  SEL R4, R15, R4, !P1 ;  /* 0x000000040f047207 */ /* 0x000fe40004800000 */
[----:B------:R-:W-:-:S02]  /*3b00*/  @P1 SEL R14, R7, 0x1, !P3 ;  /* 0x00000001070e1807 */ /* 0x000fc40005800000 */
[----:B------:R-:W-:Y:S01]  /*3b10*/  SEL R7, R8, R5, !P1 ;  /* 0x0000000508077207 */ /* 0x000fe20004800000 */
[----:B------:R-:W-:Y:S01]  /*3b20*/  IMAD.X R8, RZ, RZ, R6, P0 ;  /* 0x000000ffff087224 */ /* 0x000fe200000e0606 */
[----:B------:R-:W-:Y:S02]  /*3b30*/  ISETP.LT.U32.AND P0, PT, R19, R4, PT ;  /* 0x000000041300720c */ /* 0x000fe40003f01070 */
[----:B------:R-:W-:Y:S02]  /*3b40*/  LOP3.LUT P1, RZ, R14, 0xff, RZ, 0xc0, !PT ;  /* 0x000000ff0eff7812 */ /* 0x000fe4000782c0ff */
[CC--:B------:R-:W-:Y:S02]  /*3b50*/  ISETP.LT.AND.EX P0, PT, R8.reuse, R7.reuse, PT, P0 ;  /* 0x000000070800720c */ /* 0x0c0fe40003f01300 */
[----:B------:R-:W-:Y:S02]  /*3b60*/  SEL R5, RZ, 0x1, !P2 ;  /* 0x00000001ff057807 */ /* 0x000fe40005000000 */
[----:B------:R-:W-:-:S02]  /*3b70*/  @P2 SEL R7, R8, R7, P0 ;  /* 0x0000000708072207 */ /* 0x000fc40000000000 */
[----:B------:R-:W-:Y:S02]  /*3b80*/  @P2 SEL R4, R19, R4, P0 ;  /* 0x0000000413042207 */ /* 0x000fe40000000000 */
[----:B------:R-:W-:Y:S02]  /*3b90*/  SEL R7, R8, R7, !P1 ;  /* 0x0000000708077207 */ /* 0x000fe40004800000 */
[----:B------:R-:W-:Y:S02]  /*3ba0*/  IADD3 R21, P0, PT, R21, 0x300, RZ ;  /* 0x0000030015157810 */ /* 0x000fe40007f1e0ff */
[----:B------:R-:W-:Y:S02]  /*3bb0*/  IADD3 R8, P4, PT, -R10, R2, RZ ;  /* 0x000000020a087210 */ /* 0x000fe40007f9e1ff */
[----:B------:R-:W-:Y:S01]  /*3bc0*/  @P1 SEL R5, R14, 0x1, !P2 ;  /* 0x000000010e051807 */ /* 0x000fe20005000000 */
[----:B------:R-:W-:Y:S01]  /*3bd0*/  IMAD.X R14, RZ, RZ, R6, P0 ;  /* 0x000000ffff0e7224 */ /* 0x000fe200000e0606 */
[----:B------:R-:W-:Y:S01]  /*3be0*/  ISETP.GE.U32.AND P0, PT, R8, UR5, PT ;  /* 0x0000000508007c0c */ /* 0x000fe2000bf06070 */
[----:B------:R-:W-:Y:S01]  /*3bf0*/  IMAD.X R6, R3, 0x1, ~R12, P4 ;  /* 0x0000000103067824 */ /* 0x000fe200020e0e0c */
[----:B------:R-:W-:-:S02]  /*3c00*/  ISETP.GT.AND P2, PT, R11, R18, PT ;  /* 0x000000120b00720c */ /* 0x000fc40003f44270 */
[----:B------:R-:W-:Y:S02]  /*3c10*/  SEL R4, R19, R4, !P1 ;  /* 0x0000000413047207 */ /* 0x000fe40004800000 */
[----:B------:R-:W-:Y:S02]  /*3c20*/  ISETP.GE.U32.AND.EX P0, PT, R6, UR14, PT, P0 ;  /* 0x0000000e06007c0c */ /* 0x000fe4000bf06100 */
[----:B------:R-:W-:Y:S02]  /*3c30*/  LOP3.LUT P3, RZ, R5, 0xff, RZ, 0xc0, !PT ;  /* 0x000000ff05ff7812 */ /* 0x000fe4000786c0ff */
[----:B------:R-:W-:Y:S02]  /*3c40*/  ISETP.LT.U32.AND P1, PT, R21, R4, PT ;  /* 0x000000041500720c */ /* 0x000fe40003f21070 */
[----:B------:R-:W-:Y:S02]  /*3c50*/  SEL R8, RZ, 0x1, !P2 ;  /* 0x00000001ff087807 */ /* 0x000fe40005000000 */
[----:B------:R-:W-:-:S04]  /*3c60*/  ISETP.LT.AND.EX P1, PT, R14, R7, PT, P1 ;  /* 0x000000070e00720c */ /* 0x000fc80003f21310 */
[----:B------:R-:W-:Y:S02]  /*3c70*/  @P2 SEL R4, R21, R4, P1 ;  /* 0x0000000415042207 */ /* 0x000fe40000800000 */
[C---:B------:R-:W-:Y:S02]  /*3c80*/  @P2 SEL R7, R14.reuse, R7, P1 ;  /* 0x000000070e072207 */ /* 0x040fe40000800000 */
[----:B------:R-:W-:Y:S02]  /*3c90*/  @P3 SEL R8, R5, 0x1, !P2 ;  /* 0x0000000105083807 */ /* 0x000fe40005000000 */
[----:B------:R-:W-:Y:S02]  /*3ca0*/  SEL R6, R21, R4, !P3 ;  /* 0x0000000415067207 */ /* 0x000fe40005800000 */
[----:B------:R-:W-:Y:S01]  /*3cb0*/  SEL R7, R14, R7, !P3 ;  /* 0x000000070e077207 */ /* 0x000fe20005800000 */
        /* <DEDUP_REMOVED lines=8> */
.L_x_1427:
[----:B------:R-:W0:Y:S01]  /*3d40*/  S2R R13, SR_TID.X ;  /* 0x00000000000d7919 */ /* 0x000e220000002100 */
[----:B------:R-:W-:Y:S01]  /*3d50*/  IMAD.IADD R4, R2, 0x1, -R10 ;  /* 0x0000000102047824 */ /* 0x000fe200078e0a0a */
[----:B------:R-:W-:Y:S01]  /*3d60*/  ISETP.GE.U32.AND P1, PT, R10, R2, PT ;  /* 0x000000020a00720c */ /* 0x000fe20003f26070 */
[----:B------:R-:W-:Y:S03]  /*3d70*/  BSSY.RECONVERGENT B1, `(.L_x_1426) ;  /* 0x0000131000017945 */ /* 0x000fe60003800200 */
[----:B0-----:R-:W-:-:S04]  /*3d80*/  ISETP.GE.AND P0, PT, R13, R4, PT ;  /* 0x000000040d00720c */ /* 0x001fc80003f06270 */
[----:B------:R-:W-:-:S13]  /*3d90*/  ISETP.GE.U32.OR.EX P0, PT, R12, R3, P0, P1 ;  /* 0x000000030c00720c */ /* 0x000fda0000706510 */
[----:B------:R-:W-:Y:S05]  /*3da0*/  @P0 BRA `(.L_x_1429) ;  /* 0x0000001000b40947 */ /* 0x000fea0003800000 */
[----:B------:R-:W0:Y:S01]  /*3db0*/  LDC R3, c[0x0][0x3d8] ;  /* 0x0000f600ff037b82 */ /* 0x000e220000000800 */
[----:B------:R-:W-:Y:S01]  /*3dc0*/  LOP3.LUT R11, RZ, R13, RZ, 0x33, !PT ;  /* 0x0000000dff0b7212 */ /* 0x000fe200078e33ff */
[----:B------:R-:W-:Y:S01]  /*3dd0*/  IMAD.SHL.U32 R4, R0, 0x400, RZ ;  /* 0x0000040000047824 */ /* 0x000fe200078e00ff */
[----:B------:R-:W-:Y:S03]  /*3de0*/  BSSY.RECONVERGENT B2, `(.L_x_1430) ;  /* 0x0000093000027945 */ /* 0x000fe60003800200 */
        /* <DEDUP_REMOVED lines=9> */
[----:B------:R-:W-:-:S04]  /*3e80*/  LEA.HI R16, R16, 0x1, RZ, 0x18 ;  /* 0x0000000110107811 */ /* 0x000fc800078fc0ff */
[----:B------:R-:W-:-:S05]  /*3e90*/  LOP3.LUT R16, R16, 0x1fffff8, RZ, 0xc0, !PT ;  /* 0x01fffff810107812 */ /* 0x000fca00078ec0ff */
[----:B------:R-:W-:-:S07]  /*3ea0*/  IMAD.MOV R15, RZ, RZ, -R16 ;  /* 0x000000ffff0f7224 */ /* 0x000fce00078e0a10 */
.L_x_1432:
        /* <DEDUP_REMOVED lines=17> */
[----:B------:R-:W-:-:S03]  /*3fc0*/  LOP3.LUT P3, RZ, R25, 0xff, RZ, 0xc0, !PT ;  /* 0x000000ff19ff7812 */ /* 0x000fc6000786c0ff */
[----:B------:R-:W-:Y:S01]  /*3fd0*/  IMAD.X R8, R22, 0x1, R9, P0 ;  /* 0x0000000116087824 */ /* 0x000fe200000e0609 */
[----:B------:R-:W-:-:S04]  /*3fe0*/  ISETP.LT.U32.AND P0, PT, R17, R6, PT ;  /* 0x000000061100720c */ /* 0x000fc80003f01070 */
[----:B------:R-:W-:-:S04]  /*3ff0*/  ISETP.LT.AND.EX P0, PT, R8, R7, PT, P0 ;  /* 0x000000070800720c */ /* 0x000fc80003f01300 */
[----:B------:R-:W-:Y:S02]  /*4000*/  SEL R24, R17, R6, P0 ;  /* 0x0000000611187207 */ /* 0x000fe40000000000 */
[CC--:B--2---:R-:W-:Y:S02]  /*4010*/  ISETP.GT.AND P2, PT, R16.reuse, R19.reuse, PT ;  /* 0x000000131000720c */ /* 0x0c4fe40003f44270 */
[----:B------:R-:W-:Y:S02]  /*4020*/  ISETP.GT.AND P4, PT, R16, R19, P3 ;  /* 0x000000131000720c */ /* 0x000fe40001f84270 */
[----:B------:R-:W-:Y:S02]  /*4030*/  @!P3 SEL R25, RZ, 0x1, !P2 ;  /* 0x00000001ff19b807 */ /* 0x000fe40005000000 */
[----:B------:R-:W-:Y:S02]  /*4040*/  SEL R19, R8, R7, P0 ;  /* 0x0000000708137207 */ /* 0x000fe40000000000 */
[----:B------:R-:W-:-:S02]  /*4050*/  SEL R16, R25, 0x1, !P4 ;  /* 0x0000000119107807 */ /* 0x000fc40006000000 */
[----:B------:R-:W-:Y:S02]  /*4060*/  IADD3 R25, P0, PT, R17, 0x100, RZ ;  /* 0x0000010011197810 */ /* 0x000fe40007f1e0ff */
[----:B------:R-:W-:-:S03]  /*4070*/  LOP3.LUT P2, RZ, R16, 0xff, RZ, 0xc0, !PT ;  /* 0x000000ff10ff7812 */ /* 0x000fc6000784c0ff */
[----:B------:R-:W-:Y:S01]  /*4080*/  @!P4 SEL R24, R17, R6, !P3 ;  /* 0x000000061118c207 */ /* 0x000fe20005800000 */
[----:B------:R-:W-:Y:S01]  /*4090*/  IMAD.X R6, RZ, RZ, R8, P0 ;  /* 0x000000ffff067224 */ /* 0x000fe200000e0608 */
[----:B------:R-:W-:Y:S02]  /*40a0*/  @!P4 SEL R19, R8, R7, !P3 ;  /* 0x000000070813c207 */ /* 0x000fe40005800000 */
[CC--:B---3--:R-:W-:Y:S01]  /*40b0*/  ISETP.GT.AND P3, PT, R18.reuse, R23.reuse, PT ;  /* 0x000000171200720c */ /* 0x0c8fe20003f64270 */
[----:B------:R-:W2:Y:S01]  /*40c0*/  LDG.E R7, desc[UR12][R2.64+0xc00] ;  /* 0x000c000c02077981 */ /* 0x000ea2000c1e1900 */
[----:B------:R-:W-:-:S03]  /*40d0*/  ISETP.GT.AND P4, PT, R18, R23, P2 ;  /* 0x000000171200720c */ /* 0x000fc60001784270 */
[----:B------:R-:W2:Y:S01]  /*40e0*/  LDG.E R18, desc[UR12][R4.64+0xc00] ;  /* 0x000c000c04127981 */ /* 0x000ea2000c1e1900 */
[----:B------:R-:W-:Y:S02]  /*40f0*/  ISETP.LT.U32.AND P0, PT, R25, R24, PT ;  /* 0x000000181900720c */ /* 0x000fe40003f01070 */
[----:B------:R-:W-:Y:S02]  /*4100*/  @!P2 SEL R16, RZ, 0x1, !P3 ;  /* 0x00000001ff10a807 */ /* 0x000fe40005800000 */
[----:B------:R-:W-:-:S04]  /*4110*/  ISETP.LT.AND.EX P0, PT, R6, R19, PT, P0 ;  /* 0x000000130600720c */ /* 0x000fc80003f01300 */
[CC--:B------:R-:W-:Y:S02]  /*4120*/  SEL R23, R6.reuse, R19.reuse, P0 ;  /* 0x0000001306177207 */ /* 0x0c0fe40000000000 */
[----:B------:R-:W-:Y:S02]  /*4130*/  @!P4 SEL R23, R6, R19, !P2 ;  /* 0x000000130617c207 */ /* 0x000fe40005000000 */
[----:B------:R-:W-:Y:S01]  /*4140*/  SEL R6, R16, 0x1, !P4 ;  /* 0x0000000110067807 */ /* 0x000fe20006000000 */
[----:B------:R-:W3:Y:S04]  /*4150*/  LDG.E R19, desc[UR12][R4.64+0x1000] ;  /* 0x0010000c04137981 */ /* 0x000ee8000c1e1900 */
[----:B------:R-:W3:Y:S01]  /*4160*/  LDG.E R16, desc[UR12][R2.64+0x1000] ;  /* 0x0010000c02107981 */ /* 0x000ee2000c1e1900 */
[----:B------:R-:W-:-:S02]  /*4170*/  LOP3.LUT P3, RZ, R6, 0xff, RZ, 0xc0, !PT ;  /* 0x000000ff06ff7812 */ /* 0x000fc4000786c0ff */
[CC--:B------:R-:W-:Y:S02]  /*4180*/  SEL R22, R25.reuse, R24.reuse, P0 ;  /* 0x0000001819167207 */ /* 0x0c0fe40000000000 */
[----:B------:R-:W-:Y:S02]  /*4190*/  @!P4 SEL R22, R25, R24, !P2 ;  /* 0x000000181916c207 */ /* 0x000fe40005000000 */
[CC--:B----4-:R-:W-:Y:S02]  /*41a0*/  ISETP.GT.AND P2, PT, R20.reuse, R21.reuse, PT ;  /* 0x000000151400720c */ /* 0x0d0fe40003f44270 */
[----:B------:R-:W-:Y:S02]  /*41b0*/  ISETP.GT.AND P4, PT, R20, R21, P3 ;  /* 0x000000151400720c */ /* 0x000fe40001f84270 */
[----:B------:R-:W4:Y:S01]  /*41c0*/  LDG.E R20, desc[UR12][R4.64+0x1400] ;  /* 0x0014000c04147981 */ /* 0x000f22000c1e1900 */
[----:B------:R-:W-:-:S03]  /*41d0*/  IADD3 R27, P0, PT, R17, 0x200, RZ ;  /* 0x00000200111b7810 */ /* 0x000fc60007f1e0ff */
[----:B------:R-:W4:Y:S02]  /*41e0*/  LDG.E R21, desc[UR12][R2.64+0x1400] ;  /* 0x0014000c02157981 */ /* 0x000f24000c1e1900 */
[----:B------:R-:W-:Y:S01]  /*41f0*/  IMAD.X R24, RZ, RZ, R8, P0 ;  /* 0x000000ffff187224 */ /* 0x000fe200000e0608 */
[----:B------:R-:W-:-:S04]  /*4200*/  ISETP.LT.U32.AND P0, PT, R27, R22, PT ;  /* 0x000000161b00720c */ /* 0x000fc80003f01070 */
[----:B------:R-:W-:-:S04]  /*4210*/  ISETP.LT.AND.EX P0, PT, R24, R23, PT, P0 ;  /* 0x000000171800720c */ /* 0x000fc80003f01300 */
[CC--:B------:R-:W-:Y:S02]  /*4220*/  SEL R25, R27.reuse, R22.reuse, P0 ;  /* 0x000000161b197207 */ /* 0x0c0fe40000000000 */
[----:B------:R-:W-:Y:S02]  /*4230*/  @!P4 SEL R25, R27, R22, !P3 ;  /* 0x000000161b19c207 */ /* 0x000fe40005800000 */
[CC--:B------:R-:W-:Y:S01]  /*4240*/  SEL R22, R24.reuse, R23.reuse, P0 ;  /* 0x0000001718167207 */ /* 0x0c0fe20000000000 */
[----:B------:R-:W5:Y:S01]  /*4250*/  LDG.E R27, desc[UR12][R4.64+0x1c00] ;  /* 0x001c000c041b7981 */ /* 0x000f62000c1e1900 */
[----:B------:R-:W-:-:S03]  /*4260*/  @!P4 SEL R22, R24, R23, !P3 ;  /* 0x000000171816c207 */ /* 0x000fc60005800000 */
[----:B------:R-:W5:Y:S04]  /*4270*/  LDG.E R23, desc[UR12][R4.64+0x1800] ;  /* 0x0018000c04177981 */ /* 0x000f68000c1e1900 */
[----:B------:R0:W5:Y:S01]  /*4280*/  LDG.E R24, desc[UR12][R2.64+0x1800] ;  /* 0x0018000c02187981 */ /* 0x000162000c1e1900 */
[----:B------:R-:W-:-:S04]  /*4290*/  @!P3 SEL R6, RZ, 0x1, !P2 ;  /* 0x00000001ff06b807 */ /* 0x000fc80005000000 */
[----:B------:R-:W-:-:S04]  /*42a0*/  SEL R6, R6, 0x1, !P4 ;  /* 0x0000000106067807 */ /* 0x000fc80006000000 */
[----:B------:R-:W-:Y:S01]  /*42b0*/  LOP3.LUT P4, RZ, R6, 0xff, RZ, 0xc0, !PT ;  /* 0x000000ff06ff7812 */ /* 0x000fe2000788c0ff */
[----:B------:R-:W-:Y:S02]  /*42c0*/  VIADD R15, R15, 0x8 ;  /* 0x000000080f0f7836 */ /* 0x000fe40000000000 */
[----:B------:R-:W-:Y:S01]  /*42d0*/  VIADD R13, R13, 0x800 ;  /* 0x000008000d0d7836 */ /* 0x000fe20000000000 */
[CC--:B--2---:R-:W-:Y:S02]  /*42e0*/  ISETP.GT.AND P0, PT, R18.reuse, R7.reuse, PT ;  /* 0x000000071200720c */ /* 0x0c4fe40003f04270 */
[----:B------:R-:W-:-:S07]  /*42f0*/  ISETP.GT.AND P5, PT, R18, R7, P4 ;  /* 0x000000071200720c */ /* 0x000fce00027a4270 */
[----:B------:R-:W-:Y:S02]  /*4300*/  @!P4 SEL R6, RZ, 0x1, !P0 ;  /* 0x00000001ff06c807 */ /* 0x000fe40004000000 */
[----:B------:R-:W-:Y:S02]  /*4310*/  IADD3 R18, P2, PT, R17, 0x300, RZ ;  /* 0x0000030011127810 */ /* 0x000fe40007f5e0ff */
[----:B------:R-:W-:-:S03]  /*4320*/  SEL R6, R6, 0x1, !P5 ;  /* 0x0000000106067807 */ /* 0x000fc60006800000 */
[----:B------:R-:W-:Y:S01]  /*4330*/  IMAD.X R7, RZ, RZ, R8, P2 ;  /* 0x000000ffff077224 */ /* 0x000fe200010e0608 */
[----:B------:R-:W-:Y:S02]  /*4340*/  LOP3.LUT P2, RZ, R6, 0xff, RZ, 0xc0, !PT ;  /* 0x000000ff06ff7812 */ /* 0x000fe4000784c0ff */
[----:B------:R-:W-:-:S04]  /*4350*/  ISETP.LT.U32.AND P0, PT, R18, R25, PT ;  /* 0x000000191200720c */ /* 0x000fc80003f01070 */
[----:B------:R-:W-:Y:S02]  /*4360*/  ISETP.LT.AND.EX P0, PT, R7, R22, PT, P0 ;  /* 0x000000160700720c */ /* 0x000fe40003f01300 */
[CC--:B---3--:R-:W-:Y:S02]  /*4370*/  ISETP.GT.AND P6, PT, R19.reuse, R16.reuse, PT ;  /* 0x000000101300720c */ /* 0x0c8fe40003fc4270 */
[CC--:B0-----:R-:W-:Y:S02]  /*4380*/  SEL R3, R18.reuse, R25.reuse, P0 ;  /* 0x0000001912037207 */ /* 0x0c1fe40000000000 */
[----:B------:R-:W-:Y:S02]  /*4390*/  @!P5 SEL R3, R18, R25, !P4 ;  /* 0x000000191203d207 */ /* 0x000fe40006000000 */
[----:B------:R-:W-:Y:S02]  /*43a0*/  ISETP.GT.AND P3, PT, R19, R16, P2 ;  /* 0x000000101300720c */ /* 0x000fe40001764270 */
[----:B------:R-:W-:-:S02]  /*43b0*/  @!P2 SEL R6, RZ, 0x1, !P6 ;  /* 0x00000001ff06a807 */ /* 0x000fc40007000000 */
[-C--:B------:R-:W-:Y:S02]  /*43c0*/  SEL R18, R7, R22.reuse, P0 ;  /* 0x0000001607127207 */ /* 0x080fe40000000000 */
[----:B------:R-:W-:Y:S02]  /*43d0*/  IADD3 R16, P0, PT, R17, 0x400, RZ ;  /* 0x0000040011107810 */ /* 0x000fe40007f1e0ff */
[----:B------:R-:W-:Y:S02]  /*43e0*/  SEL R6, R6, 0x1, !P3 ;  /* 0x0000000106067807 */ /* 0x000fe40005800000 */
[----:B------:R-:W-:Y:S01]  /*43f0*/  @!P5 SEL R18, R7, R22, !P4 ;  /* 0x000000160712d207 */ /* 0x000fe20006000000 */
[----:B------:R-:W-:Y:S01]  /*4400*/  IMAD.X R5, RZ, RZ, R8, P0 ;  /* 0x000000ffff057224 */ /* 0x000fe200000e0608 */
[----:B------:R-:W-:Y:S02]  /*4410*/  ISETP.LT.U32.AND P0, PT, R16, R3, PT ;  /* 0x000000031000720c */ /* 0x000fe40003f01070 */
[----:B------:R-:W-:-:S02]  /*4420*/  LOP3.LUT P4, RZ, R6, 0xff, RZ, 0xc0, !PT ;  /* 0x000000ff06ff7812 */ /* 0x000fc4000788c0ff */
[----:B------:R-:W-:-:S04]  /*4430*/  ISETP.LT.AND.EX P0, PT, R5, R18, PT, P0 ;  /* 0x000000120500720c */ /* 0x000fc80003f01300 */
[----:B------:R-:W-:Y:S02]  /*4440*/  SEL R4, R16, R3, P0 ;  /* 0x0000000310047207 */ /* 0x000fe40000000000 */
[CC--:B------:R-:W-:Y:S02]  /*4450*/  SEL R2, R5.reuse, R18.reuse, P0 ;  /* 0x0000001205027207 */ /* 0x0c0fe40000000000 */
[----:B----4-:R-:W-:Y:S02]  /*4460*/  ISETP.GT.AND P0, PT, R20, R21, PT ;  /* 0x000000151400720c */ /* 0x010fe40003f04270 */
[----:B------:R-:W-:Y:S02]  /*4470*/  @!P3 SEL R4, R16, R3, !P2 ;  /* 0x000000031004b207 */ /* 0x000fe40005000000 */
[----:B------:R-:W-:Y:S02]  /*4480*/  @!P3 SEL R2, R5, R18, !P2 ;  /* 0x000000120502b207 */ /* 0x000fe40005000000 */
[----:B------:R-:W-:-:S02]  /*4490*/  ISETP.GT.AND P3, PT, R20, R21, P4 ;  /* 0x000000151400720c */ /* 0x000fc40002764270 */
[----:B------:R-:W-:Y:S02]  /*44a0*/  @!P4 SEL R6, RZ, 0x1, !P0 ;  /* 0x00000001ff06c807 */ /* 0x000fe40004000000 */
[----:B------:R-:W-:Y:S02]  /*44b0*/  IADD3 R3, P5, PT, R17, 0x500, RZ ;  /* 0x0000050011037810 */ /* 0x000fe40007fbe0ff */
[----:B------:R-:W-:Y:S02]  /*44c0*/  SEL R6, R6, 0x1, !P3 ;  /* 0x0000000106067807 */ /* 0x000fe40005800000 */
[----:B------:R-:W-:Y:S01]  /*44d0*/  ISETP.LT.U32.AND P0, PT, R3, R4, PT ;  /* 0x000000040300720c */ /* 0x000fe20003f01070 */
[----:B------:R-:W-:Y:S01]  /*44e0*/  IMAD.X R7, RZ, RZ, R8, P5 ;  /* 0x000000ffff077224 */ /* 0x000fe200028e0608 */
[----:B------:R-:W-:-:S04]  /*44f0*/  LOP3.LUT P2, RZ, R6, 0xff, RZ, 0xc0, !PT ;  /* 0x000000ff06ff7812 */ /* 0x000fc8000784c0ff */
[----:B------:R-:W-:-:S04]  /*4500*/  ISETP.LT.AND.EX P0, PT, R7, R2, PT, P0 ;  /* 0x000000020700720c */ /* 0x000fc80003f01300 */
[----:B------:R-:W-:Y:S02]  /*4510*/  SEL R16, R3, R4, P0 ;  /* 0x0000000403107207 */ /* 0x000fe40000000000 */
[----:B------:R-:W-:Y:S02]  /*4520*/  SEL R18, R7, R2, P0 ;  /* 0x0000000207127207 */ /* 0x000fe40000000000 */
[----:B------:R-:W-:Y:S02]  /*4530*/  @!P3 SEL R16, R3, R4, !P4 ;  /* 0x000000040310b207 */ /* 0x000fe40006000000 */
[----:B------:R-:W-:Y:S02]  /*4540*/  @!P3 SEL R18, R7, R2, !P4 ;  /* 0x000000020712b207 */ /* 0x000fe40006000000 */
[----:B-----5:R-:W-:Y:S02]  /*4550*/  ISETP.GT.AND P3, PT, R23, R24, PT ;  /* 0x000000181700720c */ /* 0x020fe40003f64270 */
[----:B------:R-:W-:-:S02]  /*4560*/  IADD3 R5, P0, PT, R17, 0x600, RZ ;  /* 0x0000060011057810 */ /* 0x000fc40007f1e0ff */
[----:B------:R-:W-:Y:S02]  /*4570*/  ISETP.GT.AND P4, PT, R23, R24, P2 ;  /* 0x000000181700720c */ /* 0x000fe40001784270 */
[----:B------:R-:W-:Y:S01]  /*4580*/  @!P2 SEL R6, RZ, 0x1, !P3 ;  /* 0x00000001ff06a807 */ /* 0x000fe20005800000 */
[----:B------:R-:W-:Y:S01]  /*4590*/  IMAD.X R7, RZ, RZ, R8, P0 ;  /* 0x000000ffff077224 */ /* 0x000fe200000e0608 */
[----:B------:R-:W-:Y:S02]  /*45a0*/  ISETP.LT.U32.AND P0, PT, R5, R16, PT ;  /* 0x000000100500720c */ /* 0x000fe40003f01070 */
[----:B------:R-:W-:Y:S02]  /*45b0*/  SEL R2, R6, 0x1, !P4 ;  /* 0x0000000106027807 */ /* 0x000fe40006000000 */
[----:B------:R-:W-:Y:S02]  /*45c0*/  IADD3 R17, P5, PT, R17, 0x700, RZ ;  /* 0x0000070011117810 */ /* 0x000fe40007fbe0ff */
[----:B------:R-:W-:-:S02]  /*45d0*/  LOP3.LUT P3, RZ, R2, 0xff, RZ, 0xc0, !PT ;  /* 0x000000ff02ff7812 */ /* 0x000fc4000786c0ff */
[----:B------:R-:W-:Y:S01]  /*45e0*/  ISETP.LT.AND.EX P0, PT, R7, R18, PT, P0 ;  /* 0x000000120700720c */ /* 0x000fe20003f01300 */
[----:B------:R-:W-:Y:S01]  /*45f0*/  IMAD.X R8, RZ, RZ, R8, P5 ;  /* 0x000000ffff087224 */ /* 0x000fe200028e0608 */
[----:B------:R-:W-:Y:S02]  /*4600*/  ISETP.NE.AND P5, PT, R15, RZ, PT ;  /* 0x000000ff0f00720c */ /* 0x000fe40003fa5270 */
[----:B------:R-:W-:Y:S02]  /*4610*/  SEL R4, R5, R16, P0 ;  /* 0x0000001005047207 */ /* 0x000fe40000000000 */
[----:B------:R-:W-:Y:S02]  /*4620*/  SEL R3, R7, R18, P0 ;  /* 0x0000001207037207 */ /* 0x000fe40000000000 */
[----:B------:R-:W-:Y:S02]  /*4630*/  @!P4 SEL R4, R5, R16, !P2 ;  /* 0x000000100504c207 */ /* 0x000fe40005000000 */
[----:B------:R-:W-:-:S02]  /*4640*/  @!P4 SEL R3, R7, R18, !P2 ;  /* 0x000000120703c207 */ /* 0x000fc40005000000 */
[CC--:B------:R-:W-:Y:S02]  /*4650*/  ISETP.GT.AND P4, PT, R27.reuse, R28.reuse, P3 ;  /* 0x0000001c1b00720c */ /* 0x0c0fe40001f84270 */
[----:B------:R-:W-:Y:S02]  /*4660*/  ISETP.GT.AND P2, PT, R27, R28, PT ;  /* 0x0000001c1b00720c */ /* 0x000fe40003f44270 */
[----:B------:R-:W-:Y:S02]  /*4670*/  ISETP.LT.U32.AND P0, PT, R17, R4, PT ;  /* 0x000000041100720c */ /* 0x000fe40003f01070 */
[----:B------:R-:W-:Y:S02]  /*4680*/  @!P3 SEL R2, RZ, 0x1, !P2 ;  /* 0x00000001ff02b807 */ /* 0x000fe40005000000 */
[----:B------:R-:W-:Y:S02]  /*4690*/  ISETP.LT.AND.EX P0, PT, R8, R3, PT, P0 ;  /* 0x000000030800720c */ /* 0x000fe40003f01300 */
[----:B------:R-:W-:-:S02]  /*46a0*/  SEL R2, R2, 0x1, !P4 ;  /* 0x0000000102027807 */ /* 0x000fc40006000000 */
[CC--:B------:R-:W-:Y:S02]  /*46b0*/  SEL R7, R8.reuse, R3.reuse, P0 ;  /* 0x0000000308077207 */ /* 0x0c0fe40000000000 */
[CC--:B------:R-:W-:Y:S02]  /*46c0*/  SEL R6, R17.reuse, R4.reuse, P0 ;  /* 0x0000000411067207 */ /* 0x0c0fe40000000000 */
[----:B------:R-:W-:Y:S02]  /*46d0*/  @!P4 SEL R7, R8, R3, !P3 ;  /* 0x000000030807c207 */ /* 0x000fe40005800000 */
[----:B------:R-:W-:Y:S02]  /*46e0*/  @!P4 SEL R6, R17, R4, !P3 ;  /* 0x000000041106c207 */ /* 0x000fe40005800000 */
[----:B------:R-:W-:Y:S01]  /*46f0*/  PRMT R8, R2, 0x7610, R8 ;  /* 0x0000761002087816 */ /* 0x000fe20000000008 */
[----:B------:R-:W-:Y:S06]  /*4700*/  @P5 BRA `(.L_x_1432) ;  /* 0xfffffff400e85947 */ /* 0x000fec000383ffff */
.L_x_1431:
[----:B------:R-:W-:Y:S05]  /*4710*/  BSYNC.RECONVERGENT B2 ;  /* 0x0000000000027941 */ /* 0x000fea0003800200 */
.L_x_1430:
        /* <DEDUP_REMOVED lines=25> */
[----:B------:R-:W-:-:S03]  /*48b0*/  VIADD R3, R13, 0x200 ;  /* 0x000002000d037836 */ /* 0x000fc60000000000 */
[----:B------:R-:W-:Y:S02]  /*48c0*/  IADD3.X R4, PT, PT, R12, R9, RZ, P5, P6 ;  /* 0x000000090c047210 */ /* 0x000fe40002fec4ff */
[CC--:B--2---:R-:W-:Y:S02]  /*48d0*/  ISETP.GT.AND P0, PT, R21.reuse, R22.reuse, PT ;  /* 0x000000161500720c */ /* 0x0c4fe40003f04270 */
[----:B------:R-:W-:Y:S01]  /*48e0*/  ISETP.GT.AND P3, PT, R21, R22, P4 ;  /* 0x000000161500720c */ /* 0x000fe20002764270 */
[----:B------:R-:W-:Y:S01]  /*48f0*/  IMAD.X R22, R24, 0x1, R9, P2 ;  /* 0x0000000118167824 */ /* 0x000fe200010e0609 */
[----:B------:R-:W-:Y:S02]  /*4900*/  @!P4 SEL R8, RZ, 0x1, !P0 ;  /* 0x00000001ff08c807 */ /* 0x000fe40004000000 */
[----:B------:R-:W-:Y:S02]  /*4910*/  ISETP.LT.U32.AND P0, PT, R23, R6, PT ;  /* 0x000000061700720c */ /* 0x000fe40003f01070 */
[----:B------:R-:W-:-:S02]  /*4920*/  SEL R8, R8, 0x1, !P3 ;  /* 0x0000000108087807 */ /* 0x000fc40005800000 */
[-C--:B------:R-:W-:Y:S02]  /*4930*/  ISETP.LT.AND.EX P0, PT, R22, R7.reuse, PT, P0 ;  /* 0x000000071600720c */ /* 0x080fe40003f01300 */
[----:B------:R-:W-:Y:S02]  /*4940*/  LOP3.LUT P2, RZ, R8, 0xff, RZ, 0xc0, !PT ;  /* 0x000000ff08ff7812 */ /* 0x000fe4000784c0ff */
[----:B------:R-:W-:Y:S02]  /*4950*/  SEL R5, R23, R6, P0 ;  /* 0x0000000617057207 */ /* 0x000fe40000000000 */
[----:B------:R-:W-:Y:S02]  /*4960*/  SEL R21, R22, R7, P0 ;  /* 0x0000000716157207 */ /* 0x000fe40000000000 */
[----:B---3--:R-:W-:Y:S02]  /*4970*/  ISETP.GT.AND P0, PT, R19, R20, PT ;  /* 0x000000141300720c */ /* 0x008fe40003f04270 */
[----:B------:R-:W-:-:S02]  /*4980*/  @!P3 SEL R5, R23, R6, !P4 ;  /* 0x000000061705b207 */ /* 0x000fc40006000000 */
[----:B------:R-:W-:Y:S02]  /*4990*/  @!P3 SEL R21, R22, R7, !P4 ;  /* 0x000000071615b207 */ /* 0x000fe40006000000 */
[----:B------:R-:W-:Y:S02]  /*49a0*/  ISETP.GT.AND P3, PT, R19, R20, P2 ;  /* 0x000000141300720c */ /* 0x000fe40001764270 */
[----:B------:R-:W-:Y:S02]  /*49b0*/  @!P2 SEL R8, RZ, 0x1, !P0 ;  /* 0x00000001ff08a807 */ /* 0x000fe40004000000 */
[----:B------:R-:W-:Y:S02]  /*49c0*/  ISETP.LT.U32.AND P0, PT, R2, R5, PT ;  /* 0x000000050200720c */ /* 0x000fe40003f01070 */
[----:B------:R-:W-:Y:S02]  /*49d0*/  SEL R8, R8, 0x1, !P3 ;  /* 0x0000000108087807 */ /* 0x000fe40005800000 */
[----:B------:R-:W-:-:S02]  /*49e0*/  ISETP.LT.AND.EX P0, PT, R4, R21, PT, P0 ;  /* 0x000000150400720c */ /* 0x000fc40003f01300 */
[----:B------:R-:W-:Y:S02]  /*49f0*/  LOP3.LUT P4, RZ, R8, 0xff, RZ, 0xc0, !PT ;  /* 0x000000ff08ff7812 */ /* 0x000fe4000788c0ff */
[----:B------:R-:W-:Y:S02]  /*4a00*/  SEL R7, R2, R5, P0 ;  /* 0x0000000502077207 */ /* 0x000fe40000000000 */
[----:B------:R-:W-:Y:S02]  /*4a10*/  SEL R19, R4, R21, P0 ;  /* 0x0000001504137207 */ /* 0x000fe40000000000 */
[----:B------:R-:W-:Y:S02]  /*4a20*/  @!P3 SEL R7, R2, R5, !P2 ;  /* 0x000000050207b207 */ /* 0x000fe40005000000 */
[----:B------:R-:W-:Y:S02]  /*4a30*/  @!P3 SEL R19, R4, R21, !P2 ;  /* 0x000000150413b207 */ /* 0x000fe40005000000 */
[----:B----4-:R-:W-:-:S02]  /*4a40*/  ISETP.GT.AND P3, PT, R17, R18, PT ;  /* 0x000000121100720c */ /* 0x010fc40003f64270 */
[----:B------:R-:W-:Y:S01]  /*4a50*/  IADD3 R2, P5, P0, R10, UR6, R3 ;  /* 0x000000060a027c10 */ /* 0x000fe2000f8be003 */
[----:B------:R-:W-:Y:S01]  /*4a60*/  VIADD R3, R13, 0x300 ;  /* 0x000003000d037836 */ /* 0x000fe20000000000 */
[----:B------:R-:W-:Y:S01]  /*4a70*/  ISETP.GT.AND P2, PT, R17, R18, P4 ;  /* 0x000000121100720c */ /* 0x000fe20002744270 */
[----:B------:R-:W-:Y:S01]  /*4a80*/  VIADD R13, R13, 0x400 ;  /* 0x000004000d0d7836 */ /* 0x000fe20000000000 */
[----:B------:R-:W-:Y:S02]  /*4a90*/  @!P4 SEL R8, RZ, 0x1, !P3 ;  /* 0x00000001ff08c807 */ /* 0x000fe40005800000 */
[----:B------:R-:W-:Y:S02]  /*4aa0*/  IADD3.X R6, PT, PT, R12, R9, RZ, P5, P0 ;  /* 0x000000090c067210 */ /* 0x000fe40002fe04ff */
[----:B------:R-:W-:Y:S02]  /*4ab0*/  ISETP.LT.U32.AND P0, PT, R2, R7, PT ;  /* 0x000000070200720c */ /* 0x000fe40003f01070 */
[----:B------:R-:W-:-:S02]  /*4ac0*/  SEL R8, R8, 0x1, !P2 ;  /* 0x0000000108087807 */ /* 0x000fc40005000000 */
[----:B------:R-:W-:Y:S02]  /*4ad0*/  ISETP.LT.AND.EX P0, PT, R6, R19, PT, P0 ;  /* 0x000000130600720c */ /* 0x000fe40003f01300 */
[----:B------:R-:W-:Y:S02]  /*4ae0*/  LOP3.LUT P3, RZ, R8, 0xff, RZ, 0xc0, !PT ;  /* 0x000000ff08ff7812 */ /* 0x000fe4000786c0ff */
[----:B------:R-:W-:Y:S02]  /*4af0*/  SEL R4, R2, R7, P0 ;  /* 0x0000000702047207 */ /* 0x000fe40000000000 */
[----:B------:R-:W-:Y:S02]  /*4b00*/  SEL R5, R6, R19, P0 ;  /* 0x0000001306057207 */ /* 0x000fe40000000000 */
[----:B------:R-:W-:Y:S02]  /*4b10*/  @!P2 SEL R4, R2, R7, !P4 ;  /* 0x000000070204a207 */ /* 0x000fe40006000000 */
[----:B------:R-:W-:-:S02]  /*4b20*/  @!P2 SEL R5, R6, R19, !P4 ;  /* 0x000000130605a207 */ /* 0x000fc40006000000 */
[----:B------:R-:W-:Y:S02]  /*4b30*/  IADD3 R3, P5, P6, R10, UR6, R3 ;  /* 0x000000060a037c10 */ /* 0x000fe4000febe003 */
[----:B-----5:R-:W-:Y:S02]  /*4b40*/  ISETP.GT.AND P4, PT, R15, R16, P3 ;  /* 0x000000100f00720c */ /* 0x020fe40001f84270 */
[----:B------:R-:W-:Y:S02]  /*4b50*/  IADD3.X R2, PT, PT, R12, R9, RZ, P5, P6 ;  /* 0x000000090c027210 */ /* 0x000fe40002fec4ff */
[----:B------:R-:W-:Y:S02]  /*4b60*/  ISETP.LT.U32.AND P0, PT, R3, R4, PT ;  /* 0x000000040300720c */ /* 0x000fe40003f01070 */
[----:B------:R-:W-:Y:S02]  /*4b70*/  ISETP.GT.AND P2, PT, R15, R16, PT ;  /* 0x000000100f00720c */ /* 0x000fe40003f44270 */
[----:B------:R-:W-:-:S02]  /*4b80*/  ISETP.LT.AND.EX P0, PT, R2, R5, PT, P0 ;  /* 0x000000050200720c */ /* 0x000fc40003f01300 */
[----:B------:R-:W-:Y:S02]  /*4b90*/  @!P3 SEL R8, RZ, 0x1, !P2 ;  /* 0x00000001ff08b807 */ /* 0x000fe40005000000 */
[CC--:B------:R-:W-:Y:S02]  /*4ba0*/  SEL R6, R3.reuse, R4.reuse, P0 ;  /* 0x0000000403067207 */ /* 0x0c0fe40000000000 */
[-C--:B------:R-:W-:Y:S02]  /*4bb0*/  SEL R7, R2, R5.reuse, P0 ;  /* 0x0000000502077207 */ /* 0x080fe40000000000 */
[----:B------:R-:W-:Y:S02]  /*4bc0*/  SEL R8, R8, 0x1, !P4 ;  /* 0x0000000108087807 */ /* 0x000fe40006000000 */
[----:B------:R-:W-:Y:S02]  /*4bd0*/  @!P4 SEL R6, R3, R4, !P3 ;  /* 0x000000040306c207 */ /* 0x000fe40005800000 */
[----:B------:R-:W-:-:S07]  /*4be0*/  @!P4 SEL R7, R2, R5, !P3 ;  /* 0x000000050207c207 */ /* 0x000fce0005800000 */
.L_x_1434:
[----:B------:R-:W-:Y:S05]  /*4bf0*/  BSYNC.RECONVERGENT B2 ;  /* 0x0000000000027941 */ /* 0x000fea0003800200 */
.L_x_1433:
        /* <DEDUP_REMOVED lines=30> */
[----:B------:R-:W-:Y:S02]  /*4de0*/  IADD3 R15, P5, P6, R10, UR6, R15 ;  /* 0x000000060a0f7c10 */ /* 0x000fe4000febe00f */
[----:B------:R-:W-:Y:S02]  /*4df0*/  LOP3.LUT P4, RZ, R8, 0xff, RZ, 0xc0, !PT ;  /* 0x000000ff08ff7812 */ /* 0x000fe4000788c0ff */
[----:B-1----:R-:W-:Y:S02]  /*4e00*/  IADD3.X R4, PT, PT, R12, R9, RZ, P5, P6 ;  /* 0x000000090c047210 */ /* 0x002fe40002fec4ff */
[----:B------:R-:W-:Y:S02]  /*4e10*/  @!P3 SEL R2, R11, R6, !P2 ;  /* 0x000000060b02b207 */ /* 0x000fe40005000000 */
[----:B------:R-:W-:-:S02]  /*4e20*/  @!P3 SEL R3, R14, R7, !P2 ;  /* 0x000000070e03b207 */ /* 0x000fc40005000000 */
[----:B---3--:R-:W-:Y:S02]  /*4e30*/  ISETP.GT.AND P3, PT, R17, R18, P4 ;  /* 0x000000121100720c */ /* 0x008fe40002764270 */
[----:B------:R-:W-:Y:S02]  /*4e40*/  ISETP.LT.U32.AND P0, PT, R15, R2, PT ;  /* 0x000000020f00720c */ /* 0x000fe40003f01070 */
[----:B------:R-:W-:Y:S02]  /*4e50*/  ISETP.GT.AND P2, PT, R17, R18, PT ;  /* 0x000000121100720c */ /* 0x000fe40003f44270 */
[----:B------:R-:W-:Y:S02]  /*4e60*/  ISETP.LT.AND.EX P0, PT, R4, R3, PT, P0 ;  /* 0x000000030400720c */ /* 0x000fe40003f01300 */
[----:B------:R-:W-:Y:S02]  /*4e70*/  @!P4 SEL R8, RZ, 0x1, !P2 ;  /* 0x00000001ff08c807 */ /* 0x000fe40005000000 */
[----:B------:R-:W-:-:S02]  /*4e80*/  SEL R6, R15, R2, P0 ;  /* 0x000000020f067207 */ /* 0x000fc40000000000 */
[-C--:B------:R-:W-:Y:S02]  /*4e90*/  SEL R7, R4, R3.reuse, P0 ;  /* 0x0000000304077207 */ /* 0x080fe40000000000 */
[----:B------:R-:W-:Y:S02]  /*4ea0*/  SEL R8, R8, 0x1, !P3 ;  /* 0x0000000108087807 */ /* 0x000fe40005800000 */
[----:B------:R-:W-:Y:S02]  /*4eb0*/  @!P3 SEL R6, R15, R2, !P4 ;  /* 0x000000020f06b207 */ /* 0x000fe40006000000 */
[----:B------:R-:W-:-:S07]  /*4ec0*/  @!P3 SEL R7, R4, R3, !P4 ;  /* 0x000000030407b207 */ /* 0x000fce0006000000 */
.L_x_1436:
[----:B------:R-:W-:Y:S05]  /*4ed0*/  BSYNC.RECONVERGENT B2 ;  /* 0x0000000000027941 */ /* 0x000fea0003800200 */
.L_x_1435:
        /* <DEDUP_REMOVED lines=18> */
[CC--:B--2---:R-:W-:Y:S02]  /*5000*/  ISETP.GT.AND P2, PT, R2.reuse, R5.reuse, P3 ;  /* 0x000000050200720c */ /* 0x0c4fe40001f44270 */
[----:B------:R-:W-:-:S04]  /*5010*/  ISETP.GT.AND P1, PT, R2, R5, PT ;  /* 0x000000050200720c */ /* 0x000fc80003f24270 */
[----:B------:R-:W-:-:S04]  /*5020*/  @!P3 SEL R8, RZ, 0x1, !P1 ;  /* 0x00000001ff08b807 */ /* 0x000fc80004800000 */
[----:B------:R-:W-:-:S03]  /*5030*/  SEL R8, R8, 0x1, !P2 ;  /* 0x0000000108087807 */ /* 0x000fc60005000000 */
[----:B------:R-:W-:Y:S02]  /*5040*/  @!P2 SEL R9, R11, R6, !P3 ;  /* 0x000000060b09a207 */ /* 0x000fe40005800000 */
[----:B------:R-:W-:-:S03]  /*5050*/  @!P2 SEL R10, R12, R7, !P3 ;  /* 0x000000070c0aa207 */ /* 0x000fc60005800000 */
[----:B------:R-:W-:Y:S02]  /*5060*/  IMAD.MOV.U32 R6, RZ, RZ, R9 ;  /* 0x000000ffff067224 */ /* 0x000fe400078e0009 */
[----:B------:R-:W-:-:S07]  /*5070*/  IMAD.MOV.U32 R7, RZ, RZ, R10 ;  /* 0x000000ffff077224 */ /* 0x000fce00078e000a */
.L_x_1429:
[----:B------:R-:W-:Y:S05]  /*5080*/  BSYNC.RECONVERGENT B1 ;  /* 0x0000000000017941 */ /* 0x000fea0003800200 */
.L_x_1426:
[----:B------:R-:W0:Y:S01]  /*5090*/  S2R R10, SR_LANEID ;  /* 0x00000000000a7919 */ /* 0x000e220000000000 */
[----:B------:R-:W-:Y:S01]  /*50a0*/  LOP3.LUT R3, R8, 0xff, RZ, 0xc0, !PT ;  /* 0x000000ff08037812 */ /* 0x000fe200078ec0ff */
[----:B------:R-:W-:Y:S01]  /*50b0*/  BSSY.RECONVERGENT B1, `(.L_x_1437) ;  /* 0x0000016000017945 */ /* 0x000fe20003800200 */
[----:B------:R-:W1:Y:S01]  /*50c0*/  S2R R9, SR_TID.X ;  /* 0x0000000000097919 */ /* 0x000e620000002100 */
[----:B------:R2:W3:Y:S04]  /*50d0*/  SHFL.DOWN PT, R5, R6, 0x1, 0x1f ;  /* 0x08201f0006057f89 */ /* 0x0004e800000e0000 */
[----:B------:R2:W4:Y:S04]  /*50e0*/  SHFL.DOWN PT, R4, R7, 0x1, 0x1f ;  /* 0x08201f0007047f89 */ /* 0x00052800000e0000 */
[----:B------:R-:W1:Y:S01]  /*50f0*/  SHFL.DOWN PT, R3, R3, 0x1, 0x1f ;  /* 0x08201f0003037f89 */ /* 0x000e6200000e0000 */
[----:B0-----:R-:W-:-:S02]  /*5100*/  ISETP.GT.AND P0, PT, R10, 0x1e, PT ;  /* 0x0000001e0a00780c */ /* 0x001fc40003f04270 */
[----:B------:R-:W-:-:S11]  /*5110*/  ISETP.GT.AND P4, PT, R10, 0x1d, PT ;  /* 0x0000001d0a00780c */ /* 0x000fd60003f84270 */
        /* <DEDUP_REMOVED lines=15> */
.L_x_1438:
[----:B------:R-:W-:Y:S05]  /*5210*/  BSYNC.RECONVERGENT B1 ;  /* 0x0000000000017941 */ /* 0x000fea0003800200 */
.L_x_1437:
[----:B------:R-:W-:Y:S01]  /*5220*/  LOP3.LUT R3, R8, 0xff, RZ, 0xc0, !PT ;  /* 0x000000ff08037812 */ /* 0x000fe200078ec0ff */
[----:B------:R0:W1:Y:S01]  /*5230*/  SHFL.DOWN PT, R5, R6, 0x2, 0x1f ;  /* 0x08401f0006057f89 */ /* 0x00006200000e0000 */
[----:B------:R-:W-:Y:S01]  /*5240*/  BSSY.RECONVERGENT B1, `(.L_x_1439) ;  /* 0x0000016000017945 */ /* 0x000fe20003800200 */
[C---:B------:R-:W-:Y:S02]  /*5250*/  ISETP.GT.AND P5, PT, R10.reuse, 0x1b, PT ;  /* 0x0000001b0a00780c */ /* 0x040fe40003fa4270 */
[----:B------:R0:W2:Y:S01]  /*5260*/  SHFL.DOWN PT, R4, R7, 0x2, 0x1f ;  /* 0x08401f0007047f89 */ /* 0x0000a200000e0000 */
[C---:B------:R-:W-:Y:S02]  /*5270*/  ISETP.GT.AND P3, PT, R10.reuse, 0x17, PT ;  /* 0x000000170a00780c */ /* 0x040fe40003f64270 */
[C---:B------:R-:W-:Y:S01]  /*5280*/  ISETP.GT.AND P2, PT, R10.reuse, 0xf, PT ;  /* 0x0000000f0a00780c */ /* 0x040fe20003f44270 */
[----:B------:R-:W3:Y:S01]  /*5290*/  SHFL.DOWN PT, R3, R3, 0x2, 0x1f ;  /* 0x08401f0003037f89 */ /* 0x000ee200000e0000 */
[----:B------:R-:W-:Y:S01]  /*52a0*/  ISETP.NE.AND P1, PT, R10, RZ, PT ;  /* 0x000000ff0a00720c */ /* 0x000fe20003f25270 */
[----:B------:R-:W-:-:S12]  /*52b0*/  @P4 BRA `(.L_x_1440) ;  /* 0x0000000000384947 */ /* 0x000fd80003800000 */
        /* <DEDUP_REMOVED lines=14> */
.L_x_1440:
[----:B------:R-:W-:Y:S05]  /*53a0*/  BSYNC.RECONVERGENT B1 ;  /* 0x0000000000017941 */ /* 0x000fea0003800200 */
.L_x_1439:
        /* <DEDUP_REMOVED lines=20> */
.L_x_1442:
[----:B------:R-:W-:Y:S05]  /*54f0*/  BSYNC.RECONVERGENT B1 ;  /* 0x0000000000017941 */ /* 0x000fea0003800200 */
.L_x_1441:
        /* <DEDUP_REMOVED lines=20> */
.L_x_1444:
[----:B------:R-:W-:Y:S05]  /*5640*/  BSYNC.RECONVERGENT B1 ;  /* 0x0000000000017941 */ /* 0x000fea0003800200 */
.L_x_1443:
        /* <DEDUP_REMOVED lines=20> */
.L_x_1446:
[----:B------:R-:W-:Y:S05]  /*5790*/  BSYNC.RECONVERGENT B1 ;  /* 0x0000000000017941 */ /* 0x000fea0003800200 */
.L_x_1445:
        /* <DEDUP_REMOVED lines=10> */
.L_x_1448:
[----:B------:R-:W-:Y:S05]  /*5840*/  BSYNC.RECONVERGENT B1 ;  /* 0x0000000000017941 */ /* 0x000fea0003800200 */
.L_x_1447:
        /* <DEDUP_REMOVED lines=84> */
.L_x_1407:
[----:B------:R-:W-:Y:S05]  /*5d90*/  BSYNC.RECONVERGENT B0 ;  /* 0x0000000000007941 */ /* 0x000fea0003800200 */
.L_x_1382:
[----:B------:R-:W-:Y:S05]  /*5da0*/  @P1 EXIT ;  /* 0x000000000000194d */ /* 0x000fea0003800000 */
[----:B012---:R-:W0:Y:S02]  /*5db0*/  LDC.64 R2, c[0x0][0x3a0] ;  /* 0x0000e800ff027b82 */ /* 0x007e240000000a00 */
[----:B0-----:R-:W-:-:S05]  /*5dc0*/  IMAD.WIDE.U32 R2, R0, 0x10, R2 ;  /* 0x0000001000027825 */ /* 0x001fca00078e0002 */
[----:B------:R-:W-:Y:S04]  /*5dd0*/  STG.E.64 desc[UR12][R2.64+0x8], R6 ;  /* 0x0000080602007986 */ /* 0x000fe8000c101b0c */
[----:B------:R-:W-:Y:S01]  /*5de0*/  STG.E.U8 desc[UR12][R2.64], R8 ;  /* 0x0000000802007986 */ /* 0x000fe2000c10110c */
[----:B------:R-:W-:Y:S05]  /*5df0*/  EXIT ;  /* 0x000000000000794d */ /* 0x000fea0003800000 */
.L_x_1449:
        /* <DEDUP_REMOVED lines=16> */
.L_x_2394:


//--------------------- .text._ZN3cub18CUB_300001_SM_10006detail6reduce28DeviceReduceSingleTileKernelINS2_10policy_hubIN4cuda3std3__45tupleIJblEEEyN6thrust24THRUST_300001_SM_1000_NS8cuda_cub9__find_if7functorIS9_EEE10Policy1000ENSB_12zip_iteratorINS8_IJNSD_26transform_input_iterator_tIbNSI_INS8_IJNSB_6detail15normal_iteratorINSB_10device_ptrIiEEEESO_EEEEENSK_22tuple_binary_predicateINS7_7greaterIiEEEEEENSB_17counting_iteratorIlNSB_11use_defaultESX_SX_EEEEEEEPS9_ySF_S9_S9_NS7_10__identityEEEvT0_T1_T2_T3_T4_T6_ --------------------------
	.section	.text._ZN3cub18CUB_300001_SM_10006detail6reduce28DeviceReduceSingleTileKernelINS2_10policy_hubIN4cuda3std3__45tupleIJblEEEyN6thrust24THRUST_300001_SM_1000_NS8cuda_cub9__find_if7functorIS9_EEE10Policy1000ENSB_12zip_iteratorINS8_IJNSD_26transform_input_iterator_tIbNSI_INS8_IJNSB_6detail15normal_iteratorINSB_10device_ptrIiEEEESO_EEEEENSK_22tuple_binary_predicateINS7_7greaterIiEEEEEENSB_17counting_iteratorIlNSB_11use_defaultESX_SX_EEEEEEEPS9_ySF_S9_S9_NS7_10__identityEEEvT0_T1_T2_T3_T4_T6_,"ax",@progbits
	.align	128
        .global         _ZN3cub18CUB_300001_SM_10006detail6reduce28DeviceReduceSingleTileKernelINS2_10policy_hubIN4cuda3std3__45tupleIJblEEEyN6thrust24THRUST_300001_SM_1000_NS8cuda_cub9__find_if7functorIS9_EEE10Policy1000ENSB_12zip_iteratorINS8_IJNSD_26transform_input_iterator_tIbNSI_INS8_IJNSB_6detail15normal_iteratorINSB_10device_ptrIiEEEESO_EEEEENSK_22tuple_binary_predicateINS7_7greaterIiEEEEEENSB_17counting_iteratorIlNSB_11use_defaultESX_SX_EEEEEEEPS9_ySF_S9_S9_NS7_10__identityEEEvT0_T1_T2_T3_T4_T6_
        .type           _ZN3cub18CUB_300001_SM_10006detail6reduce28DeviceReduceSingleTileKernelINS2_10policy_hubIN4cuda3std3__45tupleIJblEEEyN6thrust24THRUST_300001_SM_1000_NS8cuda_cub9__find_if7functorIS9_EEE10Policy1000ENSB_12zip_iteratorINS8_IJNSD_26transform_input_iterator_tIbNSI_INS8_IJNSB_6detail15normal_iteratorINSB_10device_ptrIiEEEESO_EEEEENSK_22tuple_binary_predicateINS7_7greaterIiEEEEEENSB_17counting_iteratorIlNSB_11use_defaultESX_SX_EEEEEEEPS9_ySF_S9_S9_NS7_10__identityEEEvT0_T1_T2_T3_T4_T6_,@function
        .size           _ZN3cub18CUB_300001_SM_10006detail6reduce28DeviceReduceSingleTileKernelINS2_10policy_hubIN4cuda3std3__45tupleIJblEEEyN6thrust24THRUST_300001_SM_1000_NS8cuda_cub9__find_if7functorIS9_EEE10Policy1000ENSB_12zip_iteratorINS8_IJNSD_26transform_input_iterator_tIbNSI_INS8_IJNSB_6detail15normal_iteratorINSB_10device_ptrIiEEEESO_EEEEENSK_22tuple_binary_predicateINS7_7greaterIiEEEEEENSB_17counting_iteratorIlNSB_11use_defaultESX_SX_EEEEEEEPS9_ySF_S9_S9_NS7_10__identityEEEvT0_T1_T2_T3_T4_T6_,(.L_x_2395 - _ZN3cub18CUB_300001_SM_10006detail6reduce28DeviceReduceSingleTileKernelINS2_10policy_hubIN4cuda3std3__45tupleIJblEEEyN6thrust24THRUST_300001_SM_1000_NS8cuda_cub9__find_if7functorIS9_EEE10Policy1000ENSB_12zip_iteratorINS8_IJNSD_26transform_input_iterator_tIbNSI_INS8_IJNSB_6detail15normal_iteratorINSB_10device_ptrIiEEEESO_EEEEENSK_22tuple_binary_predicateINS7_7greaterIiEEEEEENSB_17counting_iteratorIlNSB_11use_defaultESX_SX_EEEEEEEPS9_ySF_S9_S9_NS7_10__identityEEEvT0_T1_T2_T3_T4_T6_)
        .other          _ZN3cub18CUB_300001_SM_10006detail6reduce28DeviceReduceSingleTileKernelINS2_10policy_hubIN4cuda3std3__45tupleIJblEEEyN6thrust24THRUST_300001_SM_1000_NS8cuda_cub9__find_if7functorIS9_EEE10Policy1000ENSB_12zip_iteratorINS8_IJNSD_26transform_input_iterator_tIbNSI_INS8_IJNSB_6detail15normal_iteratorINSB_10device_ptrIiEEEESO_EEEEENSK_22tuple_binary_predicateINS7_7greaterIiEEEEEENSB_17counting_iteratorIlNSB_11use_defaultESX_SX_EEEEEEEPS9_ySF_S9_S9_NS7_10__identityEEEvT0_T1_T2_T3_T4_T6_,@"STO_CUDA_ENTRY STV_DEFAULT"
_ZN3cub18CUB_300001_SM_10006detail6reduce28DeviceReduceSingleTileKernelINS2_10policy_hubIN4cuda3std3__45tupleIJblEEEyN6thrust24THRUST_300001_SM_1000_NS8cuda_cub9__find_if7functorIS9_EEE10Policy1000ENSB_12zip_iteratorINS8_IJNSD_26transform_input_iterator_tIbNSI_INS8_IJNSB_6detail15normal_iteratorINSB_10device_ptrIiEEEESO_EEEEENSK_22tuple_binary_predicateINS7_7greaterIiEEEEEENSB_17counting_iteratorIlNSB_11use_defaultESX_SX_EEEEEEEPS9_ySF_S9_S9_NS7_10__identityEEEvT0_T1_T2_T3_T4_T6_:
.text._ZN3cub18CUB_300001_SM_10006detail6reduce28DeviceReduceSingleTileKernelINS2_10policy_hubIN4cuda3std3__45tupleIJblEEEyN6thrust24THRUST_300001_SM_1000_NS8cuda_cub9__find_if7functorIS9_EEE10Policy1000ENSB_12zip_iteratorINS8_IJNSD_26transform_input_iterator_tIbNSI_INS8_IJNSB_6detail15normal_iteratorINSB_10device_ptrIiEEEESO_EEEEENSK_22tuple_binary_predicateINS7_7greaterIiEEEEEENSB_17counting_iteratorIlNSB_11use_defaultESX_SX_EEEEEEEPS9_ySF_S9_S9_NS7_10__identityEEEvT0_T1_T2_T3_T4_T6_:
        /* <DEDUP_REMOVED lines=15> */
.L_x_1450:
        /* <DEDUP_REMOVED lines=22> */
[----:B--2---:R-:W-:-:S04]  /*0250*/  @!P1 ISETP.GT.AND P0, PT, R2, R5, PT ;  /* 0x000000050200920c */ /* 0x004fc80003f04270 */
[----:B------:R-:W-:-:S04]  /*0260*/  @!P1 SEL R2, RZ, 0x1, !P0 ;  /* 0x00000001ff029807 */ /* 0x000fc80004000000 */
        /* <DEDUP_REMOVED lines=14> */
.L_x_1457:
        /* <DEDUP_REMOVED lines=24> */
[CC--:B--2---:R-:W-:Y:S02]  /*04d0*/  ISETP.GT.AND P0, PT, R33.reuse, R34.reuse, PT ;  /* 0x000000222100720c */ /* 0x0c4fe40003f04270 */
[----:B------:R-:W-:-:S07]  /*04e0*/  ISETP.GT.AND P2, PT, R33, R34, P5 ;  /* 0x000000222100720c */ /* 0x000fce0002f44270 */
[----:B------:R-:W-:Y:S02]  /*04f0*/  @!P5 SEL R36, RZ, 0x1, !P0 ;  /* 0x00000001ff24d807 */ /* 0x000fe40004000000 */
[----:B------:R-:W-:Y:S02]  /*0500*/  ISETP.LT.U32.AND P0, PT, R29, R10, PT ;  /* 0x0000000a1d00720c */ /* 0x000fe40003f01070 */
[----:B------:R-:W-:Y:S02]  /*0510*/  SEL R33, R36, 0x1, !P2 ;  /* 0x0000000124217807 */ /* 0x000fe40005000000 */
[----:B---3--:R-:W-:Y:S02]  /*0520*/  ISETP.GT.AND P6, PT, R32, R31, PT ;  /* 0x0000001f2000720c */ /* 0x008fe40003fc4270 */
[----:B------:R-:W-:Y:S02]  /*0530*/  LOP3.LUT P3, RZ, R33, 0xff, RZ, 0xc0, !PT ;  /* 0x000000ff21ff7812 */ /* 0x000fe4000786c0ff */
[----:B------:R-:W-:-:S02]  /*0540*/  ISETP.LT.AND.EX P0, PT, R12, R11, PT, P0 ;  /* 0x0000000b0c00720c */ /* 0x000fc40003f01300 */
[----:B------:R-:W-:Y:S02]  /*0550*/  ISETP.GT.AND P4, PT, R32, R31, P3 ;  /* 0x0000001f2000720c */ /* 0x000fe40001f84270 */
[CC--:B0-----:R-:W-:Y:S02]  /*0560*/  SEL R9, R29.reuse, R10.reuse, P0 ;  /* 0x0000000a1d097207 */ /* 0x0c1fe40000000000 */
[CC--:B------:R-:W-:Y:S02]  /*0570*/  SEL R8, R12.reuse, R11.reuse, P0 ;  /* 0x0000000b0c087207 */ /* 0x0c0fe40000000000 */
[----:B------:R-:W-:Y:S02]  /*0580*/  @!P2 SEL R9, R29, R10, !P5 ;  /* 0x0000000a1d09a207 */ /* 0x000fe40006800000 */
[----:B------:R-:W-:Y:S02]  /*0590*/  @!P2 SEL R8, R12, R11, !P5 ;  /* 0x0000000b0c08a207 */ /* 0x000fe40006800000 */
[----:B------:R-:W-:-:S02]  /*05a0*/  @!P3 SEL R33, RZ, 0x1, !P6 ;  /* 0x00000001ff21b807 */ /* 0x000fc40007000000 */
[----:B-1----:R-:W-:Y:S02]  /*05b0*/  IADD3 R6, P0, PT, R29, 0x100, RZ ;  /* 0x000001001d067810 */ /* 0x002fe40007f1e0ff */
[----:B------:R-:W-:Y:S02]  /*05c0*/  SEL R33, R33, 0x1, !P4 ;  /* 0x0000000121217807 */ /* 0x000fe40006000000 */
[----:B----4-:R-:W-:Y:S01]  /*05d0*/  ISETP.GT.AND P6, PT, R28, R25, PT ;  /* 0x000000191c00720c */ /* 0x010fe20003fc4270 */
[----:B------:R-:W-:Y:S01]  /*05e0*/  IMAD.X R7, RZ, RZ, R12, P0 ;  /* 0x000000ffff077224 */ /* 0x000fe200000e060c */
[----:B------:R-:W-:Y:S02]  /*05f0*/  LOP3.LUT P2, RZ, R33, 0xff, RZ, 0xc0, !PT ;  /* 0x000000ff21ff7812 */ /* 0x000fe4000784c0ff */
[----:B------:R-:W-:Y:S02]  /*0600*/  ISETP.LT.U32.AND P0, PT, R6, R9, PT ;  /* 0x000000090600720c */ /* 0x000fe40003f01070 */
[----:B------:R-:W-:-:S02]  /*0610*/  ISETP.GT.AND P5, PT, R28, R25, P2 ;  /* 0x000000191c00720c */ /* 0x000fc400017a4270 */
[----:B------:R-:W-:-:S04]  /*0620*/  ISETP.LT.AND.EX P0, PT, R7, R8, PT, P0 ;  /* 0x000000080700720c */ /* 0x000fc80003f01300 */
[CC--:B------:R-:W-:Y:S02]  /*0630*/  SEL R11, R6.reuse, R9.reuse, P0 ;  /* 0x00000009060b7207 */ /* 0x0c0fe40000000000 */
[-C--:B------:R-:W-:Y:S02]  /*0640*/  SEL R10, R7, R8.reuse, P0 ;  /* 0x00000008070a7207 */ /* 0x080fe40000000000 */
[----:B------:R-:W-:Y:S02]  /*0650*/  @!P2 SEL R33, RZ, 0x1, !P6 ;  /* 0x00000001ff21a807 */ /* 0x000fe40007000000 */
[----:B------:R-:W-:Y:S02]  /*0660*/  @!P4 SEL R11, R6, R9, !P3 ;  /* 0x00000009060bc207 */ /* 0x000fe40005800000 */
[----:B------:R-:W-:Y:S02]  /*0670*/  SEL R33, R33, 0x1, !P5 ;  /* 0x0000000121217807 */ /* 0x000fe40006800000 */
[----:B------:R-:W-:-:S02]  /*0680*/  @!P4 SEL R10, R7, R8, !P3 ;  /* 0x00000008070ac207 */ /* 0x000fc40005800000 */
[----:B------:R-:W-:Y:S02]  /*0690*/  LOP3.LUT P3, RZ, R33, 0xff, RZ, 0xc0, !PT ;  /* 0x000000ff21ff7812 */ /* 0x000fe4000786c0ff */
[----:B------:R-:W-:Y:S02]  /*06a0*/  IADD3 R6, P0, PT, R29, 0x200, RZ ;  /* 0x000002001d067810 */ /* 0x000fe40007f1e0ff */
[CC--:B-----5:R-:W-:Y:S02]  /*06b0*/  ISETP.GT.AND P6, PT, R26.reuse, R19.reuse, PT ;  /* 0x000000131a00720c */ /* 0x0e0fe40003fc4270 */
[----:B------:R-:W-:Y:S01]  /*06c0*/  ISETP.GT.AND P4, PT, R26, R19, P3 ;  /* 0x000000131a00720c */ /* 0x000fe20001f84270 */
[----:B------:R-:W-:Y:S01]  /*06d0*/  IMAD.X R7, RZ, RZ, R12, P0 ;  /* 0x000000ffff077224 */ /* 0x000fe200000e060c */
[----:B------:R-:W-:-:S04]  /*06e0*/  ISETP.LT.U32.AND P0, PT, R6, R11, PT ;  /* 0x0000000b0600720c */ /* 0x000fc80003f01070 */
[-C--:B------:R-:W-:Y:S02]  /*06f0*/  ISETP.LT.AND.EX P0, PT, R7, R10.reuse, PT, P0 ;  /* 0x0000000a0700720c */ /* 0x080fe40003f01300 */
[----:B------:R-:W-:Y:S02]  /*0700*/  @!P3 SEL R33, RZ, 0x1, !P6 ;  /* 0x00000001ff21b807 */ /* 0x000fe40007000000 */
        /* <DEDUP_REMOVED lines=9> */
[----:B------:R-:W-:Y:S02]  /*07a0*/  ISETP.GT.AND P6, PT, R20, R17, PT ;  /* 0x000000111400720c */ /* 0x000fe40003fc4270 */
[----:B------:R-:W-:-:S02]  /*07b0*/  ISETP.LT.AND.EX P0, PT, R7, R8, PT, P0 ;  /* 0x000000080700720c */ /* 0x000fc40003f01300 */
[----:B------:R-:W-:Y:S02]  /*07c0*/  ISETP.GT.AND P5, PT, R20, R17, P2 ;  /* 0x000000111400720c */ /* 0x000fe400017a4270 */
[CC--:B------:R-:W-:Y:S02]  /*07d0*/  SEL R11, R6.reuse, R9.reuse, P0 ;  /* 0x00000009060b7207 */ /* 0x0c0fe40000000000 */
[----:B------:R-:W-:Y:S02]  /*07e0*/  @!P4 SEL R11, R6, R9, !P3 ;  /* 0x00000009060bc207 */ /* 0x000fe40005800000 */
[----:B------:R-:W-:Y:S02]  /*07f0*/  @!P2 SEL R33, RZ, 0x1, !P6 ;  /* 0x00000001ff21a807 */ /* 0x000fe40007000000 */
        /* <DEDUP_REMOVED lines=8> */
[----:B------:R-:W-:-:S02]  /*0880*/  ISETP.GT.AND P4, PT, R23, R24, P3 ;  /* 0x000000181700720c */ /* 0x000fc40001f84270 */
[CC--:B------:R-:W-:Y:S02]  /*0890*/  SEL R9, R6.reuse, R11.reuse, P0 ;  /* 0x0000000b06097207 */ /* 0x0c0fe40000000000 */
[----:B------:R-:W-:Y:S02]  /*08a0*/  SEL R8, R7, R10, P0 ;  /* 0x0000000a07087207 */ /* 0x000fe40000000000 */
[----:B------:R-:W-:Y:S02]  /*08b0*/  ISETP.GT.AND P0, PT, R23, R24, PT ;  /* 0x000000181700720c */ /* 0x000fe40003f04270 */
[----:B------:R-:W-:Y:S02]  /*08c0*/  @!P5 SEL R9, R6, R11, !P2 ;  /* 0x0000000b0609d207 */ /* 0x000fe40005000000 */
[----:B------:R-:W-:Y:S02]  /*08d0*/  IADD3 R6, P6, PT, R29, 0x500, RZ ;  /* 0x000005001d067810 */ /* 0x000fe40007fde0ff */
[----:B------:R-:W-:-:S02]  /*08e0*/  @!P3 SEL R33, RZ, 0x1, !P0 ;  /* 0x00000001ff21b807 */ /* 0x000fc40004000000 */
        /* <DEDUP_REMOVED lines=11> */
[CC--:B------:R-:W-:Y:S01]  /*09a0*/  ISETP.GT.AND P4, PT, R21.reuse, R22.reuse, P2 ;  /* 0x000000161500720c */ /* 0x0c0fe20001784270 */
[----:B------:R-:W-:Y:S01]  /*09b0*/  IMAD.X R9, RZ, RZ, R12, P0 ;  /* 0x000000ffff097224 */ /* 0x000fe200000e060c */
[----:B------:R-:W-:-:S02]  /*09c0*/  ISETP.GT.AND P3, PT, R21, R22, PT ;  /* 0x000000161500720c */ /* 0x000fc40003f64270 */
[CC--:B------:R-:W-:Y:S02]  /*09d0*/  ISETP.LT.U32.AND P0, PT, R6.reuse, R11.reuse, PT ;  /* 0x0000000b0600720c */ /* 0x0c0fe40003f01070 */
[----:B------:R-:W-:Y:S02]  /*09e0*/  @!P2 SEL R33, RZ, 0x1, !P3 ;  /* 0x00000001ff21a807 */ /* 0x000fe40005800000 */
        /* <DEDUP_REMOVED lines=10> */
[----:B------:R-:W-:-:S02]  /*0a90*/  ISETP.GT.AND P4, PT, R27, R30, P3 ;  /* 0x0000001e1b00720c */ /* 0x000fc40001f84270 */
[----:B------:R-:W-:Y:S02]  /*0aa0*/  ISETP.LT.U32.AND P0, PT, R29, R8, PT ;  /* 0x000000081d00720c */ /* 0x000fe40003f01070 */
[----:B------:R-:W-:Y:S02]  /*0ab0*/  ISETP.GT.AND P2, PT, R27, R30, PT ;  /* 0x0000001e1b00720c */ /* 0x000fe40003f44270 */
[CC--:B------:R-:W-:Y:S02]  /*0ac0*/  ISETP.LT.AND.EX P0, PT, R6.reuse, R7.reuse, PT, P0 ;  /* 0x000000070600720c */ /* 0x0c0fe40003f01300 */
[----:B------:R-:W-:Y:S02]  /*0ad0*/  @!P3 SEL R33, RZ, 0x1, !P2 ;  /* 0x00000001ff21b807 */ /* 0x000fe40005000000 */
[----:B------:R-:W-:Y:S02]  /*0ae0*/  SEL R10, R29, R8, P0 ;  /* 0x000000081d0a7207 */ /* 0x000fe40000000000 */
[----:B------:R-:W-:-:S02]  /*0af0*/  SEL R11, R6, R7, P0 ;  /* 0x00000007060b7207 */ /* 0x000fc40000000000 */
[----:B------:R-:W-:Y:S02]  /*0b00*/  SEL R12, R33, 0x1, !P4 ;  /* 0x00000001210c7807 */ /* 0x000fe40006000000 */
[----:B------:R-:W-:Y:S02]  /*0b10*/  @!P4 SEL R10, R29, R8, !P3 ;  /* 0x000000081d0ac207 */ /* 0x000fe40005800000 */
[----:B------:R-:W-:Y:S01]  /*0b20*/  @!P4 SEL R11, R6, R7, !P3 ;  /* 0x00000007060bc207 */ /* 0x000fe20005800000 */
[----:B------:R-:W-:Y:S06]  /*0b30*/  @P5 BRA `(.L_x_1457) ;  /* 0xfffffff800045947 */ /* 0x000fec000383ffff */
.L_x_1456:
[----:B------:R-:W-:Y:S05]  /*0b40*/  BSYNC.RECONVERGENT B2 ;  /* 0x0000000000027941 */ /* 0x000fea0003800200 */
.L_x_1455:
        /* <DEDUP_REMOVED lines=20> */
[CC--:B----4-:R-:W-:Y:S02]  /*0c90*/  ISETP.GT.AND P0, PT, R3.reuse, R8.reuse, PT ;  /* 0x000000080300720c */ /* 0x0d0fe40003f04270 */
[----:B------:R-:W-:-:S07]  /*0ca0*/  ISETP.GT.AND P4, PT, R3, R8, P3 ;  /* 0x000000080300720c */ /* 0x000fce0001f84270 */
[----:B------:R-:W-:Y:S01]  /*0cb0*/  @!P3 SEL R12, RZ, 0x1, !P0 ;  /* 0x00000001ff0cb807 */ /* 0x000fe20004000000 */
        /* <DEDUP_REMOVED lines=8> */
[----:B---3--:R-:W-:Y:S02]  /*0d40*/  ISETP.GT.AND P0, PT, R9, R18, PT ;  /* 0x000000120900720c */ /* 0x008fe40003f04270 */
[----:B------:R-:W-:Y:S02]  /*0d50*/  @!P4 SEL R7, R21, R10, !P3 ;  /* 0x0000000a1507c207 */ /* 0x000fe40005800000 */
[----:B------:R-:W-:Y:S02]  /*0d60*/  @!P4 SEL R6, R8, R11, !P3 ;  /* 0x0000000b0806c207 */ /* 0x000fe40005800000 */
[----:B------:R-:W-:-:S02]  /*0d70*/  ISETP.GT.AND P4, PT, R9, R18, P2 ;  /* 0x000000120900720c */ /* 0x000fc40001784270 */
[----:B------:R-:W-:Y:S02]  /*0d80*/  @!P2 SEL R12, RZ, 0x1, !P0 ;  /* 0x00000001ff0ca807 */ /* 0x000fe40004000000 */
        /* <DEDUP_REMOVED lines=12> */
[----:B-----5:R-:W-:-:S02]  /*0e50*/  ISETP.GT.AND P2, PT, R17, R20, PT ;  /* 0x000000141100720c */ /* 0x020fc40003f44270 */
[----:B------:R-:W-:Y:S01]  /*0e60*/  ISETP.GT.AND P4, PT, R17, R20, P3 ;  /* 0x000000141100720c */ /* 0x000fe20001f84270 */
[----:B------:R-:W-:Y:S01]  /*0e70*/  IMAD.X R7, RZ, RZ, UR11, P0 ;  /* 0x0000000bff077e24 */ /* 0x000fe200080e06ff */
[----:B------:R-:W-:Y:S02]  /*0e80*/  @!P3 SEL R12, RZ, 0x1, !P2 ;  /* 0x00000001ff0cb807 */ /* 0x000fe40005000000 */
        /* <DEDUP_REMOVED lines=10> */
[----:B------:R-:W-:Y:S01]  /*0f30*/  ISETP.GT.AND P4, PT, R2, R19, P2 ;  /* 0x000000130200720c */ /* 0x000fe20001784270 */
[----:B------:R-:W-:Y:S01]  /*0f40*/  IMAD.X R4, RZ, RZ, UR11, P5 ;  /* 0x0000000bff047e24 */ /* 0x000fe2000a8e06ff */
        /* <DEDUP_REMOVED lines=9> */
[----:B------:R-:W-:-:S07]  /*0fe0*/  @!P4 SEL R11, R4, R5, !P2 ;  /* 0x00000005040bc207 */ /* 0x000fce0005000000 */
.L_x_1459:
[----:B------:R-:W-:Y:S05]  /*0ff0*/  BSYNC.RECONVERGENT B2 ;  /* 0x0000000000027941 */ /* 0x000fea0003800200 */
.L_x_1458:
        /* <DEDUP_REMOVED lines=19> */
[CC--:B----4-:R-:W-:Y:S02]  /*1130*/  ISETP.GT.AND P5, PT, R6.reuse, R9.reuse, PT ;  /* 0x000000090600720c */ /* 0x0d0fe40003fa4270 */
[----:B------:R-:W-:Y:S01]  /*1140*/  ISETP.GT.AND P3, PT, R6, R9, P2 ;  /* 0x000000090600720c */ /* 0x000fe20001764270 */
[----:B------:R-:W-:Y:S02]  /*1150*/  IMAD.X R6, RZ, RZ, UR11, P4 ;  /* 0x0000000bff067e24 */ /* 0x000fe4000a0e06ff */
[----:B------:R-:W-:-:S04]  /*1160*/  @!P2 SEL R12, RZ, 0x1, !P5 ;  /* 0x00000001ff0ca807 */ /* 0x000fc80006800000 */
        /* <DEDUP_REMOVED lines=8> */
[CC--:B---3--:R-:W-:Y:S01]  /*11f0*/  ISETP.GT.AND P3, PT, R14.reuse, R17.reuse, P4 ;  /* 0x000000110e00720c */ /* 0x0c8fe20002764270 */
[----:B------:R-:W-:Y:S01]  /*1200*/  IMAD.X R4, RZ, RZ, UR11, P5 ;  /* 0x0000000bff047e24 */ /* 0x000fe2000a8e06ff */
        /* <DEDUP_REMOVED lines=9> */
.L_x_1461:
[----:B------:R-:W-:Y:S05]  /*12a0*/  BSYNC.RECONVERGENT B2 ;  /* 0x0000000000027941 */ /* 0x000fea0003800200 */
.L_x_1460:
        /* <DEDUP_REMOVED lines=14> */
[CC--:B----4-:R-:W-:Y:S02]  /*1390*/  ISETP.GT.AND P2, PT, R2.reuse, R5.reuse, P3 ;  /* 0x000000050200720c */ /* 0x0d0fe40001f44270 */
[----:B------:R-:W-:Y:S02]  /*13a0*/  ISETP.GT.AND P1, PT, R2, R5, PT ;  /* 0x000000050200720c */ /* 0x000fe40003f24270 */
[----:B------:R-:W-:Y:S02]  /*13b0*/  SEL R2, R8, R11, P0 ;  /* 0x0000000b08027207 */ /* 0x000fe40000000000 */
[----:B------:R-:W-:-:S07]  /*13c0*/  @!P3 SEL R12, RZ, 0x1, !P1 ;  /* 0x00000001ff0cb807 */ /* 0x000fce0004800000 */
[----:B------:R-:W-:Y:S02]  /*13d0*/  @!P2 SEL R6, R7, R10, !P3 ;  /* 0x0000000a0706a207 */ /* 0x000fe40005800000 */
[----:B------:R-:W-:Y:S02]  /*13e0*/  @!P2 SEL R2, R8, R11, !P3 ;  /* 0x0000000b0802a207 */ /* 0x000fe40005800000 */
[----:B------:R-:W-:Y:S01]  /*13f0*/  SEL R12, R12, 0x1, !P2 ;  /* 0x000000010c0c7807 */ /* 0x000fe20005000000 */
[----:B------:R-:W-:Y:S02]  /*1400*/  IMAD.MOV.U32 R10, RZ, RZ, R6 ;  /* 0x000000ffff0a7224 */ /* 0x000fe400078e0006 */
[----:B------:R-:W-:-:S07]  /*1410*/  IMAD.MOV.U32 R11, RZ, RZ, R2 ;  /* 0x000000ffff0b7224 */ /* 0x000fce00078e0002 */
.L_x_1454:
[----:B------:R-:W-:Y:S05]  /*1420*/  BSYNC.RECONVERGENT B1 ;  /* 0x0000000000017941 */ /* 0x000fea0003800200 */
.L_x_1453:
        /* <DEDUP_REMOVED lines=27> */
.L_x_1464:
[----:B------:R-:W-:Y:S05]  /*15e0*/  BSYNC.RECONVERGENT B1 ;  /* 0x0000000000017941 */ /* 0x000fea0003800200 */
.L_x_1463:
        /* <DEDUP_REMOVED lines=23> */
.L_x_1466:
[----:B------:R-:W-:Y:S05]  /*1760*/  BSYNC.RECONVERGENT B1 ;  /* 0x0000000000017941 */ /* 0x000fea0003800200 */
.L_x_1465:
        /* <DEDUP_REMOVED lines=20> */
.L_x_1468:
[----:B------:R-:W-:Y:S05]  /*18b0*/  BSYNC.RECONVERGENT B1 ;  /* 0x0000000000017941 */ /* 0x000fea0003800200 */
.L_x_1467:
        /* <DEDUP_REMOVED lines=20> */
.L_x_1470:
[----:B------:R-:W-:Y:S05]  /*1a00*/  BSYNC.RECONVERGENT B1 ;  /* 0x0000000000017941 */ /* 0x000fea0003800200 */
.L_x_1469:
        /* <DEDUP_REMOVED lines=20> */
.L_x_1472:
[----:B------:R-:W-:Y:S05]  /*1b50*/  BSYNC.RECONVERGENT B1 ;  /* 0x0000000000017941 */ /* 0x000fea0003800200 */
.L_x_1471:
        /* <DEDUP_REMOVED lines=10> */
.L_x_1474:
[----:B------:R-:W-:Y:S05]  /*1c00*/  BSYNC.RECONVERGENT B1 ;  /* 0x0000000000017941 */ /* 0x000fea0003800200 */
.L_x_1473:
        /* <DEDUP_REMOVED lines=84> */
.L_x_1462:
        /* <DEDUP_REMOVED lines=36> */
.L_x_1477:
[----:B------:R-:W-:Y:S05]  /*2390*/  BSYNC.RECONVERGENT B1 ;  /* 0x0000000000017941 */ /* 0x000fea0003800200 */
.L_x_1476:
        /* <DEDUP_REMOVED lines=21> */
.L_x_1479:
[----:B------:R-:W-:Y:S05]  /*24f0*/  BSYNC.RECONVERGENT B1 ;  /* 0x0000000000017941 */ /* 0x000fea0003800200 */
.L_x_1478:
        /* <DEDUP_REMOVED lines=20> */
.L_x_1481:
[----:B------:R-:W-:Y:S05]  /*2640*/  BSYNC.RECONVERGENT B1 ;  /* 0x0000000000017941 */ /* 0x000fea0003800200 */
.L_x_1480:
        /* <DEDUP_REMOVED lines=20> */
.L_x_1483:
[----:B------:R-:W-:Y:S05]  /*2790*/  BSYNC.RECONVERGENT B1 ;  /* 0x0000000000017941 */ /* 0x000fea0003800200 */
.L_x_1482:
        /* <DEDUP_REMOVED lines=20> */
.L_x_1485:
[----:B------:R-:W-:Y:S05]  /*28e0*/  BSYNC.RECONVERGENT B1 ;  /* 0x0000000000017941 */ /* 0x000fea0003800200 */
.L_x_1484:
        /* <DEDUP_REMOVED lines=10> */
.L_x_1487:
[----:B------:R-:W-:Y:S05]  /*2990*/  BSYNC.RECONVERGENT B1 ;  /* 0x0000000000017941 */ /* 0x000fea0003800200 */
.L_x_1486:
        /* <DEDUP_REMOVED lines=33> */
.L_x_1488:
        /* <DEDUP_REMOVED lines=16> */
.L_x_1489:
        /* <DEDUP_REMOVED lines=16> */
.L_x_1490:
        /* <DEDUP_REMOVED lines=16> */
.L_x_1491:
        /* <DEDUP_REMOVED lines=16> */
.L_x_1492:
        /* <DEDUP_REMOVED lines=16> */
.L_x_1493:
        /* <DEDUP_REMOVED lines=17> */
.L_x_1452:
        /* <DEDUP_REMOVED lines=19> */
[----:B---3--:R-:W-:Y:S01]  /*32f0*/  ISETP.GT.AND P0, PT, R7, R8, PT ;  /* 0x000000080700720c */ /* 0x008fe20003f04270 */
[----:B------:R-:W-:-:S03]  /*3300*/  VIADD R7, R6, 0x200 ;  /* 0x0000020006077836 */ /* 0x000fc60000000000 */
[----:B------:R-:W-:Y:S02]  /*3310*/  SEL R8, R6, R15, P0 ;  /* 0x0000000f06087207 */ /* 0x000fe40000000000 */
[----:B--2---:R-:W-:Y:S02]  /*3320*/  IADD3 R16, P1, PT, R7, UR6, RZ ;  /* 0x0000000607107c10 */ /* 0x004fe4000ff3e0ff */
[----:B------:R-:W-:Y:S02]  /*3330*/  IADD3 R7, P3, PT, R8, UR6, RZ ;  /* 0x0000000608077c10 */ /* 0x000fe4000ff7e0ff */
[----:B----4-:R-:W-:Y:S01]  /*3340*/  ISETP.GT.AND P2, PT, R11, R12, PT ;  /* 0x0000000c0b00720c */ /* 0x010fe20003f44270 */
[----:B------:R-:W-:Y:S01]  /*3350*/  IMAD.X R15, RZ, RZ, UR7, P1 ;  /* 0x00000007ff0f7e24 */ /* 0x000fe200088e06ff */
[----:B------:R-:W-:Y:S01]  /*3360*/  ISETP.LT.U32.AND P1, PT, R16, R7, PT ;  /* 0x000000071000720c */ /* 0x000fe20003f21070 */
[----:B------:R-:W-:Y:S01]  /*3370*/  IMAD.X R8, RZ, RZ, UR7, P3 ;  /* 0x00000007ff087e24 */ /* 0x000fe200098e06ff */
[----:B-----5:R-:W-:-:S04]  /*3380*/  ISETP.GT.OR P0, PT, R9, R10, P0 ;  /* 0x0000000a0900720c */ /* 0x020fc80000704670 */
[----:B------:R-:W-:Y:S02]  /*3390*/  ISETP.LT.AND.EX P1, PT, R15, R8, PT, P1 ;  /* 0x000000080f00720c */ /* 0x000fe40003f21310 */
[----:B------:R-:W-:-:S03]  /*33a0*/  IADD3 R9, P3, PT, R16, 0x100, RZ ;  /* 0x0000010010097810 */ /* 0x000fc60007f7e0ff */
[----:B------:R-:W-:Y:S02]  /*33b0*/  @P2 SEL R7, R16, R7, P1 ;  /* 0x0000000710072207 */ /* 0x000fe40000800000 */
[----:B------:R-:W-:Y:S02]  /*33c0*/  @P2 SEL R8, R15, R8, P1 ;  /* 0x000000080f082207 */ /* 0x000fe40000800000 */
[----:B------:R-:W-:Y:S02]  /*33d0*/  ISETP.GT.AND P2, PT, R13, R14, PT ;  /* 0x0000000e0d00720c */ /* 0x000fe40003f44270 */
[----:B------:R-:W-:Y:S02]  /*33e0*/  SEL R10, R7, R16, P0 ;  /* 0x00000010070a7207 */ /* 0x000fe40000000000 */
[----:B------:R-:W-:Y:S01]  /*33f0*/  SEL R7, R8, R15, P0 ;  /* 0x0000000f08077207 */ /* 0x000fe20000000000 */
[----:B------:R-:W-:Y:S01]  /*3400*/  IMAD.X R8, RZ, RZ, R15, P3 ;  /* 0x000000ffff087224 */ /* 0x000fe200018e060f */
[----:B------:R-:W-:-:S02]  /*3410*/  ISETP.LT.U32.AND P1, PT, R9, R10, PT ;  /* 0x0000000a0900720c */ /* 0x000fc40003f21070 */
[----:B------:R-:W-:Y:S02]  /*3420*/  ISETP.GT.OR P0, PT, R11, R12, P0 ;  /* 0x0000000c0b00720c */ /* 0x000fe40000704670 */
[CC--:B------:R-:W-:Y:S02]  /*3430*/  ISETP.LT.AND.EX P1, PT, R8.reuse, R7.reuse, PT, P1 ;  /* 0x000000070800720c */ /* 0x0c0fe40003f21310 */
[----:B------:R-:W-:Y:S02]  /*3440*/  ISETP.GT.OR P3, PT, R13, R14, P0 ;  /* 0x0000000e0d00720c */ /* 0x000fe40000764670 */
[----:B------:R-:W-:Y:S02]  /*3450*/  @P2 SEL R7, R8, R7, P1 ;  /* 0x0000000708072207 */ /* 0x000fe40000800000 */
[----:B------:R-:W-:Y:S02]  /*3460*/  @P2 SEL R10, R9, R10, P1 ;  /* 0x0000000a090a2207 */ /* 0x000fe40000800000 */
        /* <DEDUP_REMOVED lines=9> */
[----:B------:R-:W2:Y:S01]  /*3500*/  LDCU.64 UR4, c[0x0][0x3a8] ;  /* 0x00007500ff0477ac */ /* 0x000ea20008000a00 */
[----:B------:R-:W-:-:S05]  /*3510*/  NOP ;  /* 0x0000000000007918 */ /* 0x000fca0000000000 */
.L_x_1496:
[C---:B------:R-:W-:Y:S01]  /*3520*/  IMAD.SHL.U32 R17, R7.reuse, 0x4, RZ ;  /* 0x0000000407117824 */ /* 0x040fe200078e00ff */
[----:B------:R-:W-:-:S04]  /*3530*/  SHF.L.U64.HI R9, R7, 0x2, R8 ;  /* 0x0000000207097819 */ /* 0x000fc80000010208 */
[-C--:B------:R-:W-:Y:S02]  /*3540*/  IADD3 R14, P0, PT, R2, R17.reuse, RZ ;  /* 0x00000011020e7210 */ /* 0x080fe40007f1e0ff */
[----:B------:R-:W-:-:S03]  /*3550*/  IADD3 R16, P1, PT, R4, R17, RZ ;  /* 0x0000001104107210 */ /* 0x000fc60007f3e0ff */
[--C-:B------:R-:W-:Y:S02]  /*3560*/  IMAD.X R15, R3, 0x1, R9.reuse, P0 ;  /* 0x00000001030f7824 */ /* 0x100fe400000e0609 */
[----:B------:R-:W-:-:S03]  /*3570*/  IMAD.X R17, R5, 0x1, R9, P1 ;  /* 0x0000000105117824 */ /* 0x000fc600008e0609 */
[----:B------:R-:W3:Y:S04]  /*3580*/  LDG.E R13, desc[UR8][R14.64] ;  /* 0x000000080e0d7981 */ /* 0x000ee8000c1e1900 */
[----:B------:R-:W3:Y:S04]  /*3590*/  LDG.E R18, desc[UR8][R16.64] ;  /* 0x0000000810127981 */ /* 0x000ee8000c1e1900 */
[----:B------:R-:W4:Y:S04]  /*35a0*/  LDG.E R19, desc[UR8][R14.64+0x400] ;  /* 0x000400080e137981 */ /* 0x000f28000c1e1900 */
[----:B------:R-:W4:Y:S04]  /*35b0*/  LDG.E R20, desc[UR8][R16.64+0x400] ;  /* 0x0004000810147981 */ /* 0x000f28000c1e1900 */
[----:B------:R-:W5:Y:S04]  /*35c0*/  LDG.E R21, desc[UR8][R14.64+0x800] ;  /* 0x000800080e157981 */ /* 0x000f68000c1e1900 */
[----:B------:R-:W5:Y:S04]  /*35d0*/  LDG.E R22, desc[UR8][R16.64+0x800] ;  /* 0x0008000810167981 */ /* 0x000f68000c1e1900 */
[----:B------:R1:W2:Y:S04]  /*35e0*/  LDG.E R9, desc[UR8][R14.64+0xc00] ;  /* 0x000c00080e097981 */ /* 0x0002a8000c1e1900 */
[----:B------:R4:W2:Y:S01]  /*35f0*/  LDG.E R24, desc[UR8][R16.64+0xc00] ;  /* 0x000c000810187981 */ /* 0x0008a2000c1e1900 */
[----:B------:R-:W-:Y:S01]  /*3600*/  LOP3.LUT P3, RZ, R12, 0xff, RZ, 0xc0, !PT ;  /* 0x000000ff0cff7812 */ /* 0x000fe2000786c0ff */
[----:B------:R-:W-:Y:S01]  /*3610*/  IMAD.MOV.U32 R26, RZ, RZ, R11 ;  /* 0x000000ffff1a7224 */ /* 0x000fe200078e000b */
[----:B---3--:R-:W-:Y:S01]  /*3620*/  ISETP.GT.AND P2, PT, R13, R18, PT ;  /* 0x000000120d00720c */ /* 0x008fe20003f44270 */
[----:B------:R-:W-:Y:S01]  /*3630*/  IMAD.MOV.U32 R13, RZ, RZ, R10 ;  /* 0x000000ffff0d7224 */ /* 0x000fe200078e000a */
[----:B0-----:R-:W-:-:S02]  /*3640*/  IADD3 R18, P1, P4, R7, UR6, R6 ;  /* 0x0000000607127c10 */ /* 0x001fc4000fc3e006 */
[----:B------:R-:W-:Y:S02]  /*3650*/  SEL R10, RZ, 0x1, !P2 ;  /* 0x00000001ff0a7807 */ /* 0x000fe40005000000 */
[----:B------:R-:W-:Y:S02]  /*3660*/  ISETP.LT.U32.AND P0, PT, R18, R13, PT ;  /* 0x0000000d1200720c */ /* 0x000fe40003f01070 */
[----:B------:R-:W-:-:S03]  /*3670*/  IADD3.X R23, PT, PT, R8, UR7, RZ, P1, P4 ;  /* 0x0000000708177c10 */ /* 0x000fc60008fe84ff */
[----:B------:R-:W-:Y:S02]  /*3680*/  @P3 SEL R10, R12, 0x1, !P2 ;  /* 0x000000010c0a3807 */ /* 0x000fe40005000000 */
[----:B------:R-:W-:Y:S02]  /*3690*/  ISETP.LT.AND.EX P0, PT, R23, R26, PT, P0 ;  /* 0x0000001a1700720c */ /* 0x000fe40003f01300 */
[C---:B-1----:R-:W-:Y:S02]  /*36a0*/  IADD3 R14, P5, PT, R18.reuse, 0x100, RZ ;  /* 0x00000100120e7810 */ /* 0x042fe40007fbe0ff */
[----:B------:R-:W-:Y:S02]  /*36b0*/  @P2 SEL R13, R18, R13, P0 ;  /* 0x0000000d120d2207 */ /* 0x000fe40000000000 */
[----:B----4-:R-:W-:Y:S01]  /*36c0*/  ISETP.GT.AND P4, PT, R19, R20, PT ;  /* 0x000000141300720c */ /* 0x010fe20003f84270 */
[----:B------:R-:W-:Y:S01]  /*36d0*/  IMAD.X R15, RZ, RZ, R23, P5 ;  /* 0x000000ffff0f7224 */ /* 0x000fe200028e0617 */
[----:B------:R-:W-:-:S02]  /*36e0*/  @P2 SEL R26, R23, R26, P0 ;  /* 0x0000001a171a2207 */ /* 0x000fc40000000000 */
[----:B------:R-:W-:Y:S02]  /*36f0*/  SEL R11, R18, R13, !P3 ;  /* 0x0000000d120b7207 */ /* 0x000fe40005800000 */
[----:B------:R-:W-:Y:S02]  /*3700*/  LOP3.LUT P1, RZ, R10, 0xff, RZ, 0xc0, !PT ;  /* 0x000000ff0aff7812 */ /* 0x000fe4000782c0ff */
[----:B------:R-:W-:Y:S02]  /*3710*/  SEL R12, R23, R26, !P3 ;  /* 0x0000001a170c7207 */ /* 0x000fe40005800000 */
[----:B------:R-:W-:Y:S02]  /*3720*/  ISETP.LT.U32.AND P0, PT, R14, R11, PT ;  /* 0x0000000b0e00720c */ /* 0x000fe40003f01070 */
[----:B------:R-:W-:Y:S02]  /*3730*/  SEL R16, RZ, 0x1, !P4 ;  /* 0x00000001ff107807 */ /* 0x000fe40006000000 */
[----:B------:R-:W-:-:S02]  /*3740*/  ISETP.LT.AND.EX P0, PT, R15, R12, PT, P0 ;  /* 0x0000000c0f00720c */ /* 0x000fc40003f01300 */
[----:B-----5:R-:W-:Y:S02]  /*3750*/  ISETP.GT.AND P2, PT, R21, R22, PT ;  /* 0x000000161500720c */ /* 0x020fe40003f44270 */
[----:B------:R-:W-:Y:S02]  /*3760*/  @P4 SEL R11, R14, R11, P0 ;  /* 0x0000000b0e0b4207 */ /* 0x000fe40000000000 */
[----:B------:R-:W-:Y:S02]  /*3770*/  @P4 SEL R12, R15, R12, P0 ;  /* 0x0000000c0f0c4207 */ /* 0x000fe40000000000 */
[----:B------:R-:W-:Y:S02]  /*3780*/  IADD3 R13, P0, PT, R18, 0x200, RZ ;  /* 0x00000200120d7810 */ /* 0x000fe40007f1e0ff */
[----:B------:R-:W-:Y:S02]  /*3790*/  @P1 SEL R16, R10, 0x1, !P4 ;  /* 0x000000010a101807 */ /* 0x000fe40006000000 */
[----:B------:R-:W-:-:S02]  /*37a0*/  SEL R10, R14, R11, !P1 ;  /* 0x0000000b0e0a7207 */ /* 0x000fc40004800000 */
[----:B------:R-:W-:Y:S01]  /*37b0*/  SEL R11, R15, R12, !P1 ;  /* 0x0000000c0f0b7207 */ /* 0x000fe20004800000 */
[----:B------:R-:W-:Y:S01]  /*37c0*/  IMAD.X R12, RZ, RZ, R23, P0 ;  /* 0x000000ffff0c7224 */ /* 0x000fe200000e0617 */
[----:B------:R-:W-:Y:S02]  /*37d0*/  ISETP.LT.U32.AND P0, PT, R13, R10, PT ;  /* 0x0000000a0d00720c */ /* 0x000fe40003f01070 */
[----:B------:R-:W-:Y:S02]  /*37e0*/  LOP3.LUT P1, RZ, R16, 0xff, RZ, 0xc0, !PT ;  /* 0x000000ff10ff7812 */ /* 0x000fe4000782c0ff */
[CC--:B------:R-:W-:Y:S02]  /*37f0*/  ISETP.LT.AND.EX P0, PT, R12.reuse, R11.reuse, PT, P0 ;  /* 0x0000000b0c00720c */ /* 0x0c0fe40003f01300 */
[----:B--2---:R-:W-:Y:S02]  /*3800*/  ISETP.GT.AND P3, PT, R9, R24, PT ;  /* 0x000000180900720c */ /* 0x004fe40003f64270 */
[----:B------:R-:W-:-:S02]  /*3810*/  @P2 SEL R11, R12, R11, P0 ;  /* 0x0000000b0c0b2207 */ /* 0x000fc40000000000 */
[----:B------:R-:W-:Y:S02]  /*3820*/  @P2 SEL R10, R13, R10, P0 ;  /* 0x0000000a0d0a2207 */ /* 0x000fe40000000000 */
[----:B------:R-:W-:Y:S02]  /*3830*/  IADD3 R9, P0, PT, R18, 0x300, RZ ;  /* 0x0000030012097810 */ /* 0x000fe40007f1e0ff */
[----:B------:R-:W-:Y:S02]  /*3840*/  SEL R11, R12, R11, !P1 ;  /* 0x0000000b0c0b7207 */ /* 0x000fe40004800000 */
[----:B------:R-:W-:Y:S01]  /*3850*/  IADD3 R12, P4, PT, -R7, UR4, RZ ;  /* 0x00000004070c7c10 */ /* 0x000fe2000ff9e1ff */
[----:B------:R-:W-:Y:S01]  /*3860*/  IMAD.X R14, RZ, RZ, R23, P0 ;  /* 0x000000ffff0e7224 */ /* 0x000fe200000e0617 */
[----:B------:R-:W-:Y:S02]  /*3870*/  SEL R10, R13, R10, !P1 ;  /* 0x0000000a0d0a7207 */ /* 0x000fe40004800000 */
[----:B------:R-:W-:-:S02]  /*3880*/  ISETP.GE.U32.AND P0, PT, R12, 0x400, PT ;  /* 0x000004000c00780c */ /* 0x000fc40003f06070 */
[----:B------:R-:W-:Y:S02]  /*3890*/  IADD3.X R13, PT, PT, ~R8, UR5, RZ, P4, !PT ;  /* 0x00000005080d7c10 */ /* 0x000fe4000a7fe5ff */
[----:B------:R-:W-:Y:S02]  /*38a0*/  SEL R15, RZ, 0x1, !P2 ;  /* 0x00000001ff0f7807 */ /* 0x000fe40005000000 */
[----:B------:R-:W-:Y:S02]  /*38b0*/  @P1 SEL R15, R16, 0x1, !P2 ;  /* 0x00000001100f1807 */ /* 0x000fe40005000000 */
[----:B------:R-:W-:Y:S02]  /*38c0*/  ISETP.GE.U32.AND.EX P0, PT, R13, RZ, PT, P0 ;  /* 0x000000ff0d00720c */ /* 0x000fe40003f06100 */
[----:B------:R-:W-:Y:S02]  /*38d0*/  LOP3.LUT P2, RZ, R15, 0xff, RZ, 0xc0, !PT ;  /* 0x000000ff0fff7812 */ /* 0x000fe4000784c0ff */
[----:B------:R-:W-:-:S02]  /*38e0*/  ISETP.LT.U32.AND P1, PT, R9, R10, PT ;  /* 0x0000000a0900720c */ /* 0x000fc40003f21070 */
        /* <DEDUP_REMOVED lines=13> */
.L_x_1494:
        /* <DEDUP_REMOVED lines=19> */
.L_x_1500:
        /* <DEDUP_REMOVED lines=46> */
[-C--:B----4-:R-:W-:Y:S01]  /*3dd0*/  ISETP.GT.AND P6, PT, R27, R28.reuse, PT ;  /* 0x0000001c1b00720c */ /* 0x090fe20003fc4270 */
        /* <DEDUP_REMOVED lines=86> */
.L_x_1499:
[----:B------:R-:W-:Y:S05]  /*4340*/  BSYNC.RECONVERGENT B2 ;  /* 0x0000000000027941 */ /* 0x000fea0003800200 */
.L_x_1498:
        /* <DEDUP_REMOVED lines=27> */
[CC--:B--2---:R-:W-:Y:S02]  /*4500*/  ISETP.GT.AND P0, PT, R15.reuse, R18.reuse, PT ;  /* 0x000000120f00720c */ /* 0x0c4fe40003f04270 */
[----:B------:R-:W-:Y:S02]  /*4510*/  ISETP.GT.AND P3, PT, R15, R18, P4 ;  /* 0x000000120f00720c */ /* 0x000fe40002764270 */
[----:B------:R-:W-:Y:S02]  /*4520*/  @!P4 SEL R12, RZ, 0x1, !P0 ;  /* 0x00000001ff0cc807 */ /* 0x000fe40004000000 */
[----:B------:R-:W-:Y:S02]  /*4530*/  IADD3.X R18, PT, PT, R24, UR7, RZ, P2, !PT ;  /* 0x0000000718127c10 */ /* 0x000fe400097fe4ff */
[----:B------:R-:W-:-:S02]  /*4540*/  SEL R12, R12, 0x1, !P3 ;  /* 0x000000010c0c7807 */ /* 0x000fc40005800000 */
[----:B------:R-:W-:Y:S02]  /*4550*/  ISETP.LT.U32.AND P0, PT, R23, R10, PT ;  /* 0x0000000a1700720c */ /* 0x000fe40003f01070 */
[----:B------:R-:W-:Y:S02]  /*4560*/  LOP3.LUT P2, RZ, R12, 0xff, RZ, 0xc0, !PT ;  /* 0x000000ff0cff7812 */ /* 0x000fe4000784c0ff */
[----:B------:R-:W-:-:S04]  /*4570*/  ISETP.LT.AND.EX P0, PT, R18, R11, PT, P0 ;  /* 0x0000000b1200720c */ /* 0x000fc80003f01300 */
[----:B------:R-:W-:Y:S02]  /*4580*/  SEL R16, R23, R10, P0 ;  /* 0x0000000a17107207 */ /* 0x000fe40000000000 */
[CC--:B------:R-:W-:Y:S02]  /*4590*/  SEL R15, R18.reuse, R11.reuse, P0 ;  /* 0x0000000b120f7207 */ /* 0x0c0fe40000000000 */
[----:B---3--:R-:W-:Y:S02]  /*45a0*/  ISETP.GT.AND P0, PT, R19, R20, PT ;  /* 0x000000141300720c */ /* 0x008fe40003f04270 */
[----:B------:R-:W-:Y:S02]  /*45b0*/  @!P3 SEL R16, R23, R10, !P4 ;  /* 0x0000000a1710b207 */ /* 0x000fe40006000000 */
[----:B------:R-:W-:Y:S02]  /*45c0*/  @!P3 SEL R15, R18, R11, !P4 ;  /* 0x0000000b120fb207 */ /* 0x000fe40006000000 */
[----:B------:R-:W-:-:S02]  /*45d0*/  ISETP.GT.AND P3, PT, R19, R20, P2 ;  /* 0x000000141300720c */ /* 0x000fc40001764270 */
[----:B------:R-:W-:Y:S02]  /*45e0*/  @!P2 SEL R12, RZ, 0x1, !P0 ;  /* 0x00000001ff0ca807 */ /* 0x000fe40004000000 */
        /* <DEDUP_REMOVED lines=9> */
[-C--:B----4-:R-:W-:Y:S02]  /*4680*/  ISETP.GT.AND P3, PT, R21, R22.reuse, PT ;  /* 0x000000161500720c */ /* 0x090fe40003f64270 */
[----:B------:R-:W-:Y:S01]  /*4690*/  IADD3 R3, P5, P0, R7, UR6, R2 ;  /* 0x0000000607037c10 */ /* 0x000fe2000f8be002 */
[C---:B------:R-:W-:Y:S01]  /*46a0*/  VIADD R2, R14.reuse, 0x300 ;  /* 0x000003000e027836 */ /* 0x040fe20000000000 */
[----:B------:R-:W-:Y:S01]  /*46b0*/  ISETP.GT.AND P2, PT, R21, R22, P4 ;  /* 0x000000161500720c */ /* 0x000fe20002744270 */
[----:B------:R-:W-:Y:S01]  /*46c0*/  VIADD R14, R14, 0x400 ;  /* 0x000004000e0e7836 */ /* 0x000fe20000000000 */
[----:B------:R-:W-:-:S02]  /*46d0*/  @!P4 SEL R12, RZ, 0x1, !P3 ;  /* 0x00000001ff0cc807 */ /* 0x000fc40005800000 */
        /* <DEDUP_REMOVED lines=10> */
[----:B-----5:R-:W-:Y:S02]  /*4780*/  ISETP.GT.AND P4, PT, R4, R5, P3 ;  /* 0x000000050400720c */ /* 0x020fe40001f84270 */
[----:B------:R-:W-:-:S02]  /*4790*/  IADD3.X R3, PT, PT, R8, UR7, RZ, P5, P6 ;  /* 0x0000000708037c10 */ /* 0x000fc4000afec4ff */
        /* <DEDUP_REMOVED lines=8> */
[----:B------:R-:W-:-:S07]  /*4820*/  @!P4 SEL R11, R3, R16, !P3 ;  /* 0x00000010030bc207 */ /* 0x000fce0005800000 */
.L_x_1502:
[----:B------:R-:W-:Y:S05]  /*4830*/  BSYNC.RECONVERGENT B2 ;  /* 0x0000000000027941 */ /* 0x000fea0003800200 */
.L_x_1501:
        /* <DEDUP_REMOVED lines=31> */
[----:B----4-:R-:W-:Y:S02]  /*4a30*/  IADD3 R5, P5, P6, R7, UR6, R18 ;  /* 0x0000000607057c10 */ /* 0x010fe4000febe012 */
[----:B------:R-:W-:Y:S02]  /*4a40*/  LOP3.LUT P4, RZ, R12, 0xff, RZ, 0xc0, !PT ;  /* 0x000000ff0cff7812 */ /* 0x000fe4000788c0ff */
[----:B------:R-:W-:Y:S02]  /*4a50*/  IADD3.X R4, PT, PT, R8, UR7, RZ, P5, P6 ;  /* 0x0000000708047c10 */ /* 0x000fe4000afec4ff */
        /* <DEDUP_REMOVED lines=12> */
.L_x_1504:
[----:B------:R-:W-:Y:S05]  /*4b20*/  BSYNC.RECONVERGENT B2 ;  /* 0x0000000000027941 */ /* 0x000fea0003800200 */
.L_x_1503:
        /* <DEDUP_REMOVED lines=27> */
.L_x_1497:
[----:B------:R-:W-:Y:S05]  /*4ce0*/  BSYNC.RECONVERGENT B1 ;  /* 0x0000000000017941 */ /* 0x000fea0003800200 */
.L_x_1495:
        /* <DEDUP_REMOVED lines=24> */
.L_x_1506:
[----:B------:R-:W-:Y:S05]  /*4e70*/  BSYNC.RECONVERGENT B1 ;  /* 0x0000000000017941 */ /* 0x000fea0003800200 */
.L_x_1505:
        /* <DEDUP_REMOVED lines=23> */
.L_x_1508:
[----:B------:R-:W-:Y:S05]  /*4ff0*/  BSYNC.RECONVERGENT B1 ;  /* 0x0000000000017941 */ /* 0x000fea0003800200 */
.L_x_1507:
        /* <DEDUP_REMOVED lines=20> */
.L_x_1510:
[----:B------:R-:W-:Y:S05]  /*5140*/  BSYNC.RECONVERGENT B1 ;  /* 0x0000000000017941 */ /* 0x000fea0003800200 */
.L_x_1509:
        /* <DEDUP_REMOVED lines=20> */
.L_x_1512:
[----:B------:R-:W-:Y:S05]  /*5290*/  BSYNC.RECONVERGENT B1 ;  /* 0x0000000000017941 */ /* 0x000fea0003800200 */
.L_x_1511:
        /* <DEDUP_REMOVED lines=20> */
.L_x_1514:
[----:B------:R-:W-:Y:S05]  /*53e0*/  BSYNC.RECONVERGENT B1 ;  /* 0x0000000000017941 */ /* 0x000fea0003800200 */
.L_x_1513:
        /* <DEDUP_REMOVED lines=10> */
.L_x_1516:
[----:B------:R-:W-:Y:S05]  /*5490*/  BSYNC.RECONVERGENT B1 ;  /* 0x0000000000017941 */ /* 0x000fea0003800200 */
.L_x_1515:
        /* <DEDUP_REMOVED lines=83> */
.L_x_1475:
[----:B------:R-:W-:Y:S05]  /*59d0*/  BSYNC.RECONVERGENT B0 ;  /* 0x0000000000007941 */ /* 0x000fea0003800200 */
.L_x_1451:
        /* <DEDUP_REMOVED lines=16> */
.L_x_1517:
        /* <DEDUP_REMOVED lines=10> */
.L_x_2395:


//--------------------- .text._ZN3cub18CUB_300001_SM_10006detail6reduce18DeviceReduceKernelINS2_10policy_hubIN4cuda3std3__45tupleIJblEEEjN6thrust24THRUST_300001_SM_1000_NS8cuda_cub9__find_if7functorIS9_EEE10Policy1000ENSB_12zip_iteratorINS8_IJNSD_26transform_input_iterator_tIbNSI_INS8_IJNSB_6detail15normal_iteratorINSB_10device_ptrIiEEEESO_EEEEENSK_22tuple_binary_predicateINS7_7greaterIiEEEEEENSB_17counting_iteratorIlNSB_11use_defaultESX_SX_EEEEEEEjSF_S9_NS7_10__identityEEEvT0_PT3_T1_NS0_13GridEvenShareIS15_EET2_T4_ --------------------------
	.section	.text._ZN3cub18CUB_300001_SM_10006detail6reduce18DeviceReduceKernelINS2_10policy_hubIN4cuda3std3__45tupleIJblEEEjN6thrust24THRUST_300001_SM_1000_NS8cuda_cub9__find_if7functorIS9_EEE10Policy1000ENSB_12zip_iteratorINS8_IJNSD_26transform_input_iterator_tIbNSI_INS8_IJNSB_6detail15normal_iteratorINSB_10device_ptrIiEEEESO_EEEEENSK_22tuple_binary_predicateINS7_7greaterIiEEEEEENSB_17counting_iteratorIlNSB_11use_defaultESX_SX_EEEEEEEjSF_S9_NS7_10__identityEEEvT0_PT3_T1_NS0_13GridEvenShareIS15_EET2_T4_,"ax",@progbits
	.align	128
        .global         _ZN3cub18CUB_300001_SM_10006detail6reduce18DeviceReduceKernelINS2_10policy_hubIN4cuda3std3__45tupleIJblEEEjN6thrust24THRUST_300001_SM_1000_NS8cuda_cub9__find_if7functorIS9_EEE10Policy1000ENSB_12zip_iteratorINS8_IJNSD_26transform_input_iterator_tIbNSI_INS8_IJNSB_6detail15normal_iteratorINSB_10device_ptrIiEEEESO_EEEEENSK_22tuple_binary_predicateINS7_7greaterIiEEEEEENSB_17counting_iteratorIlNSB_11use_defaultESX_SX_EEEEEEEjSF_S9_NS7_10__identityEEEvT0_PT3_T1_NS0_13GridEvenShareIS15_EET2_T4_
        .type           _ZN3cub18CUB_300001_SM_10006detail6reduce18DeviceReduceKernelINS2_10policy_hubIN4cuda3std3__45tupleIJblEEEjN6thrust24THRUST_300001_SM_1000_NS8cuda_cub9__find_if7functorIS9_EEE10Policy1000ENSB_12zip_iteratorINS8_IJNSD_26transform_input_iterator_tIbNSI_INS8_IJNSB_6detail15normal_iteratorINSB_10device_ptrIiEEEESO_EEEEENSK_22tuple_binary_predicateINS7_7greaterIiEEEEEENSB_17counting_iteratorIlNSB_11use_defaultESX_SX_EEEEEEEjSF_S9_NS7_10__identityEEEvT0_PT3_T1_NS0_13GridEvenShareIS15_EET2_T4_,@function
        .size           _ZN3cub18CUB_300001_SM_10006detail6reduce18DeviceReduceKernelINS2_10policy_hubIN4cuda3std3__45tupleIJblEEEjN6thrust24THRUST_300001_SM_1000_NS8cuda_cub9__find_if7functorIS9_EEE10Policy1000ENSB_12zip_iteratorINS8_IJNSD_26transform_input_iterator_tIbNSI_INS8_IJNSB_6detail15normal_iteratorINSB_10device_ptrIiEEEESO_EEEEENSK_22tuple_binary_predicateINS7_7greaterIiEEEEEENSB_17counting_iteratorIlNSB_11use_defaultESX_SX_EEEEEEEjSF_S9_NS7_10__identityEEEvT0_PT3_T1_NS0_13GridEvenShareIS15_EET2_T4_,(.L_x_2396 - _ZN3cub18CUB_300001_SM_10006detail6reduce18DeviceReduceKernelINS2_10policy_hubIN4cuda3std3__45tupleIJblEEEjN6thrust24THRUST_300001_SM_1000_NS8cuda_cub9__find_if7functorIS9_EEE10Policy1000ENSB_12zip_iteratorINS8_IJNSD_26transform_input_iterator_tIbNSI_INS8_IJNSB_6detail15normal_iteratorINSB_10device_ptrIiEEEESO_EEEEENSK_22tuple_binary_predicateINS7_7greaterIiEEEEEENSB_17counting_iteratorIlNSB_11use_defaultESX_SX_EEEEEEEjSF_S9_NS7_10__identityEEEvT0_PT3_T1_NS0_13GridEvenShareIS15_EET2_T4_)
        .other          _ZN3cub18CUB_300001_SM_10006detail6reduce18DeviceReduceKernelINS2_10policy_hubIN4cuda3std3__45tupleIJblEEEjN6thrust24THRUST_300001_SM_1000_NS8cuda_cub9__find_if7functorIS9_EEE10Policy1000ENSB_12zip_iteratorINS8_IJNSD_26transform_input_iterator_tIbNSI_INS8_IJNSB_6detail15normal_iteratorINSB_10device_ptrIiEEEESO_EEEEENSK_22tuple_binary_predicateINS7_7greaterIiEEEEEENSB_17counting_iteratorIlNSB_11use_defaultESX_SX_EEEEEEEjSF_S9_NS7_10__identityEEEvT0_PT3_T1_NS0_13GridEvenShareIS15_EET2_T4_,@"STO_CUDA_ENTRY STV_DEFAULT"
_ZN3cub18CUB_300001_SM_10006detail6reduce18DeviceReduceKernelINS2_10policy_hubIN4cuda3std3__45tupleIJblEEEjN6thrust24THRUST_300001_SM_1000_NS8cuda_cub9__find_if7functorIS9_EEE10Policy1000ENSB_12zip_iteratorINS8_IJNSD_26transform_input_iterator_tIbNSI_INS8_IJNSB_6detail15normal_iteratorINSB_10device_ptrIiEEEESO_EEEEENSK_22tuple_binary_predicateINS7_7greaterIiEEEEEENSB_17counting_iteratorIlNSB_11use_defaultESX_SX_EEEEEEEjSF_S9_NS7_10__identityEEEvT0_PT3_T1_NS0_13GridEvenShareIS15_EET2_T4_:
.text._ZN3cub18CUB_300001_SM_10006detail6reduce18DeviceReduceKernelINS2_10policy_hubIN4cuda3std3__45tupleIJblEEEjN6thrust24THRUST_300001_SM_1000_NS8cuda_cub9__find_if7functorIS9_EEE10Policy1000ENSB_12zip_iteratorINS8_IJNSD_26transform_input_iterator_tIbNSI_INS8_IJNSB_6detail15normal_iteratorINSB_10device_ptrIiEEEESO_EEEEENSK_22tuple_binary_predicateINS7_7greaterIiEEEEEENSB_17counting_iteratorIlNSB_11use_defaultESX_SX_EEEEEEEjSF_S9_NS7_10__identityEEEvT0_PT3_T1_NS0_13GridEvenShareIS15_EET2_T4_:
        /* <DEDUP_REMOVED lines=29> */
[----:B--2---:R-:W-:-:S04]  /*01d0*/  @!P1 ISETP.GT.AND P0, PT, R6, R11, PT ;  /* 0x0000000b0600920c */ /* 0x004fc80003f04270 */
[----:B------:R-:W-:-:S04]  /*01e0*/  @!P1 SEL R5, RZ, 0x1, !P0 ;  /* 0x00000001ff059807 */ /* 0x000fc80004000000 */
        /* <DEDUP_REMOVED lines=17> */
.L_x_1525:
        /* <DEDUP_REMOVED lines=17> */
[CC--:B--2---:R-:W-:Y:S02]  /*0410*/  ISETP.GT.AND P2, PT, R12.reuse, R15.reuse, P3 ;  /* 0x0000000f0c00720c */ /* 0x0c4fe40001f44270 */
[----:B------:R-:W-:Y:S01]  /*0420*/  ISETP.GT.AND P1, PT, R12, R15, PT ;  /* 0x0000000f0c00720c */ /* 0x000fe20003f24270 */
[----:B------:R-:W-:-:S03]  /*0430*/  IMAD.WIDE.U32 R14, R27, 0x4, R10 ;  /* 0x000000041b0e7825 */ /* 0x000fc600078e000a */
[----:B------:R-:W-:-:S07]  /*0440*/  @!P3 SEL R29, RZ, 0x1, !P1 ;  /* 0x00000001ff1db807 */ /* 0x000fce0004800000 */
        /* <DEDUP_REMOVED lines=9> */
[----:B---3--:R-:W-:-:S03]  /*04e0*/  ISETP.GT.AND P3, PT, R16, R19, P1 ;  /* 0x000000131000720c */ /* 0x008fc60000f64270 */
        /* <DEDUP_REMOVED lines=8> */
[----:B------:R-:W-:Y:S02]  /*0570*/  ISETP.GT.AND P2, PT, R16, R19, PT ;  /* 0x000000131000720c */ /* 0x000fe40003f44270 */
[----:B------:R-:W3:Y:S04]  /*0580*/  LDG.E R19, desc[UR12][R14.64] ;  /* 0x0000000c0e137981 */ /* 0x000ee8000c1e1900 */
[----:B------:R0:W3:Y:S01]  /*0590*/  LDG.E R16, desc[UR12][R12.64] ;  /* 0x0000000c0c107981 */ /* 0x0000e2000c1e1900 */
[----:B------:R-:W-:-:S04]  /*05a0*/  @!P1 SEL R18, RZ, 0x1, !P2 ;  /* 0x00000001ff129807 */ /* 0x000fc80005000000 */
        /* <DEDUP_REMOVED lines=9> */
[CC--:B--2---:R-:W-:Y:S02]  /*0640*/  ISETP.GT.AND P3, PT, R17.reuse, R24.reuse, P2 ;  /* 0x000000181100720c */ /* 0x0c4fe40001764270 */
[----:B------:R-:W-:Y:S02]  /*0650*/  ISETP.GT.AND P1, PT, R17, R24, PT ;  /* 0x000000181100720c */ /* 0x000fe40003f24270 */
[----:B------:R-:W-:Y:S02]  /*0660*/  SEL R24, R29, R12, P0 ;  /* 0x0000000c1d187207 */ /* 0x000fe40000000000 */
[----:B------:R-:W-:-:S07]  /*0670*/  @!P2 SEL R18, RZ, 0x1, !P1 ;  /* 0x00000001ff12a807 */ /* 0x000fce0004800000 */
        /* <DEDUP_REMOVED lines=11> */
[CC--:B---3--:R-:W-:Y:S02]  /*0730*/  ISETP.GT.AND P3, PT, R16.reuse, R19.reuse, P1 ;  /* 0x000000131000720c */ /* 0x0c8fe40000f64270 */
[----:B------:R-:W-:Y:S02]  /*0740*/  ISETP.LT.U32.AND P0, PT, R17, R26, PT ;  /* 0x0000001a1100720c */ /* 0x000fe40003f01070 */
[----:B------:R-:W-:Y:S02]  /*0750*/  ISETP.GT.AND P2, PT, R16, R19, PT ;  /* 0x000000131000720c */ /* 0x000fe40003f44270 */
        /* <DEDUP_REMOVED lines=8> */
[----:B------:R-:W-:-:S04]  /*07e0*/  @!P1 SEL R18, RZ, 0x1, !P2 ;  /* 0x00000001ff129807 */ /* 0x000fc80005000000 */
        /* <DEDUP_REMOVED lines=10> */
[CC--:B--2---:R-:W-:Y:S02]  /*0890*/  ISETP.GT.AND P3, PT, R3.reuse, R14.reuse, P2 ;  /* 0x0000000e0300720c */ /* 0x0c4fe40001764270 */
[----:B------:R-:W-:Y:S01]  /*08a0*/  ISETP.GT.AND P1, PT, R3, R14, PT ;  /* 0x0000000e0300720c */ /* 0x000fe20003f24270 */
[----:B------:R-:W-:-:S03]  /*08b0*/  VIADD R3, R21, 0x600 ;  /* 0x0000060015037836 */ /* 0x000fc60000000000 */
[----:B------:R-:W-:Y:S01]  /*08c0*/  @!P2 SEL R26, RZ, 0x1, !P1 ;  /* 0x00000001ff1aa807 */ /* 0x000fe20004800000 */
[----:B------:R-:W-:-:S06]  /*08d0*/  IMAD.WIDE.U32 R12, R3, 0x4, R6 ;  /* 0x00000004030c7825 */ /* 0x000fcc00078e0006 */
[----:B------:R-:W-:Y:S01]  /*08e0*/  @!P3 SEL R18, R27, R15, !P2 ;  /* 0x0000000f1b12b207 */ /* 0x000fe20005000000 */
[----:B------:R-:W-:Y:S01]  /*08f0*/  IMAD.WIDE.U32 R14, R3, 0x4, R10 ;  /* 0x00000004030e7825 */ /* 0x000fe200078e000a */
[----:B------:R-:W-:Y:S02]  /*0900*/  SEL R24, R26, 0x1, !P3 ;  /* 0x000000011a187807 */ /* 0x000fe40005800000 */
[----:B------:R-:W-:Y:S02]  /*0910*/  IADD3 R26, P1, PT, R19, UR6, RZ ;  /* 0x00000006131a7c10 */ /* 0x000fe4000ff3e0ff */
[----:B------:R0:W2:Y:S01]  /*0920*/  LDG.E R19, desc[UR12][R12.64] ;  /* 0x0000000c0c137981 */ /* 0x0000a2000c1e1900 */
[----:B------:R-:W-:-:S03]  /*0930*/  @!P3 SEL R17, R25, R28, !P2 ;  /* 0x0000001c1911b207 */ /* 0x000fc60005000000 */
[----:B------:R1:W2:Y:S01]  /*0940*/  LDG.E R14, desc[UR12][R14.64] ;  /* 0x0000000c0e0e7981 */ /* 0x0002a2000c1e1900 */
[----:B------:R-:W-:Y:S01]  /*0950*/  LOP3.LUT P2, RZ, R24, 0xff, RZ, 0xc0, !PT ;  /* 0x000000ff18ff7812 */ /* 0x000fe2000784c0ff */
[----:B------:R-:W-:-:S03]  /*0960*/  IMAD.X R25, RZ, RZ, UR7, P1 ;  /* 0x00000007ff197e24 */ /* 0x000fc600088e06ff */
[----:B---3--:R-:W-:Y:S02]  /*0970*/  ISETP.GT.AND P3, PT, R16, R29, P2 ;  /* 0x0000001d1000720c */ /* 0x008fe40001764270 */
[----:B------:R-:W-:Y:S02]  /*0980*/  ISETP.LT.U32.AND P0, PT, R26, R17, PT ;  /* 0x000000111a00720c */ /* 0x000fe40003f01070 */
[----:B------:R-:W-:Y:S02]  /*0990*/  ISETP.GT.AND P1, PT, R16, R29, PT ;  /* 0x0000001d1000720c */ /* 0x000fe40003f24270 */
        /* <DEDUP_REMOVED lines=8> */
[----:B------:R-:W-:-:S04]  /*0a20*/  @!P2 SEL R24, RZ, 0x1, !P1 ;  /* 0x00000001ff18a807 */ /* 0x000fc80004800000 */
[----:B------:R-:W-:Y:S02]  /*0a30*/  SEL R24, R24, 0x1, !P3 ;  /* 0x0000000118187807 */ /* 0x000fe40005800000 */
[-C--:B-1----:R-:W-:Y:S02]  /*0a40*/  SEL R15, R25, R18.reuse, P0 ;  /* 0x00000012190f7207 */ /* 0x082fe40000000000 */
[----:B------:R-:W-:Y:S02]  /*0a50*/  LOP3.LUT P1, RZ, R24, 0xff, RZ, 0xc0, !PT ;  /* 0x000000ff18ff7812 */ /* 0x000fe4000782c0ff */
[----:B------:R-:W-:Y:S02]  /*0a60*/  IADD3 R26, P0, PT, R3, UR6, RZ ;  /* 0x00000006031a7c10 */ /* 0x000fe4000ff1e0ff */
[----:B------:R-:W-:Y:S01]  /*0a70*/  @!P3 SEL R15, R25, R18, !P2 ;  /* 0x00000012190fb207 */ /* 0x000fe20005000000 */
[----:B------:R-:W-:Y:S02]  /*0a80*/  VIADD R22, R22, 0x8 ;  /* 0x0000000816167836 */ /* 0x000fe40000000000 */
[----:B------:R-:W-:-:S02]  /*0a90*/  VIADD R5, R5, 0x800 ;  /* 0x0000080005057836 */ /* 0x000fc40000000000 */
[----:B------:R-:W-:Y:S01]  /*0aa0*/  VIADD R21, R21, 0x800 ;  /* 0x0000080015157836 */ /* 0x000fe20000000000 */
[CC--:B--2---:R-:W-:Y:S02]  /*0ab0*/  ISETP.GT.AND P2, PT, R19.reuse, R14.reuse, PT ;  /* 0x0000000e1300720c */ /* 0x0c4fe40003f44270 */
[----:B------:R-:W-:Y:S01]  /*0ac0*/  ISETP.GT.AND P3, PT, R19, R14, P1 ;  /* 0x0000000e1300720c */ /* 0x000fe20000f64270 */
[----:B------:R-:W-:Y:S01]  /*0ad0*/  IMAD.X R14, RZ, RZ, UR7, P0 ;  /* 0x00000007ff0e7e24 */ /* 0x000fe200080e06ff */
[----:B------:R-:W-:-:S04]  /*0ae0*/  ISETP.LT.U32.AND P0, PT, R26, R27, PT ;  /* 0x0000001b1a00720c */ /* 0x000fc80003f01070 */
[----:B------:R-:W-:Y:S02]  /*0af0*/  ISETP.LT.AND.EX P0, PT, R14, R15, PT, P0 ;  /* 0x0000000f0e00720c */ /* 0x000fe40003f01300 */
[----:B------:R-:W-:Y:S02]  /*0b00*/  @!P1 SEL R24, RZ, 0x1, !P2 ;  /* 0x00000001ff189807 */ /* 0x000fe40005000000 */
        /* <DEDUP_REMOVED lines=13> */
[CC--:B---3--:R-:W-:Y:S02]  /*0be0*/  ISETP.GT.AND P3, PT, R16.reuse, R13.reuse, P2 ;  /* 0x0000000d1000720c */ /* 0x0c8fe40001764270 */
[----:B------:R-:W-:-:S04]  /*0bf0*/  ISETP.GT.AND P1, PT, R16, R13, PT ;  /* 0x0000000d1000720c */ /* 0x000fc80003f24270 */
[----:B------:R-:W-:-:S04]  /*0c00*/  @!P2 SEL R12, RZ, 0x1, !P1 ;  /* 0x00000001ff0ca807 */ /* 0x000fc80004800000 */
[----:B------:R-:W-:-:S03]  /*0c10*/  SEL R12, R12, 0x1, !P3 ;  /* 0x000000010c0c7807 */ /* 0x000fc60005800000 */
[----:B------:R-:W-:Y:S02]  /*0c20*/  @!P3 SEL R24, R29, R18, !P2 ;  /* 0x000000121d18b207 */ /* 0x000fe40005000000 */
[----:B------:R-:W-:Y:S02]  /*0c30*/  @!P3 SEL R3, R14, R17, !P2 ;  /* 0x000000110e03b207 */ /* 0x000fe40005000000 */
[----:B------:R-:W-:Y:S01]  /*0c40*/  PRMT R26, R12, 0x7610, R26 ;  /* 0x000076100c1a7816 */ /* 0x000fe2000000001a */
[----:B------:R-:W-:Y:S06]  /*0c50*/  @P0 BRA `(.L_x_1525) ;  /* 0xfffffff400a80947 */ /* 0x000fec000383ffff */
[----:B------:R-:W-:Y:S05]  /*0c60*/  BSYNC.RECONVERGENT B3 ;  /* 0x0000000000037941 */ /* 0x000fea0003800200 */
.L_x_1524:
[----:B------:R-:W-:-:S07]  /*0c70*/  VIADD R22, R5, 0xfffffc00 ;  /* 0xfffffc0005167836 */ /* 0x000fce0000000000 */
.L_x_1523:
[----:B------:R-:W-:Y:S05]  /*0c80*/  BSYNC.RECONVERGENT B2 ;  /* 0x0000000000027941 */ /* 0x000fea0003800200 */
.L_x_1522:
        /* <DEDUP_REMOVED lines=34> */
[CC--:B---3--:R-:W-:Y:S02]  /*0eb0*/  ISETP.GT.AND P0, PT, R28.reuse, R5.reuse, PT ;  /* 0x000000051c00720c */ /* 0x0c8fe40003f04270 */
        /* <DEDUP_REMOVED lines=12> */
[----:B------:R-:W-:Y:S01]  /*0f80*/  @!P2 SEL R26, RZ, 0x1, !P0 ;  /* 0x00000001ff1aa807 */ /* 0x000fe20004000000 */
        /* <DEDUP_REMOVED lines=10> */
[----:B----4-:R-:W-:-:S02]  /*1030*/  ISETP.GT.AND P2, PT, R18, R21, PT ;  /* 0x000000151200720c */ /* 0x010fc40003f44270 */
[----:B------:R-:W-:Y:S01]  /*1040*/  ISETP.GT.AND P4, PT, R18, R21, P3 ;  /* 0x000000151200720c */ /* 0x000fe20001f84270 */
[----:B------:R-:W-:Y:S01]  /*1050*/  IMAD.X R3, RZ, RZ, UR9, P0 ;  /* 0x00000009ff037e24 */ /* 0x000fe200080e06ff */
[----:B------:R-:W-:Y:S02]  /*1060*/  @!P3 SEL R26, RZ, 0x1, !P2 ;  /* 0x00000001ff1ab807 */ /* 0x000fe40005000000 */
        /* <DEDUP_REMOVED lines=9> */
[----:B-----5:R-:W-:Y:S01]  /*1100*/  ISETP.GT.AND P4, PT, R10, R13, P2 ;  /* 0x0000000d0a00720c */ /* 0x020fe20001784270 */
[----:B------:R-:W-:Y:S01]  /*1110*/  IMAD.X R5, RZ, RZ, UR9, P5 ;  /* 0x00000009ff057e24 */ /* 0x000fe2000a8e06ff */
[----:B------:R-:W-:-:S02]  /*1120*/  ISETP.LT.U32.AND P0, PT, R29, R12, PT ;  /* 0x0000000c1d00720c */ /* 0x000fc40003f01070 */
[----:B------:R-:W-:Y:S02]  /*1130*/  ISETP.GT.AND P3, PT, R10, R13, PT ;  /* 0x0000000d0a00720c */ /* 0x000fe40003f64270 */
[----:B------:R-:W-:Y:S02]  /*1140*/  ISETP.LT.AND.EX P0, PT, R5, R14, PT, P0 ;  /* 0x0000000e0500720c */ /* 0x000fe40003f01300 */
[----:B------:R-:W-:Y:S02]  /*1150*/  @!P2 SEL R26, RZ, 0x1, !P3 ;  /* 0x00000001ff1aa807 */ /* 0x000fe40005800000 */
[----:B------:R-:W-:Y:S02]  /*1160*/  SEL R24, R29, R12, P0 ;  /* 0x0000000c1d187207 */ /* 0x000fe40000000000 */
[----:B------:R-:W-:Y:S02]  /*1170*/  SEL R3, R5, R14, P0 ;  /* 0x0000000e05037207 */ /* 0x000fe40000000000 */
[----:B------:R-:W-:-:S02]  /*1180*/  SEL R26, R26, 0x1, !P4 ;  /* 0x000000011a1a7807 */ /* 0x000fc40006000000 */
[----:B------:R-:W-:Y:S02]  /*1190*/  @!P4 SEL R24, R29, R12, !P2 ;  /* 0x0000000c1d18c207 */ /* 0x000fe40005000000 */
[----:B------:R-:W-:-:S07]  /*11a0*/  @!P4 SEL R3, R5, R14, !P2 ;  /* 0x0000000e0503c207 */ /* 0x000fce0005000000 */
.L_x_1527:
[----:B------:R-:W-:Y:S05]  /*11b0*/  BSYNC.RECONVERGENT B2 ;  /* 0x0000000000027941 */ /* 0x000fea0003800200 */
.L_x_1526:
        /* <DEDUP_REMOVED lines=26> */
[CC--:B---3--:R-:W-:Y:S02]  /*1360*/  ISETP.GT.AND P5, PT, R12.reuse, R15.reuse, PT ;  /* 0x0000000f0c00720c */ /* 0x0c8fe40003fa4270 */
[----:B------:R-:W-:Y:S02]  /*1370*/  ISETP.GT.AND P3, PT, R12, R15, P2 ;  /* 0x0000000f0c00720c */ /* 0x000fe40001764270 */
[----:B------:R-:W-:-:S04]  /*1380*/  @!P2 SEL R26, RZ, 0x1, !P5 ;  /* 0x00000001ff1aa807 */ /* 0x000fc80006800000 */
[----:B------:R-:W-:Y:S02]  /*1390*/  SEL R26, R26, 0x1, !P3 ;  /* 0x000000011a1a7807 */ /* 0x000fe40005800000 */
[----:B------:R-:W-:Y:S02]  /*13a0*/  IADD3 R17, P5, PT, R17, UR8, RZ ;  /* 0x0000000811117c10 */ /* 0x000fe4000ffbe0ff */
[----:B------:R-:W-:-:S03]  /*13b0*/  LOP3.LUT P4, RZ, R26, 0xff, RZ, 0xc0, !PT ;  /* 0x000000ff1aff7812 */ /* 0x000fc6000788c0ff */
[----:B------:R-:W-:Y:S02]  /*13c0*/  @!P3 SEL R6, R5, R24, !P2 ;  /* 0x000000180506b207 */ /* 0x000fe40005000000 */
[----:B------:R-:W-:Y:S02]  /*13d0*/  @!P3 SEL R7, R8, R3, !P2 ;  /* 0x000000030807b207 */ /* 0x000fe40005000000 */
[CC--:B--2---:R-:W-:Y:S01]  /*13e0*/  ISETP.GT.AND P3, PT, R10.reuse, R19.reuse, P4 ;  /* 0x000000130a00720c */ /* 0x0c4fe20002764270 */
        /* <DEDUP_REMOVED lines=10> */
.L_x_1529:
[----:B------:R-:W-:Y:S05]  /*1490*/  BSYNC.RECONVERGENT B2 ;  /* 0x0000000000027941 */ /* 0x000fea0003800200 */
.L_x_1528:
        /* <DEDUP_REMOVED lines=15> */
[CC--:B---3--:R-:W-:Y:S02]  /*1590*/  ISETP.GT.AND P2, PT, R6.reuse, R9.reuse, P3 ;  /* 0x000000090600720c */ /* 0x0c8fe40001f44270 */
        /* <DEDUP_REMOVED lines=8> */
.L_x_1521:
[----:B------:R-:W-:Y:S05]  /*1620*/  BSYNC.RECONVERGENT B1 ;  /* 0x0000000000017941 */ /* 0x000fea0003800200 */
.L_x_1520:
        /* <DEDUP_REMOVED lines=26> */
.L_x_1532:
[----:B------:R-:W-:Y:S05]  /*17d0*/  BSYNC.RECONVERGENT B1 ;  /* 0x0000000000017941 */ /* 0x000fea0003800200 */
.L_x_1531:
        /* <DEDUP_REMOVED lines=23> */
.L_x_1534:
[----:B------:R-:W-:Y:S05]  /*1950*/  BSYNC.RECONVERGENT B1 ;  /* 0x0000000000017941 */ /* 0x000fea0003800200 */
.L_x_1533:
        /* <DEDUP_REMOVED lines=20> */
.L_x_1536:
[----:B------:R-:W-:Y:S05]  /*1aa0*/  BSYNC.RECONVERGENT B1 ;  /* 0x0000000000017941 */ /* 0x000fea0003800200 */
.L_x_1535:
        /* <DEDUP_REMOVED lines=20> */
.L_x_1538:
[----:B------:R-:W-:Y:S05]  /*1bf0*/  BSYNC.RECONVERGENT B1 ;  /* 0x0000000000017941 */ /* 0x000fea0003800200 */
.L_x_1537:
        /* <DEDUP_REMOVED lines=20> */
.L_x_1540:
[----:B------:R-:W-:Y:S05]  /*1d40*/  BSYNC.RECONVERGENT B1 ;  /* 0x0000000000017941 */ /* 0x000fea0003800200 */
.L_x_1539:
        /* <DEDUP_REMOVED lines=11> */
.L_x_1542:
[----:B------:R-:W-:Y:S05]  /*1e00*/  BSYNC.RECONVERGENT B1 ;  /* 0x0000000000017941 */ /* 0x000fea0003800200 */
.L_x_1541:
        /* <DEDUP_REMOVED lines=84> */
.L_x_1530:
        /* <DEDUP_REMOVED lines=36> */
.L_x_1545:
[----:B------:R-:W-:Y:S05]  /*2590*/  BSYNC.RECONVERGENT B1 ;  /* 0x0000000000017941 */ /* 0x000fea0003800200 */
.L_x_1544:
        /* <DEDUP_REMOVED lines=21> */
.L_x_1547:
[----:B------:R-:W-:Y:S05]  /*26f0*/  BSYNC.RECONVERGENT B1 ;  /* 0x0000000000017941 */ /* 0x000fea0003800200 */
.L_x_1546:
        /* <DEDUP_REMOVED lines=20> */
.L_x_1549:
[----:B------:R-:W-:Y:S05]  /*2840*/  BSYNC.RECONVERGENT B1 ;  /* 0x0000000000017941 */ /* 0x000fea0003800200 */
.L_x_1548:
        /* <DEDUP_REMOVED lines=20> */
.L_x_1551:
[----:B------:R-:W-:Y:S05]  /*2990*/  BSYNC.RECONVERGENT B1 ;  /* 0x0000000000017941 */ /* 0x000fea0003800200 */
.L_x_1550:
        /* <DEDUP_REMOVED lines=20> */
.L_x_1553:
[----:B------:R-:W-:Y:S05]  /*2ae0*/  BSYNC.RECONVERGENT B1 ;  /* 0x0000000000017941 */ /* 0x000fea0003800200 */
.L_x_1552:
        /* <DEDUP_REMOVED lines=11> */
.L_x_1555:
[----:B------:R-:W-:Y:S05]  /*2ba0*/  BSYNC.RECONVERGENT B1 ;  /* 0x0000000000017941 */ /* 0x000fea0003800200 */
.L_x_1554:
        /* <DEDUP_REMOVED lines=23> */
.L_x_1556:
        /* <DEDUP_REMOVED lines=17> */
.L_x_1557:
        /* <DEDUP_REMOVED lines=17> */
.L_x_1558:
        /* <DEDUP_REMOVED lines=17> */
.L_x_1559:
        /* <DEDUP_REMOVED lines=16> */
.L_x_1560:
        /* <DEDUP_REMOVED lines=16> */
.L_x_1561:
        /* <DEDUP_REMOVED lines=17> */
.L_x_1519:
        /* <DEDUP_REMOVED lines=21> */
[----:B----4-:R-:W-:Y:S01]  /*34b0*/  ISETP.GT.AND P0, PT, R5, R8, PT ;  /* 0x000000080500720c */ /* 0x010fe20003f04270 */
        /* <DEDUP_REMOVED lines=8> */
[----:B-----5:R-:W-:Y:S02]  /*3540*/  ISETP.GT.AND P2, PT, R6, R3, PT ;  /* 0x000000030600720c */ /* 0x020fe40003f44270 */
[C---:B------:R-:W-:Y:S01]  /*3550*/  ISETP.LT.U32.AND P1, PT, R17.reuse, R24, PT ;  /* 0x000000181100720c */ /* 0x040fe20003f21070 */
[--C-:B-1----:R-:W-:Y:S01]  /*3560*/  IMAD.X R13, RZ, RZ, R10.reuse, P3 ;  /* 0x000000ffff0d7224 */ /* 0x102fe200018e060a */
[----:B------:R-:W-:Y:S01]  /*3570*/  ISETP.GT.OR P0, PT, R14, R15, P0 ;  /* 0x0000000f0e00720c */ /* 0x000fe20000704670 */
[----:B------:R-:W-:Y:S01]  /*3580*/  IMAD.X R10, RZ, RZ, R10, P4 ;  /* 0x000000ffff0a7224 */ /* 0x000fe200020e060a */
[----:B------:R-:W-:-:S04]  /*3590*/  IADD3 R11, P3, PT, R17, 0x100, RZ ;  /* 0x00000100110b7810 */ /* 0x000fc80007f7e0ff */
[----:B------:R-:W-:-:S04]  /*35a0*/  ISETP.LT.AND.EX P1, PT, R13, R10, PT, P1 ;  /* 0x0000000a0d00720c */ /* 0x000fc80003f21310 */
[----:B------:R-:W-:Y:S02]  /*35b0*/  @P2 SEL R24, R17, R24, P1 ;  /* 0x0000001811182207 */ /* 0x000fe40000800000 */
[----:B------:R-:W-:Y:S02]  /*35c0*/  @P2 SEL R10, R13, R10, P1 ;  /* 0x0000000a0d0a2207 */ /* 0x000fe40000800000 */
[----:B------:R-:W-:Y:S02]  /*35d0*/  SEL R24, R24, R17, P0 ;  /* 0x0000001118187207 */ /* 0x000fe40000000000 */
[----:B------:R-:W-:Y:S01]  /*35e0*/  SEL R10, R10, R13, P0 ;  /* 0x0000000d0a0a7207 */ /* 0x000fe20000000000 */
[----:B------:R-:W-:Y:S01]  /*35f0*/  IMAD.X R13, RZ, RZ, R13, P3 ;  /* 0x000000ffff0d7224 */ /* 0x000fe200018e060d */
[----:B------:R-:W-:Y:S01]  /*3600*/  ISETP.GT.OR P0, PT, R6, R3, P0 ;  /* 0x000000030600720c */ /* 0x000fe20000704670 */
[----:B------:R-:W-:Y:S01]  /*3610*/  IMAD.SHL.U32 R6, R8, 0x400, RZ ;  /* 0x0000040008067824 */ /* 0x000fe200078e00ff */
[----:B------:R-:W-:-:S02]  /*3620*/  ISETP.GT.AND P2, PT, R7, R16, PT ;  /* 0x000000100700720c */ /* 0x000fc40003f44270 */
[----:B------:R-:W-:Y:S02]  /*3630*/  ISETP.LT.U32.AND P1, PT, R11, R24, PT ;  /* 0x000000180b00720c */ /* 0x000fe40003f21070 */
[----:B------:R-:W-:Y:S02]  /*3640*/  ISETP.GE.U32.AND P4, PT, R2, R6, PT ;  /* 0x000000060200720c */ /* 0x000fe40003f86070 */
[----:B------:R-:W-:Y:S02]  /*3650*/  ISETP.LT.AND.EX P1, PT, R13, R10, PT, P1 ;  /* 0x0000000a0d00720c */ /* 0x000fe40003f21310 */
[----:B------:R-:W-:-:S04]  /*3660*/  ISETP.GT.OR P3, PT, R7, R16, P0 ;  /* 0x000000100700720c */ /* 0x000fc80000764670 */
[----:B------:R-:W-:Y:S02]  /*3670*/  SEL R26, RZ, 0x1, !P3 ;  /* 0x00000001ff1a7807 */ /* 0x000fe40005800000 */
[----:B------:R-:W-:Y:S02]  /*3680*/  @P2 SEL R24, R11, R24, P1 ;  /* 0x000000180b182207 */ /* 0x000fe40000800000 */
[----:B------:R-:W-:Y:S02]  /*3690*/  @P2 SEL R10, R13, R10, P1 ;  /* 0x0000000a0d0a2207 */ /* 0x000fe40000800000 */
[----:B------:R-:W-:Y:S02]  /*36a0*/  SEL R24, R24, R11, P0 ;  /* 0x0000000b18187207 */ /* 0x000fe40000000000 */
[----:B------:R-:W-:Y:S01]  /*36b0*/  SEL R3, R10, R13, P0 ;  /* 0x0000000d0a037207 */ /* 0x000fe20000000000 */
[----:B------:R-:W-:Y:S06]  /*36c0*/  @!P4 BRA `(.L_x_1562) ;  /* 0x000000180088c947 */ /* 0x000fec0003800000 */
[----:B------:R-:W-:Y:S01]  /*36d0*/  UIADD3 UR7, UPT, UPT, UR5, -0x400, URZ ;  /* 0xfffffc0005077890 */ /* 0x000fe2000fffe0ff */
[C-C-:B------:R-:W-:Y:S01]  /*36e0*/  IMAD.IADD R7, R9.reuse, 0x1, R6.reuse ;  /* 0x0000000109077824 */ /* 0x140fe200078e0206 */
[-C--:B------:R-:W-:Y:S01]  /*36f0*/  LOP3.LUT R11, RZ, R4.reuse, RZ, 0x33, !PT ;  /* 0x00000004ff0b7212 */ /* 0x080fe200078e33ff */
[----:B------:R-:W0:Y:S01]  /*3700*/  LDCU.64 UR8, c[0x0][0x398] ;  /* 0x00007300ff0877ac */ /* 0x000e220008000a00 */
[----:B------:R-:W-:Y:S02]  /*3710*/  IADD3 R10, PT, PT, R9, R4, R6 ;  /* 0x00000004090a7210 */ /* 0x000fe40007ffe006 */
[----:B------:R-:W-:Y:S01]  /*3720*/  ISETP.GT.U32.AND P0, PT, R7, UR7, PT ;  /* 0x0000000707007c0c */ /* 0x000fe2000bf04070 */
[----:B------:R-:W1:Y:S01]  /*3730*/  LDCU.64 UR10, c[0x0][0x3c0] ;  /* 0x00007800ff0a77ac */ /* 0x000e620008000a00 */
[----:B------:R-:W-:Y:S01]  /*3740*/  IADD3 R2, PT, PT, -R6, UR5, R11 ;  /* 0x0000000506027c10 */ /* 0x000fe2000fffe10b */
[----:B------:R-:W-:Y:S01]  /*3750*/  VIADD R10, R10, 0x400 ;  /* 0x000004000a0a7836 */ /* 0x000fe20000000000 */
[----:B------:R-:W-:-:S03]  /*3760*/  UMOV UR4, URZ ;  /* 0x000000ff00047c82 */ /* 0x000fc60008000000 */
[----:B------:R-:W-:Y:S02]  /*3770*/  IMAD.IADD R11, R2, 0x1, -R9 ;  /* 0x00000001020b7824 */ /* 0x000fe400078e0a09 */
[----:B------:R-:W-:-:S04]  /*3780*/  IMAD.MOV.U32 R9, RZ, RZ, R6 ;  /* 0x000000ffff097224 */ /* 0x000fc800078e0006 */
[----:B------:R-:W-:Y:S05]  /*3790*/  @P0 BRA `(.L_x_1563) ;  /* 0x0000000400380947 */ /* 0x000fea0003800000 */
.L_x_1564:
[----:B------:R-:W2:Y:S01]  /*37a0*/  LDC.64 R8, c[0x0][0x380] ;  /* 0x0000e000ff087b82 */ /* 0x000ea20000000a00 */
[----:B------:R-:W-:-:S07]  /*37b0*/  IMAD.IADD R5, R4, 0x1, R7 ;  /* 0x0000000104057824 */ /* 0x000fce00078e0207 */
[----:B------:R-:W3:Y:S01]  /*37c0*/  LDC.64 R12, c[0x0][0x388] ;  /* 0x0000e200ff0c7b82 */ /* 0x000ee20000000a00 */
[----:B--2---:R-:W-:-:S05]  /*37d0*/  IMAD.WIDE.U32 R8, R5, 0x4, R8 ;  /* 0x0000000405087825 */ /* 0x004fca00078e0008 */
[----:B------:R-:W2:Y:S01]  /*37e0*/  LDG.E R14, desc[UR12][R8.64] ;  /* 0x0000000c080e7981 */ /* 0x000ea2000c1e1900 */
[----:B---3--:R-:W-:-:S03]  /*37f0*/  IMAD.WIDE.U32 R12, R5, 0x4, R12 ;  /* 0x00000004050c7825 */ /* 0x008fc600078e000c */
[----:B------:R-:W3:Y:S04]  /*3800*/  LDG.E R16, desc[UR12][R8.64+0x400] ;  /* 0x0004000c08107981 */ /* 0x000ee8000c1e1900 */
[----:B------:R-:W2:Y:S04]  /*3810*/  LDG.E R19, desc[UR12][R12.64] ;  /* 0x0000000c0c137981 */ /* 0x000ea8000c1e1900 */
[----:B------:R-:W3:Y:S04]  /*3820*/  LDG.E R21, desc[UR12][R12.64+0x400] ;  /* 0x0004000c0c157981 */ /* 0x000ee8000c1e1900 */
[----:B------:R-:W4:Y:S04]  /*3830*/  LDG.E R6, desc[UR12][R8.64+0x800] ;  /* 0x0008000c08067981 */ /* 0x000f28000c1e1900 */
[----:B------:R-:W4:Y:S04]  /*3840*/  LDG.E R17, desc[UR12][R12.64+0x800] ;  /* 0x0008000c0c117981 */ /* 0x000f28000c1e1900 */
[----:B------:R5:W4:Y:S04]  /*3850*/  LDG.E R2, desc[UR12][R8.64+0xc00] ;  /* 0x000c000c08027981 */ /* 0x000b28000c1e1900 */
[----:B------:R3:W4:Y:S01]  /*3860*/  LDG.E R15, desc[UR12][R12.64+0xc00] ;  /* 0x000c000c0c0f7981 */ /* 0x000722000c1e1900 */
[----:B0-----:R-:W-:Y:S01]  /*3870*/  UMOV UR6, UR8 ;  /* 0x0000000800067c82 */ /* 0x001fe20008000000 */
[----:B------:R-:W-:Y:S01]  /*3880*/  LOP3.LUT P4, RZ, R26, 0xff, RZ, 0xc0, !PT ;  /* 0x000000ff1aff7812 */ /* 0x000fe2000788c0ff */
[----:B------:R-:W-:Y:S01]  /*3890*/  IMAD.MOV.U32 R18, RZ, RZ, R3 ;  /* 0x000000ffff127224 */ /* 0x000fe200078e0003 */
[----:B-1----:R-:W-:Y:S01]  /*38a0*/  UMOV UR5, UR10 ;  /* 0x0000000a00057c82 */ /* 0x002fe20008000000 */
[----:B--2---:R-:W-:-:S02]  /*38b0*/  ISETP.GT.AND P2, PT, R14, R19, PT ;  /* 0x000000130e00720c */ /* 0x004fc40003f44270 */
[----:B------:R-:W-:Y:S01]  /*38c0*/  IADD3 R14, P1, PT, R5, UR6, RZ ;  /* 0x00000006050e7c10 */ /* 0x000fe2000ff3e0ff */
[----:B------:R-:W-:-:S03]  /*38d0*/  IMAD.U32 R5, RZ, RZ, UR9 ;  /* 0x00000009ff057e24 */ /* 0x000fc6000f8e00ff */
[----:B------:R-:W-:Y:S01]  /*38e0*/  ISETP.LT.U32.AND P0, PT, R14, R24, PT ;  /* 0x000000180e00720c */ /* 0x000fe20003f01070 */
[----:B------:R-:W-:-:S05]  /*38f0*/  IMAD.X R3, RZ, RZ, R5, P1 ;  /* 0x000000ffff037224 */ /* 0x000fca00008e0605 */
[----:B------:R-:W-:Y:S02]  /*3900*/  ISETP.LT.AND.EX P0, PT, R3, R18, PT, P0 ;  /* 0x000000120300720c */ /* 0x000fe40003f01300 */
[----:B-----5:R-:W-:Y:S02]  /*3910*/  SEL R8, RZ, 0x1, !P2 ;  /* 0x00000001ff087807 */ /* 0x020fe40005000000 */
[C---:B------:R-:W-:Y:S01]  /*3920*/  @P2 SEL R24, R14.reuse, R24, P0 ;  /* 0x000000180e182207 */ /* 0x040fe20000000000 */
[----:B------:R-:W-:Y:S01]  /*3930*/  VIADD R19, R14, 0x100 ;  /* 0x000001000e137836 */ /* 0x000fe20000000000 */
[----:B------:R-:W-:Y:S02]  /*3940*/  @P4 SEL R8, R26, 0x1, !P2 ;  /* 0x000000011a084807 */ /* 0x000fe40005000000 */
[----:B------:R-:W-:Y:S02]  /*3950*/  IADD3 RZ, P5, PT, R14, 0x100, RZ ;  /* 0x000001000eff7810 */ /* 0x000fe40007fbe0ff */
[----:B---3--:R-:W-:-:S02]  /*3960*/  ISETP.GT.AND P3, PT, R16, R21, PT ;  /* 0x000000151000720c */ /* 0x008fc40003f64270 */
[C---:B------:R-:W-:Y:S02]  /*3970*/  @P2 SEL R18, R3.reuse, R18, P0 ;  /* 0x0000001203122207 */ /* 0x040fe40000000000 */
[----:B------:R-:W-:Y:S01]  /*3980*/  SEL R24, R14, R24, !P4 ;  /* 0x000000180e187207 */ /* 0x000fe20006000000 */
[----:B------:R-:W-:Y:S01]  /*3990*/  IMAD.X R12, RZ, RZ, R3, P5 ;  /* 0x000000ffff0c7224 */ /* 0x000fe200028e0603 */
[----:B------:R-:W-:Y:S02]  /*39a0*/  LOP3.LUT P1, RZ, R8, 0xff, RZ, 0xc0, !PT ;  /* 0x000000ff08ff7812 */ /* 0x000fe4000782c0ff */
[----:B------:R-:W-:Y:S02]  /*39b0*/  SEL R9, R3, R18, !P4 ;  /* 0x0000001203097207 */ /* 0x000fe40006000000 */
[----:B------:R-:W-:-:S04]  /*39c0*/  ISETP.LT.U32.AND P0, PT, R19, R24, PT ;  /* 0x000000181300720c */ /* 0x000fc80003f01070 */
[CC--:B------:R-:W-:Y:S02]  /*39d0*/  ISETP.LT.AND.EX P0, PT, R12.reuse, R9.reuse, PT, P0 ;  /* 0x000000090c00720c */ /* 0x0c0fe40003f01300 */
[----:B------:R-:W-:Y:S02]  /*39e0*/  SEL R16, RZ, 0x1, !P3 ;  /* 0x00000001ff107807 */ /* 0x000fe40005800000 */
[----:B------:R-:W-:Y:S02]  /*39f0*/  @P3 SEL R24, R19, R24, P0 ;  /* 0x0000001813183207 */ /* 0x000fe40000000000 */
[----:B------:R-:W-:Y:S02]  /*3a00*/  @P3 SEL R9, R12, R9, P0 ;  /* 0x000000090c093207 */ /* 0x000fe40000000000 */
[----:B------:R-:W-:Y:S02]  /*3a10*/  IADD3 R13, P0, PT, R14, 0x200, RZ ;  /* 0x000002000e0d7810 */ /* 0x000fe40007f1e0ff */
[----:B------:R-:W-:-:S02]  /*3a20*/  @P1 SEL R16, R8, 0x1, !P3 ;  /* 0x0000000108101807 */ /* 0x000fc40005800000 */
[----:B----4-:R-:W-:Y:S02]  /*3a30*/  ISETP.GT.AND P2, PT, R6, R17, PT ;  /* 0x000000110600720c */ /* 0x010fe40003f44270 */
[----:B------:R-:W-:Y:S02]  /*3a40*/  SEL R24, R19, R24, !P1 ;  /* 0x0000001813187207 */ /* 0x000fe40004800000 */
[----:B------:R-:W-:Y:S01]  /*3a50*/  SEL R6, R12, R9, !P1 ;  /* 0x000000090c067207 */ /* 0x000fe20004800000 */
[----:B------:R-:W-:Y:S01]  /*3a60*/  IMAD.X R9, RZ, RZ, R3, P0 ;  /* 0x000000ffff097224 */ /* 0x000fe200000e0603 */
[----:B------:R-:W-:Y:S02]  /*3a70*/  LOP3.LUT P1, RZ, R16, 0xff, RZ, 0xc0, !PT ;  /* 0x000000ff10ff7812 */ /* 0x000fe4000782c0ff */
[----:B------:R-:W-:-:S04]  /*3a80*/  ISETP.LT.U32.AND P0, PT, R13, R24, PT ;  /* 0x000000180d00720c */ /* 0x000fc80003f01070 */
[----:B------:R-:W-:Y:S01]  /*3a90*/  ISETP.LT.AND.EX P0, PT, R9, R6, PT, P0 ;  /* 0x000000060900720c */ /* 0x000fe20003f01300 */
[----:B------:R-:W-:-:S03]  /*3aa0*/  IMAD.U32 R8, RZ, RZ, UR11 ;  /* 0x0000000bff087e24 */ /* 0x000fc6000f8e00ff */
[----:B------:R-:W-:Y:S02]  /*3ab0*/  @P2 SEL R24, R13, R24, P0 ;  /* 0x000000180d182207 */ /* 0x000fe40000000000 */
[----:B------:R-:W-:Y:S02]  /*3ac0*/  @P2 SEL R6, R9, R6, P0 ;  /* 0x0000000609062207 */ /* 0x000fe40000000000 */
[----:B------:R-:W-:Y:S01]  /*3ad0*/  SEL R17, RZ, 0x1, !P2 ;  /* 0x00000001ff117807 */ /* 0x000fe20005000000 */
[----:B------:R-:W-:Y:S01]  /*3ae0*/  IMAD.SHL.U32 R12, R8, 0x400, RZ ;  /* 0x00000400080c7824 */ /* 0x000fe200078e00ff */
[----:B------:R-:W-:Y:S02]  /*3af0*/  @P1 SEL R17, R16, 0x1, !P2 ;  /* 0x0000000110111807 */ /* 0x000fe40005000000 */
[----:B------:R-:W-:Y:S02]  /*3b00*/  SEL R24, R13, R24, !P1 ;  /* 0x000000180d187207 */ /* 0x000fe40004800000 */
[----:B------:R-:W-:-:S02]  /*3b10*/  SEL R6, R9, R6, !P1 ;  /* 0x0000000609067207 */ /* 0x000fc40004800000 */
[----:B------:R-:W-:Y:S02]  /*3b20*/  ISETP.GT.AND P1, PT, R2, R15, PT ;  /* 0x0000000f0200720c */ /* 0x000fe40003f24270 */
[----:B------:R-:W-:Y:S02]  /*3b30*/  IADD3 R2, PT, PT, -R7, UR5, RZ ;  /* 0x0000000507027c10 */ /* 0x000fe4000fffe1ff */
[----:B------:R-:W-:Y:S02]  /*3b40*/  IADD3 R9, P0, PT, R14, 0x300, RZ ;  /* 0x000003000e097810 */ /* 0x000fe40007f1e0ff */
[----:B------:R-:W-:Y:S02]  /*3b50*/  ISETP.GE.U32.AND P3, PT, R2, R12, PT ;  /* 0x0000000c0200720c */ /* 0x000fe40003f66070 */
[----:B------:R-:W-:Y:S01]  /*3b60*/  LOP3.LUT P2, RZ, R17, 0xff, RZ, 0xc0, !PT ;  /* 0x000000ff11ff7812 */ /* 0x000fe2000784c0ff */
[----:B------:R-:W-:Y:S01]  /*3b70*/  IMAD.X R3, RZ, RZ, R3, P0 ;  /* 0x000000ffff037224 */ /* 0x000fe200000e0603 */
[----:B------:R-:W-:-:S04]  /*3b80*/  ISETP.LT.U32.AND P0, PT, R9, R24, PT ;  /* 0x000000180900720c */ /* 0x000fc80003f01070 */
[----:B------:R-:W-:-:S04]  /*3b90*/  ISETP.LT.AND.EX P0, PT, R3, R6, PT, P0 ;  /* 0x000000060300720c */ /* 0x000fc80003f01300 */
[----:B------:R-:W-:Y:S02]  /*3ba0*/  @P1 SEL R24, R9, R24, P0 ;  /* 0x0000001809181207 */ /* 0x000fe40000000000 */
[----:B------:R-:W-:Y:S02]  /*3bb0*/  @P1 SEL R6, R3, R6, P0 ;  /* 0x0000000603061207 */ /* 0x000fe40000000000 */
[----:B------:R-:W-:Y:S02]  /*3bc0*/  SEL R26, RZ, 0x1, !P1 ;  /* 0x00000001ff1a7807 */ /* 0x000fe40004800000 */
[----:B------:R-:W-:Y:S02]  /*3bd0*/  @P2 SEL R26, R17, 0x1, !P1 ;  /* 0x00000001111a2807 */ /* 0x000fe40004800000 */
        /* <DEDUP_REMOVED lines=9> */
[----:B------:R-:W-:-:S07]  /*3c70*/  IMAD.MOV.U32 R9, RZ, RZ, R12 ;  /* 0x000000ffff097224 */ /* 0x000fce00078e000c */
.L_x_1563:
[----:B------:R-:W-:Y:S01]  /*3c80*/  IADD3 R13, PT, PT, -R7, UR5, RZ ;  /* 0x00000005070d7c10 */ /* 0x000fe2000fffe1ff */
[----:B------:R-:W-:Y:S03]  /*3c90*/  BSSY.RECONVERGENT B1, `(.L_x_1562) ;  /* 0x0000145000017945 */ /* 0x000fe60003800200 */
[----:B------:R-:W-:-:S04]  /*3ca0*/  ISETP.GE.AND P0, PT, R4, R13, PT ;  /* 0x0000000d0400720c */ /* 0x000fc80003f06270 */
[----:B------:R-:W-:-:S13]  /*3cb0*/  ISETP.GE.U32.OR P0, PT, R7, UR5, P0 ;  /* 0x0000000507007c0c */ /* 0x000fda0008706470 */
[----:B------:R-:W-:Y:S05]  /*3cc0*/  @P0 BRA `(.L_x_1565) ;  /* 0x0000001400040947 */ /* 0x000fea0003800000 */
[----:B------:R-:W-:Y:S01]  /*3cd0*/  LOP3.LUT R6, RZ, R4, RZ, 0x33, !PT ;  /* 0x00000004ff067212 */ /* 0x000fe200078e33ff */
[----:B------:R-:W-:Y:S01]  /*3ce0*/  IMAD.SHL.U32 R2, R0, 0x400, RZ ;  /* 0x0000040000027824 */ /* 0x000fe200078e00ff */
[----:B------:R-:W-:Y:S01]  /*3cf0*/  BSSY.RECONVERGENT B2, `(.L_x_1566) ;  /* 0x00000a8000027945 */ /* 0x000fe20003800200 */
[----:B------:R-:W-:Y:S02]  /*3d00*/  IMAD R8, R8, UR4, RZ ;  /* 0x0000000408087c24 */ /* 0x000fe4000f8e02ff */
[----:B------:R-:W-:-:S05]  /*3d10*/  VIADD R6, R6, UR5 ;  /* 0x0000000506067c36 */ /* 0x000fca0008000000 */
[----:B------:R-:W-:Y:S01]  /*3d20*/  IADD3 R9, PT, PT, R6, -R9, -R2 ;  /* 0x8000000906097210 */ /* 0x000fe20007ffe802 */
[----:B------:R-:W-:-:S04]  /*3d30*/  IMAD.MOV.U32 R2, RZ, RZ, R4 ;  /* 0x000000ffff027224 */ /* 0x000fc800078e0004 */
        /* <DEDUP_REMOVED lines=12> */
.L_x_1569:
        /* <DEDUP_REMOVED lines=17> */
[CC--:B---3--:R-:W-:Y:S02]  /*3f10*/  ISETP.GT.AND P1, PT, R16.reuse, R19.reuse, P2 ;  /* 0x000000131000720c */ /* 0x0c8fe40001724270 */
[----:B------:R-:W-:Y:S01]  /*3f20*/  ISETP.GT.AND P3, PT, R16, R19, PT ;  /* 0x000000131000720c */ /* 0x000fe20003f64270 */
[----:B------:R-:W-:-:S05]  /*3f30*/  IMAD.WIDE.U32 R18, R27, 0x4, R14 ;  /* 0x000000041b127825 */ /* 0x000fca00078e000e */
[----:B------:R-:W2:Y:S05]  /*3f40*/  LDG.E R22, desc[UR12][R18.64] ;  /* 0x0000000c12167981 */ /* 0x000eaa000c1e1900 */
[----:B------:R-:W-:Y:S01]  /*3f50*/  @!P1 SEL R29, R17, R24, !P2 ;  /* 0x00000018111d9207 */ /* 0x000fe20005000000 */
[----:B------:R-:W-:-:S05]  /*3f60*/  IMAD.WIDE.U32 R16, R27, 0x4, R12 ;  /* 0x000000041b107825 */ /* 0x000fca00078e000c */
[----:B------:R3:W2:Y:S01]  /*3f70*/  LDG.E R21, desc[UR12][R16.64] ;  /* 0x0000000c10157981 */ /* 0x0006a2000c1e1900 */
[----:B------:R-:W-:-:S04]  /*3f80*/  @!P2 SEL R26, RZ, 0x1, !P3 ;  /* 0x00000001ff1aa807 */ /* 0x000fc80005800000 */
[----:B------:R-:W-:Y:S02]  /*3f90*/  SEL R26, R26, 0x1, !P1 ;  /* 0x000000011a1a7807 */ /* 0x000fe40004800000 */
[-C--:B------:R-:W-:Y:S02]  /*3fa0*/  SEL R24, R28, R3.reuse, P0 ;  /* 0x000000031c187207 */ /* 0x080fe40000000000 */
[----:B------:R-:W-:Y:S02]  /*3fb0*/  LOP3.LUT P3, RZ, R26, 0xff, RZ, 0xc0, !PT ;  /* 0x000000ff1aff7812 */ /* 0x000fe4000786c0ff */
[----:B---3--:R-:W-:Y:S02]  /*3fc0*/  IADD3 R16, P0, PT, R25, UR6, RZ ;  /* 0x0000000619107c10 */ /* 0x008fe4000ff1e0ff */
[----:B------:R-:W-:Y:S02]  /*3fd0*/  @!P1 SEL R24, R28, R3, !P2 ;  /* 0x000000031c189207 */ /* 0x000fe40005000000 */
[----:B----4-:R-:W-:Y:S01]  /*3fe0*/  ISETP.GT.AND P2, PT, R20, R23, P3 ;  /* 0x000000171400720c */ /* 0x010fe20001f44270 */
[----:B------:R-:W-:Y:S01]  /*3ff0*/  IMAD.X R25, RZ, RZ, R5, P0 ;  /* 0x000000ffff197224 */ /* 0x000fe200000e0605 */
[----:B------:R-:W-:-:S02]  /*4000*/  ISETP.LT.U32.AND P0, PT, R16, R29, PT ;  /* 0x0000001d1000720c */ /* 0x000fc40003f01070 */
[----:B------:R-:W-:Y:S02]  /*4010*/  ISETP.GT.AND P1, PT, R20, R23, PT ;  /* 0x000000171400720c */ /* 0x000fe40003f24270 */
[----:B------:R-:W-:Y:S01]  /*4020*/  ISETP.LT.AND.EX P0, PT, R25, R24, PT, P0 ;  /* 0x000000181900720c */ /* 0x000fe20003f01300 */
[----:B------:R-:W-:-:S03]  /*4030*/  VIADD R23, R10, 0xffffff00 ;  /* 0xffffff000a177836 */ /* 0x000fc60000000000 */
[CC--:B------:R-:W-:Y:S01]  /*4040*/  SEL R3, R16.reuse, R29.reuse, P0 ;  /* 0x0000001d10037207 */ /* 0x0c0fe20000000000 */
[C---:B------:R-:W-:Y:S02]  /*4050*/  IMAD.WIDE.U32 R18, R23.reuse, 0x4, R14 ;  /* 0x0000000417127825 */ /* 0x040fe400078e000e */
[----:B------:R-:W-:Y:S02]  /*4060*/  @!P2 SEL R3, R16, R29, !P3 ;  /* 0x0000001d1003a207 */ /* 0x000fe40005800000 */
[----:B------:R-:W-:Y:S01]  /*4070*/  IMAD.WIDE.U32 R16, R23, 0x4, R12 ;  /* 0x0000000417107825 */ /* 0x000fe200078e000c */
[----:B------:R3:W4:Y:S01]  /*4080*/  LDG.E R29, desc[UR12][R18.64] ;  /* 0x0000000c121d7981 */ /* 0x000722000c1e1900 */
[----:B------:R-:W-:-:S03]  /*4090*/  @!P3 SEL R26, RZ, 0x1, !P1 ;  /* 0x00000001ff1ab807 */ /* 0x000fc60004800000 */
        /* <DEDUP_REMOVED lines=12> */
[CC--:B--2---:R-:W-:Y:S02]  /*4160*/  ISETP.GT.AND P1, PT, R21.reuse, R22.reuse, PT ;  /* 0x000000161500720c */ /* 0x0c4fe40003f24270 */
[----:B------:R-:W-:Y:S02]  /*4170*/  ISETP.GT.AND P3, PT, R21, R22, P2 ;  /* 0x000000161500720c */ /* 0x000fe40001764270 */
        /* <DEDUP_REMOVED lines=10> */
[----:B------:R-:W-:-:S04]  /*4220*/  @!P2 SEL R26, RZ, 0x1, !P1 ;  /* 0x00000001ff1aa807 */ /* 0x000fc80004800000 */
[----:B------:R-:W-:-:S04]  /*4230*/  SEL R26, R26, 0x1, !P3 ;  /* 0x000000011a1a7807 */ /* 0x000fc80005800000 */
[----:B------:R-:W-:Y:S02]  /*4240*/  LOP3.LUT P2, RZ, R26, 0xff, RZ, 0xc0, !PT ;  /* 0x000000ff1aff7812 */ /* 0x000fe4000784c0ff */
[----:B------:R-:W-:Y:S02]  /*4250*/  IADD3 R23, P0, PT, R23, UR6, RZ ;  /* 0x0000000617177c10 */ /* 0x000fe4000ff1e0ff */
[CC--:B----4-:R-:W-:Y:S02]  /*4260*/  ISETP.GT.AND P3, PT, R20.reuse, R29.reuse, PT ;  /* 0x0000001d1400720c */ /* 0x0d0fe40003f64270 */
[----:B------:R-:W-:Y:S01]  /*4270*/  ISETP.GT.AND P1, PT, R20, R29, P2 ;  /* 0x0000001d1400720c */ /* 0x000fe20001724270 */
[----:B------:R-:W-:Y:S01]  /*4280*/  IMAD.X R20, RZ, RZ, R5, P0 ;  /* 0x000000ffff147224 */ /* 0x000fe200000e0605 */
[----:B------:R-:W-:-:S05]  /*4290*/  ISETP.LT.U32.AND P0, PT, R23, R21, PT ;  /* 0x000000151700720c */ /* 0x000fca0003f01070 */
[----:B------:R-:W-:Y:S02]  /*42a0*/  @!P2 SEL R26, RZ, 0x1, !P3 ;  /* 0x00000001ff1aa807 */ /* 0x000fe40005800000 */
        /* <DEDUP_REMOVED lines=15> */
[CC--:B---3--:R-:W-:Y:S02]  /*43a0*/  ISETP.GT.AND P2, PT, R18.reuse, R22.reuse, P3 ;  /* 0x000000161200720c */ /* 0x0c8fe40001f44270 */
[----:B------:R-:W-:-:S04]  /*43b0*/  ISETP.GT.AND P1, PT, R18, R22, PT ;  /* 0x000000161200720c */ /* 0x000fc80003f24270 */
[----:B------:R-:W-:-:S07]  /*43c0*/  @!P3 SEL R26, RZ, 0x1, !P1 ;  /* 0x00000001ff1ab807 */ /* 0x000fce0004800000 */
[----:B------:R-:W-:Y:S01]  /*43d0*/  @!P2 SEL R20, R19, R16, !P3 ;  /* 0x000000101314a207 */ /* 0x000fe20005800000 */
[----:B------:R-:W-:Y:S01]  /*43e0*/  IMAD.WIDE.U32 R18, R27, 0x4, R14 ;  /* 0x000000041b127825 */ /* 0x000fe200078e000e */
[----:B------:R-:W-:-:S03]  /*43f0*/  @!P2 SEL R23, R24, R17, !P3 ;  /* 0x000000111817a207 */ /* 0x000fc60005800000 */
[----:B------:R-:W-:Y:S01]  /*4400*/  IMAD.WIDE.U32 R16, R27, 0x4, R12 ;  /* 0x000000041b107825 */ /* 0x000fe200078e000c */
[----:B------:R-:W-:Y:S01]  /*4410*/  IADD3 R21, P1, PT, R3, UR6, RZ ;  /* 0x0000000603157c10 */ /* 0x000fe2000ff3e0ff */
[----:B------:R-:W3:Y:S01]  /*4420*/  LDG.E R18, desc[UR12][R18.64] ;  /* 0x0000000c12127981 */ /* 0x000ee2000c1e1900 */
[----:B------:R-:W-:-:S03]  /*4430*/  SEL R22, R26, 0x1, !P2 ;  /* 0x000000011a167807 */ /* 0x000fc60005000000 */
[----:B------:R4:W3:Y:S01]  /*4440*/  LDG.E R3, desc[UR12][R16.64] ;  /* 0x0000000c10037981 */ /* 0x0008e2000c1e1900 */
[----:B------:R-:W-:Y:S01]  /*4450*/  LOP3.LUT P2, RZ, R22, 0xff, RZ, 0xc0, !PT ;  /* 0x000000ff16ff7812 */ /* 0x000fe2000784c0ff */
[----:B------:R-:W-:-:S03]  /*4460*/  IMAD.X R24, RZ, RZ, R5, P1 ;  /* 0x000000ffff187224 */ /* 0x000fc600008e0605 */
[----:B--2---:R-:W-:Y:S02]  /*4470*/  ISETP.GT.AND P3, PT, R28, R25, P2 ;  /* 0x000000191c00720c */ /* 0x004fe40001764270 */
[----:B------:R-:W-:-:S04]  /*4480*/  ISETP.LT.U32.AND P0, PT, R21, R20, PT ;  /* 0x000000141500720c */ /* 0x000fc80003f01070 */
[----:B------:R-:W-:Y:S02]  /*4490*/  ISETP.LT.AND.EX P0, PT, R24, R23, PT, P0 ;  /* 0x000000171800720c */ /* 0x000fe40003f01300 */
[----:B------:R-:W-:Y:S02]  /*44a0*/  ISETP.GT.AND P1, PT, R28, R25, PT ;  /* 0x000000191c00720c */ /* 0x000fe40003f24270 */
[-C--:B------:R-:W-:Y:S01]  /*44b0*/  SEL R25, R21, R20.reuse, P0 ;  /* 0x0000001415197207 */ /* 0x080fe20000000000 */
[----:B----4-:R-:W-:Y:S02]  /*44c0*/  IMAD.WIDE.U32 R16, R29, 0x4, R14 ;  /* 0x000000041d107825 */ /* 0x010fe400078e000e */
[----:B------:R-:W-:Y:S02]  /*44d0*/  @!P3 SEL R25, R21, R20, !P2 ;  /* 0x000000141519b207 */ /* 0x000fe40005000000 */
[----:B------:R-:W-:Y:S02]  /*44e0*/  IMAD.WIDE.U32 R20, R29, 0x4, R12 ;  /* 0x000000041d147825 */ /* 0x000fe400078e000c */
[----:B------:R-:W2:Y:S04]  /*44f0*/  LDG.E R17, desc[UR12][R16.64] ;  /* 0x0000000c10117981 */ /* 0x000ea8000c1e1900 */
[----:B------:R4:W2:Y:S01]  /*4500*/  LDG.E R20, desc[UR12][R20.64] ;  /* 0x0000000c14147981 */ /* 0x0008a2000c1e1900 */
[----:B------:R-:W-:-:S02]  /*4510*/  @!P2 SEL R22, RZ, 0x1, !P1 ;  /* 0x00000001ff16a807 */ /* 0x000fc40004800000 */
        /* <DEDUP_REMOVED lines=12> */
[CC--:B---3--:R-:W-:Y:S02]  /*45e0*/  ISETP.GT.AND P3, PT, R3.reuse, R18.reuse, P1 ;  /* 0x000000120300720c */ /* 0x0c8fe40000f64270 */
[----:B------:R-:W-:Y:S02]  /*45f0*/  ISETP.GT.AND P2, PT, R3, R18, PT ;  /* 0x000000120300720c */ /* 0x000fe40003f44270 */
[----:B------:R-:W-:-:S02]  /*4600*/  SEL R18, R24, R25, P0 ;  /* 0x0000001918127207 */ /* 0x000fc40000000000 */
[----:B------:R-:W-:Y:S02]  /*4610*/  IADD3 R29, P0, PT, R29, UR6, RZ ;  /* 0x000000061d1d7c10 */ /* 0x000fe4000ff1e0ff */
[----:B------:R-:W-:-:S05]  /*4620*/  @!P1 SEL R22, RZ, 0x1, !P2 ;  /* 0x00000001ff169807 */ /* 0x000fca0005000000 */
        /* <DEDUP_REMOVED lines=10> */
[CC--:B--2---:R-:W-:Y:S02]  /*46d0*/  ISETP.GT.AND P3, PT, R20.reuse, R17.reuse, P2 ;  /* 0x000000111400720c */ /* 0x0c4fe40001764270 */
[----:B------:R-:W-:-:S04]  /*46e0*/  ISETP.GT.AND P1, PT, R20, R17, PT ;  /* 0x000000111400720c */ /* 0x000fc80003f24270 */
[----:B------:R-:W-:-:S04]  /*46f0*/  @!P2 SEL R22, RZ, 0x1, !P1 ;  /* 0x00000001ff16a807 */ /* 0x000fc80004800000 */
[----:B------:R-:W-:-:S03]  /*4700*/  SEL R22, R22, 0x1, !P3 ;  /* 0x0000000116167807 */ /* 0x000fc60005800000 */
[----:B------:R-:W-:Y:S02]  /*4710*/  @!P3 SEL R24, R29, R18, !P2 ;  /* 0x000000121d18b207 */ /* 0x000fe40005000000 */
[----:B------:R-:W-:Y:S02]  /*4720*/  @!P3 SEL R3, R16, R21, !P2 ;  /* 0x000000151003b207 */ /* 0x000fe40005000000 */
[----:B------:R-:W-:Y:S01]  /*4730*/  PRMT R26, R22, 0x7610, R26 ;  /* 0x00007610161a7816 */ /* 0x000fe2000000001a */
[----:B------:R-:W-:Y:S06]  /*4740*/  @P0 BRA `(.L_x_1569) ;  /* 0xfffffff400ac0947 */ /* 0x000fec000383ffff */
[----:B01----:R-:W-:Y:S05]  /*4750*/  BSYNC.RECONVERGENT B3 ;  /* 0x0000000000037941 */ /* 0x003fea0003800200 */
.L_x_1568:
[----:B------:R-:W-:-:S07]  /*4760*/  VIADD R2, R11, 0xfffffc00 ;  /* 0xfffffc000b027836 */ /* 0x000fce0000000000 */
.L_x_1567:
[----:B01----:R-:W-:Y:S05]  /*4770*/  BSYNC.RECONVERGENT B2 ;  /* 0x0000000000027941 */ /* 0x003fea0003800200 */
.L_x_1566:
        /* <DEDUP_REMOVED lines=32> */
[----:B--2---:R-:W-:-:S02]  /*4980*/  ISETP.GT.AND P0, PT, R27, R8, PT ;  /* 0x000000081b00720c */ /* 0x004fc40003f04270 */
[----:B------:R-:W-:-:S05]  /*4990*/  ISETP.GT.AND P4, PT, R27, R8, P3 ;  /* 0x000000081b00720c */ /* 0x000fca0001f84270 */
[----:B------:R-:W-:Y:S01]  /*49a0*/  @!P3 SEL R26, RZ, 0x1, !P0 ;  /* 0x00000001ff1ab807 */ /* 0x000fe20004000000 */
[----:B------:R-:W-:-:S03]  /*49b0*/  IMAD.X R8, RZ, RZ, R5, P2 ;  /* 0x000000ffff087224 */ /* 0x000fc600010e0605 */
[----:B------:R-:W-:Y:S02]  /*49c0*/  SEL R26, R26, 0x1, !P4 ;  /* 0x000000011a1a7807 */ /* 0x000fe40006000000 */
[----:B------:R-:W-:Y:S02]  /*49d0*/  ISETP.LT.U32.AND P0, PT, R23, R24, PT ;  /* 0x000000181700720c */ /* 0x000fe40003f01070 */
[----:B------:R-:W-:Y:S02]  /*49e0*/  LOP3.LUT P2, RZ, R26, 0xff, RZ, 0xc0, !PT ;  /* 0x000000ff1aff7812 */ /* 0x000fe4000784c0ff */
[----:B------:R-:W-:-:S04]  /*49f0*/  ISETP.LT.AND.EX P0, PT, R8, R3, PT, P0 ;  /* 0x000000030800720c */ /* 0x000fc80003f01300 */
[C---:B0-----:R-:W-:Y:S02]  /*4a00*/  SEL R12, R23.reuse, R24, P0 ;  /* 0x00000018170c7207 */ /* 0x041fe40000000000 */
[-C--:B------:R-:W-:Y:S02]  /*4a10*/  SEL R20, R8, R3.reuse, P0 ;  /* 0x0000000308147207 */ /* 0x080fe40000000000 */
[----:B---3--:R-:W-:Y:S02]  /*4a20*/  ISETP.GT.AND P0, PT, R22, R16, PT ;  /* 0x000000101600720c */ /* 0x008fe40003f04270 */
[----:B------:R-:W-:Y:S02]  /*4a30*/  @!P4 SEL R12, R23, R24, !P3 ;  /* 0x00000018170cc207 */ /* 0x000fe40005800000 */
[----:B------:R-:W-:Y:S02]  /*4a40*/  @!P4 SEL R20, R8, R3, !P3 ;  /* 0x000000030814c207 */ /* 0x000fe40005800000 */
[----:B------:R-:W-:-:S02]  /*4a50*/  ISETP.GT.AND P4, PT, R22, R16, P2 ;  /* 0x000000101600720c */ /* 0x000fc40001784270 */
[----:B------:R-:W-:Y:S01]  /*4a60*/  @!P2 SEL R26, RZ, 0x1, !P0 ;  /* 0x00000001ff1aa807 */ /* 0x000fe20004000000 */
        /* <DEDUP_REMOVED lines=12> */
[----:B------:R-:W-:Y:S01]  /*4b30*/  IMAD.X R3, RZ, RZ, R5, P0 ;  /* 0x000000ffff037224 */ /* 0x000fe200000e0605 */
        /* <DEDUP_REMOVED lines=11> */
[----:B------:R-:W-:Y:S01]  /*4bf0*/  IMAD.X R8, RZ, RZ, R5, P5 ;  /* 0x000000ffff087224 */ /* 0x000fe200028e0605 */
[----:B------:R-:W-:-:S02]  /*4c00*/  ISETP.LT.U32.AND P0, PT, R29, R12, PT ;  /* 0x0000000c1d00720c */ /* 0x000fc40003f01070 */
[----:B------:R-:W-:Y:S02]  /*4c10*/  ISETP.GT.AND P3, PT, R10, R13, PT ;  /* 0x0000000d0a00720c */ /* 0x000fe40003f64270 */
[CC--:B------:R-:W-:Y:S02]  /*4c20*/  ISETP.LT.AND.EX P0, PT, R8.reuse, R11.reuse, PT, P0 ;  /* 0x0000000b0800720c */ /* 0x0c0fe40003f01300 */
[----:B------:R-:W-:Y:S02]  /*4c30*/  @!P2 SEL R26, RZ, 0x1, !P3 ;  /* 0x00000001ff1aa807 */ /* 0x000fe40005800000 */
[----:B------:R-:W-:Y:S02]  /*4c40*/  SEL R24, R29, R12, P0 ;  /* 0x0000000c1d187207 */ /* 0x000fe40000000000 */
[----:B------:R-:W-:Y:S02]  /*4c50*/  SEL R3, R8, R11, P0 ;  /* 0x0000000b08037207 */ /* 0x000fe40000000000 */
[----:B------:R-:W-:-:S02]  /*4c60*/  SEL R26, R26, 0x1, !P4 ;  /* 0x000000011a1a7807 */ /* 0x000fc40006000000 */
[----:B------:R-:W-:Y:S02]  /*4c70*/  @!P4 SEL R24, R29, R12, !P2 ;  /* 0x0000000c1d18c207 */ /* 0x000fe40005000000 */
[----:B------:R-:W-:-:S07]  /*4c80*/  @!P4 SEL R3, R8, R11, !P2 ;  /* 0x0000000b0803c207 */ /* 0x000fce0005000000 */
.L_x_1571:
[----:B------:R-:W-:Y:S05]  /*4c90*/  BSYNC.RECONVERGENT B2 ;  /* 0x0000000000027941 */ /* 0x000fea0003800200 */
.L_x_1570:
        /* <DEDUP_REMOVED lines=25> */
[CC--:B--2---:R-:W-:Y:S02]  /*4e30*/  ISETP.GT.AND P5, PT, R12.reuse, R15.reuse, PT ;  /* 0x0000000f0c00720c */ /* 0x0c4fe40003fa4270 */
[----:B------:R-:W-:Y:S02]  /*4e40*/  ISETP.GT.AND P3, PT, R12, R15, P2 ;  /* 0x0000000f0c00720c */ /* 0x000fe40001764270 */
[----:B------:R-:W-:-:S04]  /*4e50*/  @!P2 SEL R26, RZ, 0x1, !P5 ;  /* 0x00000001ff1aa807 */ /* 0x000fc80006800000 */
[----:B------:R-:W-:Y:S02]  /*4e60*/  SEL R26, R26, 0x1, !P3 ;  /* 0x000000011a1a7807 */ /* 0x000fe40005800000 */
[----:B------:R-:W-:Y:S02]  /*4e70*/  IADD3 R19, P5, PT, R19, UR6, RZ ;  /* 0x0000000613137c10 */ /* 0x000fe4000ffbe0ff */
[----:B------:R-:W-:-:S03]  /*4e80*/  LOP3.LUT P4, RZ, R26, 0xff, RZ, 0xc0, !PT ;  /* 0x000000ff1aff7812 */ /* 0x000fc6000788c0ff */
[----:B------:R-:W-:Y:S02]  /*4e90*/  @!P3 SEL R8, R17, R24, !P2 ;  /* 0x000000181108b207 */ /* 0x000fe40005000000 */
[----:B------:R-:W-:Y:S02]  /*4ea0*/  @!P3 SEL R9, R6, R3, !P2 ;  /* 0x000000030609b207 */ /* 0x000fe40005000000 */
[CC--:B---3--:R-:W-:Y:S01]  /*4eb0*/  ISETP.GT.AND P3, PT, R10.reuse, R21.reuse, P4 ;  /* 0x000000150a00720c */ /* 0x0c8fe20002764270 */
[----:B------:R-:W-:Y:S01]  /*4ec0*/  IMAD.X R6, RZ, RZ, R5, P5 ;  /* 0x000000ffff067224 */ /* 0x000fe200028e0605 */
        /* <DEDUP_REMOVED lines=9> */
.L_x_1573:
[----:B------:R-:W-:Y:S05]  /*4f60*/  BSYNC.RECONVERGENT B2 ;  /* 0x0000000000027941 */ /* 0x000fea0003800200 */
.L_x_1572:
        /* <DEDUP_REMOVED lines=15> */
[CC--:B--2---:R-:W-:Y:S02]  /*5060*/  ISETP.GT.AND P2, PT, R6.reuse, R9.reuse, P3 ;  /* 0x000000090600720c */ /* 0x0c4fe40001f44270 */
[----:B------:R-:W-:-:S04]  /*5070*/  ISETP.GT.AND P1, PT, R6, R9, PT ;  /* 0x000000090600720c */ /* 0x000fc80003f24270 */
[----:B------:R-:W-:-:S07]  /*5080*/  @!P3 SEL R26, RZ, 0x1, !P1 ;  /* 0x00000001ff1ab807 */ /* 0x000fce0004800000 */
[----:B------:R-:W-:Y:S02]  /*5090*/  @!P2 SEL R2, R13, R24, !P3 ;  /* 0x000000180d02a207 */ /* 0x000fe40005800000 */
[----:B------:R-:W-:Y:S02]  /*50a0*/  @!P2 SEL R5, R10, R3, !P3 ;  /* 0x000000030a05a207 */ /* 0x000fe40005800000 */
[----:B------:R-:W-:Y:S01]  /*50b0*/  SEL R26, R26, 0x1, !P2 ;  /* 0x000000011a1a7807 */ /* 0x000fe20005000000 */
[----:B------:R-:W-:Y:S02]  /*50c0*/  IMAD.MOV.U32 R24, RZ, RZ, R2 ;  /* 0x000000ffff187224 */ /* 0x000fe400078e0002 */
[----:B------:R-:W-:-:S07]  /*50d0*/  IMAD.MOV.U32 R3, RZ, RZ, R5 ;  /* 0x000000ffff037224 */ /* 0x000fce00078e0005 */
.L_x_1565:
[----:B01----:R-:W-:Y:S05]  /*50e0*/  BSYNC.RECONVERGENT B1 ;  /* 0x0000000000017941 */ /* 0x003fea0003800200 */
.L_x_1562:
        /* <DEDUP_REMOVED lines=24> */
.L_x_1575:
[----:B------:R-:W-:Y:S05]  /*5270*/  BSYNC.RECONVERGENT B1 ;  /* 0x0000000000017941 */ /* 0x000fea0003800200 */
.L_x_1574:
        /* <DEDUP_REMOVED lines=23> */
.L_x_1577:
[----:B------:R-:W-:Y:S05]  /*53f0*/  BSYNC.RECONVERGENT B1 ;  /* 0x0000000000017941 */ /* 0x000fea0003800200 */
.L_x_1576:
        /* <DEDUP_REMOVED lines=20> */
.L_x_1579:
[----:B------:R-:W-:Y:S05]  /*5540*/  BSYNC.RECONVERGENT B1 ;  /* 0x0000000000017941 */ /* 0x000fea0003800200 */
.L_x_1578:
        /* <DEDUP_REMOVED lines=20> */
.L_x_1581:
[----:B------:R-:W-:Y:S05]  /*5690*/  BSYNC.RECONVERGENT B1 ;  /* 0x0000000000017941 */ /* 0x000fea0003800200 */
.L_x_1580:
        /* <DEDUP_REMOVED lines=20> */
.L_x_1583:
[----:B------:R-:W-:Y:S05]  /*57e0*/  BSYNC.RECONVERGENT B1 ;  /* 0x0000000000017941 */ /* 0x000fea0003800200 */
.L_x_1582:
        /* <DEDUP_REMOVED lines=11> */
.L_x_1585:
[----:B------:R-:W-:Y:S05]  /*58a0*/  BSYNC.RECONVERGENT B1 ;  /* 0x0000000000017941 */ /* 0x000fea0003800200 */
.L_x_1584:
        /* <DEDUP_REMOVED lines=83> */
.L_x_1543:
[----:B------:R-:W-:Y:S05]  /*5de0*/  BSYNC.RECONVERGENT B0 ;  /* 0x0000000000007941 */ /* 0x000fea0003800200 */
.L_x_1518:
[----:B------:R-:W-:Y:S05]  /*5df0*/  @P1 EXIT ;  /* 0x000000000000194d */ /* 0x000fea0003800000 */
[----:B012---:R-:W0:Y:S01]  /*5e00*/  LDC.64 R4, c[0x0][0x3a0] ;  /* 0x0000e800ff047b82 */ /* 0x007e220000000a00 */
[----:B------:R-:W-:Y:S02]  /*5e10*/  IMAD.MOV.U32 R25, RZ, RZ, R3 ;  /* 0x000000ffff197224 */ /* 0x000fe400078e0003 */
[----:B0-----:R-:W-:-:S05]  /*5e20*/  IMAD.WIDE.U32 R4, R0, 0x10, R4 ;  /* 0x0000001000047825 */ /* 0x001fca00078e0004 */
[----:B------:R-:W-:Y:S04]  /*5e30*/  STG.E.64 desc[UR12][R4.64+0x8], R24 ;  /* 0x0000081804007986 */ /* 0x000fe8000c101b0c */
[----:B------:R-:W-:Y:S01]  /*5e40*/  STG.E.U8 desc[UR12][R4.64], R26 ;  /* 0x0000001a04007986 */ /* 0x000fe2000c10110c */
[----:B------:R-:W-:Y:S05]  /*5e50*/  EXIT ;  /* 0x000000000000794d */ /* 0x000fea0003800000 */
.L_x_1586:
        /* <DEDUP_REMOVED lines=10> */
.L_x_2396:


//--------------------- .text._ZN3cub18CUB_300001_SM_10006detail6reduce28DeviceReduceSingleTileKernelINS2_10policy_hubIN4cuda3std3__45tupleIJblEEEjN6thrust24THRUST_300001_SM_1000_NS8cuda_cub9__find_if7functorIS9_EEE10Policy1000ENSB_12zip_iteratorINS8_IJNSD_26transform_input_iterator_tIbNSI_INS8_IJNSB_6detail15normal_iteratorINSB_10device_ptrIiEEEESO_EEEEENSK_22tuple_binary_predicateINS7_7greaterIiEEEEEENSB_17counting_iteratorIlNSB_11use_defaultESX_SX_EEEEEEEPS9_jSF_S9_S9_NS7_10__identityEEEvT0_T1_T2_T3_T4_T6_ --------------------------
	.section	.text._ZN3cub18CUB_300001_SM_10006detail6reduce28DeviceReduceSingleTileKernelINS2_10policy_hubIN4cuda3std3__45tupleIJblEEEjN6thrust24THRUST_300001_SM_1000_NS8cuda_cub9__find_if7functorIS9_EEE10Policy1000ENSB_12zip_iteratorINS8_IJNSD_26transform_input_iterator_tIbNSI_INS8_IJNSB_6detail15normal_iteratorINSB_10device_ptrIiEEEESO_EEEEENSK_22tuple_binary_predicateINS7_7greaterIiEEEEEENSB_17counting_iteratorIlNSB_11use_defaultESX_SX_EEEEEEEPS9_jSF_S9_S9_NS7_10__identityEEEvT0_T1_T2_T3_T4_T6_,"ax",@progbits
	.align	128
        .global         _ZN3cub18CUB_300001_SM_10006detail6reduce28DeviceReduceSingleTileKernelINS2_10policy_hubIN4cuda3std3__45tupleIJblEEEjN6thrust24THRUST_300001_SM_1000_NS8cuda_cub9__find_if7functorIS9_EEE10Policy1000ENSB_12zip_iteratorINS8_IJNSD_26transform_input_iterator_tIbNSI_INS8_IJNSB_6detail15normal_iteratorINSB_10device_ptrIiEEEESO_EEEEENSK_22tuple_binary_predicateINS7_7greaterIiEEEEEENSB_17counting_iteratorIlNSB_11use_defaultESX_SX_EEEEEEEPS9_jSF_S9_S9_NS7_10__identityEEEvT0_T1_T2_T3_T4_T6_
        .type           _ZN3cub18CUB_300001_SM_10006detail6reduce28DeviceReduceSingleTileKernelINS2_10policy_hubIN4cuda3std3__45tupleIJblEEEjN6thrust24THRUST_300001_SM_1000_NS8cuda_cub9__find_if7functorIS9_EEE10Policy1000ENSB_12zip_iteratorINS8_IJNSD_26transform_input_iterator_tIbNSI_INS8_IJNSB_6detail15normal_iteratorINSB_10device_ptrIiEEEESO_EEEEENSK_22tuple_binary_predicateINS7_7greaterIiEEEEEENSB_17counting_iteratorIlNSB_11use_defaultESX_SX_EEEEEEEPS9_jSF_S9_S9_NS7_10__identityEEEvT0_T1_T2_T3_T4_T6_,@function
        .size           _ZN3cub18CUB_300001_SM_10006detail6reduce28DeviceReduceSingleTileKernelINS2_10policy_hubIN4cuda3std3__45tupleIJblEEEjN6thrust24THRUST_300001_SM_1000_NS8cuda_cub9__find_if7functorIS9_EEE10Policy1000ENSB_12zip_iteratorINS8_IJNSD_26transform_input_iterator_tIbNSI_INS8_IJNSB_6detail15normal_iteratorINSB_10device_ptrIiEEEESO_EEEEENSK_22tuple_binary_predicateINS7_7greaterIiEEEEEENSB_17counting_iteratorIlNSB_11use_defaultESX_SX_EEEEEEEPS9_jSF_S9_S9_NS7_10__identityEEEvT0_T1_T2_T3_T4_T6_,(.L_x_2397 - _ZN3cub18CUB_300001_SM_10006detail6reduce28DeviceReduceSingleTileKernelINS2_10policy_hubIN4cuda3std3__45tupleIJblEEEjN6thrust24THRUST_300001_SM_1000_NS8cuda_cub9__find_if7functorIS9_EEE10Policy1000ENSB_12zip_iteratorINS8_IJNSD_26transform_input_iterator_tIbNSI_INS8_IJNSB_6detail15normal_iteratorINSB_10device_ptrIiEEEESO_EEEEENSK_22tuple_binary_predicateINS7_7greaterIiEEEEEENSB_17counting_iteratorIlNSB_11use_defaultESX_SX_EEEEEEEPS9_jSF_S9_S9_NS7_10__identityEEEvT0_T1_T2_T3_T4_T6_)
        .other          _ZN3cub18CUB_300001_SM_10006detail6reduce28DeviceReduceSingleTileKernelINS2_10policy_hubIN4cuda3std3__45tupleIJblEEEjN6thrust24THRUST_300001_SM_1000_NS8cuda_cub9__find_if7functorIS9_EEE10Policy1000ENSB_12zip_iteratorINS8_IJNSD_26transform_input_iterator_tIbNSI_INS8_IJNSB_6detail15normal_iteratorINSB_10device_ptrIiEEEESO_EEEEENSK_22tuple_binary_predicateINS7_7greaterIiEEEEEENSB_17counting_iteratorIlNSB_11use_defaultESX_SX_EEEEEEEPS9_jSF_S9_S9_NS7_10__identityEEEvT0_T1_T2_T3_T4_T6_,@"STO_CUDA_ENTRY STV_DEFAULT"
_ZN3cub18CUB_300001_SM_10006detail6reduce28DeviceReduceSingleTileKernelINS2_10policy_hubIN4cuda3std3__45tupleIJblEEEjN6thrust24THRUST_300001_SM_1000_NS8cuda_cub9__find_if7functorIS9_EEE10Policy1000ENSB_12zip_iteratorINS8_IJNSD_26transform_input_iterator_tIbNSI_INS8_IJNSB_6detail15normal_iteratorINSB_10device_ptrIiEEEESO_EEEEENSK_22tuple_binary_predicateINS7_7greaterIiEEEEEENSB_17counting_iteratorIlNSB_11use_defaultESX_SX_EEEEEEEPS9_jSF_S9_S9_NS7_10__identityEEEvT0_T1_T2_T3_T4_T6_:
.text._ZN3cub18CUB_300001_SM_10006detail6reduce28DeviceReduceSingleTileKernelINS2_10policy_hubIN4cuda3std3__45tupleIJblEEEjN6thrust24THRUST_300001_SM_1000_NS8cuda_cub9__find_if7functorIS9_EEE10Policy1000ENSB_12zip_iteratorINS8_IJNSD_26transform_input_iterator_tIbNSI_INS8_IJNSB_6detail15normal_iteratorINSB_10device_ptrIiEEEESO_EEEEENSK_22tuple_binary_predicateINS7_7greaterIiEEEEEENSB_17counting_iteratorIlNSB_11use_defaultESX_SX_EEEEEEEPS9_jSF_S9_S9_NS7_10__identityEEEvT0_T1_T2_T3_T4_T6_:
        /* <DEDUP_REMOVED lines=14> */
.L_x_1587:
        /* <DEDUP_REMOVED lines=38> */
.L_x_1594:
        /* <DEDUP_REMOVED lines=22> */
[----:B--2---:R-:W-:-:S02]  /*04a0*/  ISETP.GT.AND P0, PT, R22, R31, PT ;  /* 0x0000001f1600720c */ /* 0x004fc40003f04270 */
[----:B------:R-:W-:Y:S01]  /*04b0*/  ISETP.GT.AND P2, PT, R22, R31, P5 ;  /* 0x0000001f1600720c */ /* 0x000fe20002f44270 */
[----:B------:R-:W-:-:S06]  /*04c0*/  IMAD.X R22, RZ, RZ, UR7, P3 ;  /* 0x00000007ff167e24 */ /* 0x000fcc00098e06ff */
        /* <DEDUP_REMOVED lines=8> */
[----:B------:R-:W-:Y:S02]  /*0550*/  @!P2 SEL R9, R19, R20, !P5 ;  /* 0x000000141309a207 */ /* 0x000fe40006800000 */
[CC--:B------:R-:W-:Y:S02]  /*0560*/  SEL R20, R22.reuse, R27.reuse, P0 ;  /* 0x0000001b16147207 */ /* 0x0c0fe40000000000 */
        /* <DEDUP_REMOVED lines=11> */
[CC--:B------:R-:W-:Y:S02]  /*0620*/  SEL R8, R7.reuse, R20.reuse, P0 ;  /* 0x0000001407087207 */ /* 0x0c0fe40000000000 */
        /* <DEDUP_REMOVED lines=10> */
[CC--:B------:R-:W-:Y:S02]  /*06d0*/  ISETP.LT.AND.EX P0, PT, R7.reuse, R8.reuse, PT, P0 ;  /* 0x000000080700720c */ /* 0x0c0fe40003f01300 */
[----:B------:R-:W-:Y:S02]  /*06e0*/  @!P3 SEL R28, RZ, 0x1, !P6 ;  /* 0x00000001ff1cb807 */ /* 0x000fe40007000000 */
        /* <DEDUP_REMOVED lines=28> */
[----:B------:R-:W-:Y:S02]  /*08b0*/  @!P3 SEL R28, RZ, 0x1, !P0 ;  /* 0x00000001ff1cb807 */ /* 0x000fe40004000000 */
        /* <DEDUP_REMOVED lines=12> */
[----:B------:R-:W-:-:S02]  /*0980*/  ISETP.GT.AND P3, PT, R17, R18, PT ;  /* 0x000000121100720c */ /* 0x000fc40003f64270 */
[----:B------:R-:W-:Y:S01]  /*0990*/  ISETP.GT.AND P4, PT, R17, R18, P2 ;  /* 0x000000121100720c */ /* 0x000fe20001784270 */
[----:B------:R-:W-:Y:S01]  /*09a0*/  IMAD.X R9, RZ, RZ, R22, P0 ;  /* 0x000000ffff097224 */ /* 0x000fe200000e0616 */
[----:B------:R-:W-:Y:S02]  /*09b0*/  @!P2 SEL R28, RZ, 0x1, !P3 ;  /* 0x00000001ff1ca807 */ /* 0x000fe40005800000 */
        /* <DEDUP_REMOVED lines=11> */
[----:B------:R-:W-:Y:S02]  /*0a70*/  ISETP.GT.AND P4, PT, R15, R16, P3 ;  /* 0x000000100f00720c */ /* 0x000fe40001f84270 */
        /* <DEDUP_REMOVED lines=8> */
[----:B------:R-:W-:Y:S01]  /*0b00*/  @!P4 SEL R27, R22, R7, !P3 ;  /* 0x00000007161bc207 */ /* 0x000fe20005800000 */
[----:B------:R-:W-:Y:S06]  /*0b10*/  @P5 BRA `(.L_x_1594) ;  /* 0xfffffff800085947 */ /* 0x000fec000383ffff */
.L_x_1593:
[----:B------:R-:W-:Y:S05]  /*0b20*/  BSYNC.RECONVERGENT B2 ;  /* 0x0000000000027941 */ /* 0x000fea0003800200 */
.L_x_1592:
        /* <DEDUP_REMOVED lines=25> */
[CC--:B----4-:R-:W-:Y:S02]  /*0cc0*/  ISETP.GT.AND P0, PT, R6.reuse, R7.reuse, PT ;  /* 0x000000070600720c */ /* 0x0d0fe40003f04270 */
[----:B------:R-:W-:Y:S02]  /*0cd0*/  ISETP.GT.AND P4, PT, R6, R7, P3 ;  /* 0x000000070600720c */ /* 0x000fe40001f84270 */
[----:B------:R-:W-:-:S04]  /*0ce0*/  @!P3 SEL R28, RZ, 0x1, !P0 ;  /* 0x00000001ff1cb807 */ /* 0x000fc80004000000 */
[----:B------:R-:W-:Y:S02]  /*0cf0*/  SEL R28, R28, 0x1, !P4 ;  /* 0x000000011c1c7807 */ /* 0x000fe40006000000 */
[----:B------:R-:W-:Y:S02]  /*0d00*/  ISETP.LT.U32.AND P0, PT, R19, R20, PT ;  /* 0x000000141300720c */ /* 0x000fe40003f01070 */
[----:B------:R-:W-:Y:S02]  /*0d10*/  LOP3.LUT P2, RZ, R28, 0xff, RZ, 0xc0, !PT ;  /* 0x000000ff1cff7812 */ /* 0x000fe4000784c0ff */
[----:B------:R-:W-:-:S04]  /*0d20*/  ISETP.LT.AND.EX P0, PT, R16, R27, PT, P0 ;  /* 0x0000001b1000720c */ /* 0x000fc80003f01300 */
[CC--:B------:R-:W-:Y:S02]  /*0d30*/  SEL R6, R19.reuse, R20.reuse, P0 ;  /* 0x0000001413067207 */ /* 0x0c0fe40000000000 */
[----:B------:R-:W-:Y:S02]  /*0d40*/  SEL R5, R16, R27, P0 ;  /* 0x0000001b10057207 */ /* 0x000fe40000000000 */
[----:B---3--:R-:W-:Y:S02]  /*0d50*/  ISETP.GT.AND P0, PT, R8, R9, PT ;  /* 0x000000090800720c */ /* 0x008fe40003f04270 */
[----:B------:R-:W-:Y:S02]  /*0d60*/  @!P4 SEL R6, R19, R20, !P3 ;  /* 0x000000141306c207 */ /* 0x000fe40005800000 */
[----:B------:R-:W-:Y:S02]  /*0d70*/  @!P4 SEL R5, R16, R27, !P3 ;  /* 0x0000001b1005c207 */ /* 0x000fe40005800000 */
[----:B------:R-:W-:-:S02]  /*0d80*/  ISETP.GT.AND P4, PT, R8, R9, P2 ;  /* 0x000000090800720c */ /* 0x000fc40001784270 */
[----:B------:R-:W-:-:S04]  /*0d90*/  @!P2 SEL R28, RZ, 0x1, !P0 ;  /* 0x00000001ff1ca807 */ /* 0x000fc80004000000 */
        /* <DEDUP_REMOVED lines=27> */
[-C--:B------:R-:W-:Y:S02]  /*0f50*/  ISETP.LT.AND.EX P0, PT, R3, R4.reuse, PT, P0 ;  /* 0x000000040300720c */ /* 0x080fe40003f01300 */
[----:B------:R-:W-:Y:S01]  /*0f60*/  @!P2 SEL R28, RZ, 0x1, !P3 ;  /* 0x00000001ff1ca807 */ /* 0x000fe20005800000 */
[----:B------:R-:W-:Y:S01]  /*0f70*/  VIADD R13, R13, 0x400 ;  /* 0x000004000d0d7836 */ /* 0x000fe20000000000 */
[----:B------:R-:W-:Y:S02]  /*0f80*/  SEL R20, R2, R5, P0 ;  /* 0x0000000502147207 */ /* 0x000fe40000000000 */
[----:B------:R-:W-:Y:S02]  /*0f90*/  SEL R27, R3, R4, P0 ;  /* 0x00000004031b7207 */ /* 0x000fe40000000000 */
[----:B------:R-:W-:-:S02]  /*0fa0*/  SEL R28, R28, 0x1, !P4 ;  /* 0x000000011c1c7807 */ /* 0x000fc40006000000 */
[----:B------:R-:W-:Y:S02]  /*0fb0*/  @!P4 SEL R20, R2, R5, !P2 ;  /* 0x000000050214c207 */ /* 0x000fe40005000000 */
[----:B------:R-:W-:-:S07]  /*0fc0*/  @!P4 SEL R27, R3, R4, !P2 ;  /* 0x00000004031bc207 */ /* 0x000fce0005000000 */
.L_x_1596:
[----:B------:R-:W-:Y:S05]  /*0fd0*/  BSYNC.RECONVERGENT B2 ;  /* 0x0000000000027941 */ /* 0x000fea0003800200 */
.L_x_1595:
        /* <DEDUP_REMOVED lines=42> */
.L_x_1598:
[----:B------:R-:W-:Y:S05]  /*1280*/  BSYNC.RECONVERGENT B2 ;  /* 0x0000000000027941 */ /* 0x000fea0003800200 */
.L_x_1597:
        /* <DEDUP_REMOVED lines=23> */
.L_x_1591:
[----:B------:R-:W-:Y:S05]  /*1400*/  BSYNC.RECONVERGENT B1 ;  /* 0x0000000000017941 */ /* 0x000fea0003800200 */
.L_x_1590:
        /* <DEDUP_REMOVED lines=26> */
.L_x_1601:
[----:B------:R-:W-:Y:S05]  /*15b0*/  BSYNC.RECONVERGENT B1 ;  /* 0x0000000000017941 */ /* 0x000fea0003800200 */
.L_x_1600:
        /* <DEDUP_REMOVED lines=23> */
.L_x_1603:
[----:B------:R-:W-:Y:S05]  /*1730*/  BSYNC.RECONVERGENT B1 ;  /* 0x0000000000017941 */ /* 0x000fea0003800200 */
.L_x_1602:
        /* <DEDUP_REMOVED lines=20> */
.L_x_1605:
[----:B------:R-:W-:Y:S05]  /*1880*/  BSYNC.RECONVERGENT B1 ;  /* 0x0000000000017941 */ /* 0x000fea0003800200 */
.L_x_1604:
        /* <DEDUP_REMOVED lines=20> */
.L_x_1607:
[----:B------:R-:W-:Y:S05]  /*19d0*/  BSYNC.RECONVERGENT B1 ;  /* 0x0000000000017941 */ /* 0x000fea0003800200 */
.L_x_1606:
        /* <DEDUP_REMOVED lines=20> */
.L_x_1609:
[----:B------:R-:W-:Y:S05]  /*1b20*/  BSYNC.RECONVERGENT B1 ;  /* 0x0000000000017941 */ /* 0x000fea0003800200 */
.L_x_1608:
        /* <DEDUP_REMOVED lines=11> */
.L_x_1611:
[----:B------:R-:W-:Y:S05]  /*1be0*/  BSYNC.RECONVERGENT B1 ;  /* 0x0000000000017941 */ /* 0x000fea0003800200 */
.L_x_1610:
        /* <DEDUP_REMOVED lines=84> */
.L_x_1599:
        /* <DEDUP_REMOVED lines=36> */
.L_x_1614:
[----:B------:R-:W-:Y:S05]  /*2370*/  BSYNC.RECONVERGENT B1 ;  /* 0x0000000000017941 */ /* 0x000fea0003800200 */
.L_x_1613:
        /* <DEDUP_REMOVED lines=21> */
.L_x_1616:
[----:B------:R-:W-:Y:S05]  /*24d0*/  BSYNC.RECONVERGENT B1 ;  /* 0x0000000000017941 */ /* 0x000fea0003800200 */
.L_x_1615:
        /* <DEDUP_REMOVED lines=20> */
.L_x_1618:
[----:B------:R-:W-:Y:S05]  /*2620*/  BSYNC.RECONVERGENT B1 ;  /* 0x0000000000017941 */ /* 0x000fea0003800200 */
.L_x_1617:
        /* <DEDUP_REMOVED lines=20> */
.L_x_1620:
[----:B------:R-:W-:Y:S05]  /*2770*/  BSYNC.RECONVERGENT B1 ;  /* 0x0000000000017941 */ /* 0x000fea0003800200 */
.L_x_1619:
        /* <DEDUP_REMOVED lines=20> */
.L_x_1622:
[----:B------:R-:W-:Y:S05]  /*28c0*/  BSYNC.RECONVERGENT B1 ;  /* 0x0000000000017941 */ /* 0x000fea0003800200 */
.L_x_1621:
        /* <DEDUP_REMOVED lines=11> */
.L_x_1624:
[----:B------:R-:W-:Y:S05]  /*2980*/  BSYNC.RECONVERGENT B1 ;  /* 0x0000000000017941 */ /* 0x000fea0003800200 */
.L_x_1623:
        /* <DEDUP_REMOVED lines=26> */
.L_x_1625:
        /* <DEDUP_REMOVED lines=16> */
.L_x_1626:
        /* <DEDUP_REMOVED lines=16> */
.L_x_1627:
        /* <DEDUP_REMOVED lines=16> */
.L_x_1628:
        /* <DEDUP_REMOVED lines=16> */
.L_x_1629:
        /* <DEDUP_REMOVED lines=16> */
.L_x_1630:
        /* <DEDUP_REMOVED lines=17> */
.L_x_1589:
        /* <DEDUP_REMOVED lines=18> */
[----:B---3--:R-:W-:Y:S01]  /*3260*/  ISETP.GT.AND P0, PT, R6, R7, PT ;  /* 0x000000070600720c */ /* 0x008fe20003f04270 */
[----:B------:R-:W-:-:S03]  /*3270*/  VIADD R6, R21, 0x200 ;  /* 0x0000020015067836 */ /* 0x000fc60000000000 */
[----:B------:R-:W-:Y:S02]  /*3280*/  SEL R20, R21, R20, P0 ;  /* 0x0000001415147207 */ /* 0x000fe40000000000 */
[----:B--2---:R-:W-:Y:S02]  /*3290*/  IADD3 R15, P1, PT, R6, UR6, RZ ;  /* 0x00000006060f7c10 */ /* 0x004fe4000ff3e0ff */
[----:B------:R-:W-:Y:S02]  /*32a0*/  IADD3 R20, P3, PT, R20, UR6, RZ ;  /* 0x0000000614147c10 */ /* 0x000fe4000ff7e0ff */
[----:B----4-:R-:W-:Y:S01]  /*32b0*/  ISETP.GT.AND P2, PT, R10, R11, PT ;  /* 0x0000000b0a00720c */ /* 0x010fe20003f44270 */
[----:B------:R-:W-:Y:S01]  /*32c0*/  IMAD.X R6, RZ, RZ, UR7, P1 ;  /* 0x00000007ff067e24 */ /* 0x000fe200088e06ff */
[C---:B------:R-:W-:Y:S01]  /*32d0*/  ISETP.LT.U32.AND P1, PT, R15.reuse, R20, PT ;  /* 0x000000140f00720c */ /* 0x040fe20003f21070 */
[----:B------:R-:W-:Y:S01]  /*32e0*/  IMAD.X R27, RZ, RZ, UR7, P3 ;  /* 0x00000007ff1b7e24 */ /* 0x000fe200098e06ff */
[----:B------:R-:W-:-:S02]  /*32f0*/  IADD3 R7, P3, PT, R15, 0x100, RZ ;  /* 0x000001000f077810 */ /* 0x000fc40007f7e0ff */
[----:B-----5:R-:W-:Y:S02]  /*3300*/  ISETP.GT.OR P0, PT, R8, R9, P0 ;  /* 0x000000090800720c */ /* 0x020fe40000704670 */
[----:B------:R-:W-:-:S05]  /*3310*/  ISETP.LT.AND.EX P1, PT, R6, R27, PT, P1 ;  /* 0x0000001b0600720c */ /* 0x000fca0003f21310 */
        /* <DEDUP_REMOVED lines=8> */
[----:B------:R-:W-:Y:S02]  /*33a0*/  ISETP.LT.AND.EX P1, PT, R6, R27, PT, P1 ;  /* 0x0000001b0600720c */ /* 0x000fe40003f21310 */
[----:B------:R-:W-:Y:S02]  /*33b0*/  ISETP.GT.OR P3, PT, R12, R13, P0 ;  /* 0x0000000d0c00720c */ /* 0x000fe40000764670 */
[----:B------:R-:W-:Y:S02]  /*33c0*/  @P2 SEL R20, R7, R20, P1 ;  /* 0x0000001407142207 */ /* 0x000fe40000800000 */
[----:B------:R-:W-:Y:S02]  /*33d0*/  @P2 SEL R27, R6, R27, P1 ;  /* 0x0000001b061b2207 */ /* 0x000fe40000800000 */
[----:B------:R-:W-:-:S02]  /*33e0*/  SEL R28, RZ, 0x1, !P3 ;  /* 0x00000001ff1c7807 */ /* 0x000fc40005800000 */
[----:B------:R-:W-:Y:S02]  /*33f0*/  SEL R20, R20, R7, P0 ;  /* 0x0000000714147207 */ /* 0x000fe40000000000 */
[----:B------:R-:W-:Y:S01]  /*3400*/  SEL R27, R27, R6, P0 ;  /* 0x000000061b1b7207 */ /* 0x000fe20000000000 */
[----:B------:R-:W-:Y:S06]  /*3410*/  BRA.U !UP0, `(.L_x_1631) ;  /* 0x0000000508107547 */ /* 0x000fec000b800000 */
[----:B------:R-:W-:Y:S01]  /*3420*/  IMAD.MOV.U32 R22, RZ, RZ, 0x400 ;  /* 0x00000400ff167424 */ /* 0x000fe200078e00ff */
[----:B------:R-:W0:Y:S01]  /*3430*/  LDCU UR4, c[0x0][0x3a8] ;  /* 0x00007500ff0477ac */ /* 0x000e220008000800 */
[----:B------:R-:W2:Y:S01]  /*3440*/  LDCU.64 UR6, c[0x0][0x398] ;  /* 0x00007300ff0677ac */ /* 0x000ea20008000a00 */
[----:B------:R-:W-:-:S04]  /*3450*/  NOP ;  /* 0x0000000000007918 */ /* 0x000fc80000000000 */
.L_x_1633:
[----:B------:R-:W-:-:S04]  /*3460*/  IMAD.WIDE.U32 R6, R22, 0x4, R2 ;  /* 0x0000000416067825 */ /* 0x000fc800078e0002 */
[----:B------:R-:W-:Y:S01]  /*3470*/  IMAD.WIDE.U32 R8, R22, 0x4, R4 ;  /* 0x0000000416087825 */ /* 0x000fe200078e0004 */
        /* <DEDUP_REMOVED lines=8> */
[----:B------:R-:W-:-:S02]  /*3500*/  LOP3.LUT P2, RZ, R28, 0xff, RZ, 0xc0, !PT ;  /* 0x000000ff1cff7812 */ /* 0x000fc4000784c0ff */
[----:B---3--:R-:W-:Y:S02]  /*3510*/  ISETP.GT.AND P3, PT, R10, R11, PT ;  /* 0x0000000b0a00720c */ /* 0x008fe40003f64270 */
[----:B--2---:R-:W-:Y:S02]  /*3520*/  IADD3 R10, P1, P4, R21, UR6, R22 ;  /* 0x00000006150a7c10 */ /* 0x004fe4000fc3e016 */
[----:B-1----:R-:W-:Y:S02]  /*3530*/  SEL R6, RZ, 0x1, !P3 ;  /* 0x00000001ff067807 */ /* 0x002fe40005800000 */
[C---:B------:R-:W-:Y:S02]  /*3540*/  ISETP.LT.U32.AND P0, PT, R10.reuse, R20, PT ;  /* 0x000000140a00720c */ /* 0x040fe40003f01070 */
[----:B------:R-:W-:Y:S02]  /*3550*/  IADD3.X R11, PT, PT, RZ, UR7, RZ, P1, P4 ;  /* 0x00000007ff0b7c10 */ /* 0x000fe40008fe84ff */
[----:B------:R-:W-:-:S02]  /*3560*/  IADD3 R7, P4, PT, R10, 0x100, RZ ;  /* 0x000001000a077810 */ /* 0x000fc40007f9e0ff */
[C---:B------:R-:W-:Y:S02]  /*3570*/  ISETP.LT.AND.EX P0, PT, R11.reuse, R27, PT, P0 ;  /* 0x0000001b0b00720c */ /* 0x040fe40003f01300 */
[----:B----4-:R-:W-:Y:S01]  /*3580*/  ISETP.GT.AND P1, PT, R12, R13, PT ;  /* 0x0000000d0c00720c */ /* 0x010fe20003f24270 */
[----:B0-----:R-:W-:Y:S01]  /*3590*/  IMAD.X R8, RZ, RZ, R11, P4 ;  /* 0x000000ffff087224 */ /* 0x001fe200020e060b */
[C---:B------:R-:W-:Y:S02]  /*35a0*/  @P3 SEL R20, R10.reuse, R20, P0 ;  /* 0x000000140a143207 */ /* 0x040fe40000000000 */
[----:B------:R-:W-:Y:S02]  /*35b0*/  @P3 SEL R27, R11, R27, P0 ;  /* 0x0000001b0b1b3207 */ /* 0x000fe40000000000 */
[----:B------:R-:W-:Y:S02]  /*35c0*/  SEL R20, R10, R20, !P2 ;  /* 0x000000140a147207 */ /* 0x000fe40005000000 */
[----:B------:R-:W-:-:S02]  /*35d0*/  @P2 SEL R6, R28, 0x1, !P3 ;  /* 0x000000011c062807 */ /* 0x000fc40005800000 */
[----:B------:R-:W-:Y:S02]  /*35e0*/  SEL R27, R11, R27, !P2 ;  /* 0x0000001b0b1b7207 */ /* 0x000fe40005000000 */
[CC--:B------:R-:W-:Y:S02]  /*35f0*/  ISETP.LT.U32.AND P0, PT, R7.reuse, R20.reuse, PT ;  /* 0x000000140700720c */ /* 0x0c0fe40003f01070 */
[----:B------:R-:W-:Y:S02]  /*3600*/  LOP3.LUT P3, RZ, R6, 0xff, RZ, 0xc0, !PT ;  /* 0x000000ff06ff7812 */ /* 0x000fe4000786c0ff */
[----:B------:R-:W-:Y:S02]  /*3610*/  ISETP.LT.AND.EX P0, PT, R8, R27, PT, P0 ;  /* 0x0000001b0800720c */ /* 0x000fe40003f01300 */
[----:B-----5:R-:W-:Y:S02]  /*3620*/  ISETP.GT.AND P2, PT, R14, R15, PT ;  /* 0x0000000f0e00720c */ /* 0x020fe40003f44270 */
[----:B------:R-:W-:-:S02]  /*3630*/  @P1 SEL R20, R7, R20, P0 ;  /* 0x0000001407141207 */ /* 0x000fc40000000000 */
[----:B------:R-:W-:Y:S02]  /*3640*/  @P1 SEL R27, R8, R27, P0 ;  /* 0x0000001b081b1207 */ /* 0x000fe40000000000 */
[----:B------:R-:W-:Y:S02]  /*3650*/  IADD3 R9, P0, PT, R10, 0x200, RZ ;  /* 0x000002000a097810 */ /* 0x000fe40007f1e0ff */
[----:B------:R-:W-:Y:S02]  /*3660*/  SEL R20, R7, R20, !P3 ;  /* 0x0000001407147207 */ /* 0x000fe40005800000 */
[----:B------:R-:W-:Y:S02]  /*3670*/  SEL R12, RZ, 0x1, !P1 ;  /* 0x00000001ff0c7807 */ /* 0x000fe40004800000 */
[----:B------:R-:W-:Y:S01]  /*3680*/  @P3 SEL R12, R6, 0x1, !P1 ;  /* 0x00000001060c3807 */ /* 0x000fe20004800000 */
[----:B------:R-:W-:Y:S01]  /*3690*/  IMAD.X R6, RZ, RZ, R11, P0 ;  /* 0x000000ffff067224 */ /* 0x000fe200000e060b */
[----:B------:R-:W-:-:S02]  /*36a0*/  SEL R27, R8, R27, !P3 ;  /* 0x0000001b081b7207 */ /* 0x000fc40005800000 */
[CC--:B------:R-:W-:Y:S02]  /*36b0*/  ISETP.LT.U32.AND P0, PT, R9.reuse, R20.reuse, PT ;  /* 0x000000140900720c */ /* 0x0c0fe40003f01070 */
[----:B------:R-:W-:Y:S02]  /*36c0*/  LOP3.LUT P4, RZ, R12, 0xff, RZ, 0xc0, !PT ;  /* 0x000000ff0cff7812 */ /* 0x000fe4000788c0ff */
[CC--:B------:R-:W-:Y:S02]  /*36d0*/  ISETP.LT.AND.EX P0, PT, R6.reuse, R27.reuse, PT, P0 ;  /* 0x0000001b0600720c */ /* 0x0c0fe40003f01300 */
[----:B------:R-:W-:Y:S02]  /*36e0*/  SEL R8, RZ, 0x1, !P2 ;  /* 0x00000001ff087807 */ /* 0x000fe40005000000 */
[----:B------:R-:W-:Y:S02]  /*36f0*/  @P2 SEL R20, R9, R20, P0 ;  /* 0x0000001409142207 */ /* 0x000fe40000000000 */
[----:B------:R-:W-:-:S02]  /*3700*/  @P2 SEL R27, R6, R27, P0 ;  /* 0x0000001b061b2207 */ /* 0x000fc40000000000 */
[----:B------:R-:W-:Y:S02]  /*3710*/  SEL R20, R9, R20, !P4 ;  /* 0x0000001409147207 */ /* 0x000fe40006000000 */
[----:B------:R-:W-:Y:S02]  /*3720*/  IADD3 R9, PT, PT, -R22, UR4, RZ ;  /* 0x0000000416097c10 */ /* 0x000fe4000fffe1ff */
[----:B------:R-:W-:Y:S02]  /*3730*/  IADD3 R7, P0, PT, R10, 0x300, RZ ;  /* 0x000003000a077810 */ /* 0x000fe40007f1e0ff */
[----:B------:R-:W-:Y:S02]  /*3740*/  ISETP.GT.AND P1, PT, R16, R17, PT ;  /* 0x000000111000720c */ /* 0x000fe40003f24270 */
[----:B------:R-:W-:Y:S02]  /*3750*/  @P4 SEL R8, R12, 0x1, !P2 ;  /* 0x000000010c084807 */ /* 0x000fe40005000000 */
[----:B------:R-:W-:-:S02]  /*3760*/  ISETP.GE.U32.AND P3, PT, R9, 0x400, PT ;  /* 0x000004000900780c */ /* 0x000fc40003f66070 */
[----:B------:R-:W-:Y:S01]  /*3770*/  SEL R27, R6, R27, !P4 ;  /* 0x0000001b061b7207 */ /* 0x000fe20006000000 */
[----:B------:R-:W-:Y:S01]  /*3780*/  IMAD.X R6, RZ, RZ, R11, P0 ;  /* 0x000000ffff067224 */ /* 0x000fe200000e060b */
[----:B------:R-:W-:Y:S02]  /*3790*/  LOP3.LUT P2, RZ, R8, 0xff, RZ, 0xc0, !PT ;  /* 0x000000ff08ff7812 */ /* 0x000fe4000784c0ff */
[----:B------:R-:W-:Y:S02]  /*37a0*/  ISETP.LT.U32.AND P0, PT, R7, R20, PT ;  /* 0x000000140700720c */ /* 0x000fe40003f01070 */
[----:B------:R-:W-:Y:S02]  /*37b0*/  SEL R28, RZ, 0x1, !P1 ;  /* 0x00000001ff1c7807 */ /* 0x000fe40004800000 */
[----:B------:R-:W-:-:S04]  /*37c0*/  ISETP.LT.AND.EX P0, PT, R6, R27, PT, P0 ;  /* 0x0000001b0600720c */ /* 0x000fc80003f01300 */
[C---:B------:R-:W-:Y:S02]  /*37d0*/  @P1 SEL R20, R7.reuse, R20, P0 ;  /* 0x0000001407141207 */ /* 0x040fe40000000000 */
[----:B------:R-:W-:Y:S02]  /*37e0*/  @P1 SEL R27, R6, R27, P0 ;  /* 0x0000001b061b1207 */ /* 0x000fe40000000000 */
[----:B------:R-:W-:Y:S02]  /*37f0*/  @P2 SEL R28, R8, 0x1, !P1 ;  /* 0x00000001081c2807 */ /* 0x000fe40004800000 */
[----:B------:R-:W-:Y:S02]  /*3800*/  SEL R20, R7, R20, !P2 ;  /* 0x0000001407147207 */ /* 0x000fe40005000000 */
[----:B------:R-:W-:Y:S01]  /*3810*/  SEL R27, R6, R27, !P2 ;  /* 0x0000001b061b7207 */ /* 0x000fe20005000000 */
[----:B------:R-:W-:Y:S06]  /*3820*/  @!P3 BRA `(.L_x_1632) ;  /* 0x000000140018b947 */ /* 0x000fec0003800000 */
[----:B------:R-:W-:-:S05]  /*3830*/  VIADD R22, R22, 0x400 ;  /* 0x0000040016167836 */ /* 0x000fca0000000000 */
[----:B------:R-:W-:-:S13]  /*3840*/  ISETP.GT.U32.AND P0, PT, R22, UR5, PT ;  /* 0x0000000516007c0c */ /* 0x000fda000bf04070 */
[----:B------:R-:W-:Y:S05]  /*3850*/  @!P0 BRA `(.L_x_1633) ;  /* 0xfffffffc00008947 */ /* 0x000fea000383ffff */
.L_x_1631:
        /* <DEDUP_REMOVED lines=20> */
.L_x_1638:
        /* <DEDUP_REMOVED lines=45> */
[CC--:B--2---:R-:W-:Y:S02]  /*3c70*/  ISETP.GT.AND P0, PT, R32.reuse, R37.reuse, PT ;  /* 0x000000252000720c */ /* 0x0c4fe40003f04270 */
[----:B------:R-:W-:-:S03]  /*3c80*/  ISETP.GT.AND P1, PT, R32, R37, P3 ;  /* 0x000000252000720c */ /* 0x000fc60001f24270 */
[----:B------:R-:W-:Y:S02]  /*3c90*/  @!P3 SEL R28, RZ, 0x1, !P0 ;  /* 0x00000001ff1cb807 */ /* 0x000fe40004000000 */
[----:B------:R-:W-:Y:S02]  /*3ca0*/  ISETP.LT.U32.AND P0, PT, R15, R20, PT ;  /* 0x000000140f00720c */ /* 0x000fe40003f01070 */
[----:B------:R-:W-:Y:S02]  /*3cb0*/  SEL R7, R28, 0x1, !P1 ;  /* 0x000000011c077807 */ /* 0x000fe40004800000 */
[----:B------:R-:W-:Y:S02]  /*3cc0*/  ISETP.LT.AND.EX P0, PT, R8, R27, PT, P0 ;  /* 0x0000001b0800720c */ /* 0x000fe40003f01300 */
[----:B------:R-:W-:Y:S02]  /*3cd0*/  LOP3.LUT P2, RZ, R7, 0xff, RZ, 0xc0, !PT ;  /* 0x000000ff07ff7812 */ /* 0x000fe4000784c0ff */
[----:B-----5:R-:W-:-:S02]  /*3ce0*/  ISETP.GT.AND P5, PT, R31, R18, PT ;  /* 0x000000121f00720c */ /* 0x020fc40003fa4270 */
[----:B------:R-:W-:Y:S02]  /*3cf0*/  ISETP.GT.AND P4, PT, R31, R18, P2 ;  /* 0x000000121f00720c */ /* 0x000fe40001784270 */
[CC--:B------:R-:W-:Y:S02]  /*3d00*/  SEL R16, R15.reuse, R20.reuse, P0 ;  /* 0x000000140f107207 */ /* 0x0c0fe40000000000 */
[CC--:B-1----:R-:W-:Y:S02]  /*3d10*/  SEL R11, R8.reuse, R27.reuse, P0 ;  /* 0x0000001b080b7207 */ /* 0x0c2fe40000000000 */
[----:B------:R-:W-:Y:S02]  /*3d20*/  @!P1 SEL R16, R15, R20, !P3 ;  /* 0x000000140f109207 */ /* 0x000fe40005800000 */
[----:B------:R-:W-:Y:S02]  /*3d30*/  @!P1 SEL R11, R8, R27, !P3 ;  /* 0x0000001b080b9207 */ /* 0x000fe40005800000 */
[----:B------:R-:W-:-:S02]  /*3d40*/  @!P2 SEL R7, RZ, 0x1, !P5 ;  /* 0x00000001ff07a807 */ /* 0x000fc40006800000 */
[----:B------:R-:W-:Y:S02]  /*3d50*/  IADD3 R33, P0, PT, R33, UR6, RZ ;  /* 0x0000000621217c10 */ /* 0x000fe4000ff1e0ff */
[----:B------:R-:W-:Y:S02]  /*3d60*/  SEL R7, R7, 0x1, !P4 ;  /* 0x0000000107077807 */ /* 0x000fe40006000000 */
[CC--:B------:R-:W-:Y:S01]  /*3d70*/  ISETP.GT.AND P5, PT, R30.reuse, R39.reuse, PT ;  /* 0x000000271e00720c */ /* 0x0c0fe20003fa4270 */
[----:B------:R-:W-:Y:S01]  /*3d80*/  IMAD.X R8, RZ, RZ, UR7, P0 ;  /* 0x00000007ff087e24 */ /* 0x000fe200080e06ff */
        /* <DEDUP_REMOVED lines=11> */
[----:B------:R-:W-:Y:S02]  /*3e40*/  IADD3 R35, P0, PT, R35, UR6, RZ ;  /* 0x0000000623237c10 */ /* 0x000fe4000ff1e0ff */
[CC--:B---3--:R-:W-:Y:S02]  /*3e50*/  ISETP.GT.AND P5, PT, R36.reuse, R43.reuse, PT ;  /* 0x0000002b2400720c */ /* 0x0c8fe40003fa4270 */
[----:B------:R-:W-:Y:S01]  /*3e60*/  ISETP.GT.AND P4, PT, R36, R43, P2 ;  /* 0x0000002b2400720c */ /* 0x000fe20001784270 */
[----:B------:R-:W-:Y:S01]  /*3e70*/  IMAD.X R8, RZ, RZ, UR7, P0 ;  /* 0x00000007ff087e24 */ /* 0x000fe200080e06ff */
[----:B------:R-:W-:-:S04]  /*3e80*/  ISETP.LT.U32.AND P0, PT, R35, R12, PT ;  /* 0x0000000c2300720c */ /* 0x000fc80003f01070 */
[CC--:B------:R-:W-:Y:S02]  /*3e90*/  ISETP.LT.AND.EX P0, PT, R8.reuse, R15.reuse, PT, P0 ;  /* 0x0000000f0800720c */ /* 0x0c0fe40003f01300 */
[----:B------:R-:W-:Y:S02]  /*3ea0*/  @!P2 SEL R7, RZ, 0x1, !P5 ;  /* 0x00000001ff07a807 */ /* 0x000fe40006800000 */
[-C--:B------:R-:W-:Y:S02]  /*3eb0*/  SEL R16, R35, R12.reuse, P0 ;  /* 0x0000000c23107207 */ /* 0x080fe40000000000 */
[----:B------:R-:W-:Y:S02]  /*3ec0*/  SEL R7, R7, 0x1, !P4 ;  /* 0x0000000107077807 */ /* 0x000fe40006000000 */
[----:B------:R-:W-:Y:S02]  /*3ed0*/  SEL R11, R8, R15, P0 ;  /* 0x0000000f080b7207 */ /* 0x000fe40000000000 */
[----:B------:R-:W-:-:S02]  /*3ee0*/  @!P3 SEL R16, R35, R12, !P1 ;  /* 0x0000000c2310b207 */ /* 0x000fc40004800000 */
[----:B------:R-:W-:Y:S02]  /*3ef0*/  @!P3 SEL R11, R8, R15, !P1 ;  /* 0x0000000f080bb207 */ /* 0x000fe40004800000 */
[----:B------:R-:W-:Y:S02]  /*3f00*/  IADD3 R19, P0, PT, R19, UR6, RZ ;  /* 0x0000000613137c10 */ /* 0x000fe4000ff1e0ff */
[----:B------:R-:W-:Y:S02]  /*3f10*/  LOP3.LUT P1, RZ, R7, 0xff, RZ, 0xc0, !PT ;  /* 0x000000ff07ff7812 */ /* 0x000fe4000782c0ff */
[CC--:B----4-:R-:W-:Y:S01]  /*3f20*/  ISETP.GT.AND P5, PT, R38.reuse, R45.reuse, PT ;  /* 0x0000002d2600720c */ /* 0x0d0fe20003fa4270 */
[----:B------:R-:W-:Y:S01]  /*3f30*/  IMAD.X R8, RZ, RZ, UR7, P0 ;  /* 0x00000007ff087e24 */ /* 0x000fe200080e06ff */
[----:B------:R-:W-:Y:S02]  /*3f40*/  ISETP.LT.U32.AND P0, PT, R19, R16, PT ;  /* 0x000000101300720c */ /* 0x000fe40003f01070 */
[----:B------:R-:W-:-:S02]  /*3f50*/  ISETP.GT.AND P3, PT, R38, R45, P1 ;  /* 0x0000002d2600720c */ /* 0x000fc40000f64270 */
[----:B------:R-:W-:-:S04]  /*3f60*/  ISETP.LT.AND.EX P0, PT, R8, R11, PT, P0 ;  /* 0x0000000b0800720c */ /* 0x000fc80003f01300 */
[-C--:B------:R-:W-:Y:S02]  /*3f70*/  SEL R12, R19, R16.reuse, P0 ;  /* 0x00000010130c7207 */ /* 0x080fe40000000000 */
[----:B------:R-:W-:Y:S02]  /*3f80*/  @!P1 SEL R7, RZ, 0x1, !P5 ;  /* 0x00000001ff079807 */ /* 0x000fe40006800000 */
        /* <DEDUP_REMOVED lines=12> */
[----:B------:R-:W-:Y:S02]  /*4050*/  ISETP.GT.AND P0, PT, R14, R17, PT ;  /* 0x000000110e00720c */ /* 0x000fe40003f04270 */
[----:B------:R-:W-:Y:S02]  /*4060*/  @!P3 SEL R11, R41, R12, !P1 ;  /* 0x0000000c290bb207 */ /* 0x000fe40004800000 */
[----:B------:R-:W-:Y:S01]  /*4070*/  @!P3 SEL R19, R8, R15, !P1 ;  /* 0x0000000f0813b207 */ /* 0x000fe20004800000 */
[----:B------:R-:W-:Y:S01]  /*4080*/  IMAD.X R8, RZ, RZ, UR7, P4 ;  /* 0x00000007ff087e24 */ /* 0x000fe2000a0e06ff */
[----:B------:R-:W-:Y:S02]  /*4090*/  ISETP.GT.AND P3, PT, R14, R17, P2 ;  /* 0x000000110e00720c */ /* 0x000fe40001764270 */
[----:B------:R-:W-:-:S02]  /*40a0*/  @!P2 SEL R7, RZ, 0x1, !P0 ;  /* 0x00000001ff07a807 */ /* 0x000fc40004000000 */
        /* <DEDUP_REMOVED lines=9> */
[CC--:B------:R-:W-:Y:S02]  /*4140*/  ISETP.GT.AND P2, PT, R6.reuse, R9.reuse, PT ;  /* 0x000000090600720c */ /* 0x0c0fe40003f44270 */
[----:B------:R-:W-:Y:S01]  /*4150*/  ISETP.GT.AND P3, PT, R6, R9, P1 ;  /* 0x000000090600720c */ /* 0x000fe20000f64270 */
[----:B------:R-:W-:Y:S01]  /*4160*/  IMAD.X R6, RZ, RZ, UR7, P0 ;  /* 0x00000007ff067e24 */ /* 0x000fe200080e06ff */
[----:B------:R-:W-:-:S02]  /*4170*/  ISETP.LT.U32.AND P0, PT, R42, R15, PT ;  /* 0x0000000f2a00720c */ /* 0x000fc40003f01070 */
[----:B------:R-:W-:Y:S02]  /*4180*/  @!P1 SEL R7, RZ, 0x1, !P2 ;  /* 0x00000001ff079807 */ /* 0x000fe40005000000 */
        /* <DEDUP_REMOVED lines=11> */
[----:B------:R-:W-:-:S02]  /*4240*/  ISETP.GT.AND P3, PT, R10, R13, P2 ;  /* 0x0000000d0a00720c */ /* 0x000fc40001764270 */
[----:B------:R-:W-:Y:S02]  /*4250*/  SEL R20, R44, R9, P0 ;  /* 0x000000092c147207 */ /* 0x000fe40000000000 */
[----:B------:R-:W-:Y:S02]  /*4260*/  SEL R27, R6, R11, P0 ;  /* 0x0000000b061b7207 */ /* 0x000fe40000000000 */
[----:B------:R-:W-:Y:S02]  /*4270*/  ISETP.NE.AND P0, PT, R29, RZ, PT ;  /* 0x000000ff1d00720c */ /* 0x000fe40003f05270 */
[----:B------:R-:W-:-:S04]  /*4280*/  ISETP.GT.AND P1, PT, R10, R13, PT ;  /* 0x0000000d0a00720c */ /* 0x000fc80003f24270 */
[----:B------:R-:W-:Y:S02]  /*4290*/  @!P2 SEL R7, RZ, 0x1, !P1 ;  /* 0x00000001ff07a807 */ /* 0x000fe40004800000 */
[----:B------:R-:W-:Y:S02]  /*42a0*/  @!P3 SEL R20, R44, R9, !P2 ;  /* 0x000000092c14b207 */ /* 0x000fe40005000000 */
[----:B------:R-:W-:Y:S02]  /*42b0*/  SEL R7, R7, 0x1, !P3 ;  /* 0x0000000107077807 */ /* 0x000fe40005800000 */
[----:B------:R-:W-:Y:S02]  /*42c0*/  @!P3 SEL R27, R6, R11, !P2 ;  /* 0x0000000b061bb207 */ /* 0x000fe40005000000 */
[----:B------:R-:W-:Y:S01]  /*42d0*/  PRMT R28, R7, 0x7610, R28 ;  /* 0x00007610071c7816 */ /* 0x000fe2000000001c */
[----:B------:R-:W-:Y:S06]  /*42e0*/  @P0 BRA `(.L_x_1638) ;  /* 0xfffffff400ac0947 */ /* 0x000fec000383ffff */
[----:B------:R-:W-:Y:S05]  /*42f0*/  BSYNC.RECONVERGENT B3 ;  /* 0x0000000000037941 */ /* 0x000fea0003800200 */
.L_x_1637:
[----:B------:R-:W-:-:S07]  /*4300*/  VIADD R3, R26, 0xfffffc00 ;  /* 0xfffffc001a037836 */ /* 0x000fce0000000000 */
.L_x_1636:
[----:B------:R-:W-:Y:S05]  /*4310*/  BSYNC.RECONVERGENT B2 ;  /* 0x0000000000027941 */ /* 0x000fea0003800200 */
.L_x_1635:
        /* <DEDUP_REMOVED lines=40> */
[CC--:B0-----:R-:W-:Y:S02]  /*45a0*/  SEL R4, R25.reuse, R20.reuse, P0 ;  /* 0x0000001419047207 */ /* 0x0c1fe40000000000 */
[----:B------:R-:W-:Y:S02]  /*45b0*/  SEL R7, R2, R27, P0 ;  /* 0x0000001b02077207 */ /* 0x000fe40000000000 */
        /* <DEDUP_REMOVED lines=28> */
[----:B-----5:R-:W-:Y:S01]  /*4780*/  ISETP.GT.AND P4, PT, R6, R5, P2 ;  /* 0x000000050600720c */ /* 0x020fe20001784270 */
[----:B------:R-:W-:Y:S01]  /*4790*/  IMAD.X R2, RZ, RZ, UR7, P5 ;  /* 0x00000007ff027e24 */ /* 0x000fe2000a8e06ff */
        /* <DEDUP_REMOVED lines=9> */
.L_x_1640:
[----:B------:R-:W-:Y:S05]  /*4830*/  BSYNC.RECONVERGENT B2 ;  /* 0x0000000000027941 */ /* 0x000fea0003800200 */
.L_x_1639:
        /* <DEDUP_REMOVED lines=44> */
.L_x_1642:
[----:B------:R-:W-:Y:S05]  /*4b00*/  BSYNC.RECONVERGENT B2 ;  /* 0x0000000000027941 */ /* 0x000fea0003800200 */
.L_x_1641:
        /* <DEDUP_REMOVED lines=23> */
.L_x_1634:
[----:B------:R-:W-:Y:S05]  /*4c80*/  BSYNC.RECONVERGENT B1 ;  /* 0x0000000000017941 */ /* 0x000fea0003800200 */
.L_x_1632:
        /* <DEDUP_REMOVED lines=24> */
.L_x_1644:
[----:B------:R-:W-:Y:S05]  /*4e10*/  BSYNC.RECONVERGENT B1 ;  /* 0x0000000000017941 */ /* 0x000fea0003800200 */
.L_x_1643:
        /* <DEDUP_REMOVED lines=23> */
.L_x_1646:
[----:B------:R-:W-:Y:S05]  /*4f90*/  BSYNC.RECONVERGENT B1 ;  /* 0x0000000000017941 */ /* 0x000fea0003800200 */
.L_x_1645:
        /* <DEDUP_REMOVED lines=20> */
.L_x_1648:
[----:B------:R-:W-:Y:S05]  /*50e0*/  BSYNC.RECONVERGENT B1 ;  /* 0x0000000000017941 */ /* 0x000fea0003800200 */
.L_x_1647:
        /* <DEDUP_REMOVED lines=20> */
.L_x_1650:
[----:B------:R-:W-:Y:S05]  /*5230*/  BSYNC.RECONVERGENT B1 ;  /* 0x0000000000017941 */ /* 0x000fea0003800200 */
.L_x_1649:
        /* <DEDUP_REMOVED lines=20> */
.L_x_1652:
[----:B------:R-:W-:Y:S05]  /*5380*/  BSYNC.RECONVERGENT B1 ;  /* 0x0000000000017941 */ /* 0x000fea0003800200 */
.L_x_1651:
        /* <DEDUP_REMOVED lines=11> */
.L_x_1654:
[----:B------:R-:W-:Y:S05]  /*5440*/  BSYNC.RECONVERGENT B1 ;  /* 0x0000000000017941 */ /* 0x000fea0003800200 */
.L_x_1653:
        /* <DEDUP_REMOVED lines=83> */
.L_x_1612:
[----:B------:R-:W-:Y:S05]  /*5980*/  BSYNC.RECONVERGENT B0 ;  /* 0x0000000000007941 */ /* 0x000fea0003800200 */
.L_x_1588:
        /* <DEDUP_REMOVED lines=16> */
.L_x_1655:
        /* <DEDUP_REMOVED lines=15> */
.L_x_2397:


//--------------------- .text._ZN3cub18CUB_300001_SM_10006detail6reduce18DeviceReduceKernelINS2_10policy_hubIN4cuda3std3__45tupleIJblEEEyN6thrust24THRUST_300001_SM_1000_NS8cuda_cub9__find_if7functorIS9_EEE10Policy1000ENSB_12zip_iteratorINS8_IJNSD_26transform_input_iterator_tIbNSI_INS8_IJNSB_6detail15normal_iteratorINSB_10device_ptrIiEEEESO_EEEEENSK_22tuple_binary_predicateINS7_4lessIiEEEEEENSB_17counting_iteratorIlNSB_11use_defaultESX_SX_EEEEEEEySF_S9_NS7_10__identityEEEvT0_PT3_T1_NS0_13GridEvenShareIS15_EET2_T4_ --------------------------
	.section	.text._ZN3cub18CUB_300001_SM_10006detail6reduce18DeviceReduceKernelINS2_10policy_hubIN4cuda3std3__45tupleIJblEEEyN6thrust24THRUST_300001_SM_1000_NS8cuda_cub9__find_if7functorIS9_EEE10Policy1000ENSB_12zip_iteratorINS8_IJNSD_26transform_input_iterator_tIbNSI_INS8_IJNSB_6detail15normal_iteratorINSB_10device_ptrIiEEEESO_EEEEENSK_22tuple_binary_predicateINS7_4lessIiEEEEEENSB_17counting_iteratorIlNSB_11use_defaultESX_SX_EEEEEEEySF_S9_NS7_10__identityEEEvT0_PT3_T1_NS0_13GridEvenShareIS15_EET2_T4_,"ax",@progbits
	.align	128
        .global         _ZN3cub18CUB_300001_SM_10006detail6reduce18DeviceReduceKernelINS2_10policy_hubIN4cuda3std3__45tupleIJblEEEyN6thrust24THRUST_300001_SM_1000_NS8cuda_cub9__find_if7functorIS9_EEE10Policy1000ENSB_12zip_iteratorINS8_IJNSD_26transform_input_iterator_tIbNSI_INS8_IJNSB_6detail15normal_iteratorINSB_10device_ptrIiEEEESO_EEEEENSK_22tuple_binary_predicateINS7_4lessIiEEEEEENSB_17counting_iteratorIlNSB_11use_defaultESX_SX_EEEEEEEySF_S9_NS7_10__identityEEEvT0_PT3_T1_NS0_13GridEvenShareIS15_EET2_T4_
        .type           _ZN3cub18CUB_300001_SM_10006detail6reduce18DeviceReduceKernelINS2_10policy_hubIN4cuda3std3__45tupleIJblEEEyN6thrust24THRUST_300001_SM_1000_NS8cuda_cub9__find_if7functorIS9_EEE10Policy1000ENSB_12zip_iteratorINS8_IJNSD_26transform_input_iterator_tIbNSI_INS8_IJNSB_6detail15normal_iteratorINSB_10device_ptrIiEEEESO_EEEEENSK_22tuple_binary_predicateINS7_4lessIiEEEEEENSB_17counting_iteratorIlNSB_11use_defaultESX_SX_EEEEEEEySF_S9_NS7_10__identityEEEvT0_PT3_T1_NS0_13GridEvenShareIS15_EET2_T4_,@function
        .size           _ZN3cub18CUB_300001_SM_10006detail6reduce18DeviceReduceKernelINS2_10policy_hubIN4cuda3std3__45tupleIJblEEEyN6thrust24THRUST_300001_SM_1000_NS8cuda_cub9__find_if7functorIS9_EEE10Policy1000ENSB_12zip_iteratorINS8_IJNSD_26transform_input_iterator_tIbNSI_INS8_IJNSB_6detail15normal_iteratorINSB_10device_ptrIiEEEESO_EEEEENSK_22tuple_binary_predicateINS7_4lessIiEEEEEENSB_17counting_iteratorIlNSB_11use_defaultESX_SX_EEEEEEEySF_S9_NS7_10__identityEEEvT0_PT3_T1_NS0_13GridEvenShareIS15_EET2_T4_,(.L_x_2398 - _ZN3cub18CUB_300001_SM_10006detail6reduce18DeviceReduceKernelINS2_10policy_hubIN4cuda3std3__45tupleIJblEEEyN6thrust24THRUST_300001_SM_1000_NS8cuda_cub9__find_if7functorIS9_EEE10Policy1000ENSB_12zip_iteratorINS8_IJNSD_26transform_input_iterator_tIbNSI_INS8_IJNSB_6detail15normal_iteratorINSB_10device_ptrIiEEEESO_EEEEENSK_22tuple_binary_predicateINS7_4lessIiEEEEEENSB_17counting_iteratorIlNSB_11use_defaultESX_SX_EEEEEEEySF_S9_NS7_10__identityEEEvT0_PT3_T1_NS0_13GridEvenShareIS15_EET2_T4_)
        .other          _ZN3cub18CUB_300001_SM_10006detail6reduce18DeviceReduceKernelINS2_10policy_hubIN4cuda3std3__45tupleIJblEEEyN6thrust24THRUST_300001_SM_1000_NS8cuda_cub9__find_if7functorIS9_EEE10Policy1000ENSB_12zip_iteratorINS8_IJNSD_26transform_input_iterator_tIbNSI_INS8_IJNSB_6detail15normal_iteratorINSB_10device_ptrIiEEEESO_EEEEENSK_22tuple_binary_predicateINS7_4lessIiEEEEEENSB_17counting_iteratorIlNSB_11use_defaultESX_SX_EEEEEEEySF_S9_NS7_10__identityEEEvT0_PT3_T1_NS0_13GridEvenShareIS15_EET2_T4_,@"STO_CUDA_ENTRY STV_DEFAULT"
_ZN3cub18CUB_300001_SM_10006detail6reduce18DeviceReduceKernelINS2_10policy_hubIN4cuda3std3__45tupleIJblEEEyN6thrust24THRUST_300001_SM_1000_NS8cuda_cub9__find_if7functorIS9_EEE10Policy1000ENSB_12zip_iteratorINS8_IJNSD_26transform_input_iterator_tIbNSI_INS8_IJNSB_6detail15normal_iteratorINSB_10device_ptrIiEEEESO_EEEEENSK_22tuple_binary_predicateINS7_4lessIiEEEEEENSB_17counting_iteratorIlNSB_11use_defaultESX_SX_EEEEEEEySF_S9_NS7_10__identityEEEvT0_PT3_T1_NS0_13GridEvenShareIS15_EET2_T4_:
.text._ZN3cub18CUB_300001_SM_10006detail6reduce18DeviceReduceKernelINS2_10policy_hubIN4cuda3std3__45tupleIJblEEEyN6thrust24THRUST_300001_SM_1000_NS8cuda_cub9__find_if7functorIS9_EEE10Policy1000ENSB_12zip_iteratorINS8_IJNSD_26transform_input_iterator_tIbNSI_INS8_IJNSB_6detail15normal_iteratorINSB_10device_ptrIiEEEESO_EEEEENSK_22tuple_binary_predicateINS7_4lessIiEEEEEENSB_17counting_iteratorIlNSB_11use_defaultESX_SX_EEEEEEEySF_S9_NS7_10__identityEEEvT0_PT3_T1_NS0_13GridEvenShareIS15_EET2_T4_:
        /* <DEDUP_REMOVED lines=37> */
[----:B--2---:R-:W-:-:S04]  /*0250*/  @!P0 ISETP.GE.AND P1, PT, R4, R13, PT ;  /* 0x0000000d0400820c */ /* 0x004fc80003f26270 */
        /* <DEDUP_REMOVED lines=15> */
.L_x_1663:
        /* <DEDUP_REMOVED lines=22> */
[CC--:B--2---:R-:W-:Y:S02]  /*04b0*/  ISETP.LT.AND P2, PT, R17.reuse, R18.reuse, P1 ;  /* 0x000000121100720c */ /* 0x0c4fe40000f41270 */
[----:B------:R-:W-:Y:S02]  /*04c0*/  ISETP.GE.AND P3, PT, R17, R18, PT ;  /* 0x000000121100720c */ /* 0x000fe40003f66270 */
        /* <DEDUP_REMOVED lines=14> */
[----:B---3--:R-:W-:Y:S02]  /*05b0*/  ISETP.LT.AND P3, PT, R23, R16, P2 ;  /* 0x000000101700720c */ /* 0x008fe40001761270 */
[----:B------:R-:W-:Y:S02]  /*05c0*/  ISETP.LT.U32.AND P0, PT, R25, R18, PT ;  /* 0x000000121900720c */ /* 0x000fe40003f01070 */
[----:B------:R-:W-:Y:S02]  /*05d0*/  ISETP.GE.AND P1, PT, R23, R16, PT ;  /* 0x000000101700720c */ /* 0x000fe40003f26270 */
        /* <DEDUP_REMOVED lines=11> */
[----:B----4-:R-:W-:-:S02]  /*0690*/  ISETP.GE.AND P2, PT, R20, R19, PT ;  /* 0x000000131400720c */ /* 0x010fc40003f46270 */
[----:B------:R-:W-:Y:S02]  /*06a0*/  ISETP.LT.AND P3, PT, R20, R19, P1 ;  /* 0x000000131400720c */ /* 0x000fe40000f61270 */
        /* <DEDUP_REMOVED lines=22> */
[CC--:B-----5:R-:W-:Y:S02]  /*0810*/  ISETP.GE.AND P0, PT, R8.reuse, R17.reuse, PT ;  /* 0x000000110800720c */ /* 0x0e0fe40003f06270 */
[----:B------:R-:W-:Y:S02]  /*0820*/  ISETP.LT.AND P3, PT, R8, R17, P2 ;  /* 0x000000110800720c */ /* 0x000fe40001761270 */
[----:B------:R-:W-:-:S04]  /*0830*/  @!P2 SEL R28, RZ, 0x1, P0 ;  /* 0x00000001ff1ca807 */ /* 0x000fc80000000000 */
[----:B------:R-:W-:Y:S02]  /*0840*/  SEL R28, R28, 0x1, !P3 ;  /* 0x000000011c1c7807 */ /* 0x000fe40005800000 */
[----:B------:R-:W-:Y:S02]  /*0850*/  ISETP.LT.U32.AND P0, PT, R18, R25, PT ;  /* 0x000000191200720c */ /* 0x000fe40003f01070 */
[----:B------:R-:W-:Y:S02]  /*0860*/  LOP3.LUT P1, RZ, R28, 0xff, RZ, 0xc0, !PT ;  /* 0x000000ff1cff7812 */ /* 0x000fe4000782c0ff */
[----:B------:R-:W-:-:S04]  /*0870*/  ISETP.LT.AND.EX P0, PT, R27, R16, PT, P0 ;  /* 0x000000101b00720c */ /* 0x000fc80003f01300 */
[----:B------:R-:W-:Y:S02]  /*0880*/  SEL R3, R18, R25, P0 ;  /* 0x0000001912037207 */ /* 0x000fe40000000000 */
[CC--:B------:R-:W-:Y:S02]  /*0890*/  SEL R2, R27.reuse, R16.reuse, P0 ;  /* 0x000000101b027207 */ /* 0x0c0fe40000000000 */
[----:B--2---:R-:W-:Y:S02]  /*08a0*/  ISETP.GE.AND P0, PT, R6, R7, PT ;  /* 0x000000070600720c */ /* 0x004fe40003f06270 */
[----:B------:R-:W-:Y:S02]  /*08b0*/  @!P3 SEL R3, R18, R25, !P2 ;  /* 0x000000191203b207 */ /* 0x000fe40005000000 */
[----:B------:R-:W-:Y:S02]  /*08c0*/  @!P3 SEL R2, R27, R16, !P2 ;  /* 0x000000101b02b207 */ /* 0x000fe40005000000 */
[----:B------:R-:W-:-:S02]  /*08d0*/  ISETP.LT.AND P3, PT, R6, R7, P1 ;  /* 0x000000070600720c */ /* 0x000fc40000f61270 */
        /* <DEDUP_REMOVED lines=10> */
[----:B---3--:R-:W-:Y:S02]  /*0980*/  ISETP.GE.AND P0, PT, R22, R21, PT ;  /* 0x000000151600720c */ /* 0x008fe40003f06270 */
[----:B------:R-:W-:Y:S02]  /*0990*/  @!P3 SEL R4, R8, R3, !P1 ;  /* 0x000000030804b207 */ /* 0x000fe40004800000 */
[----:B------:R-:W-:Y:S02]  /*09a0*/  @!P3 SEL R5, R17, R2, !P1 ;  /* 0x000000021105b207 */ /* 0x000fe40004800000 */
[----:B------:R-:W-:-:S02]  /*09b0*/  ISETP.LT.AND P3, PT, R22, R21, P2 ;  /* 0x000000151600720c */ /* 0x000fc40001761270 */
        /* <DEDUP_REMOVED lines=15> */
[CC--:B----4-:R-:W-:Y:S02]  /*0ab0*/  ISETP.GE.AND P2, PT, R19.reuse, R20.reuse, PT ;  /* 0x000000141300720c */ /* 0x0d0fe40003f46270 */
[----:B------:R-:W-:Y:S02]  /*0ac0*/  ISETP.LT.AND P3, PT, R19, R20, P1 ;  /* 0x000000141300720c */ /* 0x000fe40000f61270 */
        /* <DEDUP_REMOVED lines=15> */
[----:B------:R-:W-:Y:S02]  /*0bc0*/  ISETP.LT.AND P1, PT, R23, R24, P2 ;  /* 0x000000181700720c */ /* 0x000fe40001721270 */
[----:B------:R-:W-:-:S02]  /*0bd0*/  ISETP.LT.U32.AND P0, PT, R4, R17, PT ;  /* 0x000000110400720c */ /* 0x000fc40003f01070 */
[----:B------:R-:W-:Y:S02]  /*0be0*/  ISETP.GE.AND P3, PT, R23, R24, PT ;  /* 0x000000181700720c */ /* 0x000fe40003f66270 */
        /* <DEDUP_REMOVED lines=10> */
.L_x_1662:
[----:B------:R-:W-:-:S07]  /*0c90*/  VIADD R14, R14, 0xfffffc00 ;  /* 0xfffffc000e0e7836 */ /* 0x000fce0000000000 */
.L_x_1661:
[----:B------:R-:W-:Y:S05]  /*0ca0*/  BSYNC.RECONVERGENT B2 ;  /* 0x0000000000027941 */ /* 0x000fea0003800200 */
.L_x_1660:
        /* <DEDUP_REMOVED lines=29> */
[CC--:B--2---:R-:W-:Y:S02]  /*0e80*/  ISETP.GE.AND P0, PT, R21.reuse, R22.reuse, PT ;  /* 0x000000161500720c */ /* 0x0c4fe40003f06270 */
[----:B------:R-:W-:Y:S02]  /*0e90*/  ISETP.LT.AND P4, PT, R21, R22, P3 ;  /* 0x000000161500720c */ /* 0x000fe40001f81270 */
        /* <DEDUP_REMOVED lines=9> */
[CC--:B---3--:R-:W-:Y:S02]  /*0f30*/  ISETP.GE.AND P3, PT, R20.reuse, R19.reuse, PT ;  /* 0x000000131400720c */ /* 0x0c8fe40003f66270 */
[----:B------:R-:W-:Y:S02]  /*0f40*/  ISETP.LT.AND P4, PT, R20, R19, P2 ;  /* 0x000000131400720c */ /* 0x000fe40001781270 */
        /* <DEDUP_REMOVED lines=14> */
[CC--:B----4-:R-:W-:Y:S01]  /*1030*/  ISETP.GE.AND P4, PT, R17.reuse, R18.reuse, PT ;  /* 0x000000121100720c */ /* 0x0d0fe20003f86270 */
[----:B------:R-:W-:Y:S01]  /*1040*/  VIADD R14, R14, 0x400 ;  /* 0x000004000e0e7836 */ /* 0x000fe20000000000 */
[----:B------:R-:W-:Y:S02]  /*1050*/  IADD3 R6, P5, P0, R4, UR10, R11 ;  /* 0x0000000a04067c10 */ /* 0x000fe4000f8be00b */
[----:B------:R-:W-:-:S02]  /*1060*/  ISETP.LT.AND P2, PT, R17, R18, P3 ;  /* 0x000000121100720c */ /* 0x000fc40001f41270 */
        /* <DEDUP_REMOVED lines=12> */
[-C--:B-----5:R-:W-:Y:S02]  /*1130*/  ISETP.LT.AND P2, PT, R15, R16.reuse, P4 ;  /* 0x000000100f00720c */ /* 0x0a0fe40002741270 */
[----:B------:R-:W-:Y:S02]  /*1140*/  IADD3.X R3, PT, PT, R3, UR11, RZ, P5, P6 ;  /* 0x0000000b03037c10 */ /* 0x000fe4000afec4ff */
[----:B------:R-:W-:Y:S02]  /*1150*/  ISETP.LT.U32.AND P0, PT, R2, R5, PT ;  /* 0x000000050200720c */ /* 0x000fe40003f01070 */
[----:B------:R-:W-:Y:S02]  /*1160*/  ISETP.GE.AND P3, PT, R15, R16, PT ;  /* 0x000000100f00720c */ /* 0x000fe40003f66270 */
[----:B------:R-:W-:Y:S02]  /*1170*/  ISETP.LT.AND.EX P0, PT, R3, R4, PT, P0 ;  /* 0x000000040300720c */ /* 0x000fe40003f01300 */
[----:B------:R-:W-:-:S02]  /*1180*/  @!P4 SEL R8, RZ, 0x1, P3 ;  /* 0x00000001ff08c807 */ /* 0x000fc40001800000 */
[-C--:B------:R-:W-:Y:S02]  /*1190*/  SEL R6, R2, R5.reuse, P0 ;  /* 0x0000000502067207 */ /* 0x080fe40000000000 */
[CC--:B------:R-:W-:Y:S02]  /*11a0*/  SEL R7, R3.reuse, R4.reuse, P0 ;  /* 0x0000000403077207 */ /* 0x0c0fe40000000000 */
[----:B------:R-:W-:Y:S02]  /*11b0*/  SEL R8, R8, 0x1, !P2 ;  /* 0x0000000108087807 */ /* 0x000fe40005000000 */
[----:B------:R-:W-:Y:S02]  /*11c0*/  @!P2 SEL R6, R2, R5, !P4 ;  /* 0x000000050206a207 */ /* 0x000fe40006000000 */
[----:B------:R-:W-:-:S07]  /*11d0*/  @!P2 SEL R7, R3, R4, !P4 ;  /* 0x000000040307a207 */ /* 0x000fce0006000000 */
.L_x_1665:
[----:B------:R-:W-:Y:S05]  /*11e0*/  BSYNC.RECONVERGENT B2 ;  /* 0x0000000000027941 */ /* 0x000fea0003800200 */
.L_x_1664:
        /* <DEDUP_REMOVED lines=26> */
[CC--:B--2---:R-:W-:Y:S02]  /*1390*/  ISETP.GE.AND P4, PT, R16.reuse, R17.reuse, PT ;  /* 0x000000111000720c */ /* 0x0c4fe40003f86270 */
[----:B------:R-:W-:Y:S01]  /*13a0*/  ISETP.LT.AND P3, PT, R16, R17, P2 ;  /* 0x000000111000720c */ /* 0x000fe20001761270 */
        /* <DEDUP_REMOVED lines=9> */
[-C--:B---3--:R-:W-:Y:S02]  /*1440*/  ISETP.LT.AND P3, PT, R18, R19.reuse, P4 ;  /* 0x000000131200720c */ /* 0x088fe40002761270 */
[----:B------:R-:W-:Y:S02]  /*1450*/  IADD3.X R4, PT, PT, R4, UR11, RZ, P5, P6 ;  /* 0x0000000b04047c10 */ /* 0x000fe4000afec4ff */
[----:B------:R-:W-:Y:S02]  /*1460*/  ISETP.LT.U32.AND P0, PT, R5, R2, PT ;  /* 0x000000020500720c */ /* 0x000fe40003f01070 */
[----:B------:R-:W-:Y:S02]  /*1470*/  ISETP.GE.AND P2, PT, R18, R19, PT ;  /* 0x000000131200720c */ /* 0x000fe40003f46270 */
[----:B------:R-:W-:Y:S02]  /*1480*/  ISETP.LT.AND.EX P0, PT, R4, R3, PT, P0 ;  /* 0x000000030400720c */ /* 0x000fe40003f01300 */
[----:B------:R-:W-:-:S02]  /*1490*/  @!P4 SEL R8, RZ, 0x1, P2 ;  /* 0x00000001ff08c807 */ /* 0x000fc40001000000 */
[CC--:B------:R-:W-:Y:S02]  /*14a0*/  SEL R6, R5.reuse, R2.reuse, P0 ;  /* 0x0000000205067207 */ /* 0x0c0fe40000000000 */
[-C--:B------:R-:W-:Y:S02]  /*14b0*/  SEL R7, R4, R3.reuse, P0 ;  /* 0x0000000304077207 */ /* 0x080fe40000000000 */
[----:B------:R-:W-:Y:S02]  /*14c0*/  SEL R8, R8, 0x1, !P3 ;  /* 0x0000000108087807 */ /* 0x000fe40005800000 */
[----:B------:R-:W-:Y:S02]  /*14d0*/  @!P3 SEL R6, R5, R2, !P4 ;  /* 0x000000020506b207 */ /* 0x000fe40006000000 */
[----:B------:R-:W-:-:S07]  /*14e0*/  @!P3 SEL R7, R4, R3, !P4 ;  /* 0x000000030407b207 */ /* 0x000fce0006000000 */
.L_x_1667:
[----:B------:R-:W-:Y:S05]  /*14f0*/  BSYNC.RECONVERGENT B2 ;  /* 0x0000000000027941 */ /* 0x000fea0003800200 */
.L_x_1666:
        /* <DEDUP_REMOVED lines=19> */
[CC--:B--2---:R-:W-:Y:S02]  /*1630*/  ISETP.LT.AND P1, PT, R2.reuse, R5.reuse, P3 ;  /* 0x000000050200720c */ /* 0x0c4fe40001f21270 */
[----:B------:R-:W-:Y:S02]  /*1640*/  ISETP.GE.AND P2, PT, R2, R5, PT ;  /* 0x000000050200720c */ /* 0x000fe40003f46270 */
[----:B------:R-:W-:Y:S02]  /*1650*/  SEL R2, R12, R7, P0 ;  /* 0x000000070c027207 */ /* 0x000fe40000000000 */
[----:B------:R-:W-:-:S04]  /*1660*/  @!P3 SEL R8, RZ, 0x1, P2 ;  /* 0x00000001ff08b807 */ /* 0x000fc80001000000 */
[----:B------:R-:W-:-:S03]  /*1670*/  SEL R8, R8, 0x1, !P1 ;  /* 0x0000000108087807 */ /* 0x000fc60004800000 */
[----:B------:R-:W-:Y:S02]  /*1680*/  @!P1 SEL R11, R13, R6, !P3 ;  /* 0x000000060d0b9207 */ /* 0x000fe40005800000 */
[----:B------:R-:W-:-:S03]  /*1690*/  @!P1 SEL R2, R12, R7, !P3 ;  /* 0x000000070c029207 */ /* 0x000fc60005800000 */
[----:B------:R-:W-:Y:S02]  /*16a0*/  IMAD.MOV.U32 R6, RZ, RZ, R11 ;  /* 0x000000ffff067224 */ /* 0x000fe400078e000b */
[----:B------:R-:W-:-:S07]  /*16b0*/  IMAD.MOV.U32 R7, RZ, RZ, R2 ;  /* 0x000000ffff077224 */ /* 0x000fce00078e0002 */
.L_x_1659:
[----:B------:R-:W-:Y:S05]  /*16c0*/  BSYNC.RECONVERGENT B1 ;  /* 0x0000000000017941 */ /* 0x000fea0003800200 */
.L_x_1658:
        /* <DEDUP_REMOVED lines=26> */
.L_x_1670:
[----:B------:R-:W-:Y:S05]  /*1870*/  BSYNC.RECONVERGENT B1 ;  /* 0x0000000000017941 */ /* 0x000fea0003800200 */
.L_x_1669:
        /* <DEDUP_REMOVED lines=23> */
.L_x_1672:
[----:B------:R-:W-:Y:S05]  /*19f0*/  BSYNC.RECONVERGENT B1 ;  /* 0x0000000000017941 */ /* 0x000fea0003800200 */
.L_x_1671:
        /* <DEDUP_REMOVED lines=20> */
.L_x_1674:
[----:B------:R-:W-:Y:S05]  /*1b40*/  BSYNC.RECONVERGENT B1 ;  /* 0x0000000000017941 */ /* 0x000fea0003800200 */
.L_x_1673:
        /* <DEDUP_REMOVED lines=20> */
.L_x_1676:
[----:B------:R-:W-:Y:S05]  /*1c90*/  BSYNC.RECONVERGENT B1 ;  /* 0x0000000000017941 */ /* 0x000fea0003800200 */
.L_x_1675:
        /* <DEDUP_REMOVED lines=20> */
.L_x_1678:
[----:B------:R-:W-:Y:S05]  /*1de0*/  BSYNC.RECONVERGENT B1 ;  /* 0x0000000000017941 */ /* 0x000fea0003800200 */
.L_x_1677:
        /* <DEDUP_REMOVED lines=10> */
.L_x_1680:
[----:B------:R-:W-:Y:S05]  /*1e90*/  BSYNC.RECONVERGENT B1 ;  /* 0x0000000000017941 */ /* 0x000fea0003800200 */
.L_x_1679:
        /* <DEDUP_REMOVED lines=85> */
.L_x_1668:
        /* <DEDUP_REMOVED lines=36> */
.L_x_1683:
[----:B------:R-:W-:Y:S05]  /*2630*/  BSYNC.RECONVERGENT B1 ;  /* 0x0000000000017941 */ /* 0x000fea0003800200 */
.L_x_1682:
        /* <DEDUP_REMOVED lines=21> */
.L_x_1685:
[----:B------:R-:W-:Y:S05]  /*2790*/  BSYNC.RECONVERGENT B1 ;  /* 0x0000000000017941 */ /* 0x000fea0003800200 */
.L_x_1684:
        /* <DEDUP_REMOVED lines=20> */
.L_x_1687:
[----:B------:R-:W-:Y:S05]  /*28e0*/  BSYNC.RECONVERGENT B1 ;  /* 0x0000000000017941 */ /* 0x000fea0003800200 */
.L_x_1686:
        /* <DEDUP_REMOVED lines=20> */
.L_x_1689:
[----:B------:R-:W-:Y:S05]  /*2a30*/  BSYNC.RECONVERGENT B1 ;  /* 0x0000000000017941 */ /* 0x000fea0003800200 */
.L_x_1688:
        /* <DEDUP_REMOVED lines=20> */
.L_x_1691:
[----:B------:R-:W-:Y:S05]  /*2b80*/  BSYNC.RECONVERGENT B1 ;  /* 0x0000000000017941 */ /* 0x000fea0003800200 */
.L_x_1690:
        /* <DEDUP_REMOVED lines=10> */
.L_x_1693:
[----:B------:R-:W-:Y:S05]  /*2c30*/  BSYNC.RECONVERGENT B1 ;  /* 0x0000000000017941 */ /* 0x000fea0003800200 */
.L_x_1692:
        /* <DEDUP_REMOVED lines=23> */
.L_x_1694:
        /* <DEDUP_REMOVED lines=17> */
.L_x_1695:
        /* <DEDUP_REMOVED lines=17> */
.L_x_1696:
        /* <DEDUP_REMOVED lines=17> */
.L_x_1697:
        /* <DEDUP_REMOVED lines=16> */
.L_x_1698:
        /* <DEDUP_REMOVED lines=16> */
.L_x_1699:
        /* <DEDUP_REMOVED lines=17> */
.L_x_1657:
        /* <DEDUP_REMOVED lines=20> */
[----:B---3--:R-:W-:Y:S01]  /*3530*/  ISETP.GE.AND P0, PT, R9, R14, PT ;  /* 0x0000000e0900720c */ /* 0x008fe20003f06270 */
[C---:B------:R-:W-:Y:S02]  /*3540*/  VIADD R9, R4.reuse, 0x100 ;  /* 0x0000010004097836 */ /* 0x040fe40000000000 */
[----:B------:R-:W-:-:S03]  /*3550*/  VIADD R14, R4, 0x200 ;  /* 0x00000200040e7836 */ /* 0x000fc60000000000 */
[----:B------:R-:W-:Y:S01]  /*3560*/  SEL R18, R4, R9, !P0 ;  /* 0x0000000904127207 */ /* 0x000fe20004000000 */
[----:B------:R-:W-:Y:S01]  /*3570*/  IMAD.U32 R9, RZ, RZ, UR7 ;  /* 0x00000007ff097e24 */ /* 0x000fe2000f8e00ff */
[-C--:B------:R-:W-:Y:S02]  /*3580*/  IADD3 R19, P3, PT, R14, R23.reuse, RZ ;  /* 0x000000170e137210 */ /* 0x080fe40007f7e0ff */
[----:B------:R-:W-:Y:S01]  /*3590*/  IADD3 R14, P4, PT, R18, R23, RZ ;  /* 0x00000017120e7210 */ /* 0x000fe20007f9e0ff */
[----:B0-----:R-:W-:Y:S01]  /*35a0*/  IMAD.X R13, RZ, RZ, R9, P1 ;  /* 0x000000ffff0d7224 */ /* 0x001fe200008e0609 */
[----:B----4-:R-:W-:Y:S02]  /*35b0*/  ISETP.GE.AND P2, PT, R8, R5, PT ;  /* 0x000000050800720c */ /* 0x010fe40003f46270 */
[----:B------:R-:W-:Y:S01]  /*35c0*/  ISETP.LT.U32.AND P1, PT, R19, R14, PT ;  /* 0x0000000e1300720c */ /* 0x000fe20003f21070 */
[--C-:B------:R-:W-:Y:S01]  /*35d0*/  IMAD.X R12, RZ, RZ, R13.reuse, P3 ;  /* 0x000000ffff0c7224 */ /* 0x100fe200018e060d */
[----:B-----5:R-:W-:Y:S01]  /*35e0*/  ISETP.LT.OR P0, PT, R15, R16, !P0 ;  /* 0x000000100f00720c */ /* 0x020fe20004701670 */
[----:B-1----:R-:W-:Y:S01]  /*35f0*/  IMAD.X R7, RZ, RZ, R13, P4 ;  /* 0x000000ffff077224 */ /* 0x002fe200020e060d */
[----:B------:R-:W-:-:S04]  /*3600*/  IADD3 R13, P4, PT, R19, 0x100, RZ ;  /* 0x00000100130d7810 */ /* 0x000fc80007f9e0ff */
[----:B------:R-:W-:Y:S02]  /*3610*/  ISETP.LT.AND.EX P1, PT, R12, R7, PT, P1 ;  /* 0x000000070c00720c */ /* 0x000fe40003f21310 */
[----:B------:R-:W-:Y:S02]  /*3620*/  ISETP.GE.AND P3, PT, R10, R17, PT ;  /* 0x000000110a00720c */ /* 0x000fe40003f66270 */
[----:B------:R-:W-:Y:S02]  /*3630*/  @!P2 SEL R14, R19, R14, P1 ;  /* 0x0000000e130ea207 */ /* 0x000fe40000800000 */
[----:B------:R-:W-:Y:S02]  /*3640*/  @!P2 SEL R7, R12, R7, P1 ;  /* 0x000000070c07a207 */ /* 0x000fe40000800000 */
[----:B------:R-:W-:Y:S02]  /*3650*/  ISETP.GE.U32.AND P1, PT, R21, UR5, PT ;  /* 0x0000000515007c0c */ /* 0x000fe4000bf26070 */
[----:B------:R-:W-:-:S02]  /*3660*/  SEL R6, R14, R19, P0 ;  /* 0x000000130e067207 */ /* 0x000fc40000000000 */
[----:B------:R-:W-:Y:S02]  /*3670*/  ISETP.GE.U32.AND.EX P1, PT, R20, UR4, PT, P1 ;  /* 0x0000000414007c0c */ /* 0x000fe4000bf26110 */
[----:B------:R-:W-:Y:S01]  /*3680*/  SEL R7, R7, R12, P0 ;  /* 0x0000000c07077207 */ /* 0x000fe20000000000 */
[----:B------:R-:W-:Y:S01]  /*3690*/  IMAD.X R12, RZ, RZ, R12, P4 ;  /* 0x000000ffff0c7224 */ /* 0x000fe200020e060c */
[----:B------:R-:W-:Y:S02]  /*36a0*/  ISETP.LT.U32.AND P2, PT, R13, R6, PT ;  /* 0x000000060d00720c */ /* 0x000fe40003f41070 */
[----:B------:R-:W-:Y:S02]  /*36b0*/  ISETP.LT.OR P0, PT, R8, R5, P0 ;  /* 0x000000050800720c */ /* 0x000fe40000701670 */
[----:B------:R-:W-:Y:S02]  /*36c0*/  ISETP.LT.AND.EX P2, PT, R12, R7, PT, P2 ;  /* 0x000000070c00720c */ /* 0x000fe40003f41320 */
[----:B------:R-:W-:-:S02]  /*36d0*/  ISETP.LT.OR P4, PT, R10, R17, P0 ;  /* 0x000000110a00720c */ /* 0x000fc40000781670 */
[----:B------:R-:W-:Y:S02]  /*36e0*/  @!P3 SEL R6, R13, R6, P2 ;  /* 0x000000060d06b207 */ /* 0x000fe40001000000 */
[----:B------:R-:W-:Y:S02]  /*36f0*/  @!P3 SEL R7, R12, R7, P2 ;  /* 0x000000070c07b207 */ /* 0x000fe40001000000 */
        /* <DEDUP_REMOVED lines=19> */
.L_x_1702:
        /* <DEDUP_REMOVED lines=22> */
[----:B--2---:R-:W-:Y:S01]  /*3990*/  ISETP.GE.AND P2, PT, R9, R26, PT ;  /* 0x0000001a0900720c */ /* 0x004fe20003f46270 */
[----:B------:R-:W-:Y:S02]  /*39a0*/  IMAD.U32 R9, RZ, RZ, UR7 ;  /* 0x00000007ff097e24 */ /* 0x000fe4000f8e00ff */
[----:B------:R-:W-:Y:S01]  /*39b0*/  IMAD.MOV.U32 R26, RZ, RZ, R6 ;  /* 0x000000ffff1a7224 */ /* 0x000fe200078e0006 */
[----:B------:R-:W-:Y:S01]  /*39c0*/  SEL R7, RZ, 0x1, P2 ;  /* 0x00000001ff077807 */ /* 0x000fe20001000000 */
[----:B------:R-:W-:-:S04]  /*39d0*/  IMAD.X R6, R24, 0x1, R9, P0 ;  /* 0x0000000118067824 */ /* 0x000fc800000e0609 */
[----:B------:R-:W-:Y:S02]  /*39e0*/  @P4 SEL R7, R8, 0x1, P2 ;  /* 0x0000000108074807 */ /* 0x000fe40001000000 */
[----:B------:R-:W-:Y:S01]  /*39f0*/  ISETP.LT.U32.AND P0, PT, R21, R26, PT ;  /* 0x0000001a1500720c */ /* 0x000fe20003f01070 */
[----:B------:R-:W-:Y:S01]  /*3a00*/  IMAD.X R8, RZ, RZ, R6, P5 ;  /* 0x000000ffff087224 */ /* 0x000fe200028e0606 */
[----:B---3--:R-:W-:Y:S02]  /*3a10*/  ISETP.GE.AND P3, PT, R23, R22, PT ;  /* 0x000000161700720c */ /* 0x008fe40003f66270 */
[----:B------:R-:W-:Y:S02]  /*3a20*/  ISETP.LT.AND.EX P0, PT, R6, R25, PT, P0 ;  /* 0x000000190600720c */ /* 0x000fe40003f01300 */
[----:B------:R-:W-:Y:S02]  /*3a30*/  LOP3.LUT P1, RZ, R7, 0xff, RZ, 0xc0, !PT ;  /* 0x000000ff07ff7812 */ /* 0x000fe4000782c0ff */
[----:B------:R-:W-:-:S02]  /*3a40*/  @!P2 SEL R26, R21, R26, P0 ;  /* 0x0000001a151aa207 */ /* 0x000fc40000000000 */
[C---:B------:R-:W-:Y:S02]  /*3a50*/  @!P2 SEL R25, R6.reuse, R25, P0 ;  /* 0x000000190619a207 */ /* 0x040fe40000000000 */
[----:B0-----:R-:W-:Y:S02]  /*3a60*/  SEL R4, R21, R26, !P4 ;  /* 0x0000001a15047207 */ /* 0x001fe40006000000 */
[----:B------:R-:W-:Y:S02]  /*3a70*/  SEL R5, R6, R25, !P4 ;  /* 0x0000001906057207 */ /* 0x000fe40006000000 */
[----:B------:R-:W-:Y:S02]  /*3a80*/  ISETP.LT.U32.AND P0, PT, R15, R4, PT ;  /* 0x000000040f00720c */ /* 0x000fe40003f01070 */
[----:B----4-:R-:W-:Y:S02]  /*3a90*/  ISETP.GE.AND P2, PT, R19, R20, PT ;  /* 0x000000141300720c */ /* 0x010fe40003f46270 */
[----:B------:R-:W-:-:S02]  /*3aa0*/  ISETP.LT.AND.EX P0, PT, R8, R5, PT, P0 ;  /* 0x000000050800720c */ /* 0x000fc40003f01300 */
[----:B------:R-:W-:Y:S02]  /*3ab0*/  SEL R14, RZ, 0x1, P3 ;  /* 0x00000001ff0e7807 */ /* 0x000fe40001800000 */
[----:B------:R-:W-:Y:S02]  /*3ac0*/  @!P3 SEL R4, R15, R4, P0 ;  /* 0x000000040f04b207 */ /* 0x000fe40000000000 */
[----:B------:R-:W-:Y:S02]  /*3ad0*/  @!P3 SEL R5, R8, R5, P0 ;  /* 0x000000050805b207 */ /* 0x000fe40000000000 */
[----:B------:R-:W-:Y:S02]  /*3ae0*/  IADD3 R19, P0, PT, R21, 0x200, RZ ;  /* 0x0000020015137810 */ /* 0x000fe40007f1e0ff */
[----:B------:R-:W-:Y:S02]  /*3af0*/  SEL R4, R15, R4, !P1 ;  /* 0x000000040f047207 */ /* 0x000fe40004800000 */
[----:B------:R-:W-:-:S02]  /*3b00*/  @P1 SEL R14, R7, 0x1, P3 ;  /* 0x00000001070e1807 */ /* 0x000fc40001800000 */
[----:B------:R-:W-:Y:S01]  /*3b10*/  SEL R7, R8, R5, !P1 ;  /* 0x0000000508077207 */ /* 0x000fe20004800000 */
[----:B------:R-:W-:Y:S01]  /*3b20*/  IMAD.X R8, RZ, RZ, R6, P0 ;  /* 0x000000ffff087224 */ /* 0x000fe200000e0606 */
[----:B------:R-:W-:Y:S02]  /*3b30*/  ISETP.LT.U32.AND P0, PT, R19, R4, PT ;  /* 0x000000041300720c */ /* 0x000fe40003f01070 */
[----:B------:R-:W-:Y:S02]  /*3b40*/  LOP3.LUT P1, RZ, R14, 0xff, RZ, 0xc0, !PT ;  /* 0x000000ff0eff7812 */ /* 0x000fe4000782c0ff */
[CC--:B------:R-:W-:Y:S02]  /*3b50*/  ISETP.LT.AND.EX P0, PT, R8.reuse, R7.reuse, PT, P0 ;  /* 0x000000070800720c */ /* 0x0c0fe40003f01300 */
[----:B------:R-:W-:Y:S02]  /*3b60*/  SEL R5, RZ, 0x1, P2 ;  /* 0x00000001ff057807 */ /* 0x000fe40001000000 */
[----:B------:R-:W-:-:S02]  /*3b70*/  @!P2 SEL R7, R8, R7, P0 ;  /* 0x000000070807a207 */ /* 0x000fc40000000000 */
[----:B------:R-:W-:Y:S02]  /*3b80*/  @!P2 SEL R4, R19, R4, P0 ;  /* 0x000000041304a207 */ /* 0x000fe40000000000 */
[----:B------:R-:W-:Y:S02]  /*3b90*/  SEL R7, R8, R7, !P1 ;  /* 0x0000000708077207 */ /* 0x000fe40004800000 */
[----:B------:R-:W-:Y:S02]  /*3ba0*/  IADD3 R21, P0, PT, R21, 0x300, RZ ;  /* 0x0000030015157810 */ /* 0x000fe40007f1e0ff */
[----:B------:R-:W-:Y:S02]  /*3bb0*/  IADD3 R8, P4, PT, -R10, R2, RZ ;  /* 0x000000020a087210 */ /* 0x000fe40007f9e1ff */
[----:B------:R-:W-:Y:S01]  /*3bc0*/  @P1 SEL R5, R14, 0x1, P2 ;  /* 0x000000010e051807 */ /* 0x000fe20001000000 */
[----:B------:R-:W-:Y:S01]  /*3bd0*/  IMAD.X R14, RZ, RZ, R6, P0 ;  /* 0x000000ffff0e7224 */ /* 0x000fe200000e0606 */
[----:B------:R-:W-:Y:S01]  /*3be0*/  ISETP.GE.U32.AND P0, PT, R8, UR5, PT ;  /* 0x0000000508007c0c */ /* 0x000fe2000bf06070 */
[----:B------:R-:W-:Y:S01]  /*3bf0*/  IMAD.X R6, R3, 0x1, ~R12, P4 ;  /* 0x0000000103067824 */ /* 0x000fe200020e0e0c */
[----:B------:R-:W-:-:S02]  /*3c00*/  ISETP.GE.AND P2, PT, R11, R18, PT ;  /* 0x000000120b00720c */ /* 0x000fc40003f46270 */
[----:B------:R-:W-:Y:S02]  /*3c10*/  SEL R4, R19, R4, !P1 ;  /* 0x0000000413047207 */ /* 0x000fe40004800000 */
[----:B------:R-:W-:Y:S02]  /*3c20*/  ISETP.GE.U32.AND.EX P0, PT, R6, UR14, PT, P0 ;  /* 0x0000000e06007c0c */ /* 0x000fe4000bf06100 */
[----:B------:R-:W-:Y:S02]  /*3c30*/  LOP3.LUT P3, RZ, R5, 0xff, RZ, 0xc0, !PT ;  /* 0x000000ff05ff7812 */ /* 0x000fe4000786c0ff */
[----:B------:R-:W-:Y:S02]  /*3c40*/  ISETP.LT.U32.AND P1, PT, R21, R4, PT ;  /* 0x000000041500720c */ /* 0x000fe40003f21070 */
[----:B------:R-:W-:Y:S02]  /*3c50*/  SEL R8, RZ, 0x1, P2 ;  /* 0x00000001ff087807 */ /* 0x000fe40001000000 */
[----:B------:R-:W-:-:S04]  /*3c60*/  ISETP.LT.AND.EX P1, PT, R14, R7, PT, P1 ;  /* 0x000000070e00720c */ /* 0x000fc80003f21310 */
[----:B------:R-:W-:Y:S02]  /*3c70*/  @!P2 SEL R4, R21, R4, P1 ;  /* 0x000000041504a207 */ /* 0x000fe40000800000 */
[C---:B------:R-:W-:Y:S02]  /*3c80*/  @!P2 SEL R7, R14.reuse, R7, P1 ;  /* 0x000000070e07a207 */ /* 0x040fe40000800000 */
[----:B------:R-:W-:Y:S02]  /*3c90*/  @P3 SEL R8, R5, 0x1, P2 ;  /* 0x0000000105083807 */ /* 0x000fe40001000000 */
        /* <DEDUP_REMOVED lines=10> */
.L_x_1701:
        /* <DEDUP_REMOVED lines=23> */
.L_x_1706:
        /* <DEDUP_REMOVED lines=22> */
[CC--:B--2---:R-:W-:Y:S02]  /*4010*/  ISETP.GE.AND P2, PT, R16.reuse, R19.reuse, PT ;  /* 0x000000131000720c */ /* 0x0c4fe40003f46270 */
[----:B------:R-:W-:Y:S02]  /*4020*/  ISETP.LT.AND P4, PT, R16, R19, P3 ;  /* 0x000000131000720c */ /* 0x000fe40001f81270 */
[----:B------:R-:W-:Y:S02]  /*4030*/  @!P3 SEL R25, RZ, 0x1, P2 ;  /* 0x00000001ff19b807 */ /* 0x000fe40001000000 */
[----:B------:R-:W-:Y:S02]  /*4040*/  SEL R19, R8, R7, P0 ;  /* 0x0000000708137207 */ /* 0x000fe40000000000 */
[----:B------:R-:W-:-:S02]  /*4050*/  SEL R16, R25, 0x1, !P4 ;  /* 0x0000000119107807 */ /* 0x000fc40006000000 */
[----:B------:R-:W-:Y:S02]  /*4060*/  IADD3 R25, P0, PT, R17, 0x100, RZ ;  /* 0x0000010011197810 */ /* 0x000fe40007f1e0ff */
[----:B------:R-:W-:-:S03]  /*4070*/  LOP3.LUT P2, RZ, R16, 0xff, RZ, 0xc0, !PT ;  /* 0x000000ff10ff7812 */ /* 0x000fc6000784c0ff */
[----:B------:R-:W-:Y:S01]  /*4080*/  @!P4 SEL R24, R17, R6, !P3 ;  /* 0x000000061118c207 */ /* 0x000fe20005800000 */
[----:B------:R-:W-:Y:S01]  /*4090*/  IMAD.X R6, RZ, RZ, R8, P0 ;  /* 0x000000ffff067224 */ /* 0x000fe200000e0608 */
[----:B------:R-:W-:Y:S02]  /*40a0*/  @!P4 SEL R19, R8, R7, !P3 ;  /* 0x000000070813c207 */ /* 0x000fe40005800000 */
[CC--:B---3--:R-:W-:Y:S01]  /*40b0*/  ISETP.GE.AND P4, PT, R18.reuse, R23.reuse, PT ;  /* 0x000000171200720c */ /* 0x0c8fe20003f86270 */
[----:B------:R-:W2:Y:S01]  /*40c0*/  LDG.E R7, desc[UR12][R2.64+0xc00] ;  /* 0x000c000c02077981 */ /* 0x000ea2000c1e1900 */
[----:B------:R-:W-:-:S03]  /*40d0*/  ISETP.LT.AND P3, PT, R18, R23, P2 ;  /* 0x000000171200720c */ /* 0x000fc60001761270 */
[----:B------:R-:W2:Y:S01]  /*40e0*/  LDG.E R18, desc[UR12][R4.64+0xc00] ;  /* 0x000c000c04127981 */ /* 0x000ea2000c1e1900 */
[----:B------:R-:W-:Y:S02]  /*40f0*/  ISETP.LT.U32.AND P0, PT, R25, R24, PT ;  /* 0x000000181900720c */ /* 0x000fe40003f01070 */
[----:B------:R-:W-:Y:S02]  /*4100*/  @!P2 SEL R16, RZ, 0x1, P4 ;  /* 0x00000001ff10a807 */ /* 0x000fe40002000000 */
[----:B------:R-:W-:-:S04]  /*4110*/  ISETP.LT.AND.EX P0, PT, R6, R19, PT, P0 ;  /* 0x000000130600720c */ /* 0x000fc80003f01300 */
[CC--:B------:R-:W-:Y:S02]  /*4120*/  SEL R23, R6.reuse, R19.reuse, P0 ;  /* 0x0000001306177207 */ /* 0x0c0fe40000000000 */
[----:B------:R-:W-:Y:S02]  /*4130*/  @!P3 SEL R23, R6, R19, !P2 ;  /* 0x000000130617b207 */ /* 0x000fe40005000000 */
[----:B------:R-:W-:Y:S01]  /*4140*/  SEL R6, R16, 0x1, !P3 ;  /* 0x0000000110067807 */ /* 0x000fe20005800000 */
[----:B------:R-:W3:Y:S04]  /*4150*/  LDG.E R19, desc[UR12][R4.64+0x1000] ;  /* 0x0010000c04137981 */ /* 0x000ee8000c1e1900 */
[----:B------:R-:W3:Y:S01]  /*4160*/  LDG.E R16, desc[UR12][R2.64+0x1000] ;  /* 0x0010000c02107981 */ /* 0x000ee2000c1e1900 */
[----:B------:R-:W-:-:S02]  /*4170*/  SEL R22, R25, R24, P0 ;  /* 0x0000001819167207 */ /* 0x000fc40000000000 */
[----:B------:R-:W-:Y:S02]  /*4180*/  @!P3 SEL R22, R25, R24, !P2 ;  /* 0x000000181916b207 */ /* 0x000fe40005000000 */
[----:B------:R-:W-:Y:S02]  /*4190*/  LOP3.LUT P2, RZ, R6, 0xff, RZ, 0xc0, !PT ;  /* 0x000000ff06ff7812 */ /* 0x000fe4000784c0ff */
[CC--:B----4-:R-:W-:Y:S02]  /*41a0*/  ISETP.GE.AND P4, PT, R20.reuse, R21.reuse, PT ;  /* 0x000000151400720c */ /* 0x0d0fe40003f86270 */
[----:B------:R-:W-:Y:S02]  /*41b0*/  ISETP.LT.AND P3, PT, R20, R21, P2 ;  /* 0x000000151400720c */ /* 0x000fe40001761270 */
        /* <DEDUP_REMOVED lines=13> */
[----:B------:R-:W-:-:S04]  /*4290*/  @!P2 SEL R6, RZ, 0x1, P4 ;  /* 0x00000001ff06a807 */ /* 0x000fc80002000000 */
[----:B------:R-:W-:-:S04]  /*42a0*/  SEL R6, R6, 0x1, !P3 ;  /* 0x0000000106067807 */ /* 0x000fc80005800000 */
[----:B------:R-:W-:Y:S01]  /*42b0*/  LOP3.LUT P4, RZ, R6, 0xff, RZ, 0xc0, !PT ;  /* 0x000000ff06ff7812 */ /* 0x000fe2000788c0ff */
[----:B------:R-:W-:Y:S02]  /*42c0*/  VIADD R15, R15, 0x8 ;  /* 0x000000080f0f7836 */ /* 0x000fe40000000000 */
[----:B------:R-:W-:Y:S01]  /*42d0*/  VIADD R13, R13, 0x800 ;  /* 0x000008000d0d7836 */ /* 0x000fe20000000000 */
[CC--:B--2---:R-:W-:Y:S02]  /*42e0*/  ISETP.GE.AND P0, PT, R18.reuse, R7.reuse, PT ;  /* 0x000000071200720c */ /* 0x0c4fe40003f06270 */
[----:B------:R-:W-:-:S07]  /*42f0*/  ISETP.LT.AND P5, PT, R18, R7, P4 ;  /* 0x000000071200720c */ /* 0x000fce00027a1270 */
[----:B------:R-:W-:Y:S02]  /*4300*/  @!P4 SEL R6, RZ, 0x1, P0 ;  /* 0x00000001ff06c807 */ /* 0x000fe40000000000 */
[----:B------:R-:W-:Y:S02]  /*4310*/  IADD3 R18, P2, PT, R17, 0x300, RZ ;  /* 0x0000030011127810 */ /* 0x000fe40007f5e0ff */
[----:B------:R-:W-:-:S03]  /*4320*/  SEL R6, R6, 0x1, !P5 ;  /* 0x0000000106067807 */ /* 0x000fc60006800000 */
[----:B------:R-:W-:Y:S01]  /*4330*/  IMAD.X R7, RZ, RZ, R8, P2 ;  /* 0x000000ffff077224 */ /* 0x000fe200010e0608 */
[----:B------:R-:W-:Y:S02]  /*4340*/  LOP3.LUT P2, RZ, R6, 0xff, RZ, 0xc0, !PT ;  /* 0x000000ff06ff7812 */ /* 0x000fe4000784c0ff */
[----:B------:R-:W-:-:S04]  /*4350*/  ISETP.LT.U32.AND P0, PT, R18, R25, PT ;  /* 0x000000191200720c */ /* 0x000fc80003f01070 */
[----:B------:R-:W-:Y:S02]  /*4360*/  ISETP.LT.AND.EX P0, PT, R7, R22, PT, P0 ;  /* 0x000000160700720c */ /* 0x000fe40003f01300 */
[CC--:B---3--:R-:W-:Y:S02]  /*4370*/  ISETP.GE.AND P6, PT, R19.reuse, R16.reuse, PT ;  /* 0x000000101300720c */ /* 0x0c8fe40003fc6270 */
[CC--:B0-----:R-:W-:Y:S02]  /*4380*/  SEL R3, R18.reuse, R25.reuse, P0 ;  /* 0x0000001912037207 */ /* 0x0c1fe40000000000 */
[----:B------:R-:W-:Y:S02]  /*4390*/  @!P5 SEL R3, R18, R25, !P4 ;  /* 0x000000191203d207 */ /* 0x000fe40006000000 */
[----:B------:R-:W-:Y:S02]  /*43a0*/  ISETP.LT.AND P3, PT, R19, R16, P2 ;  /* 0x000000101300720c */ /* 0x000fe40001761270 */
[----:B------:R-:W-:-:S02]  /*43b0*/  @!P2 SEL R6, RZ, 0x1, P6 ;  /* 0x00000001ff06a807 */ /* 0x000fc40003000000 */
        /* <DEDUP_REMOVED lines=10> */
[----:B----4-:R-:W-:Y:S02]  /*4460*/  ISETP.GE.AND P0, PT, R20, R21, PT ;  /* 0x000000151400720c */ /* 0x010fe40003f06270 */
[----:B------:R-:W-:Y:S02]  /*4470*/  @!P3 SEL R4, R16, R3, !P2 ;  /* 0x000000031004b207 */ /* 0x000fe40005000000 */
[----:B------:R-:W-:Y:S02]  /*4480*/  @!P3 SEL R2, R5, R18, !P2 ;  /* 0x000000120502b207 */ /* 0x000fe40005000000 */
[----:B------:R-:W-:-:S02]  /*4490*/  ISETP.LT.AND P3, PT, R20, R21, P4 ;  /* 0x000000151400720c */ /* 0x000fc40002761270 */
[----:B------:R-:W-:Y:S02]  /*44a0*/  @!P4 SEL R6, RZ, 0x1, P0 ;  /* 0x00000001ff06c807 */ /* 0x000fe40000000000 */
        /* <DEDUP_REMOVED lines=10> */
[----:B-----5:R-:W-:Y:S02]  /*4550*/  ISETP.GE.AND P3, PT, R23, R24, PT ;  /* 0x000000181700720c */ /* 0x020fe40003f66270 */
[----:B------:R-:W-:-:S02]  /*4560*/  IADD3 R5, P0, PT, R17, 0x600, RZ ;  /* 0x0000060011057810 */ /* 0x000fc40007f1e0ff */
[----:B------:R-:W-:Y:S02]  /*4570*/  ISETP.LT.AND P4, PT, R23, R24, P2 ;  /* 0x000000181700720c */ /* 0x000fe40001781270 */
[----:B------:R-:W-:Y:S01]  /*4580*/  @!P2 SEL R6, RZ, 0x1, P3 ;  /* 0x00000001ff06a807 */ /* 0x000fe20001800000 */
        /* <DEDUP_REMOVED lines=12> */
[CC--:B------:R-:W-:Y:S02]  /*4650*/  ISETP.LT.AND P2, PT, R27.reuse, R28.reuse, P3 ;  /* 0x0000001c1b00720c */ /* 0x0c0fe40001f41270 */
[----:B------:R-:W-:Y:S02]  /*4660*/  ISETP.GE.AND P4, PT, R27, R28, PT ;  /* 0x0000001c1b00720c */ /* 0x000fe40003f86270 */
[----:B------:R-:W-:Y:S02]  /*4670*/  ISETP.LT.U32.AND P0, PT, R17, R4, PT ;  /* 0x000000041100720c */ /* 0x000fe40003f01070 */
[----:B------:R-:W-:Y:S02]  /*4680*/  @!P3 SEL R2, RZ, 0x1, P4 ;  /* 0x00000001ff02b807 */ /* 0x000fe40002000000 */
        /* <DEDUP_REMOVED lines=8> */
.L_x_1705:
[----:B------:R-:W-:Y:S05]  /*4710*/  BSYNC.RECONVERGENT B2 ;  /* 0x0000000000027941 */ /* 0x000fea0003800200 */
.L_x_1704:
        /* <DEDUP_REMOVED lines=27> */
[CC--:B--2---:R-:W-:Y:S02]  /*48d0*/  ISETP.GE.AND P0, PT, R21.reuse, R22.reuse, PT ;  /* 0x000000161500720c */ /* 0x0c4fe40003f06270 */
[----:B------:R-:W-:Y:S01]  /*48e0*/  ISETP.LT.AND P3, PT, R21, R22, P4 ;  /* 0x000000161500720c */ /* 0x000fe20002761270 */
[----:B------:R-:W-:Y:S01]  /*48f0*/  IMAD.X R22, R24, 0x1, R9, P2 ;  /* 0x0000000118167824 */ /* 0x000fe200010e0609 */
[----:B------:R-:W-:Y:S02]  /*4900*/  @!P4 SEL R8, RZ, 0x1, P0 ;  /* 0x00000001ff08c807 */ /* 0x000fe40000000000 */
[----:B------:R-:W-:Y:S02]  /*4910*/  ISETP.LT.U32.AND P0, PT, R23, R6, PT ;  /* 0x000000061700720c */ /* 0x000fe40003f01070 */
[----:B------:R-:W-:-:S02]  /*4920*/  SEL R8, R8, 0x1, !P3 ;  /* 0x0000000108087807 */ /* 0x000fc40005800000 */
[-C--:B------:R-:W-:Y:S02]  /*4930*/  ISETP.LT.AND.EX P0, PT, R22, R7.reuse, PT, P0 ;  /* 0x000000071600720c */ /* 0x080fe40003f01300 */
[----:B------:R-:W-:Y:S02]  /*4940*/  LOP3.LUT P2, RZ, R8, 0xff, RZ, 0xc0, !PT ;  /* 0x000000ff08ff7812 */ /* 0x000fe4000784c0ff */
[----:B------:R-:W-:Y:S02]  /*4950*/  SEL R5, R23, R6, P0 ;  /* 0x0000000617057207 */ /* 0x000fe40000000000 */
[----:B------:R-:W-:Y:S02]  /*4960*/  SEL R21, R22, R7, P0 ;  /* 0x0000000716157207 */ /* 0x000fe40000000000 */
[----:B---3--:R-:W-:Y:S02]  /*4970*/  ISETP.GE.AND P0, PT, R19, R20, PT ;  /* 0x000000141300720c */ /* 0x008fe40003f06270 */
[----:B------:R-:W-:-:S02]  /*4980*/  @!P3 SEL R5, R23, R6, !P4 ;  /* 0x000000061705b207 */ /* 0x000fc40006000000 */
[----:B------:R-:W-:Y:S02]  /*4990*/  @!P3 SEL R21, R22, R7, !P4 ;  /* 0x000000071615b207 */ /* 0x000fe40006000000 */
[----:B------:R-:W-:Y:S02]  /*49a0*/  ISETP.LT.AND P3, PT, R19, R20, P2 ;  /* 0x000000141300720c */ /* 0x000fe40001761270 */
[----:B------:R-:W-:Y:S02]  /*49b0*/  @!P2 SEL R8, RZ, 0x1, P0 ;  /* 0x00000001ff08a807 */ /* 0x000fe40000000000 */
        /* <DEDUP_REMOVED lines=8> */
[----:B----4-:R-:W-:-:S02]  /*4a40*/  ISETP.GE.AND P3, PT, R17, R18, PT ;  /* 0x000000121100720c */ /* 0x010fc40003f66270 */
[----:B------:R-:W-:Y:S01]  /*4a50*/  IADD3 R2, P5, P0, R10, UR6, R3 ;  /* 0x000000060a027c10 */ /* 0x000fe2000f8be003 */
[----:B------:R-:W-:Y:S01]  /*4a60*/  VIADD R3, R13, 0x300 ;  /* 0x000003000d037836 */ /* 0x000fe20000000000 */
[----:B------:R-:W-:Y:S01]  /*4a70*/  ISETP.LT.AND P2, PT, R17, R18, P4 ;  /* 0x000000121100720c */ /* 0x000fe20002741270 */
[----:B------:R-:W-:Y:S01]  /*4a80*/  VIADD R13, R13, 0x400 ;  /* 0x000004000d0d7836 */ /* 0x000fe20000000000 */
[----:B------:R-:W-:Y:S02]  /*4a90*/  @!P4 SEL R8, RZ, 0x1, P3 ;  /* 0x00000001ff08c807 */ /* 0x000fe40001800000 */
        /* <DEDUP_REMOVED lines=10> */
[----:B-----5:R-:W-:Y:S02]  /*4b40*/  ISETP.LT.AND P2, PT, R15, R16, P3 ;  /* 0x000000100f00720c */ /* 0x020fe40001f41270 */
[----:B------:R-:W-:Y:S02]  /*4b50*/  IADD3.X R2, PT, PT, R12, R9, RZ, P5, P6 ;  /* 0x000000090c027210 */ /* 0x000fe40002fec4ff */
[----:B------:R-:W-:Y:S02]  /*4b60*/  ISETP.LT.U32.AND P0, PT, R3, R4, PT ;  /* 0x000000040300720c */ /* 0x000fe40003f01070 */
[----:B------:R-:W-:Y:S02]  /*4b70*/  ISETP.GE.AND P4, PT, R15, R16, PT ;  /* 0x000000100f00720c */ /* 0x000fe40003f86270 */
[----:B------:R-:W-:-:S02]  /*4b80*/  ISETP.LT.AND.EX P0, PT, R2, R5, PT, P0 ;  /* 0x000000050200720c */ /* 0x000fc40003f01300 */
[----:B------:R-:W-:Y:S02]  /*4b90*/  @!P3 SEL R8, RZ, 0x1, P4 ;  /* 0x00000001ff08b807 */ /* 0x000fe40002000000 */
[CC--:B------:R-:W-:Y:S02]  /*4ba0*/  SEL R6, R3.reuse, R4.reuse, P0 ;  /* 0x0000000403067207 */ /* 0x0c0fe40000000000 */
[-C--:B------:R-:W-:Y:S02]  /*4bb0*/  SEL R7, R2, R5.reuse, P0 ;  /* 0x0000000502077207 */ /* 0x080fe40000000000 */
[----:B------:R-:W-:Y:S02]  /*4bc0*/  SEL R8, R8, 0x1, !P2 ;  /* 0x0000000108087807 */ /* 0x000fe40005000000 */
[----:B------:R-:W-:Y:S02]  /*4bd0*/  @!P2 SEL R6, R3, R4, !P3 ;  /* 0x000000040306a207 */ /* 0x000fe40005800000 */
[----:B------:R-:W-:-:S07]  /*4be0*/  @!P2 SEL R7, R2, R5, !P3 ;  /* 0x000000050207a207 */ /* 0x000fce0005800000 */
.L_x_1708:
[----:B------:R-:W-:Y:S05]  /*4bf0*/  BSYNC.RECONVERGENT B2 ;  /* 0x0000000000027941 */ /* 0x000fea0003800200 */
.L_x_1707:
        /* <DEDUP_REMOVED lines=30> */
[----:B------:R-:W-:Y:S02]  /*4de0*/  IADD3 R15, P5, P6, R10, UR6, R15 ;  /* 0x000000060a0f7c10 */ /* 0x000fe4000febe00f */
[----:B------:R-:W-:Y:S02]  /*4df0*/  LOP3.LUT P4, RZ, R8, 0xff, RZ, 0xc0, !PT ;  /* 0x000000ff08ff7812 */ /* 0x000fe4000788c0ff */
[----:B-1----:R-:W-:Y:S02]  /*4e00*/  IADD3.X R4, PT, PT, R12, R9, RZ, P5, P6 ;  /* 0x000000090c047210 */ /* 0x002fe40002fec4ff */
[----:B------:R-:W-:Y:S02]  /*4e10*/  @!P3 SEL R2, R11, R6, !P2 ;  /* 0x000000060b02b207 */ /* 0x000fe40005000000 */
[----:B------:R-:W-:-:S02]  /*4e20*/  @!P3 SEL R3, R14, R7, !P2 ;  /* 0x000000070e03b207 */ /* 0x000fc40005000000 */
[----:B---3--:R-:W-:Y:S02]  /*4e30*/  ISETP.LT.AND P3, PT, R17, R18, P4 ;  /* 0x000000121100720c */ /* 0x008fe40002761270 */
[----:B------:R-:W-:Y:S02]  /*4e40*/  ISETP.LT.U32.AND P0, PT, R15, R2, PT ;  /* 0x000000020f00720c */ /* 0x000fe40003f01070 */
[----:B------:R-:W-:Y:S02]  /*4e50*/  ISETP.GE.AND P2, PT, R17, R18, PT ;  /* 0x000000121100720c */ /* 0x000fe40003f46270 */
[----:B------:R-:W-:Y:S02]  /*4e60*/  ISETP.LT.AND.EX P0, PT, R4, R3, PT, P0 ;  /* 0x000000030400720c */ /* 0x000fe40003f01300 */
[----:B------:R-:W-:Y:S02]  /*4e70*/  @!P4 SEL R8, RZ, 0x1, P2 ;  /* 0x00000001ff08c807 */ /* 0x000fe40001000000 */
[----:B------:R-:W-:-:S02]  /*4e80*/  SEL R6, R15, R2, P0 ;  /* 0x000000020f067207 */ /* 0x000fc40000000000 */
[-C--:B------:R-:W-:Y:S02]  /*4e90*/  SEL R7, R4, R3.reuse, P0 ;  /* 0x0000000304077207 */ /* 0x080fe40000000000 */
[----:B------:R-:W-:Y:S02]  /*4ea0*/  SEL R8, R8, 0x1, !P3 ;  /* 0x0000000108087807 */ /* 0x000fe40005800000 */
[----:B------:R-:W-:Y:S02]  /*4eb0*/  @!P3 SEL R6, R15, R2, !P4 ;  /* 0x000000020f06b207 */ /* 0x000fe40006000000 */
[----:B------:R-:W-:-:S07]  /*4ec0*/  @!P3 SEL R7, R4, R3, !P4 ;  /* 0x000000030407b207 */ /* 0x000fce0006000000 */
.L_x_1710:
[----:B------:R-:W-:Y:S05]  /*4ed0*/  BSYNC.RECONVERGENT B2 ;  /* 0x0000000000027941 */ /* 0x000fea0003800200 */
.L_x_1709:
        /* <DEDUP_REMOVED lines=18> */
[CC--:B--2---:R-:W-:Y:S02]  /*5000*/  ISETP.LT.AND P1, PT, R2.reuse, R5.reuse, P3 ;  /* 0x000000050200720c */ /* 0x0c4fe40001f21270 */
[----:B------:R-:W-:-:S04]  /*5010*/  ISETP.GE.AND P2, PT, R2, R5, PT ;  /* 0x000000050200720c */ /* 0x000fc80003f46270 */
[----:B------:R-:W-:-:S04]  /*5020*/  @!P3 SEL R8, RZ, 0x1, P2 ;  /* 0x00000001ff08b807 */ /* 0x000fc80001000000 */
[----:B------:R-:W-:-:S03]  /*5030*/  SEL R8, R8, 0x1, !P1 ;  /* 0x0000000108087807 */ /* 0x000fc60004800000 */
[----:B------:R-:W-:Y:S02]  /*5040*/  @!P1 SEL R9, R11, R6, !P3 ;  /* 0x000000060b099207 */ /* 0x000fe40005800000 */
[----:B------:R-:W-:-:S03]  /*5050*/  @!P1 SEL R10, R12, R7, !P3 ;  /* 0x000000070c0a9207 */ /* 0x000fc60005800000 */
[----:B------:R-:W-:Y:S02]  /*5060*/  IMAD.MOV.U32 R6, RZ, RZ, R9 ;  /* 0x000000ffff067224 */ /* 0x000fe400078e0009 */
[----:B------:R-:W-:-:S07]  /*5070*/  IMAD.MOV.U32 R7, RZ, RZ, R10 ;  /* 0x000000ffff077224 */ /* 0x000fce00078e000a */
.L_x_1703:
[----:B------:R-:W-:Y:S05]  /*5080*/  BSYNC.RECONVERGENT B1 ;  /* 0x0000000000017941 */ /* 0x000fea0003800200 */
.L_x_1700:
        /* <DEDUP_REMOVED lines=24> */
.L_x_1712:
[----:B------:R-:W-:Y:S05]  /*5210*/  BSYNC.RECONVERGENT B1 ;  /* 0x0000000000017941 */ /* 0x000fea0003800200 */
.L_x_1711:
        /* <DEDUP_REMOVED lines=24> */
.L_x_1714:
[----:B------:R-:W-:Y:S05]  /*53a0*/  BSYNC.RECONVERGENT B1 ;  /* 0x0000000000017941 */ /* 0x000fea0003800200 */
.L_x_1713:
        /* <DEDUP_REMOVED lines=20> */
.L_x_1716:
[----:B------:R-:W-:Y:S05]  /*54f0*/  BSYNC.RECONVERGENT B1 ;  /* 0x0000000000017941 */ /* 0x000fea0003800200 */
.L_x_1715:
        /* <DEDUP_REMOVED lines=20> */
.L_x_1718:
[----:B------:R-:W-:Y:S05]  /*5640*/  BSYNC.RECONVERGENT B1 ;  /* 0x0000000000017941 */ /* 0x000fea0003800200 */
.L_x_1717:
        /* <DEDUP_REMOVED lines=20> */
.L_x_1720:
[----:B------:R-:W-:Y:S05]  /*5790*/  BSYNC.RECONVERGENT B1 ;  /* 0x0000000000017941 */ /* 0x000fea0003800200 */
.L_x_1719:
        /* <DEDUP_REMOVED lines=10> */
.L_x_1722:
[----:B------:R-:W-:Y:S05]  /*5840*/  BSYNC.RECONVERGENT B1 ;  /* 0x0000000000017941 */ /* 0x000fea0003800200 */
.L_x_1721:
        /* <DEDUP_REMOVED lines=84> */
.L_x_1681:
[----:B------:R-:W-:Y:S05]  /*5d90*/  BSYNC.RECONVERGENT B0 ;  /* 0x0000000000007941 */ /* 0x000fea0003800200 */
.L_x_1656:
[----:B------:R-:W-:Y:S05]  /*5da0*/  @P1 EXIT ;  /* 0x000000000000194d */ /* 0x000fea0003800000 */
[----:B012---:R-:W0:Y:S02]  /*5db0*/  LDC.64 R2, c[0x0][0x3a0] ;  /* 0x0000e800ff027b82 */ /* 0x007e240000000a00 */
[----:B0-----:R-:W-:-:S05]  /*5dc0*/  IMAD.WIDE.U32 R2, R0, 0x10, R2 ;  /* 0x0000001000027825 */ /* 0x001fca00078e0002 */
[----:B------:R-:W-:Y:S04]  /*5dd0*/  STG.E.64 desc[UR12][R2.64+0x8], R6 ;  /* 0x0000080602007986 */ /* 0x000fe8000c101b0c */
[----:B------:R-:W-:Y:S01]  /*5de0*/  STG.E.U8 desc[UR12][R2.64], R8 ;  /* 0x0000000802007986 */ /* 0x000fe2000c10110c */
[----:B------:R-:W-:Y:S05]  /*5df0*/  EXIT ;  /* 0x000000000000794d */ /* 0x000fea0003800000 */
.L_x_1723:
        /* <DEDUP_REMOVED lines=16> */
.L_x_2398:


//--------------------- .text._ZN3cub18CUB_300001_SM_10006detail6reduce28DeviceReduceSingleTileKernelINS2_10policy_hubIN4cuda3std3__45tupleIJblEEEyN6thrust24THRUST_300001_SM_1000_NS8cuda_cub9__find_if7functorIS9_EEE10Policy1000ENSB_12zip_iteratorINS8_IJNSD_26transform_input_iterator_tIbNSI_INS8_IJNSB_6detail15normal_iteratorINSB_10device_ptrIiEEEESO_EEEEENSK_22tuple_binary_predicateINS7_4lessIiEEEEEENSB_17counting_iteratorIlNSB_11use_defaultESX_SX_EEEEEEEPS9_ySF_S9_S9_NS7_10__identityEEEvT0_T1_T2_T3_T4_T6_ --------------------------
	.section	.text._ZN3cub18CUB_300001_SM_10006detail6reduce28DeviceReduceSingleTileKernelINS2_10policy_hubIN4cuda3std3__45tupleIJblEEEyN6thrust24THRUST_300001_SM_1000_NS8cuda_cub9__find_if7functorIS9_EEE10Policy1000ENSB_12zip_iteratorINS8_IJNSD_26transform_input_iterator_tIbNSI_INS8_IJNSB_6detail15normal_iteratorINSB_10device_ptrIiEEEESO_EEEEENSK_22tuple_binary_predicateINS7_4lessIiEEEEEENSB_17counting_iteratorIlNSB_11use_defaultESX_SX_EEEEEEEPS9_ySF_S9_S9_NS7_10__identityEEEvT0_T1_T2_T3_T4_T6_,"ax",@progbits
	.align	128
        .global         _ZN3cub18CUB_300001_SM_10006detail6reduce28DeviceReduceSingleTileKernelINS2_10policy_hubIN4cuda3std3__45tupleIJblEEEyN6thrust24THRUST_300001_SM_1000_NS8cuda_cub9__find_if7functorIS9_EEE10Policy1000ENSB_12zip_iteratorINS8_IJNSD_26transform_input_iterator_tIbNSI_INS8_IJNSB_6detail15normal_iteratorINSB_10device_ptrIiEEEESO_EEEEENSK_22tuple_binary_predicateINS7_4lessIiEEEEEENSB_17counting_iteratorIlNSB_11use_defaultESX_SX_EEEEEEEPS9_ySF_S9_S9_NS7_10__identityEEEvT0_T1_T2_T3_T4_T6_
        .type           _ZN3cub18CUB_300001_SM_10006detail6reduce28DeviceReduceSingleTileKernelINS2_10policy_hubIN4cuda3std3__45tupleIJblEEEyN6thrust24THRUST_300001_SM_1000_NS8cuda_cub9__find_if7functorIS9_EEE10Policy1000ENSB_12zip_iteratorINS8_IJNSD_26transform_input_iterator_tIbNSI_INS8_IJNSB_6detail15normal_iteratorINSB_10device_ptrIiEEEESO_EEEEENSK_22tuple_binary_predicateINS7_4lessIiEEEEEENSB_17counting_iteratorIlNSB_11use_defaultESX_SX_EEEEEEEPS9_ySF_S9_S9_NS7_10__identityEEEvT0_T1_T2_T3_T4_T6_,@function
        .size           _ZN3cub18CUB_300001_SM_10006detail6reduce28DeviceReduceSingleTileKernelINS2_10policy_hubIN4cuda3std3__45tupleIJblEEEyN6thrust24THRUST_300001_SM_1000_NS8cuda_cub9__find_if7functorIS9_EEE10Policy1000ENSB_12zip_iteratorINS8_IJNSD_26transform_input_iterator_tIbNSI_INS8_IJNSB_6detail15normal_iteratorINSB_10device_ptrIiEEEESO_EEEEENSK_22tuple_binary_predicateINS7_4lessIiEEEEEENSB_17counting_iteratorIlNSB_11use_defaultESX_SX_EEEEEEEPS9_ySF_S9_S9_NS7_10__identityEEEvT0_T1_T2_T3_T4_T6_,(.L_x_2399 - _ZN3cub18CUB_300001_SM_10006detail6reduce28DeviceReduceSingleTileKernelINS2_10policy_hubIN4cuda3std3__45tupleIJblEEEyN6thrust24THRUST_300001_SM_1000_NS8cuda_cub9__find_if7functorIS9_EEE10Policy1000ENSB_12zip_iteratorINS8_IJNSD_26transform_input_iterator_tIbNSI_INS8_IJNSB_6detail15normal_iteratorINSB_10device_ptrIiEEEESO_EEEEENSK_22tuple_binary_predicateINS7_4lessIiEEEEEENSB_17counting_iteratorIlNSB_11use_defaultESX_SX_EEEEEEEPS9_ySF_S9_S9_NS7_10__identityEEEvT0_T1_T2_T3_T4_T6_)
        .other          _ZN3cub18CUB_300001_SM_10006detail6reduce28DeviceReduceSingleTileKernelINS2_10policy_hubIN4cuda3std3__45tupleIJblEEEyN6thrust24THRUST_300001_SM_1000_NS8cuda_cub9__find_if7functorIS9_EEE10Policy1000ENSB_12zip_iteratorINS8_IJNSD_26transform_input_iterator_tIbNSI_INS8_IJNSB_6detail15normal_iteratorINSB_10device_ptrIiEEEESO_EEEEENSK_22tuple_binary_predicateINS7_4lessIiEEEEEENSB_17counting_iteratorIlNSB_11use_defaultESX_SX_EEEEEEEPS9_ySF_S9_S9_NS7_10__identityEEEvT0_T1_T2_T3_T4_T6_,@"STO_CUDA_ENTRY STV_DEFAULT"
_ZN3cub18CUB_300001_SM_10006detail6reduce28DeviceReduceSingleTileKernelINS2_10policy_hubIN4cuda3std3__45tupleIJblEEEyN6thrust24THRUST_300001_SM_1000_NS8cuda_cub9__find_if7functorIS9_EEE10Policy1000ENSB_12zip_iteratorINS8_IJNSD_26transform_input_iterator_tIbNSI_INS8_IJNSB_6detail15normal_iteratorINSB_10device_ptrIiEEEESO_EEEEENSK_22tuple_binary_predicateINS7_4lessIiEEEEEENSB_17counting_iteratorIlNSB_11use_defaultESX_SX_EEEEEEEPS9_ySF_S9_S9_NS7_10__identityEEEvT0_T1_T2_T3_T4_T6_:
.text._ZN3cub18CUB_300001_SM_10006detail6reduce28DeviceReduceSingleTileKernelINS2_10policy_hubIN4cuda3std3__45tupleIJblEEEyN6thrust24THRUST_300001_SM_1000_NS8cuda_cub9__find_if7functorIS9_EEE10Policy1000ENSB_12zip_iteratorINS8_IJNSD_26transform_input_iterator_tIbNSI_INS8_IJNSB_6detail15normal_iteratorINSB_10device_ptrIiEEEESO_EEEEENSK_22tuple_binary_predicateINS7_4lessIiEEEEEENSB_17counting_iteratorIlNSB_11use_defaultESX_SX_EEEEEEEPS9_ySF_S9_S9_NS7_10__identityEEEvT0_T1_T2_T3_T4_T6_:
        /* <DEDUP_REMOVED lines=15> */
.L_x_1724:
        /* <DEDUP_REMOVED lines=22> */
[----:B--2---:R-:W-:-:S04]  /*0250*/  @!P0 ISETP.GE.AND P1, PT, R2, R5, PT ;  /* 0x000000050200820c */ /* 0x004fc80003f26270 */
        /* <DEDUP_REMOVED lines=15> */
.L_x_1731:
        /* <DEDUP_REMOVED lines=24> */
[CC--:B--2---:R-:W-:Y:S02]  /*04d0*/  ISETP.GE.AND P0, PT, R33.reuse, R34.reuse, PT ;  /* 0x000000222100720c */ /* 0x0c4fe40003f06270 */
[----:B------:R-:W-:-:S07]  /*04e0*/  ISETP.LT.AND P2, PT, R33, R34, P5 ;  /* 0x000000222100720c */ /* 0x000fce0002f41270 */
[----:B------:R-:W-:Y:S02]  /*04f0*/  @!P5 SEL R36, RZ, 0x1, P0 ;  /* 0x00000001ff24d807 */ /* 0x000fe40000000000 */
[----:B------:R-:W-:Y:S02]  /*0500*/  ISETP.LT.U32.AND P0, PT, R29, R10, PT ;  /* 0x0000000a1d00720c */ /* 0x000fe40003f01070 */
[----:B------:R-:W-:Y:S02]  /*0510*/  SEL R33, R36, 0x1, !P2 ;  /* 0x0000000124217807 */ /* 0x000fe40005000000 */
[----:B---3--:R-:W-:Y:S02]  /*0520*/  ISETP.GE.AND P6, PT, R32, R31, PT ;  /* 0x0000001f2000720c */ /* 0x008fe40003fc6270 */
[----:B------:R-:W-:Y:S02]  /*0530*/  LOP3.LUT P3, RZ, R33, 0xff, RZ, 0xc0, !PT ;  /* 0x000000ff21ff7812 */ /* 0x000fe4000786c0ff */
[----:B------:R-:W-:-:S02]  /*0540*/  ISETP.LT.AND.EX P0, PT, R12, R11, PT, P0 ;  /* 0x0000000b0c00720c */ /* 0x000fc40003f01300 */
[----:B------:R-:W-:Y:S02]  /*0550*/  ISETP.LT.AND P4, PT, R32, R31, P3 ;  /* 0x0000001f2000720c */ /* 0x000fe40001f81270 */
[CC--:B0-----:R-:W-:Y:S02]  /*0560*/  SEL R9, R29.reuse, R10.reuse, P0 ;  /* 0x0000000a1d097207 */ /* 0x0c1fe40000000000 */
[CC--:B------:R-:W-:Y:S02]  /*0570*/  SEL R8, R12.reuse, R11.reuse, P0 ;  /* 0x0000000b0c087207 */ /* 0x0c0fe40000000000 */
[----:B------:R-:W-:Y:S02]  /*0580*/  @!P2 SEL R9, R29, R10, !P5 ;  /* 0x0000000a1d09a207 */ /* 0x000fe40006800000 */
[----:B------:R-:W-:Y:S02]  /*0590*/  @!P2 SEL R8, R12, R11, !P5 ;  /* 0x0000000b0c08a207 */ /* 0x000fe40006800000 */
[----:B------:R-:W-:-:S02]  /*05a0*/  @!P3 SEL R33, RZ, 0x1, P6 ;  /* 0x00000001ff21b807 */ /* 0x000fc40003000000 */
[----:B-1----:R-:W-:Y:S02]  /*05b0*/  IADD3 R6, P0, PT, R29, 0x100, RZ ;  /* 0x000001001d067810 */ /* 0x002fe40007f1e0ff */
[----:B------:R-:W-:Y:S02]  /*05c0*/  SEL R33, R33, 0x1, !P4 ;  /* 0x0000000121217807 */ /* 0x000fe40006000000 */
[----:B----4-:R-:W-:Y:S01]  /*05d0*/  ISETP.GE.AND P6, PT, R28, R25, PT ;  /* 0x000000191c00720c */ /* 0x010fe20003fc6270 */
[----:B------:R-:W-:Y:S01]  /*05e0*/  IMAD.X R7, RZ, RZ, R12, P0 ;  /* 0x000000ffff077224 */ /* 0x000fe200000e060c */
[----:B------:R-:W-:Y:S02]  /*05f0*/  LOP3.LUT P2, RZ, R33, 0xff, RZ, 0xc0, !PT ;  /* 0x000000ff21ff7812 */ /* 0x000fe4000784c0ff */
[----:B------:R-:W-:Y:S02]  /*0600*/  ISETP.LT.U32.AND P0, PT, R6, R9, PT ;  /* 0x000000090600720c */ /* 0x000fe40003f01070 */
[----:B------:R-:W-:-:S02]  /*0610*/  ISETP.LT.AND P5, PT, R28, R25, P2 ;  /* 0x000000191c00720c */ /* 0x000fc400017a1270 */
        /* <DEDUP_REMOVED lines=9> */
[CC--:B-----5:R-:W-:Y:S02]  /*06b0*/  ISETP.GE.AND P6, PT, R26.reuse, R19.reuse, PT ;  /* 0x000000131a00720c */ /* 0x0e0fe40003fc6270 */
[----:B------:R-:W-:Y:S01]  /*06c0*/  ISETP.LT.AND P4, PT, R26, R19, P3 ;  /* 0x000000131a00720c */ /* 0x000fe20001f81270 */
        /* <DEDUP_REMOVED lines=13> */
[----:B------:R-:W-:Y:S02]  /*07a0*/  ISETP.GE.AND P6, PT, R20, R17, PT ;  /* 0x000000111400720c */ /* 0x000fe40003fc6270 */
[----:B------:R-:W-:-:S02]  /*07b0*/  ISETP.LT.AND.EX P0, PT, R7, R8, PT, P0 ;  /* 0x000000080700720c */ /* 0x000fc40003f01300 */
[----:B------:R-:W-:Y:S02]  /*07c0*/  ISETP.LT.AND P5, PT, R20, R17, P2 ;  /* 0x000000111400720c */ /* 0x000fe400017a1270 */
        /* <DEDUP_REMOVED lines=11> */
[----:B------:R-:W-:-:S02]  /*0880*/  ISETP.LT.AND P4, PT, R23, R24, P3 ;  /* 0x000000181700720c */ /* 0x000fc40001f81270 */
[CC--:B------:R-:W-:Y:S02]  /*0890*/  SEL R9, R6.reuse, R11.reuse, P0 ;  /* 0x0000000b06097207 */ /* 0x0c0fe40000000000 */
[----:B------:R-:W-:Y:S02]  /*08a0*/  SEL R8, R7, R10, P0 ;  /* 0x0000000a07087207 */ /* 0x000fe40000000000 */
[----:B------:R-:W-:Y:S02]  /*08b0*/  ISETP.GE.AND P0, PT, R23, R24, PT ;  /* 0x000000181700720c */ /* 0x000fe40003f06270 */
        /* <DEDUP_REMOVED lines=14> */
[CC--:B------:R-:W-:Y:S01]  /*09a0*/  ISETP.LT.AND P4, PT, R21.reuse, R22.reuse, P2 ;  /* 0x000000161500720c */ /* 0x0c0fe20001781270 */
[----:B------:R-:W-:Y:S01]  /*09b0*/  IMAD.X R9, RZ, RZ, R12, P0 ;  /* 0x000000ffff097224 */ /* 0x000fe200000e060c */
[----:B------:R-:W-:-:S02]  /*09c0*/  ISETP.GE.AND P3, PT, R21, R22, PT ;  /* 0x000000161500720c */ /* 0x000fc40003f66270 */
        /* <DEDUP_REMOVED lines=12> */
[----:B------:R-:W-:-:S02]  /*0a90*/  ISETP.LT.AND P2, PT, R27, R30, P3 ;  /* 0x0000001e1b00720c */ /* 0x000fc40001f41270 */
[----:B------:R-:W-:Y:S02]  /*0aa0*/  ISETP.LT.U32.AND P0, PT, R29, R8, PT ;  /* 0x000000081d00720c */ /* 0x000fe40003f01070 */
[----:B------:R-:W-:Y:S02]  /*0ab0*/  ISETP.GE.AND P4, PT, R27, R30, PT ;  /* 0x0000001e1b00720c */ /* 0x000fe40003f86270 */
        /* <DEDUP_REMOVED lines=8> */
.L_x_1730:
[----:B------:R-:W-:Y:S05]  /*0b40*/  BSYNC.RECONVERGENT B2 ;  /* 0x0000000000027941 */ /* 0x000fea0003800200 */
.L_x_1729:
        /* <DEDUP_REMOVED lines=20> */
[CC--:B----4-:R-:W-:Y:S02]  /*0c90*/  ISETP.GE.AND P0, PT, R3.reuse, R8.reuse, PT ;  /* 0x000000080300720c */ /* 0x0d0fe40003f06270 */
[----:B------:R-:W-:-:S07]  /*0ca0*/  ISETP.LT.AND P4, PT, R3, R8, P3 ;  /* 0x000000080300720c */ /* 0x000fce0001f81270 */
        /* <DEDUP_REMOVED lines=9> */
[----:B---3--:R-:W-:Y:S02]  /*0d40*/  ISETP.GE.AND P0, PT, R9, R18, PT ;  /* 0x000000120900720c */ /* 0x008fe40003f06270 */
[----:B------:R-:W-:Y:S02]  /*0d50*/  @!P4 SEL R7, R21, R10, !P3 ;  /* 0x0000000a1507c207 */ /* 0x000fe40005800000 */
[----:B------:R-:W-:Y:S02]  /*0d60*/  @!P4 SEL R6, R8, R11, !P3 ;  /* 0x0000000b0806c207 */ /* 0x000fe40005800000 */
[----:B------:R-:W-:-:S02]  /*0d70*/  ISETP.LT.AND P4, PT, R9, R18, P2 ;  /* 0x000000120900720c */ /* 0x000fc40001781270 */
        /* <DEDUP_REMOVED lines=13> */
[----:B-----5:R-:W-:-:S02]  /*0e50*/  ISETP.GE.AND P2, PT, R17, R20, PT ;  /* 0x000000141100720c */ /* 0x020fc40003f46270 */
[----:B------:R-:W-:Y:S01]  /*0e60*/  ISETP.LT.AND P4, PT, R17, R20, P3 ;  /* 0x000000141100720c */ /* 0x000fe20001f81270 */
        /* <DEDUP_REMOVED lines=12> */
[----:B------:R-:W-:Y:S01]  /*0f30*/  ISETP.LT.AND P3, PT, R2, R19, P2 ;  /* 0x000000130200720c */ /* 0x000fe20001761270 */
[----:B------:R-:W-:Y:S01]  /*0f40*/  IMAD.X R4, RZ, RZ, UR11, P5 ;  /* 0x0000000bff047e24 */ /* 0x000fe2000a8e06ff */
        /* <DEDUP_REMOVED lines=10> */
.L_x_1733:
[----:B------:R-:W-:Y:S05]  /*0ff0*/  BSYNC.RECONVERGENT B2 ;  /* 0x0000000000027941 */ /* 0x000fea0003800200 */
.L_x_1732:
        /* <DEDUP_REMOVED lines=19> */
[CC--:B----4-:R-:W-:Y:S02]  /*1130*/  ISETP.GE.AND P5, PT, R6.reuse, R9.reuse, PT ;  /* 0x000000090600720c */ /* 0x0d0fe40003fa6270 */
[----:B------:R-:W-:Y:S01]  /*1140*/  ISETP.LT.AND P3, PT, R6, R9, P2 ;  /* 0x000000090600720c */ /* 0x000fe20001761270 */
        /* <DEDUP_REMOVED lines=10> */
[CC--:B---3--:R-:W-:Y:S01]  /*11f0*/  ISETP.LT.AND P3, PT, R14.reuse, R17.reuse, P4 ;  /* 0x000000110e00720c */ /* 0x0c8fe20002761270 */
[----:B------:R-:W-:Y:S01]  /*1200*/  IMAD.X R4, RZ, RZ, UR11, P5 ;  /* 0x0000000bff047e24 */ /* 0x000fe2000a8e06ff */
        /* <DEDUP_REMOVED lines=9> */
.L_x_1735:
[----:B------:R-:W-:Y:S05]  /*12a0*/  BSYNC.RECONVERGENT B2 ;  /* 0x0000000000027941 */ /* 0x000fea0003800200 */
.L_x_1734:
        /* <DEDUP_REMOVED lines=14> */
[CC--:B----4-:R-:W-:Y:S02]  /*1390*/  ISETP.LT.AND P1, PT, R2.reuse, R5.reuse, P3 ;  /* 0x000000050200720c */ /* 0x0d0fe40001f21270 */
[----:B------:R-:W-:Y:S02]  /*13a0*/  ISETP.GE.AND P2, PT, R2, R5, PT ;  /* 0x000000050200720c */ /* 0x000fe40003f46270 */
[----:B------:R-:W-:Y:S02]  /*13b0*/  SEL R2, R8, R11, P0 ;  /* 0x0000000b08027207 */ /* 0x000fe40000000000 */
[----:B------:R-:W-:-:S07]  /*13c0*/  @!P3 SEL R12, RZ, 0x1, P2 ;  /* 0x00000001ff0cb807 */ /* 0x000fce0001000000 */
[----:B------:R-:W-:Y:S02]  /*13d0*/  @!P1 SEL R6, R7, R10, !P3 ;  /* 0x0000000a07069207 */ /* 0x000fe40005800000 */
[----:B------:R-:W-:Y:S02]  /*13e0*/  @!P1 SEL R2, R8, R11, !P3 ;  /* 0x0000000b08029207 */ /* 0x000fe40005800000 */
[----:B------:R-:W-:Y:S01]  /*13f0*/  SEL R12, R12, 0x1, !P1 ;  /* 0x000000010c0c7807 */ /* 0x000fe20004800000 */
[----:B------:R-:W-:Y:S02]  /*1400*/  IMAD.MOV.U32 R10, RZ, RZ, R6 ;  /* 0x000000ffff0a7224 */ /* 0x000fe400078e0006 */
[----:B------:R-:W-:-:S07]  /*1410*/  IMAD.MOV.U32 R11, RZ, RZ, R2 ;  /* 0x000000ffff0b7224 */ /* 0x000fce00078e0002 */
.L_x_1728:
[----:B------:R-:W-:Y:S05]  /*1420*/  BSYNC.RECONVERGENT B1 ;  /* 0x0000000000017941 */ /* 0x000fea0003800200 */
.L_x_1727:
        /* <DEDUP_REMOVED lines=27> */
.L_x_1738:
[----:B------:R-:W-:Y:S05]  /*15e0*/  BSYNC.RECONVERGENT B1 ;  /* 0x0000000000017941 */ /* 0x000fea0003800200 */
.L_x_1737:
        /* <DEDUP_REMOVED lines=23> */
.L_x_1740:
[----:B------:R-:W-:Y:S05]  /*1760*/  BSYNC.RECONVERGENT B1 ;  /* 0x0000000000017941 */ /* 0x000fea0003800200 */
.L_x_1739:
        /* <DEDUP_REMOVED lines=20> */
.L_x_1742:
[----:B------:R-:W-:Y:S05]  /*18b0*/  BSYNC.RECONVERGENT B1 ;  /* 0x0000000000017941 */ /* 0x000fea0003800200 */
.L_x_1741:
        /* <DEDUP_REMOVED lines=20> */
.L_x_1744:
[----:B------:R-:W-:Y:S05]  /*1a00*/  BSYNC.RECONVERGENT B1 ;  /* 0x0000000000017941 */ /* 0x000fea0003800200 */
.L_x_1743:
        /* <DEDUP_REMOVED lines=20> */
.L_x_1746:
[----:B------:R-:W-:Y:S05]  /*1b50*/  BSYNC.RECONVERGENT B1 ;  /* 0x0000000000017941 */ /* 0x000fea0003800200 */
.L_x_1745:
        /* <DEDUP_REMOVED lines=10> */
.L_x_1748:
[----:B------:R-:W-:Y:S05]  /*1c00*/  BSYNC.RECONVERGENT B1 ;  /* 0x0000000000017941 */ /* 0x000fea0003800200 */
.L_x_1747:
        /* <DEDUP_REMOVED lines=84> */
.L_x_1736:
        /* <DEDUP_REMOVED lines=36> */
.L_x_1751:
[----:B------:R-:W-:Y:S05]  /*2390*/  BSYNC.RECONVERGENT B1 ;  /* 0x0000000000017941 */ /* 0x000fea0003800200 */
.L_x_1750:
        /* <DEDUP_REMOVED lines=21> */
.L_x_1753:
[----:B------:R-:W-:Y:S05]  /*24f0*/  BSYNC.RECONVERGENT B1 ;  /* 0x0000000000017941 */ /* 0x000fea0003800200 */
.L_x_1752:
        /* <DEDUP_REMOVED lines=20> */
.L_x_1755:
[----:B------:R-:W-:Y:S05]  /*2640*/  BSYNC.RECONVERGENT B1 ;  /* 0x0000000000017941 */ /* 0x000fea0003800200 */
.L_x_1754:
        /* <DEDUP_REMOVED lines=20> */
.L_x_1757:
[----:B------:R-:W-:Y:S05]  /*2790*/  BSYNC.RECONVERGENT B1 ;  /* 0x0000000000017941 */ /* 0x000fea0003800200 */
.L_x_1756:
        /* <DEDUP_REMOVED lines=20> */
.L_x_1759:
[----:B------:R-:W-:Y:S05]  /*28e0*/  BSYNC.RECONVERGENT B1 ;  /* 0x0000000000017941 */ /* 0x000fea0003800200 */
.L_x_1758:
        /* <DEDUP_REMOVED lines=10> */
.L_x_1761:
[----:B------:R-:W-:Y:S05]  /*2990*/  BSYNC.RECONVERGENT B1 ;  /* 0x0000000000017941 */ /* 0x000fea0003800200 */
.L_x_1760:
        /* <DEDUP_REMOVED lines=33> */
.L_x_1762:
        /* <DEDUP_REMOVED lines=16> */
.L_x_1763:
        /* <DEDUP_REMOVED lines=16> */
.L_x_1764:
        /* <DEDUP_REMOVED lines=16> */
.L_x_1765:
        /* <DEDUP_REMOVED lines=16> */
.L_x_1766:
        /* <DEDUP_REMOVED lines=16> */
.L_x_1767:
        /* <DEDUP_REMOVED lines=17> */
.L_x_1726:
        /* <DEDUP_REMOVED lines=19> */
[----:B---3--:R-:W-:Y:S01]  /*32f0*/  ISETP.GE.AND P0, PT, R7, R8, PT ;  /* 0x000000080700720c */ /* 0x008fe20003f06270 */
[----:B------:R-:W-:-:S03]  /*3300*/  VIADD R7, R6, 0x200 ;  /* 0x0000020006077836 */ /* 0x000fc60000000000 */
[----:B------:R-:W-:Y:S02]  /*3310*/  SEL R8, R6, R15, !P0 ;  /* 0x0000000f06087207 */ /* 0x000fe40004000000 */
[----:B--2---:R-:W-:Y:S02]  /*3320*/  IADD3 R16, P1, PT, R7, UR6, RZ ;  /* 0x0000000607107c10 */ /* 0x004fe4000ff3e0ff */
[----:B------:R-:W-:Y:S02]  /*3330*/  IADD3 R7, P3, PT, R8, UR6, RZ ;  /* 0x0000000608077c10 */ /* 0x000fe4000ff7e0ff */
[----:B----4-:R-:W-:Y:S01]  /*3340*/  ISETP.GE.AND P2, PT, R11, R12, PT ;  /* 0x0000000c0b00720c */ /* 0x010fe20003f46270 */
[----:B------:R-:W-:Y:S01]  /*3350*/  IMAD.X R15, RZ, RZ, UR7, P1 ;  /* 0x00000007ff0f7e24 */ /* 0x000fe200088e06ff */
[----:B------:R-:W-:Y:S01]  /*3360*/  ISETP.LT.U32.AND P1, PT, R16, R7, PT ;  /* 0x000000071000720c */ /* 0x000fe20003f21070 */
[----:B------:R-:W-:Y:S01]  /*3370*/  IMAD.X R8, RZ, RZ, UR7, P3 ;  /* 0x00000007ff087e24 */ /* 0x000fe200098e06ff */
[----:B-----5:R-:W-:-:S04]  /*3380*/  ISETP.LT.OR P0, PT, R9, R10, !P0 ;  /* 0x0000000a0900720c */ /* 0x020fc80004701670 */
[----:B------:R-:W-:Y:S02]  /*3390*/  ISETP.LT.AND.EX P1, PT, R15, R8, PT, P1 ;  /* 0x000000080f00720c */ /* 0x000fe40003f21310 */
[----:B------:R-:W-:-:S03]  /*33a0*/  IADD3 R9, P4, PT, R16, 0x100, RZ ;  /* 0x0000010010097810 */ /* 0x000fc60007f9e0ff */
[----:B------:R-:W-:Y:S02]  /*33b0*/  @!P2 SEL R7, R16, R7, P1 ;  /* 0x000000071007a207 */ /* 0x000fe40000800000 */
[----:B------:R-:W-:Y:S02]  /*33c0*/  @!P2 SEL R8, R15, R8, P1 ;  /* 0x000000080f08a207 */ /* 0x000fe40000800000 */
[----:B------:R-:W-:Y:S02]  /*33d0*/  ISETP.GE.AND P3, PT, R13, R14, PT ;  /* 0x0000000e0d00720c */ /* 0x000fe40003f66270 */
[----:B------:R-:W-:Y:S02]  /*33e0*/  SEL R10, R7, R16, P0 ;  /* 0x00000010070a7207 */ /* 0x000fe40000000000 */
[----:B------:R-:W-:Y:S01]  /*33f0*/  SEL R7, R8, R15, P0 ;  /* 0x0000000f08077207 */ /* 0x000fe20000000000 */
[----:B------:R-:W-:Y:S01]  /*3400*/  IMAD.X R8, RZ, RZ, R15, P4 ;  /* 0x000000ffff087224 */ /* 0x000fe200020e060f */
[----:B------:R-:W-:-:S02]  /*3410*/  ISETP.LT.U32.AND P1, PT, R9, R10, PT ;  /* 0x0000000a0900720c */ /* 0x000fc40003f21070 */
[----:B------:R-:W-:Y:S02]  /*3420*/  ISETP.LT.OR P0, PT, R11, R12, P0 ;  /* 0x0000000c0b00720c */ /* 0x000fe40000701670 */
[CC--:B------:R-:W-:Y:S02]  /*3430*/  ISETP.LT.AND.EX P1, PT, R8.reuse, R7.reuse, PT, P1 ;  /* 0x000000070800720c */ /* 0x0c0fe40003f21310 */
[----:B------:R-:W-:Y:S02]  /*3440*/  ISETP.LT.OR P2, PT, R13, R14, P0 ;  /* 0x0000000e0d00720c */ /* 0x000fe40000741670 */
[----:B------:R-:W-:Y:S02]  /*3450*/  @!P3 SEL R7, R8, R7, P1 ;  /* 0x000000070807b207 */ /* 0x000fe40000800000 */
[----:B------:R-:W-:Y:S02]  /*3460*/  @!P3 SEL R10, R9, R10, P1 ;  /* 0x0000000a090ab207 */ /* 0x000fe40000800000 */
        /* <DEDUP_REMOVED lines=11> */
.L_x_1770:
        /* <DEDUP_REMOVED lines=16> */
[----:B---3--:R-:W-:Y:S01]  /*3620*/  ISETP.GE.AND P2, PT, R13, R18, PT ;  /* 0x000000120d00720c */ /* 0x008fe20003f46270 */
[----:B------:R-:W-:Y:S01]  /*3630*/  IMAD.MOV.U32 R13, RZ, RZ, R10 ;  /* 0x000000ffff0d7224 */ /* 0x000fe200078e000a */
[----:B0-----:R-:W-:-:S02]  /*3640*/  IADD3 R18, P1, P4, R7, UR6, R6 ;  /* 0x0000000607127c10 */ /* 0x001fc4000fc3e006 */
[----:B------:R-:W-:Y:S02]  /*3650*/  SEL R10, RZ, 0x1, P2 ;  /* 0x00000001ff0a7807 */ /* 0x000fe40001000000 */
[----:B------:R-:W-:Y:S02]  /*3660*/  ISETP.LT.U32.AND P0, PT, R18, R13, PT ;  /* 0x0000000d1200720c */ /* 0x000fe40003f01070 */
[----:B------:R-:W-:-:S03]  /*3670*/  IADD3.X R23, PT, PT, R8, UR7, RZ, P1, P4 ;  /* 0x0000000708177c10 */ /* 0x000fc60008fe84ff */
[----:B------:R-:W-:Y:S02]  /*3680*/  @P3 SEL R10, R12, 0x1, P2 ;  /* 0x000000010c0a3807 */ /* 0x000fe40001000000 */
[----:B------:R-:W-:Y:S02]  /*3690*/  ISETP.LT.AND.EX P0, PT, R23, R26, PT, P0 ;  /* 0x0000001a1700720c */ /* 0x000fe40003f01300 */
[C---:B-1----:R-:W-:Y:S02]  /*36a0*/  IADD3 R14, P5, PT, R18.reuse, 0x100, RZ ;  /* 0x00000100120e7810 */ /* 0x042fe40007fbe0ff */
[----:B------:R-:W-:Y:S02]  /*36b0*/  @!P2 SEL R13, R18, R13, P0 ;  /* 0x0000000d120da207 */ /* 0x000fe40000000000 */
[----:B----4-:R-:W-:Y:S01]  /*36c0*/  ISETP.GE.AND P4, PT, R19, R20, PT ;  /* 0x000000141300720c */ /* 0x010fe20003f86270 */
[----:B------:R-:W-:Y:S01]  /*36d0*/  IMAD.X R15, RZ, RZ, R23, P5 ;  /* 0x000000ffff0f7224 */ /* 0x000fe200028e0617 */
[----:B------:R-:W-:-:S02]  /*36e0*/  @!P2 SEL R26, R23, R26, P0 ;  /* 0x0000001a171aa207 */ /* 0x000fc40000000000 */
[----:B------:R-:W-:Y:S02]  /*36f0*/  SEL R11, R18, R13, !P3 ;  /* 0x0000000d120b7207 */ /* 0x000fe40005800000 */
[----:B------:R-:W-:Y:S02]  /*3700*/  LOP3.LUT P1, RZ, R10, 0xff, RZ, 0xc0, !PT ;  /* 0x000000ff0aff7812 */ /* 0x000fe4000782c0ff */
[----:B------:R-:W-:Y:S02]  /*3710*/  SEL R12, R23, R26, !P3 ;  /* 0x0000001a170c7207 */ /* 0x000fe40005800000 */
[----:B------:R-:W-:Y:S02]  /*3720*/  ISETP.LT.U32.AND P0, PT, R14, R11, PT ;  /* 0x0000000b0e00720c */ /* 0x000fe40003f01070 */
[----:B------:R-:W-:Y:S02]  /*3730*/  SEL R16, RZ, 0x1, P4 ;  /* 0x00000001ff107807 */ /* 0x000fe40002000000 */
[----:B------:R-:W-:-:S02]  /*3740*/  ISETP.LT.AND.EX P0, PT, R15, R12, PT, P0 ;  /* 0x0000000c0f00720c */ /* 0x000fc40003f01300 */
[----:B-----5:R-:W-:Y:S02]  /*3750*/  ISETP.GE.AND P2, PT, R21, R22, PT ;  /* 0x000000161500720c */ /* 0x020fe40003f46270 */
[----:B------:R-:W-:Y:S02]  /*3760*/  @!P4 SEL R11, R14, R11, P0 ;  /* 0x0000000b0e0bc207 */ /* 0x000fe40000000000 */
[----:B------:R-:W-:Y:S02]  /*3770*/  @!P4 SEL R12, R15, R12, P0 ;  /* 0x0000000c0f0cc207 */ /* 0x000fe40000000000 */
[----:B------:R-:W-:Y:S02]  /*3780*/  IADD3 R13, P0, PT, R18, 0x200, RZ ;  /* 0x00000200120d7810 */ /* 0x000fe40007f1e0ff */
[----:B------:R-:W-:Y:S02]  /*3790*/  @P1 SEL R16, R10, 0x1, P4 ;  /* 0x000000010a101807 */ /* 0x000fe40002000000 */
[----:B------:R-:W-:-:S02]  /*37a0*/  SEL R10, R14, R11, !P1 ;  /* 0x0000000b0e0a7207 */ /* 0x000fc40004800000 */
[----:B------:R-:W-:Y:S01]  /*37b0*/  SEL R11, R15, R12, !P1 ;  /* 0x0000000c0f0b7207 */ /* 0x000fe20004800000 */
[----:B------:R-:W-:Y:S01]  /*37c0*/  IMAD.X R12, RZ, RZ, R23, P0 ;  /* 0x000000ffff0c7224 */ /* 0x000fe200000e0617 */
[----:B------:R-:W-:Y:S02]  /*37d0*/  ISETP.LT.U32.AND P0, PT, R13, R10, PT ;  /* 0x0000000a0d00720c */ /* 0x000fe40003f01070 */
[----:B------:R-:W-:Y:S02]  /*37e0*/  LOP3.LUT P1, RZ, R16, 0xff, RZ, 0xc0, !PT ;  /* 0x000000ff10ff7812 */ /* 0x000fe4000782c0ff */
[CC--:B------:R-:W-:Y:S02]  /*37f0*/  ISETP.LT.AND.EX P0, PT, R12.reuse, R11.reuse, PT, P0 ;  /* 0x0000000b0c00720c */ /* 0x0c0fe40003f01300 */
[----:B--2---:R-:W-:Y:S02]  /*3800*/  ISETP.GE.AND P3, PT, R9, R24, PT ;  /* 0x000000180900720c */ /* 0x004fe40003f66270 */
[----:B------:R-:W-:-:S02]  /*3810*/  @!P2 SEL R11, R12, R11, P0 ;  /* 0x0000000b0c0ba207 */ /* 0x000fc40000000000 */
[----:B------:R-:W-:Y:S02]  /*3820*/  @!P2 SEL R10, R13, R10, P0 ;  /* 0x0000000a0d0aa207 */ /* 0x000fe40000000000 */
[----:B------:R-:W-:Y:S02]  /*3830*/  IADD3 R9, P0, PT, R18, 0x300, RZ ;  /* 0x0000030012097810 */ /* 0x000fe40007f1e0ff */
[----:B------:R-:W-:Y:S02]  /*3840*/  SEL R11, R12, R11, !P1 ;  /* 0x0000000b0c0b7207 */ /* 0x000fe40004800000 */
[----:B------:R-:W-:Y:S01]  /*3850*/  IADD3 R12, P4, PT, -R7, UR4, RZ ;  /* 0x00000004070c7c10 */ /* 0x000fe2000ff9e1ff */
[----:B------:R-:W-:Y:S01]  /*3860*/  IMAD.X R14, RZ, RZ, R23, P0 ;  /* 0x000000ffff0e7224 */ /* 0x000fe200000e0617 */
[----:B------:R-:W-:Y:S02]  /*3870*/  SEL R10, R13, R10, !P1 ;  /* 0x0000000a0d0a7207 */ /* 0x000fe40004800000 */
[----:B------:R-:W-:-:S02]  /*3880*/  ISETP.GE.U32.AND P0, PT, R12, 0x400, PT ;  /* 0x000004000c00780c */ /* 0x000fc40003f06070 */
[----:B------:R-:W-:Y:S02]  /*3890*/  IADD3.X R13, PT, PT, ~R8, UR5, RZ, P4, !PT ;  /* 0x00000005080d7c10 */ /* 0x000fe4000a7fe5ff */
[----:B------:R-:W-:Y:S02]  /*38a0*/  SEL R15, RZ, 0x1, P2 ;  /* 0x00000001ff0f7807 */ /* 0x000fe40001000000 */
[----:B------:R-:W-:Y:S02]  /*38b0*/  @P1 SEL R15, R16, 0x1, P2 ;  /* 0x00000001100f1807 */ /* 0x000fe40001000000 */
[----:B------:R-:W-:Y:S02]  /*38c0*/  ISETP.GE.U32.AND.EX P0, PT, R13, RZ, PT, P0 ;  /* 0x000000ff0d00720c */ /* 0x000fe40003f06100 */
[----:B------:R-:W-:Y:S02]  /*38d0*/  LOP3.LUT P2, RZ, R15, 0xff, RZ, 0xc0, !PT ;  /* 0x000000ff0fff7812 */ /* 0x000fe4000784c0ff */
[----:B------:R-:W-:-:S02]  /*38e0*/  ISETP.LT.U32.AND P1, PT, R9, R10, PT ;  /* 0x0000000a0900720c */ /* 0x000fc40003f21070 */
        /* <DEDUP_REMOVED lines=13> */
.L_x_1768:
        /* <DEDUP_REMOVED lines=19> */
.L_x_1774:
        /* <DEDUP_REMOVED lines=46> */
[-C--:B----4-:R-:W-:Y:S01]  /*3dd0*/  ISETP.GE.AND P6, PT, R27, R28.reuse, PT ;  /* 0x0000001c1b00720c */ /* 0x090fe20003fc6270 */
        /* <DEDUP_REMOVED lines=86> */
.L_x_1773:
[----:B------:R-:W-:Y:S05]  /*4340*/  BSYNC.RECONVERGENT B2 ;  /* 0x0000000000027941 */ /* 0x000fea0003800200 */
.L_x_1772:
        /* <DEDUP_REMOVED lines=27> */
[CC--:B--2---:R-:W-:Y:S02]  /*4500*/  ISETP.GE.AND P0, PT, R15.reuse, R18.reuse, PT ;  /* 0x000000120f00720c */ /* 0x0c4fe40003f06270 */
[----:B------:R-:W-:Y:S02]  /*4510*/  ISETP.LT.AND P3, PT, R15, R18, P4 ;  /* 0x000000120f00720c */ /* 0x000fe40002761270 */
        /* <DEDUP_REMOVED lines=8> */
[----:B---3--:R-:W-:Y:S02]  /*45a0*/  ISETP.GE.AND P0, PT, R19, R20, PT ;  /* 0x000000141300720c */ /* 0x008fe40003f06270 */
[----:B------:R-:W-:Y:S02]  /*45b0*/  @!P3 SEL R16, R23, R10, !P4 ;  /* 0x0000000a1710b207 */ /* 0x000fe40006000000 */
[----:B------:R-:W-:Y:S02]  /*45c0*/  @!P3 SEL R15, R18, R11, !P4 ;  /* 0x0000000b120fb207 */ /* 0x000fe40006000000 */
[----:B------:R-:W-:-:S02]  /*45d0*/  ISETP.LT.AND P3, PT, R19, R20, P2 ;  /* 0x000000141300720c */ /* 0x000fc40001761270 */
        /* <DEDUP_REMOVED lines=10> */
[-C--:B----4-:R-:W-:Y:S02]  /*4680*/  ISETP.GE.AND P3, PT, R21, R22.reuse, PT ;  /* 0x000000161500720c */ /* 0x090fe40003f66270 */
[----:B------:R-:W-:Y:S01]  /*4690*/  IADD3 R3, P5, P0, R7, UR6, R2 ;  /* 0x0000000607037c10 */ /* 0x000fe2000f8be002 */
[C---:B------:R-:W-:Y:S01]  /*46a0*/  VIADD R2, R14.reuse, 0x300 ;  /* 0x000003000e027836 */ /* 0x040fe20000000000 */
[----:B------:R-:W-:Y:S01]  /*46b0*/  ISETP.LT.AND P2, PT, R21, R22, P4 ;  /* 0x000000161500720c */ /* 0x000fe20002741270 */
        /* <DEDUP_REMOVED lines=12> */
[----:B-----5:R-:W-:Y:S02]  /*4780*/  ISETP.LT.AND P2, PT, R4, R5, P3 ;  /* 0x000000050400720c */ /* 0x020fe40001f41270 */
[----:B------:R-:W-:-:S02]  /*4790*/  IADD3.X R3, PT, PT, R8, UR7, RZ, P5, P6 ;  /* 0x0000000708037c10 */ /* 0x000fc4000afec4ff */
        /* <DEDUP_REMOVED lines=8> */
[----:B------:R-:W-:-:S07]  /*4820*/  @!P2 SEL R11, R3, R16, !P3 ;  /* 0x00000010030ba207 */ /* 0x000fce0005800000 */
.L_x_1776:
[----:B------:R-:W-:Y:S05]  /*4830*/  BSYNC.RECONVERGENT B2 ;  /* 0x0000000000027941 */ /* 0x000fea0003800200 */
.L_x_1775:
        /* <DEDUP_REMOVED lines=46> */
.L_x_1778:
[----:B------:R-:W-:Y:S05]  /*4b20*/  BSYNC.RECONVERGENT B2 ;  /* 0x0000000000027941 */ /* 0x000fea0003800200 */
.L_x_1777:
        /* <DEDUP_REMOVED lines=27> */
.L_x_1771:
[----:B------:R-:W-:Y:S05]  /*4ce0*/  BSYNC.RECONVERGENT B1 ;  /* 0x0000000000017941 */ /* 0x000fea0003800200 */
.L_x_1769:
        /* <DEDUP_REMOVED lines=24> */
.L_x_1780:
[----:B------:R-:W-:Y:S05]  /*4e70*/  BSYNC.RECONVERGENT B1 ;  /* 0x0000000000017941 */ /* 0x000fea0003800200 */
.L_x_1779:
        /* <DEDUP_REMOVED lines=23> */
.L_x_1782:
[----:B------:R-:W-:Y:S05]  /*4ff0*/  BSYNC.RECONVERGENT B1 ;  /* 0x0000000000017941 */ /* 0x000fea0003800200 */
.L_x_1781:
        /* <DEDUP_REMOVED lines=20> */
.L_x_1784:
[----:B------:R-:W-:Y:S05]  /*5140*/  BSYNC.RECONVERGENT B1 ;  /* 0x0000000000017941 */ /* 0x000fea0003800200 */
.L_x_1783:
        /* <DEDUP_REMOVED lines=20> */
.L_x_1786:
[----:B------:R-:W-:Y:S05]  /*5290*/  BSYNC.RECONVERGENT B1 ;  /* 0x0000000000017941 */ /* 0x000fea0003800200 */
.L_x_1785:
        /* <DEDUP_REMOVED lines=20> */
.L_x_1788:
[----:B------:R-:W-:Y:S05]  /*53e0*/  BSYNC.RECONVERGENT B1 ;  /* 0x0000000000017941 */ /* 0x000fea0003800200 */
.L_x_1787:
        /* <DEDUP_REMOVED lines=10> */
.L_x_1790:
[----:B------:R-:W-:Y:S05]  /*5490*/  BSYNC.RECONVERGENT B1 ;  /* 0x0000000000017941 */ /* 0x000fea0003800200 */
.L_x_1789:
        /* <DEDUP_REMOVED lines=83> */
.L_x_1749:
[----:B------:R-:W-:Y:S05]  /*59d0*/  BSYNC.RECONVERGENT B0 ;  /* 0x0000000000007941 */ /* 0x000fea0003800200 */
.L_x_1725:
        /* <DEDUP_REMOVED lines=16> */
.L_x_1791:
        /* <DEDUP_REMOVED lines=10> */
.L_x_2399:


//--------------------- .text._ZN3cub18CUB_300001_SM_10006detail6reduce18DeviceReduceKernelINS2_10policy_hubIN4cuda3std3__45tupleIJblEEEjN6thrust24THRUST_300001_SM_1000_NS8cuda_cub9__find_if7functorIS9_EEE10Policy1000ENSB_12zip_iteratorINS8_IJNSD_26transform_input_iterator_tIbNSI_INS8_IJNSB_6detail15normal_iteratorINSB_10device_ptrIiEEEESO_EEEEENSK_22tuple_binary_predicateINS7_4lessIiEEEEEENSB_17counting_iteratorIlNSB_11use_defaultESX_SX_EEEEEEEjSF_S9_NS7_10__identityEEEvT0_PT3_T1_NS0_13GridEvenShareIS15_EET2_T4_ --------------------------
	.section	.text._ZN3cub18CUB_300001_SM_10006detail6reduce18DeviceReduceKernelINS2_10policy_hubIN4cuda3std3__45tupleIJblEEEjN6thrust24THRUST_300001_SM_1000_NS8cuda_cub9__find_if7functorIS9_EEE10Policy1000ENSB_12zip_iteratorINS8_IJNSD_26transform_input_iterator_tIbNSI_INS8_IJNSB_6detail15normal_iteratorINSB_10device_ptrIiEEEESO_EEEEENSK_22tuple_binary_predicateINS7_4lessIiEEEEEENSB_17counting_iteratorIlNSB_11use_defaultESX_SX_EEEEEEEjSF_S9_NS7_10__identityEEEvT0_PT3_T1_NS0_13GridEvenShareIS15_EET2_T4_,"ax",@progbits
	.align	128
        .global         _ZN3cub18CUB_300001_SM_10006detail6reduce18DeviceReduceKernelINS2_10policy_hubIN4cuda3std3__45tupleIJblEEEjN6thrust24THRUST_300001_SM_1000_NS8cuda_cub9__find_if7functorIS9_EEE10Policy1000ENSB_12zip_iteratorINS8_IJNSD_26transform_input_iterator_tIbNSI_INS8_IJNSB_6detail15normal_iteratorINSB_10device_ptrIiEEEESO_EEEEENSK_22tuple_binary_predicateINS7_4lessIiEEEEEENSB_17counting_iteratorIlNSB_11use_defaultESX_SX_EEEEEEEjSF_S9_NS7_10__identityEEEvT0_PT3_T1_NS0_13GridEvenShareIS15_EET2_T4_
        .type           _ZN3cub18CUB_300001_SM_10006detail6reduce18DeviceReduceKernelINS2_10policy_hubIN4cuda3std3__45tupleIJblEEEjN6thrust24THRUST_300001_SM_1000_NS8cuda_cub9__find_if7functorIS9_EEE10Policy1000ENSB_12zip_iteratorINS8_IJNSD_26transform_input_iterator_tIbNSI_INS8_IJNSB_6detail15normal_iteratorINSB_10device_ptrIiEEEESO_EEEEENSK_22tuple_binary_predicateINS7_4lessIiEEEEEENSB_17counting_iteratorIlNSB_11use_defaultESX_SX_EEEEEEEjSF_S9_NS7_10__identityEEEvT0_PT3_T1_NS0_13GridEvenShareIS15_EET2_T4_,@function
        .size           _ZN3cub18CUB_300001_SM_10006detail6reduce18DeviceReduceKernelINS2_10policy_hubIN4cuda3std3__45tupleIJblEEEjN6thrust24THRUST_300001_SM_1000_NS8cuda_cub9__find_if7functorIS9_EEE10Policy1000ENSB_12zip_iteratorINS8_IJNSD_26transform_input_iterator_tIbNSI_INS8_IJNSB_6detail15normal_iteratorINSB_10device_ptrIiEEEESO_EEEEENSK_22tuple_binary_predicateINS7_4lessIiEEEEEENSB_17counting_iteratorIlNSB_11use_defaultESX_SX_EEEEEEEjSF_S9_NS7_10__identityEEEvT0_PT3_T1_NS0_13GridEvenShareIS15_EET2_T4_,(.L_x_2400 - _ZN3cub18CUB_300001_SM_10006detail6reduce18DeviceReduceKernelINS2_10policy_hubIN4cuda3std3__45tupleIJblEEEjN6thrust24THRUST_300001_SM_1000_NS8cuda_cub9__find_if7functorIS9_EEE10Policy1000ENSB_12zip_iteratorINS8_IJNSD_26transform_input_iterator_tIbNSI_INS8_IJNSB_6detail15normal_iteratorINSB_10device_ptrIiEEEESO_EEEEENSK_22tuple_binary_predicateINS7_4lessIiEEEEEENSB_17counting_iteratorIlNSB_11use_defaultESX_SX_EEEEEEEjSF_S9_NS7_10__identityEEEvT0_PT3_T1_NS0_13GridEvenShareIS15_EET2_T4_)
        .other          _ZN3cub18CUB_300001_SM_10006detail6reduce18DeviceReduceKernelINS2_10policy_hubIN4cuda3std3__45tupleIJblEEEjN6thrust24THRUST_300001_SM_1000_NS8cuda_cub9__find_if7functorIS9_EEE10Policy1000ENSB_12zip_iteratorINS8_IJNSD_26transform_input_iterator_tIbNSI_INS8_IJNSB_6detail15normal_iteratorINSB_10device_ptrIiEEEESO_EEEEENSK_22tuple_binary_predicateINS7_4lessIiEEEEEENSB_17counting_iteratorIlNSB_11use_defaultESX_SX_EEEEEEEjSF_S9_NS7_10__identityEEEvT0_PT3_T1_NS0_13GridEvenShareIS15_EET2_T4_,@"STO_CUDA_ENTRY STV_DEFAULT"
_ZN3cub18CUB_300001_SM_10006detail6reduce18DeviceReduceKernelINS2_10policy_hubIN4cuda3std3__45tupleIJblEEEjN6thrust24THRUST_300001_SM_1000_NS8cuda_cub9__find_if7functorIS9_EEE10Policy1000ENSB_12zip_iteratorINS8_IJNSD_26transform_input_iterator_tIbNSI_INS8_IJNSB_6detail15normal_iteratorINSB_10device_ptrIiEEEESO_EEEEENSK_22tuple_binary_predicateINS7_4lessIiEEEEEENSB_17counting_iteratorIlNSB_11use_defaultESX_SX_EEEEEEEjSF_S9_NS7_10__identityEEEvT0_PT3_T1_NS0_13GridEvenShareIS15_EET2_T4_:
.text._ZN3cub18CUB_300001_SM_10006detail6reduce18DeviceReduceKernelINS2_10policy_hubIN4cuda3std3__45tupleIJblEEEjN6thrust24THRUST_300001_SM_1000_NS8cuda_cub9__find_if7functorIS9_EEE10Policy1000ENSB_12zip_iteratorINS8_IJNSD_26transform_input_iterator_tIbNSI_INS8_IJNSB_6detail15normal_iteratorINSB_10device_ptrIiEEEESO_EEEEENSK_22tuple_binary_predicateINS7_4lessIiEEEEEENSB_17counting_iteratorIlNSB_11use_defaultESX_SX_EEEEEEEjSF_S9_NS7_10__identityEEEvT0_PT3_T1_NS0_13GridEvenShareIS15_EET2_T4_:
        /* <DEDUP_REMOVED lines=29> */
[----:B--2---:R-:W-:-:S04]  /*01d0*/  @!P0 ISETP.GE.AND P1, PT, R6, R11, PT ;  /* 0x0000000b0600820c */ /* 0x004fc80003f26270 */
        /* <DEDUP_REMOVED lines=18> */
.L_x_1799:
        /* <DEDUP_REMOVED lines=17> */
[CC--:B--2---:R-:W-:Y:S02]  /*0410*/  ISETP.LT.AND P2, PT, R12.reuse, R15.reuse, P3 ;  /* 0x0000000f0c00720c */ /* 0x0c4fe40001f41270 */
[----:B------:R-:W-:Y:S01]  /*0420*/  ISETP.GE.AND P1, PT, R12, R15, PT ;  /* 0x0000000f0c00720c */ /* 0x000fe20003f26270 */
        /* <DEDUP_REMOVED lines=11> */
[----:B---3--:R-:W-:-:S03]  /*04e0*/  ISETP.LT.AND P3, PT, R16, R19, P1 ;  /* 0x000000131000720c */ /* 0x008fc60000f61270 */
        /* <DEDUP_REMOVED lines=8> */
[----:B------:R-:W-:Y:S02]  /*0570*/  ISETP.GE.AND P2, PT, R16, R19, PT ;  /* 0x000000131000720c */ /* 0x000fe40003f46270 */
        /* <DEDUP_REMOVED lines=12> */
[CC--:B--2---:R-:W-:Y:S02]  /*0640*/  ISETP.LT.AND P1, PT, R17.reuse, R24.reuse, P2 ;  /* 0x000000181100720c */ /* 0x0c4fe40001721270 */
[----:B------:R-:W-:Y:S02]  /*0650*/  ISETP.GE.AND P3, PT, R17, R24, PT ;  /* 0x000000181100720c */ /* 0x000fe40003f66270 */
        /* <DEDUP_REMOVED lines=13> */
[CC--:B---3--:R-:W-:Y:S02]  /*0730*/  ISETP.LT.AND P3, PT, R16.reuse, R19.reuse, P1 ;  /* 0x000000131000720c */ /* 0x0c8fe40000f61270 */
[----:B------:R-:W-:Y:S02]  /*0740*/  ISETP.LT.U32.AND P0, PT, R17, R26, PT ;  /* 0x0000001a1100720c */ /* 0x000fe40003f01070 */
[----:B------:R-:W-:Y:S02]  /*0750*/  ISETP.GE.AND P2, PT, R16, R19, PT ;  /* 0x000000131000720c */ /* 0x000fe40003f46270 */
        /* <DEDUP_REMOVED lines=19> */
[CC--:B--2---:R-:W-:Y:S02]  /*0890*/  ISETP.LT.AND P1, PT, R3.reuse, R14.reuse, P2 ;  /* 0x0000000e0300720c */ /* 0x0c4fe40001721270 */
[----:B------:R-:W-:Y:S01]  /*08a0*/  ISETP.GE.AND P3, PT, R3, R14, PT ;  /* 0x0000000e0300720c */ /* 0x000fe20003f66270 */
        /* <DEDUP_REMOVED lines=12> */
[----:B---3--:R-:W-:Y:S02]  /*0970*/  ISETP.LT.AND P3, PT, R16, R29, P2 ;  /* 0x0000001d1000720c */ /* 0x008fe40001761270 */
[----:B------:R-:W-:Y:S02]  /*0980*/  ISETP.LT.U32.AND P0, PT, R26, R17, PT ;  /* 0x000000111a00720c */ /* 0x000fe40003f01070 */
[----:B------:R-:W-:Y:S02]  /*0990*/  ISETP.GE.AND P1, PT, R16, R29, PT ;  /* 0x0000001d1000720c */ /* 0x000fe40003f26270 */
        /* <DEDUP_REMOVED lines=17> */
[CC--:B--2---:R-:W-:Y:S02]  /*0ab0*/  ISETP.GE.AND P2, PT, R19.reuse, R14.reuse, PT ;  /* 0x0000000e1300720c */ /* 0x0c4fe40003f46270 */
[----:B------:R-:W-:Y:S01]  /*0ac0*/  ISETP.LT.AND P3, PT, R19, R14, P1 ;  /* 0x0000000e1300720c */ /* 0x000fe20000f61270 */
        /* <DEDUP_REMOVED lines=17> */
[CC--:B---3--:R-:W-:Y:S02]  /*0be0*/  ISETP.LT.AND P1, PT, R16.reuse, R13.reuse, P2 ;  /* 0x0000000d1000720c */ /* 0x0c8fe40001721270 */
[----:B------:R-:W-:-:S04]  /*0bf0*/  ISETP.GE.AND P3, PT, R16, R13, PT ;  /* 0x0000000d1000720c */ /* 0x000fc80003f66270 */
[----:B------:R-:W-:-:S04]  /*0c00*/  @!P2 SEL R12, RZ, 0x1, P3 ;  /* 0x00000001ff0ca807 */ /* 0x000fc80001800000 */
[----:B------:R-:W-:-:S03]  /*0c10*/  SEL R12, R12, 0x1, !P1 ;  /* 0x000000010c0c7807 */ /* 0x000fc60004800000 */
[----:B------:R-:W-:Y:S02]  /*0c20*/  @!P1 SEL R24, R29, R18, !P2 ;  /* 0x000000121d189207 */ /* 0x000fe40005000000 */
[----:B------:R-:W-:Y:S02]  /*0c30*/  @!P1 SEL R3, R14, R17, !P2 ;  /* 0x000000110e039207 */ /* 0x000fe40005000000 */
[----:B------:R-:W-:Y:S01]  /*0c40*/  PRMT R26, R12, 0x7610, R26 ;  /* 0x000076100c1a7816 */ /* 0x000fe2000000001a */
[----:B------:R-:W-:Y:S06]  /*0c50*/  @P0 BRA `(.L_x_1799) ;  /* 0xfffffff400a80947 */ /* 0x000fec000383ffff */
[----:B------:R-:W-:Y:S05]  /*0c60*/  BSYNC.RECONVERGENT B3 ;  /* 0x0000000000037941 */ /* 0x000fea0003800200 */
.L_x_1798:
[----:B------:R-:W-:-:S07]  /*0c70*/  VIADD R22, R5, 0xfffffc00 ;  /* 0xfffffc0005167836 */ /* 0x000fce0000000000 */
.L_x_1797:
[----:B------:R-:W-:Y:S05]  /*0c80*/  BSYNC.RECONVERGENT B2 ;  /* 0x0000000000027941 */ /* 0x000fea0003800200 */
.L_x_1796:
        /* <DEDUP_REMOVED lines=34> */
[CC--:B---3--:R-:W-:Y:S02]  /*0eb0*/  ISETP.GE.AND P0, PT, R28.reuse, R5.reuse, PT ;  /* 0x000000051c00720c */ /* 0x0c8fe40003f06270 */
        /* <DEDUP_REMOVED lines=23> */
[----:B----4-:R-:W-:-:S02]  /*1030*/  ISETP.GE.AND P2, PT, R18, R21, PT ;  /* 0x000000151200720c */ /* 0x010fc40003f46270 */
[----:B------:R-:W-:Y:S01]  /*1040*/  ISETP.LT.AND P4, PT, R18, R21, P3 ;  /* 0x000000151200720c */ /* 0x000fe20001f81270 */
        /* <DEDUP_REMOVED lines=11> */
[----:B-----5:R-:W-:Y:S01]  /*1100*/  ISETP.LT.AND P3, PT, R10, R13, P2 ;  /* 0x0000000d0a00720c */ /* 0x020fe20001761270 */
[----:B------:R-:W-:Y:S01]  /*1110*/  IMAD.X R5, RZ, RZ, UR9, P5 ;  /* 0x00000009ff057e24 */ /* 0x000fe2000a8e06ff */
[----:B------:R-:W-:-:S02]  /*1120*/  ISETP.LT.U32.AND P0, PT, R29, R12, PT ;  /* 0x0000000c1d00720c */ /* 0x000fc40003f01070 */
[----:B------:R-:W-:Y:S02]  /*1130*/  ISETP.GE.AND P4, PT, R10, R13, PT ;  /* 0x0000000d0a00720c */ /* 0x000fe40003f86270 */
[----:B------:R-:W-:Y:S02]  /*1140*/  ISETP.LT.AND.EX P0, PT, R5, R14, PT, P0 ;  /* 0x0000000e0500720c */ /* 0x000fe40003f01300 */
[----:B------:R-:W-:Y:S02]  /*1150*/  @!P2 SEL R26, RZ, 0x1, P4 ;  /* 0x00000001ff1aa807 */ /* 0x000fe40002000000 */
[----:B------:R-:W-:Y:S02]  /*1160*/  SEL R24, R29, R12, P0 ;  /* 0x0000000c1d187207 */ /* 0x000fe40000000000 */
[----:B------:R-:W-:Y:S02]  /*1170*/  SEL R3, R5, R14, P0 ;  /* 0x0000000e05037207 */ /* 0x000fe40000000000 */
[----:B------:R-:W-:-:S02]  /*1180*/  SEL R26, R26, 0x1, !P3 ;  /* 0x000000011a1a7807 */ /* 0x000fc40005800000 */
[----:B------:R-:W-:Y:S02]  /*1190*/  @!P3 SEL R24, R29, R12, !P2 ;  /* 0x0000000c1d18b207 */ /* 0x000fe40005000000 */
[----:B------:R-:W-:-:S07]  /*11a0*/  @!P3 SEL R3, R5, R14, !P2 ;  /* 0x0000000e0503b207 */ /* 0x000fce0005000000 */
.L_x_1801:
[----:B------:R-:W-:Y:S05]  /*11b0*/  BSYNC.RECONVERGENT B2 ;  /* 0x0000000000027941 */ /* 0x000fea0003800200 */
.L_x_1800:
        /* <DEDUP_REMOVED lines=26> */
[CC--:B---3--:R-:W-:Y:S02]  /*1360*/  ISETP.GE.AND P5, PT, R12.reuse, R15.reuse, PT ;  /* 0x0000000f0c00720c */ /* 0x0c8fe40003fa6270 */
[----:B------:R-:W-:Y:S02]  /*1370*/  ISETP.LT.AND P3, PT, R12, R15, P2 ;  /* 0x0000000f0c00720c */ /* 0x000fe40001761270 */
[----:B------:R-:W-:-:S04]  /*1380*/  @!P2 SEL R26, RZ, 0x1, P5 ;  /* 0x00000001ff1aa807 */ /* 0x000fc80002800000 */
[----:B------:R-:W-:Y:S02]  /*1390*/  SEL R26, R26, 0x1, !P3 ;  /* 0x000000011a1a7807 */ /* 0x000fe40005800000 */
[----:B------:R-:W-:Y:S02]  /*13a0*/  IADD3 R17, P5, PT, R17, UR8, RZ ;  /* 0x0000000811117c10 */ /* 0x000fe4000ffbe0ff */
[----:B------:R-:W-:-:S03]  /*13b0*/  LOP3.LUT P4, RZ, R26, 0xff, RZ, 0xc0, !PT ;  /* 0x000000ff1aff7812 */ /* 0x000fc6000788c0ff */
[----:B------:R-:W-:Y:S02]  /*13c0*/  @!P3 SEL R6, R5, R24, !P2 ;  /* 0x000000180506b207 */ /* 0x000fe40005000000 */
[----:B------:R-:W-:Y:S02]  /*13d0*/  @!P3 SEL R7, R8, R3, !P2 ;  /* 0x000000030807b207 */ /* 0x000fe40005000000 */
[CC--:B--2---:R-:W-:Y:S01]  /*13e0*/  ISETP.LT.AND P3, PT, R10.reuse, R19.reuse, P4 ;  /* 0x000000130a00720c */ /* 0x0c4fe20002761270 */
        /* <DEDUP_REMOVED lines=10> */
.L_x_1803:
[----:B------:R-:W-:Y:S05]  /*1490*/  BSYNC.RECONVERGENT B2 ;  /* 0x0000000000027941 */ /* 0x000fea0003800200 */
.L_x_1802:
        /* <DEDUP_REMOVED lines=15> */
[CC--:B---3--:R-:W-:Y:S02]  /*1590*/  ISETP.LT.AND P1, PT, R6.reuse, R9.reuse, P3 ;  /* 0x000000090600720c */ /* 0x0c8fe40001f21270 */
        /* <DEDUP_REMOVED lines=8> */
.L_x_1795:
[----:B------:R-:W-:Y:S05]  /*1620*/  BSYNC.RECONVERGENT B1 ;  /* 0x0000000000017941 */ /* 0x000fea0003800200 */
.L_x_1794:
        /* <DEDUP_REMOVED lines=26> */
.L_x_1806:
[----:B------:R-:W-:Y:S05]  /*17d0*/  BSYNC.RECONVERGENT B1 ;  /* 0x0000000000017941 */ /* 0x000fea0003800200 */
.L_x_1805:
        /* <DEDUP_REMOVED lines=23> */
.L_x_1808:
[----:B------:R-:W-:Y:S05]  /*1950*/  BSYNC.RECONVERGENT B1 ;  /* 0x0000000000017941 */ /* 0x000fea0003800200 */
.L_x_1807:
        /* <DEDUP_REMOVED lines=20> */
.L_x_1810:
[----:B------:R-:W-:Y:S05]  /*1aa0*/  BSYNC.RECONVERGENT B1 ;  /* 0x0000000000017941 */ /* 0x000fea0003800200 */
.L_x_1809:
        /* <DEDUP_REMOVED lines=20> */
.L_x_1812:
[----:B------:R-:W-:Y:S05]  /*1bf0*/  BSYNC.RECONVERGENT B1 ;  /* 0x0000000000017941 */ /* 0x000fea0003800200 */
.L_x_1811:
        /* <DEDUP_REMOVED lines=20> */
.L_x_1814:
[----:B------:R-:W-:Y:S05]  /*1d40*/  BSYNC.RECONVERGENT B1 ;  /* 0x0000000000017941 */ /* 0x000fea0003800200 */
.L_x_1813:
        /* <DEDUP_REMOVED lines=11> */
.L_x_1816:
[----:B------:R-:W-:Y:S05]  /*1e00*/  BSYNC.RECONVERGENT B1 ;  /* 0x0000000000017941 */ /* 0x000fea0003800200 */
.L_x_1815:
        /* <DEDUP_REMOVED lines=84> */
.L_x_1804:
        /* <DEDUP_REMOVED lines=36> */
.L_x_1819:
[----:B------:R-:W-:Y:S05]  /*2590*/  BSYNC.RECONVERGENT B1 ;  /* 0x0000000000017941 */ /* 0x000fea0003800200 */
.L_x_1818:
        /* <DEDUP_REMOVED lines=21> */
.L_x_1821:
[----:B------:R-:W-:Y:S05]  /*26f0*/  BSYNC.RECONVERGENT B1 ;  /* 0x0000000000017941 */ /* 0x000fea0003800200 */
.L_x_1820:
        /* <DEDUP_REMOVED lines=20> */
.L_x_1823:
[----:B------:R-:W-:Y:S05]  /*2840*/  BSYNC.RECONVERGENT B1 ;  /* 0x0000000000017941 */ /* 0x000fea0003800200 */
.L_x_1822:
        /* <DEDUP_REMOVED lines=20> */
.L_x_1825:
[----:B------:R-:W-:Y:S05]  /*2990*/  BSYNC.RECONVERGENT B1 ;  /* 0x0000000000017941 */ /* 0x000fea0003800200 */
.L_x_1824:
        /* <DEDUP_REMOVED lines=20> */
.L_x_1827:
[----:B------:R-:W-:Y:S05]  /*2ae0*/  BSYNC.RECONVERGENT B1 ;  /* 0x0000000000017941 */ /* 0x000fea0003800200 */
.L_x_1826:
        /* <DEDUP_REMOVED lines=11> */
.L_x_1829:
[----:B------:R-:W-:Y:S05]  /*2ba0*/  BSYNC.RECONVERGENT B1 ;  /* 0x0000000000017941 */ /* 0x000fea0003800200 */
.L_x_1828:
        /* <DEDUP_REMOVED lines=23> */
.L_x_1830:
        /* <DEDUP_REMOVED lines=17> */
.L_x_1831:
        /* <DEDUP_REMOVED lines=17> */
.L_x_1832:
        /* <DEDUP_REMOVED lines=17> */
.L_x_1833:
        /* <DEDUP_REMOVED lines=16> */
.L_x_1834:
        /* <DEDUP_REMOVED lines=16> */
.L_x_1835:
        /* <DEDUP_REMOVED lines=17> */
.L_x_1793:
        /* <DEDUP_REMOVED lines=21> */
[----:B----4-:R-:W-:Y:S01]  /*34b0*/  ISETP.GE.AND P0, PT, R5, R8, PT ;  /* 0x000000080500720c */ /* 0x010fe20003f06270 */
[C---:B------:R-:W-:Y:S02]  /*34c0*/  VIADD R5, R4.reuse, 0x100 ;  /* 0x0000010004057836 */ /* 0x040fe40000000000 */
[----:B------:R-:W-:-:S03]  /*34d0*/  VIADD R8, R4, 0x200 ;  /* 0x0000020004087836 */ /* 0x000fc60000000000 */
[----:B------:R-:W-:Y:S01]  /*34e0*/  SEL R24, R4, R5, !P0 ;  /* 0x0000000504187207 */ /* 0x000fe20004000000 */
[----:B------:R-:W-:Y:S01]  /*34f0*/  IMAD.U32 R5, RZ, RZ, UR7 ;  /* 0x00000007ff057e24 */ /* 0x000fe2000f8e00ff */
[-C--:B------:R-:W-:Y:S01]  /*3500*/  IADD3 R17, P3, PT, R8, R19.reuse, RZ ;  /* 0x0000001308117210 */ /* 0x080fe20007f7e0ff */
[----:B---3--:R-:W-:Y:S01]  /*3510*/  IMAD.U32 R8, RZ, RZ, UR4 ;  /* 0x00000004ff087e24 */ /* 0x008fe2000f8e00ff */
[----:B------:R-:W-:Y:S01]  /*3520*/  IADD3 R24, P4, PT, R24, R19, RZ ;  /* 0x0000001318187210 */ /* 0x000fe20007f9e0ff */
[----:B0-----:R-:W-:Y:S01]  /*3530*/  IMAD.X R10, RZ, RZ, R5, P1 ;  /* 0x000000ffff0a7224 */ /* 0x001fe200008e0605 */
[----:B-----5:R-:W-:Y:S02]  /*3540*/  ISETP.GE.AND P2, PT, R6, R3, PT ;  /* 0x000000030600720c */ /* 0x020fe40003f46270 */
[C---:B------:R-:W-:Y:S01]  /*3550*/  ISETP.LT.U32.AND P1, PT, R17.reuse, R24, PT ;  /* 0x000000181100720c */ /* 0x040fe20003f21070 */
[--C-:B-1----:R-:W-:Y:S01]  /*3560*/  IMAD.X R13, RZ, RZ, R10.reuse, P3 ;  /* 0x000000ffff0d7224 */ /* 0x102fe200018e060a */
[----:B------:R-:W-:Y:S01]  /*3570*/  ISETP.LT.OR P0, PT, R14, R15, !P0 ;  /* 0x0000000f0e00720c */ /* 0x000fe20004701670 */
        /* <DEDUP_REMOVED lines=8> */
[----:B------:R-:W-:Y:S01]  /*3600*/  ISETP.LT.OR P0, PT, R6, R3, P0 ;  /* 0x000000030600720c */ /* 0x000fe20000701670 */
[----:B------:R-:W-:Y:S01]  /*3610*/  IMAD.SHL.U32 R6, R8, 0x400, RZ ;  /* 0x0000040008067824 */ /* 0x000fe200078e00ff */
[----:B------:R-:W-:-:S02]  /*3620*/  ISETP.GE.AND P2, PT, R7, R16, PT ;  /* 0x000000100700720c */ /* 0x000fc40003f46270 */
[----:B------:R-:W-:Y:S02]  /*3630*/  ISETP.LT.U32.AND P1, PT, R11, R24, PT ;  /* 0x000000180b00720c */ /* 0x000fe40003f21070 */
[----:B------:R-:W-:Y:S02]  /*3640*/  ISETP.GE.U32.AND P4, PT, R2, R6, PT ;  /* 0x000000060200720c */ /* 0x000fe40003f86070 */
[----:B------:R-:W-:Y:S02]  /*3650*/  ISETP.LT.AND.EX P1, PT, R13, R10, PT, P1 ;  /* 0x0000000a0d00720c */ /* 0x000fe40003f21310 */
[----:B------:R-:W-:-:S04]  /*3660*/  ISETP.LT.OR P3, PT, R7, R16, P0 ;  /* 0x000000100700720c */ /* 0x000fc80000761670 */
        /* <DEDUP_REMOVED lines=19> */
.L_x_1838:
        /* <DEDUP_REMOVED lines=17> */
[----:B--2---:R-:W-:-:S02]  /*38b0*/  ISETP.GE.AND P2, PT, R14, R19, PT ;  /* 0x000000130e00720c */ /* 0x004fc40003f46270 */
[----:B------:R-:W-:Y:S01]  /*38c0*/  IADD3 R14, P1, PT, R5, UR6, RZ ;  /* 0x00000006050e7c10 */ /* 0x000fe2000ff3e0ff */
[----:B------:R-:W-:-:S03]  /*38d0*/  IMAD.U32 R5, RZ, RZ, UR9 ;  /* 0x00000009ff057e24 */ /* 0x000fc6000f8e00ff */
[----:B------:R-:W-:Y:S01]  /*38e0*/  ISETP.LT.U32.AND P0, PT, R14, R24, PT ;  /* 0x000000180e00720c */ /* 0x000fe20003f01070 */
[----:B------:R-:W-:-:S05]  /*38f0*/  IMAD.X R3, RZ, RZ, R5, P1 ;  /* 0x000000ffff037224 */ /* 0x000fca00008e0605 */
[----:B------:R-:W-:Y:S02]  /*3900*/  ISETP.LT.AND.EX P0, PT, R3, R18, PT, P0 ;  /* 0x000000120300720c */ /* 0x000fe40003f01300 */
[----:B-----5:R-:W-:Y:S02]  /*3910*/  SEL R8, RZ, 0x1, P2 ;  /* 0x00000001ff087807 */ /* 0x020fe40001000000 */
[C---:B------:R-:W-:Y:S01]  /*3920*/  @!P2 SEL R24, R14.reuse, R24, P0 ;  /* 0x000000180e18a207 */ /* 0x040fe20000000000 */
[----:B------:R-:W-:Y:S01]  /*3930*/  VIADD R19, R14, 0x100 ;  /* 0x000001000e137836 */ /* 0x000fe20000000000 */
[----:B------:R-:W-:Y:S02]  /*3940*/  @P4 SEL R8, R26, 0x1, P2 ;  /* 0x000000011a084807 */ /* 0x000fe40001000000 */
[----:B------:R-:W-:Y:S02]  /*3950*/  IADD3 RZ, P5, PT, R14, 0x100, RZ ;  /* 0x000001000eff7810 */ /* 0x000fe40007fbe0ff */
[----:B---3--:R-:W-:-:S02]  /*3960*/  ISETP.GE.AND P3, PT, R16, R21, PT ;  /* 0x000000151000720c */ /* 0x008fc40003f66270 */
[C---:B------:R-:W-:Y:S02]  /*3970*/  @!P2 SEL R18, R3.reuse, R18, P0 ;  /* 0x000000120312a207 */ /* 0x040fe40000000000 */
[----:B------:R-:W-:Y:S01]  /*3980*/  SEL R24, R14, R24, !P4 ;  /* 0x000000180e187207 */ /* 0x000fe20006000000 */
[----:B------:R-:W-:Y:S01]  /*3990*/  IMAD.X R12, RZ, RZ, R3, P5 ;  /* 0x000000ffff0c7224 */ /* 0x000fe200028e0603 */
[----:B------:R-:W-:Y:S02]  /*39a0*/  LOP3.LUT P1, RZ, R8, 0xff, RZ, 0xc0, !PT ;  /* 0x000000ff08ff7812 */ /* 0x000fe4000782c0ff */
[----:B------:R-:W-:Y:S02]  /*39b0*/  SEL R9, R3, R18, !P4 ;  /* 0x0000001203097207 */ /* 0x000fe40006000000 */
[----:B------:R-:W-:-:S04]  /*39c0*/  ISETP.LT.U32.AND P0, PT, R19, R24, PT ;  /* 0x000000181300720c */ /* 0x000fc80003f01070 */
[CC--:B------:R-:W-:Y:S02]  /*39d0*/  ISETP.LT.AND.EX P0, PT, R12.reuse, R9.reuse, PT, P0 ;  /* 0x000000090c00720c */ /* 0x0c0fe40003f01300 */
[----:B------:R-:W-:Y:S02]  /*39e0*/  SEL R16, RZ, 0x1, P3 ;  /* 0x00000001ff107807 */ /* 0x000fe40001800000 */
[----:B------:R-:W-:Y:S02]  /*39f0*/  @!P3 SEL R24, R19, R24, P0 ;  /* 0x000000181318b207 */ /* 0x000fe40000000000 */
[----:B------:R-:W-:Y:S02]  /*3a00*/  @!P3 SEL R9, R12, R9, P0 ;  /* 0x000000090c09b207 */ /* 0x000fe40000000000 */
[----:B------:R-:W-:Y:S02]  /*3a10*/  IADD3 R13, P0, PT, R14, 0x200, RZ ;  /* 0x000002000e0d7810 */ /* 0x000fe40007f1e0ff */
[----:B------:R-:W-:-:S02]  /*3a20*/  @P1 SEL R16, R8, 0x1, P3 ;  /* 0x0000000108101807 */ /* 0x000fc40001800000 */
[----:B----4-:R-:W-:Y:S02]  /*3a30*/  ISETP.GE.AND P2, PT, R6, R17, PT ;  /* 0x000000110600720c */ /* 0x010fe40003f46270 */
[----:B------:R-:W-:Y:S02]  /*3a40*/  SEL R24, R19, R24, !P1 ;  /* 0x0000001813187207 */ /* 0x000fe40004800000 */
[----:B------:R-:W-:Y:S01]  /*3a50*/  SEL R6, R12, R9, !P1 ;  /* 0x000000090c067207 */ /* 0x000fe20004800000 */
[----:B------:R-:W-:Y:S01]  /*3a60*/  IMAD.X R9, RZ, RZ, R3, P0 ;  /* 0x000000ffff097224 */ /* 0x000fe200000e0603 */
[----:B------:R-:W-:Y:S02]  /*3a70*/  LOP3.LUT P1, RZ, R16, 0xff, RZ, 0xc0, !PT ;  /* 0x000000ff10ff7812 */ /* 0x000fe4000782c0ff */
[----:B------:R-:W-:-:S04]  /*3a80*/  ISETP.LT.U32.AND P0, PT, R13, R24, PT ;  /* 0x000000180d00720c */ /* 0x000fc80003f01070 */
[----:B------:R-:W-:Y:S01]  /*3a90*/  ISETP.LT.AND.EX P0, PT, R9, R6, PT, P0 ;  /* 0x000000060900720c */ /* 0x000fe20003f01300 */
[----:B------:R-:W-:-:S03]  /*3aa0*/  IMAD.U32 R8, RZ, RZ, UR11 ;  /* 0x0000000bff087e24 */ /* 0x000fc6000f8e00ff */
[----:B------:R-:W-:Y:S02]  /*3ab0*/  @!P2 SEL R24, R13, R24, P0 ;  /* 0x000000180d18a207 */ /* 0x000fe40000000000 */
[----:B------:R-:W-:Y:S02]  /*3ac0*/  @!P2 SEL R6, R9, R6, P0 ;  /* 0x000000060906a207 */ /* 0x000fe40000000000 */
[----:B------:R-:W-:Y:S01]  /*3ad0*/  SEL R17, RZ, 0x1, P2 ;  /* 0x00000001ff117807 */ /* 0x000fe20001000000 */
[----:B------:R-:W-:Y:S01]  /*3ae0*/  IMAD.SHL.U32 R12, R8, 0x400, RZ ;  /* 0x00000400080c7824 */ /* 0x000fe200078e00ff */
[----:B------:R-:W-:Y:S02]  /*3af0*/  @P1 SEL R17, R16, 0x1, P2 ;  /* 0x0000000110111807 */ /* 0x000fe40001000000 */
[----:B------:R-:W-:Y:S02]  /*3b00*/  SEL R24, R13, R24, !P1 ;  /* 0x000000180d187207 */ /* 0x000fe40004800000 */
[----:B------:R-:W-:-:S02]  /*3b10*/  SEL R6, R9, R6, !P1 ;  /* 0x0000000609067207 */ /* 0x000fc40004800000 */
[----:B------:R-:W-:Y:S02]  /*3b20*/  ISETP.GE.AND P1, PT, R2, R15, PT ;  /* 0x0000000f0200720c */ /* 0x000fe40003f26270 */
[----:B------:R-:W-:Y:S02]  /*3b30*/  IADD3 R2, PT, PT, -R7, UR5, RZ ;  /* 0x0000000507027c10 */ /* 0x000fe4000fffe1ff */
[----:B------:R-:W-:Y:S02]  /*3b40*/  IADD3 R9, P0, PT, R14, 0x300, RZ ;  /* 0x000003000e097810 */ /* 0x000fe40007f1e0ff */
[----:B------:R-:W-:Y:S02]  /*3b50*/  ISETP.GE.U32.AND P3, PT, R2, R12, PT ;  /* 0x0000000c0200720c */ /* 0x000fe40003f66070 */
[----:B------:R-:W-:Y:S01]  /*3b60*/  LOP3.LUT P2, RZ, R17, 0xff, RZ, 0xc0, !PT ;  /* 0x000000ff11ff7812 */ /* 0x000fe2000784c0ff */
[----:B------:R-:W-:Y:S01]  /*3b70*/  IMAD.X R3, RZ, RZ, R3, P0 ;  /* 0x000000ffff037224 */ /* 0x000fe200000e0603 */
[----:B------:R-:W-:-:S04]  /*3b80*/  ISETP.LT.U32.AND P0, PT, R9, R24, PT ;  /* 0x000000180900720c */ /* 0x000fc80003f01070 */
[----:B------:R-:W-:-:S04]  /*3b90*/  ISETP.LT.AND.EX P0, PT, R3, R6, PT, P0 ;  /* 0x000000060300720c */ /* 0x000fc80003f01300 */
[----:B------:R-:W-:Y:S02]  /*3ba0*/  @!P1 SEL R24, R9, R24, P0 ;  /* 0x0000001809189207 */ /* 0x000fe40000000000 */
[----:B------:R-:W-:Y:S02]  /*3bb0*/  @!P1 SEL R6, R3, R6, P0 ;  /* 0x0000000603069207 */ /* 0x000fe40000000000 */
[----:B------:R-:W-:Y:S02]  /*3bc0*/  SEL R26, RZ, 0x1, P1 ;  /* 0x00000001ff1a7807 */ /* 0x000fe40000800000 */
[----:B------:R-:W-:Y:S02]  /*3bd0*/  @P2 SEL R26, R17, 0x1, P1 ;  /* 0x00000001111a2807 */ /* 0x000fe40000800000 */
        /* <DEDUP_REMOVED lines=10> */
.L_x_1837:
        /* <DEDUP_REMOVED lines=24> */
.L_x_1843:
        /* <DEDUP_REMOVED lines=17> */
[CC--:B---3--:R-:W-:Y:S02]  /*3f10*/  ISETP.LT.AND P1, PT, R16.reuse, R19.reuse, P2 ;  /* 0x000000131000720c */ /* 0x0c8fe40001721270 */
[----:B------:R-:W-:Y:S01]  /*3f20*/  ISETP.GE.AND P3, PT, R16, R19, PT ;  /* 0x000000131000720c */ /* 0x000fe20003f66270 */
        /* <DEDUP_REMOVED lines=11> */
[----:B----4-:R-:W-:Y:S01]  /*3fe0*/  ISETP.LT.AND P1, PT, R20, R23, P3 ;  /* 0x000000171400720c */ /* 0x010fe20001f21270 */
[----:B------:R-:W-:Y:S01]  /*3ff0*/  IMAD.X R25, RZ, RZ, R5, P0 ;  /* 0x000000ffff197224 */ /* 0x000fe200000e0605 */
[----:B------:R-:W-:-:S02]  /*4000*/  ISETP.LT.U32.AND P0, PT, R16, R29, PT ;  /* 0x0000001d1000720c */ /* 0x000fc40003f01070 */
[----:B------:R-:W-:Y:S02]  /*4010*/  ISETP.GE.AND P2, PT, R20, R23, PT ;  /* 0x000000171400720c */ /* 0x000fe40003f46270 */
        /* <DEDUP_REMOVED lines=20> */
[CC--:B--2---:R-:W-:Y:S02]  /*4160*/  ISETP.GE.AND P3, PT, R21.reuse, R22.reuse, PT ;  /* 0x000000161500720c */ /* 0x0c4fe40003f66270 */
[----:B------:R-:W-:Y:S02]  /*4170*/  ISETP.LT.AND P2, PT, R21, R22, P1 ;  /* 0x000000161500720c */ /* 0x000fe40000f41270 */
        /* <DEDUP_REMOVED lines=14> */
[CC--:B----4-:R-:W-:Y:S02]  /*4260*/  ISETP.GE.AND P3, PT, R20.reuse, R29.reuse, PT ;  /* 0x0000001d1400720c */ /* 0x0d0fe40003f66270 */
[----:B------:R-:W-:Y:S01]  /*4270*/  ISETP.LT.AND P1, PT, R20, R29, P2 ;  /* 0x0000001d1400720c */ /* 0x000fe20001721270 */
        /* <DEDUP_REMOVED lines=18> */
[CC--:B---3--:R-:W-:Y:S02]  /*43a0*/  ISETP.LT.AND P1, PT, R18.reuse, R22.reuse, P3 ;  /* 0x000000161200720c */ /* 0x0c8fe40001f21270 */
[----:B------:R-:W-:-:S04]  /*43b0*/  ISETP.GE.AND P2, PT, R18, R22, PT ;  /* 0x000000161200720c */ /* 0x000fc80003f46270 */
        /* <DEDUP_REMOVED lines=11> */
[----:B--2---:R-:W-:Y:S02]  /*4470*/  ISETP.LT.AND P3, PT, R28, R25, P2 ;  /* 0x000000191c00720c */ /* 0x004fe40001761270 */
[----:B------:R-:W-:-:S04]  /*4480*/  ISETP.LT.U32.AND P0, PT, R21, R20, PT ;  /* 0x000000141500720c */ /* 0x000fc80003f01070 */
[----:B------:R-:W-:Y:S02]  /*4490*/  ISETP.LT.AND.EX P0, PT, R24, R23, PT, P0 ;  /* 0x000000171800720c */ /* 0x000fe40003f01300 */
[----:B------:R-:W-:Y:S02]  /*44a0*/  ISETP.GE.AND P1, PT, R28, R25, PT ;  /* 0x000000191c00720c */ /* 0x000fe40003f26270 */
        /* <DEDUP_REMOVED lines=19> */
[CC--:B---3--:R-:W-:Y:S02]  /*45e0*/  ISETP.LT.AND P3, PT, R3.reuse, R18.reuse, P1 ;  /* 0x000000120300720c */ /* 0x0c8fe40000f61270 */
[----:B------:R-:W-:Y:S02]  /*45f0*/  ISETP.GE.AND P2, PT, R3, R18, PT ;  /* 0x000000120300720c */ /* 0x000fe40003f46270 */
        /* <DEDUP_REMOVED lines=13> */
[CC--:B--2---:R-:W-:Y:S02]  /*46d0*/  ISETP.LT.AND P1, PT, R20.reuse, R17.reuse, P2 ;  /* 0x000000111400720c */ /* 0x0c4fe40001721270 */
[----:B------:R-:W-:-:S04]  /*46e0*/  ISETP.GE.AND P3, PT, R20, R17, PT ;  /* 0x000000111400720c */ /* 0x000fc80003f66270 */
[----:B------:R-:W-:-:S04]  /*46f0*/  @!P2 SEL R22, RZ, 0x1, P3 ;  /* 0x00000001ff16a807 */ /* 0x000fc80001800000 */
[----:B------:R-:W-:-:S03]  /*4700*/  SEL R22, R22, 0x1, !P1 ;  /* 0x0000000116167807 */ /* 0x000fc60004800000 */
[----:B------:R-:W-:Y:S02]  /*4710*/  @!P1 SEL R24, R29, R18, !P2 ;  /* 0x000000121d189207 */ /* 0x000fe40005000000 */
[----:B------:R-:W-:Y:S02]  /*4720*/  @!P1 SEL R3, R16, R21, !P2 ;  /* 0x0000001510039207 */ /* 0x000fe40005000000 */
[----:B------:R-:W-:Y:S01]  /*4730*/  PRMT R26, R22, 0x7610, R26 ;  /* 0x00007610161a7816 */ /* 0x000fe2000000001a */
[----:B------:R-:W-:Y:S06]  /*4740*/  @P0 BRA `(.L_x_1843) ;  /* 0xfffffff400ac0947 */ /* 0x000fec000383ffff */
[----:B01----:R-:W-:Y:S05]  /*4750*/  BSYNC.RECONVERGENT B3 ;  /* 0x0000000000037941 */ /* 0x003fea0003800200 */
.L_x_1842:
[----:B------:R-:W-:-:S07]  /*4760*/  VIADD R2, R11, 0xfffffc00 ;  /* 0xfffffc000b027836 */ /* 0x000fce0000000000 */
.L_x_1841:
[----:B01----:R-:W-:Y:S05]  /*4770*/  BSYNC.RECONVERGENT B2 ;  /* 0x0000000000027941 */ /* 0x003fea0003800200 */
.L_x_1840:
        /* <DEDUP_REMOVED lines=32> */
[----:B--2---:R-:W-:-:S02]  /*4980*/  ISETP.GE.AND P0, PT, R27, R8, PT ;  /* 0x000000081b00720c */ /* 0x004fc40003f06270 */
[----:B------:R-:W-:-:S05]  /*4990*/  ISETP.LT.AND P4, PT, R27, R8, P3 ;  /* 0x000000081b00720c */ /* 0x000fca0001f81270 */
        /* <DEDUP_REMOVED lines=8> */
[----:B---3--:R-:W-:Y:S02]  /*4a20*/  ISETP.GE.AND P0, PT, R22, R16, PT ;  /* 0x000000101600720c */ /* 0x008fe40003f06270 */
[----:B------:R-:W-:Y:S02]  /*4a30*/  @!P4 SEL R12, R23, R24, !P3 ;  /* 0x00000018170cc207 */ /* 0x000fe40005800000 */
[----:B------:R-:W-:Y:S02]  /*4a40*/  @!P4 SEL R20, R8, R3, !P3 ;  /* 0x000000030814c207 */ /* 0x000fe40005800000 */
[----:B------:R-:W-:-:S02]  /*4a50*/  ISETP.LT.AND P4, PT, R22, R16, P2 ;  /* 0x000000101600720c */ /* 0x000fc40001781270 */
        /* <DEDUP_REMOVED lines=25> */
[----:B------:R-:W-:Y:S01]  /*4bf0*/  IMAD.X R8, RZ, RZ, R5, P5 ;  /* 0x000000ffff087224 */ /* 0x000fe200028e0605 */
[----:B------:R-:W-:-:S02]  /*4c00*/  ISETP.LT.U32.AND P0, PT, R29, R12, PT ;  /* 0x0000000c1d00720c */ /* 0x000fc40003f01070 */
[----:B------:R-:W-:Y:S02]  /*4c10*/  ISETP.GE.AND P4, PT, R10, R13, PT ;  /* 0x0000000d0a00720c */ /* 0x000fe40003f86270 */
[CC--:B------:R-:W-:Y:S02]  /*4c20*/  ISETP.LT.AND.EX P0, PT, R8.reuse, R11.reuse, PT, P0 ;  /* 0x0000000b0800720c */ /* 0x0c0fe40003f01300 */
[----:B------:R-:W-:Y:S02]  /*4c30*/  @!P2 SEL R26, RZ, 0x1, P4 ;  /* 0x00000001ff1aa807 */ /* 0x000fe40002000000 */
[----:B------:R-:W-:Y:S02]  /*4c40*/  SEL R24, R29, R12, P0 ;  /* 0x0000000c1d187207 */ /* 0x000fe40000000000 */
[----:B------:R-:W-:Y:S02]  /*4c50*/  SEL R3, R8, R11, P0 ;  /* 0x0000000b08037207 */ /* 0x000fe40000000000 */
[----:B------:R-:W-:-:S02]  /*4c60*/  SEL R26, R26, 0x1, !P3 ;  /* 0x000000011a1a7807 */ /* 0x000fc40005800000 */
[----:B------:R-:W-:Y:S02]  /*4c70*/  @!P3 SEL R24, R29, R12, !P2 ;  /* 0x0000000c1d18b207 */ /* 0x000fe40005000000 */
[----:B------:R-:W-:-:S07]  /*4c80*/  @!P3 SEL R3, R8, R11, !P2 ;  /* 0x0000000b0803b207 */ /* 0x000fce0005000000 */
.L_x_1845:
[----:B------:R-:W-:Y:S05]  /*4c90*/  BSYNC.RECONVERGENT B2 ;  /* 0x0000000000027941 */ /* 0x000fea0003800200 */
.L_x_1844:
        /* <DEDUP_REMOVED lines=25> */
[CC--:B--2---:R-:W-:Y:S02]  /*4e30*/  ISETP.GE.AND P5, PT, R12.reuse, R15.reuse, PT ;  /* 0x0000000f0c00720c */ /* 0x0c4fe40003fa6270 */
[----:B------:R-:W-:Y:S02]  /*4e40*/  ISETP.LT.AND P3, PT, R12, R15, P2 ;  /* 0x0000000f0c00720c */ /* 0x000fe40001761270 */
[----:B------:R-:W-:-:S04]  /*4e50*/  @!P2 SEL R26, RZ, 0x1, P5 ;  /* 0x00000001ff1aa807 */ /* 0x000fc80002800000 */
[----:B------:R-:W-:Y:S02]  /*4e60*/  SEL R26, R26, 0x1, !P3 ;  /* 0x000000011a1a7807 */ /* 0x000fe40005800000 */
[----:B------:R-:W-:Y:S02]  /*4e70*/  IADD3 R19, P5, PT, R19, UR6, RZ ;  /* 0x0000000613137c10 */ /* 0x000fe4000ffbe0ff */
[----:B------:R-:W-:-:S03]  /*4e80*/  LOP3.LUT P4, RZ, R26, 0xff, RZ, 0xc0, !PT ;  /* 0x000000ff1aff7812 */ /* 0x000fc6000788c0ff */
[----:B------:R-:W-:Y:S02]  /*4e90*/  @!P3 SEL R8, R17, R24, !P2 ;  /* 0x000000181108b207 */ /* 0x000fe40005000000 */
[----:B------:R-:W-:Y:S02]  /*4ea0*/  @!P3 SEL R9, R6, R3, !P2 ;  /* 0x000000030609b207 */ /* 0x000fe40005000000 */
[CC--:B---3--:R-:W-:Y:S01]  /*4eb0*/  ISETP.LT.AND P3, PT, R10.reuse, R21.reuse, P4 ;  /* 0x000000150a00720c */ /* 0x0c8fe20002761270 */
[----:B------:R-:W-:Y:S01]  /*4ec0*/  IMAD.X R6, RZ, RZ, R5, P5 ;  /* 0x000000ffff067224 */ /* 0x000fe200028e0605 */
        /* <DEDUP_REMOVED lines=9> */
.L_x_1847:
[----:B------:R-:W-:Y:S05]  /*4f60*/  BSYNC.RECONVERGENT B2 ;  /* 0x0000000000027941 */ /* 0x000fea0003800200 */
.L_x_1846:
        /* <DEDUP_REMOVED lines=15> */
[CC--:B--2---:R-:W-:Y:S02]  /*5060*/  ISETP.LT.AND P1, PT, R6.reuse, R9.reuse, P3 ;  /* 0x000000090600720c */ /* 0x0c4fe40001f21270 */
[----:B------:R-:W-:-:S04]  /*5070*/  ISETP.GE.AND P2, PT, R6, R9, PT ;  /* 0x000000090600720c */ /* 0x000fc80003f46270 */
[----:B------:R-:W-:-:S07]  /*5080*/  @!P3 SEL R26, RZ, 0x1, P2 ;  /* 0x00000001ff1ab807 */ /* 0x000fce0001000000 */
[----:B------:R-:W-:Y:S02]  /*5090*/  @!P1 SEL R2, R13, R24, !P3 ;  /* 0x000000180d029207 */ /* 0x000fe40005800000 */
[----:B------:R-:W-:Y:S02]  /*50a0*/  @!P1 SEL R5, R10, R3, !P3 ;  /* 0x000000030a059207 */ /* 0x000fe40005800000 */
[----:B------:R-:W-:Y:S01]  /*50b0*/  SEL R26, R26, 0x1, !P1 ;  /* 0x000000011a1a7807 */ /* 0x000fe20004800000 */
[----:B------:R-:W-:Y:S02]  /*50c0*/  IMAD.MOV.U32 R24, RZ, RZ, R2 ;  /* 0x000000ffff187224 */ /* 0x000fe400078e0002 */
[----:B------:R-:W-:-:S07]  /*50d0*/  IMAD.MOV.U32 R3, RZ, RZ, R5 ;  /* 0x000000ffff037224 */ /* 0x000fce00078e0005 */
.L_x_1839:
[----:B01----:R-:W-:Y:S05]  /*50e0*/  BSYNC.RECONVERGENT B1 ;  /* 0x0000000000017941 */ /* 0x003fea0003800200 */
.L_x_1836:
        /* <DEDUP_REMOVED lines=24> */
.L_x_1849:
[----:B------:R-:W-:Y:S05]  /*5270*/  BSYNC.RECONVERGENT B1 ;  /* 0x0000000000017941 */ /* 0x000fea0003800200 */
.L_x_1848:
        /* <DEDUP_REMOVED lines=23> */
.L_x_1851:
[----:B------:R-:W-:Y:S05]  /*53f0*/  BSYNC.RECONVERGENT B1 ;  /* 0x0000000000017941 */ /* 0x000fea0003800200 */
.L_x_1850:
        /* <DEDUP_REMOVED lines=20> */
.L_x_1853:
[----:B------:R-:W-:Y:S05]  /*5540*/  BSYNC.RECONVERGENT B1 ;  /* 0x0000000000017941 */ /* 0x000fea0003800200 */
.L_x_1852:
        /* <DEDUP_REMOVED lines=20> */
.L_x_1855:
[----:B------:R-:W-:Y:S05]  /*5690*/  BSYNC.RECONVERGENT B1 ;  /* 0x0000000000017941 */ /* 0x000fea0003800200 */
.L_x_1854:
        /* <DEDUP_REMOVED lines=20> */
.L_x_1857:
[----:B------:R-:W-:Y:S05]  /*57e0*/  BSYNC.RECONVERGENT B1 ;  /* 0x0000000000017941 */ /* 0x000fea0003800200 */
.L_x_1856:
        /* <DEDUP_REMOVED lines=11> */
.L_x_1859:
[----:B------:R-:W-:Y:S05]  /*58a0*/  BSYNC.RECONVERGENT B1 ;  /* 0x0000000000017941 */ /* 0x000fea0003800200 */
.L_x_1858:
        /* <DEDUP_REMOVED lines=83> */
.L_x_1817:
[----:B------:R-:W-:Y:S05]  /*5de0*/  BSYNC.RECONVERGENT B0 ;  /* 0x0000000000007941 */ /* 0x000fea0003800200 */
.L_x_1792:
[----:B------:R-:W-:Y:S05]  /*5df0*/  @P1 EXIT ;  /* 0x000000000000194d */ /* 0x000fea0003800000 */
[----:B012---:R-:W0:Y:S01]  /*5e00*/  LDC.64 R4, c[0x0][0x3a0] ;  /* 0x0000e800ff047b82 */ /* 0x007e220000000a00 */
[----:B------:R-:W-:Y:S02]  /*5e10*/  IMAD.MOV.U32 R25, RZ, RZ, R3 ;  /* 0x000000ffff197224 */ /* 0x000fe400078e0003 */
[----:B0-----:R-:W-:-:S05]  /*5e20*/  IMAD.WIDE.U32 R4, R0, 0x10, R4 ;  /* 0x0000001000047825 */ /* 0x001fca00078e0004 */
[----:B------:R-:W-:Y:S04]  /*5e30*/  STG.E.64 desc[UR12][R4.64+0x8], R24 ;  /* 0x0000081804007986 */ /* 0x000fe8000c101b0c */
[----:B------:R-:W-:Y:S01]  /*5e40*/  STG.E.U8 desc[UR12][R4.64], R26 ;  /* 0x0000001a04007986 */ /* 0x000fe2000c10110c */
[----:B------:R-:W-:Y:S05]  /*5e50*/  EXIT ;  /* 0x000000000000794d */ /* 0x000fea0003800000 */
.L_x_1860:
        /* <DEDUP_REMOVED lines=10> */
.L_x_2400:


//--------------------- .text._ZN3cub18CUB_300001_SM_10006detail6reduce28DeviceReduceSingleTileKernelINS2_10policy_hubIN4cuda3std3__45tupleIJblEEEjN6thrust24THRUST_300001_SM_1000_NS8cuda_cub9__find_if7functorIS9_EEE10Policy1000ENSB_12zip_iteratorINS8_IJNSD_26transform_input_iterator_tIbNSI_INS8_IJNSB_6detail15normal_iteratorINSB_10device_ptrIiEEEESO_EEEEENSK_22tuple_binary_predicateINS7_4lessIiEEEEEENSB_17counting_iteratorIlNSB_11use_defaultESX_SX_EEEEEEEPS9_jSF_S9_S9_NS7_10__identityEEEvT0_T1_T2_T3_T4_T6_ --------------------------
	.section	.text._ZN3cub18CUB_300001_SM_10006detail6reduce28DeviceReduceSingleTileKernelINS2_10policy_hubIN4cuda3std3__45tupleIJblEEEjN6thrust24THRUST_300001_SM_1000_NS8cuda_cub9__find_if7functorIS9_EEE10Policy1000ENSB_12zip_iteratorINS8_IJNSD_26transform_input_iterator_tIbNSI_INS8_IJNSB_6detail15normal_iteratorINSB_10device_ptrIiEEEESO_EEEEENSK_22tuple_binary_predicateINS7_4lessIiEEEEEENSB_17counting_iteratorIlNSB_11use_defaultESX_SX_EEEEEEEPS9_jSF_S9_S9_NS7_10__identityEEEvT0_T1_T2_T3_T4_T6_,"ax",@progbits
	.align	128
        .global         _ZN3cub18CUB_300001_SM_10006detail6reduce28DeviceReduceSingleTileKernelINS2_10policy_hubIN4cuda3std3__45tupleIJblEEEjN6thrust24THRUST_300001_SM_1000_NS8cuda_cub9__find_if7functorIS9_EEE10Policy1000ENSB_12zip_iteratorINS8_IJNSD_26transform_input_iterator_tIbNSI_INS8_IJNSB_6detail15normal_iteratorINSB_10device_ptrIiEEEESO_EEEEENSK_22tuple_binary_predicateINS7_4lessIiEEEEEENSB_17counting_iteratorIlNSB_11use_defaultESX_SX_EEEEEEEPS9_jSF_S9_S9_NS7_10__identityEEEvT0_T1_T2_T3_T4_T6_
        .type           _ZN3cub18CUB_300001_SM_10006detail6reduce28DeviceReduceSingleTileKernelINS2_10policy_hubIN4cuda3std3__45tupleIJblEEEjN6thrust24THRUST_300001_SM_1000_NS8cuda_cub9__find_if7functorIS9_EEE10Policy1000ENSB_12zip_iteratorINS8_IJNSD_26transform_input_iterator_tIbNSI_INS8_IJNSB_6detail15normal_iteratorINSB_10device_ptrIiEEEESO_EEEEENSK_22tuple_binary_predicateINS7_4lessIiEEEEEENSB_17counting_iteratorIlNSB_11use_defaultESX_SX_EEEEEEEPS9_jSF_S9_S9_NS7_10__identityEEEvT0_T1_T2_T3_T4_T6_,@function
        .size           _ZN3cub18CUB_300001_SM_10006detail6reduce28DeviceReduceSingleTileKernelINS2_10policy_hubIN4cuda3std3__45tupleIJblEEEjN6thrust24THRUST_300001_SM_1000_NS8cuda_cub9__find_if7functorIS9_EEE10Policy1000ENSB_12zip_iteratorINS8_IJNSD_26transform_input_iterator_tIbNSI_INS8_IJNSB_6detail15normal_iteratorINSB_10device_ptrIiEEEESO_EEEEENSK_22tuple_binary_predicateINS7_4lessIiEEEEEENSB_17counting_iteratorIlNSB_11use_defaultESX_SX_EEEEEEEPS9_jSF_S9_S9_NS7_10__identityEEEvT0_T1_T2_T3_T4_T6_,(.L_x_2401 - _ZN3cub18CUB_300001_SM_10006detail6reduce28DeviceReduceSingleTileKernelINS2_10policy_hubIN4cuda3std3__45tupleIJblEEEjN6thrust24THRUST_300001_SM_1000_NS8cuda_cub9__find_if7functorIS9_EEE10Policy1000ENSB_12zip_iteratorINS8_IJNSD_26transform_input_iterator_tIbNSI_INS8_IJNSB_6detail15normal_iteratorINSB_10device_ptrIiEEEESO_EEEEENSK_22tuple_binary_predicateINS7_4lessIiEEEEEENSB_17counting_iteratorIlNSB_11use_defaultESX_SX_EEEEEEEPS9_jSF_S9_S9_NS7_10__identityEEEvT0_T1_T2_T3_T4_T6_)
        .other          _ZN3cub18CUB_300001_SM_10006detail6reduce28DeviceReduceSingleTileKernelINS2_10policy_hubIN4cuda3std3__45tupleIJblEEEjN6thrust24THRUST_300001_SM_1000_NS8cuda_cub9__find_if7functorIS9_EEE10Policy1000ENSB_12zip_iteratorINS8_IJNSD_26transform_input_iterator_tIbNSI_INS8_IJNSB_6detail15normal_iteratorINSB_10device_ptrIiEEEESO_EEEEENSK_22tuple_binary_predicateINS7_4lessIiEEEEEENSB_17counting_iteratorIlNSB_11use_defaultESX_SX_EEEEEEEPS9_jSF_S9_S9_NS7_10__identityEEEvT0_T1_T2_T3_T4_T6_,@"STO_CUDA_ENTRY STV_DEFAULT"
_ZN3cub18CUB_300001_SM_10006detail6reduce28DeviceReduceSingleTileKernelINS2_10policy_hubIN4cuda3std3__45tupleIJblEEEjN6thrust24THRUST_300001_SM_1000_NS8cuda_cub9__find_if7functorIS9_EEE10Policy1000ENSB_12zip_iteratorINS8_IJNSD_26transform_input_iterator_tIbNSI_INS8_IJNSB_6detail15normal_iteratorINSB_10device_ptrIiEEEESO_EEEEENSK_22tuple_binary_predicateINS7_4lessIiEEEEEENSB_17counting_iteratorIlNSB_11use_defaultESX_SX_EEEEEEEPS9_jSF_S9_S9_NS7_10__identityEEEvT0_T1_T2_T3_T4_T6_:
.text._ZN3cub18CUB_300001_SM_10006detail6reduce28DeviceReduceSingleTileKernelINS2_10policy_hubIN4cuda3std3__45tupleIJblEEEjN6thrust24THRUST_300001_SM_1000_NS8cuda_cub9__find_if7functorIS9_EEE10Policy1000ENSB_12zip_iteratorINS8_IJNSD_26transform_input_iterator_tIbNSI_INS8_IJNSB_6detail15normal_iteratorINSB_10device_ptrIiEEEESO_EEEEENSK_22tuple_binary_predicateINS7_4lessIiEEEEEENSB_17counting_iteratorIlNSB_11use_defaultESX_SX_EEEEEEEPS9_jSF_S9_S9_NS7_10__identityEEEvT0_T1_T2_T3_T4_T6_:
        /* <DEDUP_REMOVED lines=14> */
.L_x_1861:
        /* <DEDUP_REMOVED lines=38> */
.L_x_1868:
        /* <DEDUP_REMOVED lines=22> */
[----:B--2---:R-:W-:-:S02]  /*04a0*/  ISETP.GE.AND P0, PT, R22, R31, PT ;  /* 0x0000001f1600720c */ /* 0x004fc40003f06270 */
[----:B------:R-:W-:Y:S01]  /*04b0*/  ISETP.LT.AND P2, PT, R22, R31, P5 ;  /* 0x0000001f1600720c */ /* 0x000fe20002f41270 */
[----:B------:R-:W-:-:S06]  /*04c0*/  IMAD.X R22, RZ, RZ, UR7, P3 ;  /* 0x00000007ff167e24 */ /* 0x000fcc00098e06ff */
        /* <DEDUP_REMOVED lines=8> */
[----:B------:R-:W-:Y:S02]  /*0550*/  @!P2 SEL R9, R19, R20, !P5 ;  /* 0x000000141309a207 */ /* 0x000fe40006800000 */
[CC--:B------:R-:W-:Y:S02]  /*0560*/  SEL R20, R22.reuse, R27.reuse, P0 ;  /* 0x0000001b16147207 */ /* 0x0c0fe40000000000 */
        /* <DEDUP_REMOVED lines=65> */
[----:B------:R-:W-:-:S02]  /*0980*/  ISETP.GE.AND P3, PT, R17, R18, PT ;  /* 0x000000121100720c */ /* 0x000fc40003f66270 */
[----:B------:R-:W-:Y:S01]  /*0990*/  ISETP.LT.AND P4, PT, R17, R18, P2 ;  /* 0x000000121100720c */ /* 0x000fe20001781270 */
        /* <DEDUP_REMOVED lines=13> */
[----:B------:R-:W-:Y:S02]  /*0a70*/  ISETP.LT.AND P2, PT, R15, R16, P3 ;  /* 0x000000100f00720c */ /* 0x000fe40001f41270 */
        /* <DEDUP_REMOVED lines=10> */
.L_x_1867:
[----:B------:R-:W-:Y:S05]  /*0b20*/  BSYNC.RECONVERGENT B2 ;  /* 0x0000000000027941 */ /* 0x000fea0003800200 */
.L_x_1866:
        /* <DEDUP_REMOVED lines=25> */
[CC--:B----4-:R-:W-:Y:S02]  /*0cc0*/  ISETP.GE.AND P0, PT, R6.reuse, R7.reuse, PT ;  /* 0x000000070600720c */ /* 0x0d0fe40003f06270 */
[----:B------:R-:W-:Y:S02]  /*0cd0*/  ISETP.LT.AND P4, PT, R6, R7, P3 ;  /* 0x000000070600720c */ /* 0x000fe40001f81270 */
[----:B------:R-:W-:-:S04]  /*0ce0*/  @!P3 SEL R28, RZ, 0x1, P0 ;  /* 0x00000001ff1cb807 */ /* 0x000fc80000000000 */
[----:B------:R-:W-:Y:S02]  /*0cf0*/  SEL R28, R28, 0x1, !P4 ;  /* 0x000000011c1c7807 */ /* 0x000fe40006000000 */
[----:B------:R-:W-:Y:S02]  /*0d00*/  ISETP.LT.U32.AND P0, PT, R19, R20, PT ;  /* 0x000000141300720c */ /* 0x000fe40003f01070 */
[----:B------:R-:W-:Y:S02]  /*0d10*/  LOP3.LUT P2, RZ, R28, 0xff, RZ, 0xc0, !PT ;  /* 0x000000ff1cff7812 */ /* 0x000fe4000784c0ff */
[----:B------:R-:W-:-:S04]  /*0d20*/  ISETP.LT.AND.EX P0, PT, R16, R27, PT, P0 ;  /* 0x0000001b1000720c */ /* 0x000fc80003f01300 */
[CC--:B------:R-:W-:Y:S02]  /*0d30*/  SEL R6, R19.reuse, R20.reuse, P0 ;  /* 0x0000001413067207 */ /* 0x0c0fe40000000000 */
[----:B------:R-:W-:Y:S02]  /*0d40*/  SEL R5, R16, R27, P0 ;  /* 0x0000001b10057207 */ /* 0x000fe40000000000 */
[----:B---3--:R-:W-:Y:S02]  /*0d50*/  ISETP.GE.AND P0, PT, R8, R9, PT ;  /* 0x000000090800720c */ /* 0x008fe40003f06270 */
[----:B------:R-:W-:Y:S02]  /*0d60*/  @!P4 SEL R6, R19, R20, !P3 ;  /* 0x000000141306c207 */ /* 0x000fe40005800000 */
[----:B------:R-:W-:Y:S02]  /*0d70*/  @!P4 SEL R5, R16, R27, !P3 ;  /* 0x0000001b1005c207 */ /* 0x000fe40005800000 */
[----:B------:R-:W-:-:S02]  /*0d80*/  ISETP.LT.AND P4, PT, R8, R9, P2 ;  /* 0x000000090800720c */ /* 0x000fc40001781270 */
        /* <DEDUP_REMOVED lines=36> */
.L_x_1870:
[----:B------:R-:W-:Y:S05]  /*0fd0*/  BSYNC.RECONVERGENT B2 ;  /* 0x0000000000027941 */ /* 0x000fea0003800200 */
.L_x_1869:
        /* <DEDUP_REMOVED lines=42> */
.L_x_1872:
[----:B------:R-:W-:Y:S05]  /*1280*/  BSYNC.RECONVERGENT B2 ;  /* 0x0000000000027941 */ /* 0x000fea0003800200 */
.L_x_1871:
        /* <DEDUP_REMOVED lines=23> */
.L_x_1865:
[----:B------:R-:W-:Y:S05]  /*1400*/  BSYNC.RECONVERGENT B1 ;  /* 0x0000000000017941 */ /* 0x000fea0003800200 */
.L_x_1864:
        /* <DEDUP_REMOVED lines=26> */
.L_x_1875:
[----:B------:R-:W-:Y:S05]  /*15b0*/  BSYNC.RECONVERGENT B1 ;  /* 0x0000000000017941 */ /* 0x000fea0003800200 */
.L_x_1874:
        /* <DEDUP_REMOVED lines=23> */
.L_x_1877:
[----:B------:R-:W-:Y:S05]  /*1730*/  BSYNC.RECONVERGENT B1 ;  /* 0x0000000000017941 */ /* 0x000fea0003800200 */
.L_x_1876:
        /* <DEDUP_REMOVED lines=20> */
.L_x_1879:
[----:B------:R-:W-:Y:S05]  /*1880*/  BSYNC.RECONVERGENT B1 ;  /* 0x0000000000017941 */ /* 0x000fea0003800200 */
.L_x_1878:
        /* <DEDUP_REMOVED lines=20> */
.L_x_1881:
[----:B------:R-:W-:Y:S05]  /*19d0*/  BSYNC.RECONVERGENT B1 ;  /* 0x0000000000017941 */ /* 0x000fea0003800200 */
.L_x_1880:
        /* <DEDUP_REMOVED lines=20> */
.L_x_1883:
[----:B------:R-:W-:Y:S05]  /*1b20*/  BSYNC.RECONVERGENT B1 ;  /* 0x0000000000017941 */ /* 0x000fea0003800200 */
.L_x_1882:
        /* <DEDUP_REMOVED lines=11> */
.L_x_1885:
[----:B------:R-:W-:Y:S05]  /*1be0*/  BSYNC.RECONVERGENT B1 ;  /* 0x0000000000017941 */ /* 0x000fea0003800200 */
.L_x_1884:
        /* <DEDUP_REMOVED lines=84> */
.L_x_1873:
        /* <DEDUP_REMOVED lines=36> */
.L_x_1888:
[----:B------:R-:W-:Y:S05]  /*2370*/  BSYNC.RECONVERGENT B1 ;  /* 0x0000000000017941 */ /* 0x000fea0003800200 */
.L_x_1887:
        /* <DEDUP_REMOVED lines=21> */
.L_x_1890:
[----:B------:R-:W-:Y:S05]  /*24d0*/  BSYNC.RECONVERGENT B1 ;  /* 0x0000000000017941 */ /* 0x000fea0003800200 */
.L_x_1889:
        /* <DEDUP_REMOVED lines=20> */
.L_x_1892:
[----:B------:R-:W-:Y:S05]  /*2620*/  BSYNC.RECONVERGENT B1 ;  /* 0x0000000000017941 */ /* 0x000fea0003800200 */
.L_x_1891:
        /* <DEDUP_REMOVED lines=20> */
.L_x_1894:
[----:B------:R-:W-:Y:S05]  /*2770*/  BSYNC.RECONVERGENT B1 ;  /* 0x0000000000017941 */ /* 0x000fea0003800200 */
.L_x_1893:
        /* <DEDUP_REMOVED lines=20> */
.L_x_1896:
[----:B------:R-:W-:Y:S05]  /*28c0*/  BSYNC.RECONVERGENT B1 ;  /* 0x0000000000017941 */ /* 0x000fea0003800200 */
.L_x_1895:
        /* <DEDUP_REMOVED lines=11> */
.L_x_1898:
[----:B------:R-:W-:Y:S05]  /*2980*/  BSYNC.RECONVERGENT B1 ;  /* 0x0000000000017941 */ /* 0x000fea0003800200 */
.L_x_1897:
        /* <DEDUP_REMOVED lines=26> */
.L_x_1899:
        /* <DEDUP_REMOVED lines=16> */
.L_x_1900:
        /* <DEDUP_REMOVED lines=16> */
.L_x_1901:
        /* <DEDUP_REMOVED lines=16> */
.L_x_1902:
        /* <DEDUP_REMOVED lines=16> */
.L_x_1903:
        /* <DEDUP_REMOVED lines=16> */
.L_x_1904:
        /* <DEDUP_REMOVED lines=17> */
.L_x_1863:
        /* <DEDUP_REMOVED lines=18> */
[----:B---3--:R-:W-:Y:S01]  /*3260*/  ISETP.GE.AND P0, PT, R6, R7, PT ;  /* 0x000000070600720c */ /* 0x008fe20003f06270 */
[----:B------:R-:W-:-:S03]  /*3270*/  VIADD R6, R21, 0x200 ;  /* 0x0000020015067836 */ /* 0x000fc60000000000 */
[----:B------:R-:W-:Y:S02]  /*3280*/  SEL R20, R21, R20, !P0 ;  /* 0x0000001415147207 */ /* 0x000fe40004000000 */
[----:B--2---:R-:W-:Y:S02]  /*3290*/  IADD3 R15, P1, PT, R6, UR6, RZ ;  /* 0x00000006060f7c10 */ /* 0x004fe4000ff3e0ff */
[----:B------:R-:W-:Y:S02]  /*32a0*/  IADD3 R20, P3, PT, R20, UR6, RZ ;  /* 0x0000000614147c10 */ /* 0x000fe4000ff7e0ff */
[----:B----4-:R-:W-:Y:S01]  /*32b0*/  ISETP.GE.AND P2, PT, R10, R11, PT ;  /* 0x0000000b0a00720c */ /* 0x010fe20003f46270 */
[----:B------:R-:W-:Y:S01]  /*32c0*/  IMAD.X R6, RZ, RZ, UR7, P1 ;  /* 0x00000007ff067e24 */ /* 0x000fe200088e06ff */
[C---:B------:R-:W-:Y:S01]  /*32d0*/  ISETP.LT.U32.AND P1, PT, R15.reuse, R20, PT ;  /* 0x000000140f00720c */ /* 0x040fe20003f21070 */
[----:B------:R-:W-:Y:S01]  /*32e0*/  IMAD.X R27, RZ, RZ, UR7, P3 ;  /* 0x00000007ff1b7e24 */ /* 0x000fe200098e06ff */
[----:B------:R-:W-:-:S02]  /*32f0*/  IADD3 R7, P4, PT, R15, 0x100, RZ ;  /* 0x000001000f077810 */ /* 0x000fc40007f9e0ff */
[----:B-----5:R-:W-:Y:S02]  /*3300*/  ISETP.LT.OR P0, PT, R8, R9, !P0 ;  /* 0x000000090800720c */ /* 0x020fe40004701670 */
[----:B------:R-:W-:-:S05]  /*3310*/  ISETP.LT.AND.EX P1, PT, R6, R27, PT, P1 ;  /* 0x0000001b0600720c */ /* 0x000fca0003f21310 */
        /* <DEDUP_REMOVED lines=8> */
[----:B------:R-:W-:Y:S02]  /*33a0*/  ISETP.LT.AND.EX P1, PT, R6, R27, PT, P1 ;  /* 0x0000001b0600720c */ /* 0x000fe40003f21310 */
[----:B------:R-:W-:Y:S02]  /*33b0*/  ISETP.LT.OR P2, PT, R12, R13, P0 ;  /* 0x0000000d0c00720c */ /* 0x000fe40000741670 */
        /* <DEDUP_REMOVED lines=10> */
.L_x_1907:
        /* <DEDUP_REMOVED lines=11> */
[----:B---3--:R-:W-:Y:S02]  /*3510*/  ISETP.GE.AND P3, PT, R10, R11, PT ;  /* 0x0000000b0a00720c */ /* 0x008fe40003f66270 */
[----:B--2---:R-:W-:Y:S02]  /*3520*/  IADD3 R10, P1, P4, R21, UR6, R22 ;  /* 0x00000006150a7c10 */ /* 0x004fe4000fc3e016 */
[----:B-1----:R-:W-:Y:S02]  /*3530*/  SEL R6, RZ, 0x1, P3 ;  /* 0x00000001ff067807 */ /* 0x002fe40001800000 */
[C---:B------:R-:W-:Y:S02]  /*3540*/  ISETP.LT.U32.AND P0, PT, R10.reuse, R20, PT ;  /* 0x000000140a00720c */ /* 0x040fe40003f01070 */
[----:B------:R-:W-:Y:S02]  /*3550*/  IADD3.X R11, PT, PT, RZ, UR7, RZ, P1, P4 ;  /* 0x00000007ff0b7c10 */ /* 0x000fe40008fe84ff */
[----:B------:R-:W-:-:S02]  /*3560*/  IADD3 R7, P4, PT, R10, 0x100, RZ ;  /* 0x000001000a077810 */ /* 0x000fc40007f9e0ff */
[C---:B------:R-:W-:Y:S02]  /*3570*/  ISETP.LT.AND.EX P0, PT, R11.reuse, R27, PT, P0 ;  /* 0x0000001b0b00720c */ /* 0x040fe40003f01300 */
[----:B----4-:R-:W-:Y:S01]  /*3580*/  ISETP.GE.AND P1, PT, R12, R13, PT ;  /* 0x0000000d0c00720c */ /* 0x010fe20003f26270 */
[----:B0-----:R-:W-:Y:S01]  /*3590*/  IMAD.X R8, RZ, RZ, R11, P4 ;  /* 0x000000ffff087224 */ /* 0x001fe200020e060b */
[C---:B------:R-:W-:Y:S02]  /*35a0*/  @!P3 SEL R20, R10.reuse, R20, P0 ;  /* 0x000000140a14b207 */ /* 0x040fe40000000000 */
[----:B------:R-:W-:Y:S02]  /*35b0*/  @!P3 SEL R27, R11, R27, P0 ;  /* 0x0000001b0b1bb207 */ /* 0x000fe40000000000 */
[----:B------:R-:W-:Y:S02]  /*35c0*/  SEL R20, R10, R20, !P2 ;  /* 0x000000140a147207 */ /* 0x000fe40005000000 */
[----:B------:R-:W-:-:S02]  /*35d0*/  @P2 SEL R6, R28, 0x1, P3 ;  /* 0x000000011c062807 */ /* 0x000fc40001800000 */
[----:B------:R-:W-:Y:S02]  /*35e0*/  SEL R27, R11, R27, !P2 ;  /* 0x0000001b0b1b7207 */ /* 0x000fe40005000000 */
[CC--:B------:R-:W-:Y:S02]  /*35f0*/  ISETP.LT.U32.AND P0, PT, R7.reuse, R20.reuse, PT ;  /* 0x000000140700720c */ /* 0x0c0fe40003f01070 */
[----:B------:R-:W-:Y:S02]  /*3600*/  LOP3.LUT P3, RZ, R6, 0xff, RZ, 0xc0, !PT ;  /* 0x000000ff06ff7812 */ /* 0x000fe4000786c0ff */
[----:B------:R-:W-:Y:S02]  /*3610*/  ISETP.LT.AND.EX P0, PT, R8, R27, PT, P0 ;  /* 0x0000001b0800720c */ /* 0x000fe40003f01300 */
[----:B-----5:R-:W-:Y:S02]  /*3620*/  ISETP.GE.AND P2, PT, R14, R15, PT ;  /* 0x0000000f0e00720c */ /* 0x020fe40003f46270 */
[----:B------:R-:W-:-:S02]  /*3630*/  @!P1 SEL R20, R7, R20, P0 ;  /* 0x0000001407149207 */ /* 0x000fc40000000000 */
[----:B------:R-:W-:Y:S02]  /*3640*/  @!P1 SEL R27, R8, R27, P0 ;  /* 0x0000001b081b9207 */ /* 0x000fe40000000000 */
[----:B------:R-:W-:Y:S02]  /*3650*/  IADD3 R9, P0, PT, R10, 0x200, RZ ;  /* 0x000002000a097810 */ /* 0x000fe40007f1e0ff */
[----:B------:R-:W-:Y:S02]  /*3660*/  SEL R20, R7, R20, !P3 ;  /* 0x0000001407147207 */ /* 0x000fe40005800000 */
[----:B------:R-:W-:Y:S02]  /*3670*/  SEL R12, RZ, 0x1, P1 ;  /* 0x00000001ff0c7807 */ /* 0x000fe40000800000 */
[----:B------:R-:W-:Y:S01]  /*3680*/  @P3 SEL R12, R6, 0x1, P1 ;  /* 0x00000001060c3807 */ /* 0x000fe20000800000 */
[----:B------:R-:W-:Y:S01]  /*3690*/  IMAD.X R6, RZ, RZ, R11, P0 ;  /* 0x000000ffff067224 */ /* 0x000fe200000e060b */
[----:B------:R-:W-:-:S02]  /*36a0*/  SEL R27, R8, R27, !P3 ;  /* 0x0000001b081b7207 */ /* 0x000fc40005800000 */
[CC--:B------:R-:W-:Y:S02]  /*36b0*/  ISETP.LT.U32.AND P0, PT, R9.reuse, R20.reuse, PT ;  /* 0x000000140900720c */ /* 0x0c0fe40003f01070 */
[----:B------:R-:W-:Y:S02]  /*36c0*/  LOP3.LUT P4, RZ, R12, 0xff, RZ, 0xc0, !PT ;  /* 0x000000ff0cff7812 */ /* 0x000fe4000788c0ff */
[CC--:B------:R-:W-:Y:S02]  /*36d0*/  ISETP.LT.AND.EX P0, PT, R6.reuse, R27.reuse, PT, P0 ;  /* 0x0000001b0600720c */ /* 0x0c0fe40003f01300 */
[----:B------:R-:W-:Y:S02]  /*36e0*/  SEL R8, RZ, 0x1, P2 ;  /* 0x00000001ff087807 */ /* 0x000fe40001000000 */
[----:B------:R-:W-:Y:S02]  /*36f0*/  @!P2 SEL R20, R9, R20, P0 ;  /* 0x000000140914a207 */ /* 0x000fe40000000000 */
[----:B------:R-:W-:-:S02]  /*3700*/  @!P2 SEL R27, R6, R27, P0 ;  /* 0x0000001b061ba207 */ /* 0x000fc40000000000 */
[----:B------:R-:W-:Y:S02]  /*3710*/  SEL R20, R9, R20, !P4 ;  /* 0x0000001409147207 */ /* 0x000fe40006000000 */
[----:B------:R-:W-:Y:S02]  /*3720*/  IADD3 R9, PT, PT, -R22, UR4, RZ ;  /* 0x0000000416097c10 */ /* 0x000fe4000fffe1ff */
[----:B------:R-:W-:Y:S02]  /*3730*/  IADD3 R7, P0, PT, R10, 0x300, RZ ;  /* 0x000003000a077810 */ /* 0x000fe40007f1e0ff */
[----:B------:R-:W-:Y:S02]  /*3740*/  ISETP.GE.AND P1, PT, R16, R17, PT ;  /* 0x000000111000720c */ /* 0x000fe40003f26270 */
[----:B------:R-:W-:Y:S02]  /*3750*/  @P4 SEL R8, R12, 0x1, P2 ;  /* 0x000000010c084807 */ /* 0x000fe40001000000 */
[----:B------:R-:W-:-:S02]  /*3760*/  ISETP.GE.U32.AND P3, PT, R9, 0x400, PT ;  /* 0x000004000900780c */ /* 0x000fc40003f66070 */
[----:B------:R-:W-:Y:S01]  /*3770*/  SEL R27, R6, R27, !P4 ;  /* 0x0000001b061b7207 */ /* 0x000fe20006000000 */
[----:B------:R-:W-:Y:S01]  /*3780*/  IMAD.X R6, RZ, RZ, R11, P0 ;  /* 0x000000ffff067224 */ /* 0x000fe200000e060b */
[----:B------:R-:W-:Y:S02]  /*3790*/  LOP3.LUT P2, RZ, R8, 0xff, RZ, 0xc0, !PT ;  /* 0x000000ff08ff7812 */ /* 0x000fe4000784c0ff */
[----:B------:R-:W-:Y:S02]  /*37a0*/  ISETP.LT.U32.AND P0, PT, R7, R20, PT ;  /* 0x000000140700720c */ /* 0x000fe40003f01070 */
[----:B------:R-:W-:Y:S02]  /*37b0*/  SEL R28, RZ, 0x1, P1 ;  /* 0x00000001ff1c7807 */ /* 0x000fe40000800000 */
[----:B------:R-:W-:-:S04]  /*37c0*/  ISETP.LT.AND.EX P0, PT, R6, R27, PT, P0 ;  /* 0x0000001b0600720c */ /* 0x000fc80003f01300 */
[C---:B------:R-:W-:Y:S02]  /*37d0*/  @!P1 SEL R20, R7.reuse, R20, P0 ;  /* 0x0000001407149207 */ /* 0x040fe40000000000 */
[----:B------:R-:W-:Y:S02]  /*37e0*/  @!P1 SEL R27, R6, R27, P0 ;  /* 0x0000001b061b9207 */ /* 0x000fe40000000000 */
[----:B------:R-:W-:Y:S02]  /*37f0*/  @P2 SEL R28, R8, 0x1, P1 ;  /* 0x00000001081c2807 */ /* 0x000fe40000800000 */
[----:B------:R-:W-:Y:S02]  /*3800*/  SEL R20, R7, R20, !P2 ;  /* 0x0000001407147207 */ /* 0x000fe40005000000 */
[----:B------:R-:W-:Y:S01]  /*3810*/  SEL R27, R6, R27, !P2 ;  /* 0x0000001b061b7207 */ /* 0x000fe20005000000 */
[----:B------:R-:W-:Y:S06]  /*3820*/  @!P3 BRA `(.L_x_1906) ;  /* 0x000000140018b947 */ /* 0x000fec0003800000 */
[----:B------:R-:W-:-:S05]  /*3830*/  VIADD R22, R22, 0x400 ;  /* 0x0000040016167836 */ /* 0x000fca0000000000 */
[----:B------:R-:W-:-:S13]  /*3840*/  ISETP.GT.U32.AND P0, PT, R22, UR5, PT ;  /* 0x0000000516007c0c */ /* 0x000fda000bf04070 */
[----:B------:R-:W-:Y:S05]  /*3850*/  @!P0 BRA `(.L_x_1907) ;  /* 0xfffffffc00008947 */ /* 0x000fea000383ffff */
.L_x_1905:
        /* <DEDUP_REMOVED lines=20> */
.L_x_1912:
        /* <DEDUP_REMOVED lines=45> */
[CC--:B--2---:R-:W-:Y:S02]  /*3c70*/  ISETP.GE.AND P0, PT, R32.reuse, R37.reuse, PT ;  /* 0x000000252000720c */ /* 0x0c4fe40003f06270 */
[----:B------:R-:W-:-:S03]  /*3c80*/  ISETP.LT.AND P1, PT, R32, R37, P3 ;  /* 0x000000252000720c */ /* 0x000fc60001f21270 */
[----:B------:R-:W-:Y:S02]  /*3c90*/  @!P3 SEL R28, RZ, 0x1, P0 ;  /* 0x00000001ff1cb807 */ /* 0x000fe40000000000 */
[----:B------:R-:W-:Y:S02]  /*3ca0*/  ISETP.LT.U32.AND P0, PT, R15, R20, PT ;  /* 0x000000140f00720c */ /* 0x000fe40003f01070 */
[----:B------:R-:W-:Y:S02]  /*3cb0*/  SEL R7, R28, 0x1, !P1 ;  /* 0x000000011c077807 */ /* 0x000fe40004800000 */
[----:B------:R-:W-:Y:S02]  /*3cc0*/  ISETP.LT.AND.EX P0, PT, R8, R27, PT, P0 ;  /* 0x0000001b0800720c */ /* 0x000fe40003f01300 */
[----:B------:R-:W-:Y:S02]  /*3cd0*/  LOP3.LUT P2, RZ, R7, 0xff, RZ, 0xc0, !PT ;  /* 0x000000ff07ff7812 */ /* 0x000fe4000784c0ff */
[----:B-----5:R-:W-:-:S02]  /*3ce0*/  ISETP.GE.AND P5, PT, R31, R18, PT ;  /* 0x000000121f00720c */ /* 0x020fc40003fa6270 */
[----:B------:R-:W-:Y:S02]  /*3cf0*/  ISETP.LT.AND P4, PT, R31, R18, P2 ;  /* 0x000000121f00720c */ /* 0x000fe40001781270 */
[CC--:B------:R-:W-:Y:S02]  /*3d00*/  SEL R16, R15.reuse, R20.reuse, P0 ;  /* 0x000000140f107207 */ /* 0x0c0fe40000000000 */
[CC--:B-1----:R-:W-:Y:S02]  /*3d10*/  SEL R11, R8.reuse, R27.reuse, P0 ;  /* 0x0000001b080b7207 */ /* 0x0c2fe40000000000 */
[----:B------:R-:W-:Y:S02]  /*3d20*/  @!P1 SEL R16, R15, R20, !P3 ;  /* 0x000000140f109207 */ /* 0x000fe40005800000 */
[----:B------:R-:W-:Y:S02]  /*3d30*/  @!P1 SEL R11, R8, R27, !P3 ;  /* 0x0000001b080b9207 */ /* 0x000fe40005800000 */
[----:B------:R-:W-:-:S02]  /*3d40*/  @!P2 SEL R7, RZ, 0x1, P5 ;  /* 0x00000001ff07a807 */ /* 0x000fc40002800000 */
[----:B------:R-:W-:Y:S02]  /*3d50*/  IADD3 R33, P0, PT, R33, UR6, RZ ;  /* 0x0000000621217c10 */ /* 0x000fe4000ff1e0ff */
[----:B------:R-:W-:Y:S02]  /*3d60*/  SEL R7, R7, 0x1, !P4 ;  /* 0x0000000107077807 */ /* 0x000fe40006000000 */
[CC--:B------:R-:W-:Y:S01]  /*3d70*/  ISETP.GE.AND P5, PT, R30.reuse, R39.reuse, PT ;  /* 0x000000271e00720c */ /* 0x0c0fe20003fa6270 */
[----:B------:R-:W-:Y:S01]  /*3d80*/  IMAD.X R8, RZ, RZ, UR7, P0 ;  /* 0x00000007ff087e24 */ /* 0x000fe200080e06ff */
        /* <DEDUP_REMOVED lines=12> */
[CC--:B---3--:R-:W-:Y:S02]  /*3e50*/  ISETP.GE.AND P5, PT, R36.reuse, R43.reuse, PT ;  /* 0x0000002b2400720c */ /* 0x0c8fe40003fa6270 */
[----:B------:R-:W-:Y:S01]  /*3e60*/  ISETP.LT.AND P4, PT, R36, R43, P2 ;  /* 0x0000002b2400720c */ /* 0x000fe20001781270 */
        /* <DEDUP_REMOVED lines=11> */
[CC--:B----4-:R-:W-:Y:S01]  /*3f20*/  ISETP.GE.AND P5, PT, R38.reuse, R45.reuse, PT ;  /* 0x0000002d2600720c */ /* 0x0d0fe20003fa6270 */
[----:B------:R-:W-:Y:S01]  /*3f30*/  IMAD.X R8, RZ, RZ, UR7, P0 ;  /* 0x00000007ff087e24 */ /* 0x000fe200080e06ff */
[----:B------:R-:W-:Y:S02]  /*3f40*/  ISETP.LT.U32.AND P0, PT, R19, R16, PT ;  /* 0x000000101300720c */ /* 0x000fe40003f01070 */
[----:B------:R-:W-:-:S02]  /*3f50*/  ISETP.LT.AND P3, PT, R38, R45, P1 ;  /* 0x0000002d2600720c */ /* 0x000fc40000f61270 */
        /* <DEDUP_REMOVED lines=15> */
[----:B------:R-:W-:Y:S02]  /*4050*/  ISETP.GE.AND P0, PT, R14, R17, PT ;  /* 0x000000110e00720c */ /* 0x000fe40003f06270 */
[----:B------:R-:W-:Y:S02]  /*4060*/  @!P3 SEL R11, R41, R12, !P1 ;  /* 0x0000000c290bb207 */ /* 0x000fe40004800000 */
[----:B------:R-:W-:Y:S01]  /*4070*/  @!P3 SEL R19, R8, R15, !P1 ;  /* 0x0000000f0813b207 */ /* 0x000fe20004800000 */
[----:B------:R-:W-:Y:S01]  /*4080*/  IMAD.X R8, RZ, RZ, UR7, P4 ;  /* 0x00000007ff087e24 */ /* 0x000fe2000a0e06ff */
[----:B------:R-:W-:Y:S02]  /*4090*/  ISETP.LT.AND P3, PT, R14, R17, P2 ;  /* 0x000000110e00720c */ /* 0x000fe40001761270 */
        /* <DEDUP_REMOVED lines=10> */
[CC--:B------:R-:W-:Y:S02]  /*4140*/  ISETP.GE.AND P2, PT, R6.reuse, R9.reuse, PT ;  /* 0x000000090600720c */ /* 0x0c0fe40003f46270 */
[----:B------:R-:W-:Y:S01]  /*4150*/  ISETP.LT.AND P3, PT, R6, R9, P1 ;  /* 0x000000090600720c */ /* 0x000fe20000f61270 */
        /* <DEDUP_REMOVED lines=14> */
[----:B------:R-:W-:-:S02]  /*4240*/  ISETP.LT.AND P1, PT, R10, R13, P2 ;  /* 0x0000000d0a00720c */ /* 0x000fc40001721270 */
[----:B------:R-:W-:Y:S02]  /*4250*/  SEL R20, R44, R9, P0 ;  /* 0x000000092c147207 */ /* 0x000fe40000000000 */
[----:B------:R-:W-:Y:S02]  /*4260*/  SEL R27, R6, R11, P0 ;  /* 0x0000000b061b7207 */ /* 0x000fe40000000000 */
[----:B------:R-:W-:Y:S02]  /*4270*/  ISETP.NE.AND P0, PT, R29, RZ, PT ;  /* 0x000000ff1d00720c */ /* 0x000fe40003f05270 */
[----:B------:R-:W-:-:S04]  /*4280*/  ISETP.GE.AND P3, PT, R10, R13, PT ;  /* 0x0000000d0a00720c */ /* 0x000fc80003f66270 */
[----:B------:R-:W-:Y:S02]  /*4290*/  @!P2 SEL R7, RZ, 0x1, P3 ;  /* 0x00000001ff07a807 */ /* 0x000fe40001800000 */
[----:B------:R-:W-:Y:S02]  /*42a0*/  @!P1 SEL R20, R44, R9, !P2 ;  /* 0x000000092c149207 */ /* 0x000fe40005000000 */
[----:B------:R-:W-:Y:S02]  /*42b0*/  SEL R7, R7, 0x1, !P1 ;  /* 0x0000000107077807 */ /* 0x000fe40004800000 */
[----:B------:R-:W-:Y:S02]  /*42c0*/  @!P1 SEL R27, R6, R11, !P2 ;  /* 0x0000000b061b9207 */ /* 0x000fe40005000000 */
[----:B------:R-:W-:Y:S01]  /*42d0*/  PRMT R28, R7, 0x7610, R28 ;  /* 0x00007610071c7816 */ /* 0x000fe2000000001c */
[----:B------:R-:W-:Y:S06]  /*42e0*/  @P0 BRA `(.L_x_1912) ;  /* 0xfffffff400ac0947 */ /* 0x000fec000383ffff */
[----:B------:R-:W-:Y:S05]  /*42f0*/  BSYNC.RECONVERGENT B3 ;  /* 0x0000000000037941 */ /* 0x000fea0003800200 */
.L_x_1911:
[----:B------:R-:W-:-:S07]  /*4300*/  VIADD R3, R26, 0xfffffc00 ;  /* 0xfffffc001a037836 */ /* 0x000fce0000000000 */
.L_x_1910:
[----:B------:R-:W-:Y:S05]  /*4310*/  BSYNC.RECONVERGENT B2 ;  /* 0x0000000000027941 */ /* 0x000fea0003800200 */
.L_x_1909:
        /* <DEDUP_REMOVED lines=40> */
[CC--:B0-----:R-:W-:Y:S02]  /*45a0*/  SEL R4, R25.reuse, R20.reuse, P0 ;  /* 0x0000001419047207 */ /* 0x0c1fe40000000000 */
[----:B------:R-:W-:Y:S02]  /*45b0*/  SEL R7, R2, R27, P0 ;  /* 0x0000001b02077207 */ /* 0x000fe40000000000 */
        /* <DEDUP_REMOVED lines=28> */
[----:B-----5:R-:W-:Y:S01]  /*4780*/  ISETP.LT.AND P3, PT, R6, R5, P2 ;  /* 0x000000050600720c */ /* 0x020fe20001761270 */
[----:B------:R-:W-:Y:S01]  /*4790*/  IMAD.X R2, RZ, RZ, UR7, P5 ;  /* 0x00000007ff027e24 */ /* 0x000fe2000a8e06ff */
        /* <DEDUP_REMOVED lines=9> */
.L_x_1914:
[----:B------:R-:W-:Y:S05]  /*4830*/  BSYNC.RECONVERGENT B2 ;  /* 0x0000000000027941 */ /* 0x000fea0003800200 */
.L_x_1913:
        /* <DEDUP_REMOVED lines=44> */
.L_x_1916:
[----:B------:R-:W-:Y:S05]  /*4b00*/  BSYNC.RECONVERGENT B2 ;  /* 0x0000000000027941 */ /* 0x000fea0003800200 */
.L_x_1915:
        /* <DEDUP_REMOVED lines=23> */
.L_x_1908:
[----:B------:R-:W-:Y:S05]  /*4c80*/  BSYNC.RECONVERGENT B1 ;  /* 0x0000000000017941 */ /* 0x000fea0003800200 */
.L_x_1906:
        /* <DEDUP_REMOVED lines=24> */
.L_x_1918:
[----:B------:R-:W-:Y:S05]  /*4e10*/  BSYNC.RECONVERGENT B1 ;  /* 0x0000000000017941 */ /* 0x000fea0003800200 */
.L_x_1917:
        /* <DEDUP_REMOVED lines=23> */
.L_x_1920:
[----:B------:R-:W-:Y:S05]  /*4f90*/  BSYNC.RECONVERGENT B1 ;  /* 0x0000000000017941 */ /* 0x000fea0003800200 */
.L_x_1919:
        /* <DEDUP_REMOVED lines=20> */
.L_x_1922:
[----:B------:R-:W-:Y:S05]  /*50e0*/  BSYNC.RECONVERGENT B1 ;  /* 0x0000000000017941 */ /* 0x000fea0003800200 */
.L_x_1921:
        /* <DEDUP_REMOVED lines=20> */
.L_x_1924:
[----:B------:R-:W-:Y:S05]  /*5230*/  BSYNC.RECONVERGENT B1 ;  /* 0x0000000000017941 */ /* 0x000fea0003800200 */
.L_x_1923:
        /* <DEDUP_REMOVED lines=20> */
.L_x_1926:
[----:B------:R-:W-:Y:S05]  /*5380*/  BSYNC.RECONVERGENT B1 ;  /* 0x0000000000017941 */ /* 0x000fea0003800200 */
.L_x_1925:
        /* <DEDUP_REMOVED lines=11> */
.L_x_1928:
[----:B------:R-:W-:Y:S05]  /*5440*/  BSYNC.RECONVERGENT B1 ;  /* 0x0000000000017941 */ /* 0x000fea0003800200 */
.L_x_1927:
        /* <DEDUP_REMOVED lines=83> */
.L_x_1886:
[----:B------:R-:W-:Y:S05]  /*5980*/  BSYNC.RECONVERGENT B0 ;  /* 0x0000000000007941 */ /* 0x000fea0003800200 */
.L_x_1862:
        /* <DEDUP_REMOVED lines=16> */
.L_x_1929:
        /* <DEDUP_REMOVED lines=15> */
.L_x_2401:


//--------------------- .text._ZN3cub18CUB_300001_SM_10006detail6reduce28DeviceReduceSingleTileKernelINS2_10policy_hubIN4cuda3std3__45tupleIJblEEEyN6thrust24THRUST_300001_SM_1000_NS8cuda_cub9__find_if7functorIS9_EEE10Policy1000EPS9_SI_iSF_S9_S9_NS7_10__identityEEEvT0_T1_T2_T3_T4_T6_ --------------------------
	.section	.text._ZN3cub18CUB_300001_SM_10006detail6reduce28DeviceReduceSingleTileKernelINS2_10policy_hubIN4cuda3std3__45tupleIJblEEEyN6thrust24THRUST_300001_SM_1000_NS8cuda_cub9__find_if7functorIS9_EEE10Policy1000EPS9_SI_iSF_S9_S9_NS7_10__identityEEEvT0_T1_T2_T3_T4_T6_,"ax",@progbits
	.align	128
        .global         _ZN3cub18CUB_300001_SM_10006detail6reduce28DeviceReduceSingleTileKernelINS2_10policy_hubIN4cuda3std3__45tupleIJblEEEyN6thrust24THRUST_300001_SM_1000_NS8cuda_cub9__find_if7functorIS9_EEE10Policy1000EPS9_SI_iSF_S9_S9_NS7_10__identityEEEvT0_T1_T2_T3_T4_T6_
        .type           _ZN3cub18CUB_300001_SM_10006detail6reduce28DeviceReduceSingleTileKernelINS2_10policy_hubIN4cuda3std3__45tupleIJblEEEyN6thrust24THRUST_300001_SM_1000_NS8cuda_cub9__find_if7functorIS9_EEE10Policy1000EPS9_SI_iSF_S9_S9_NS7_10__identityEEEvT0_T1_T2_T3_T4_T6_,@function
        .size           _ZN3cub18CUB_300001_SM_10006detail6reduce28DeviceReduceSingleTileKernelINS2_10policy_hubIN4cuda3std3__45tupleIJblEEEyN6thrust24THRUST_300001_SM_1000_NS8cuda_cub9__find_if7functorIS9_EEE10Policy1000EPS9_SI_iSF_S9_S9_NS7_10__identityEEEvT0_T1_T2_T3_T4_T6_,(.L_x_2402 - _ZN3cub18CUB_300001_SM_10006detail6reduce28DeviceReduceSingleTileKernelINS2_10policy_hubIN4cuda3std3__45tupleIJblEEEyN6thrust24THRUST_300001_SM_1000_NS8cuda_cub9__find_if7functorIS9_EEE10Policy1000EPS9_SI_iSF_S9_S9_NS7_10__identityEEEvT0_T1_T2_T3_T4_T6_)
        .other          _ZN3cub18CUB_300001_SM_10006detail6reduce28DeviceReduceSingleTileKernelINS2_10policy_hubIN4cuda3std3__45tupleIJblEEEyN6thrust24THRUST_300001_SM_1000_NS8cuda_cub9__find_if7functorIS9_EEE10Policy1000EPS9_SI_iSF_S9_S9_NS7_10__identityEEEvT0_T1_T2_T3_T4_T6_,@"STO_CUDA_ENTRY STV_DEFAULT"
_ZN3cub18CUB_300001_SM_10006detail6reduce28DeviceReduceSingleTileKernelINS2_10policy_hubIN4cuda3std3__45tupleIJblEEEyN6thrust24THRUST_300001_SM_1000_NS8cuda_cub9__find_if7functorIS9_EEE10Policy1000EPS9_SI_iSF_S9_S9_NS7_10__identityEEEvT0_T1_T2_T3_T4_T6_:
.text._ZN3cub18CUB_300001_SM_10006detail6reduce28DeviceReduceSingleTileKernelINS2_10policy_hubIN4cuda3std3__45tupleIJblEEEyN6thrust24THRUST_300001_SM_1000_NS8cuda_cub9__find_if7functorIS9_EEE10Policy1000EPS9_SI_iSF_S9_S9_NS7_10__identityEEEvT0_T1_T2_T3_T4_T6_:
        /* <DEDUP_REMOVED lines=14> */
.L_x_1930:
[----:B------:R-:W-:Y:S01]  /*00e0*/  UISETP.GT.AND UP0, UPT, UR4, 0x3ff, UPT ;  /* 0x000003ff0400788c */ /* 0x000fe2000bf04270 */
[----:B------:R-:W-:Y:S08]  /*00f0*/  BSSY.RECONVERGENT B0, `(.L_x_1931) ;  /* 0x00003d8000007945 */ /* 0x000ff00003800200 */
[----:B------:R-:W-:Y:S05]  /*0100*/  BRA.U UP0, `(.L_x_1932) ;  /* 0x0000002100e47547 */ /* 0x000fea000b800000 */
[----:B------:R-:W0:Y:S01]  /*0110*/  S2R R5, SR_TID.X ;  /* 0x0000000000057919 */ /* 0x000e220000002100 */
[----:B------:R-:W-:Y:S01]  /*0120*/  BSSY.RECONVERGENT B1, `(.L_x_1933) ;  /* 0x000000b000017945 */ /* 0x000fe20003800200 */
[----:B------:R-:W-:Y:S02]  /*0130*/  PRMT R4, RZ, 0x7610, R4 ;  /* 0x00007610ff047816 */ /* 0x000fe40000000004 */
[----:B------:R-:W-:Y:S02]  /*0140*/  CS2R R2, SRZ ;  /* 0x0000000000027805 */ /* 0x000fe4000001ff00 */
[----:B0-----:R-:W-:Y:S01]  /*0150*/  ISETP.GE.AND P0, PT, R5, UR4, PT ;  /* 0x0000000405007c0c */ /* 0x001fe2000bf06270 */
[----:B------:R-:W-:-:S12]  /*0160*/  IMAD.MOV.U32 R9, RZ, RZ, R5 ;  /* 0x000000ffff097224 */ /* 0x000fd800078e0005 */
[----:B------:R-:W-:Y:S05]  /*0170*/  @P0 BRA `(.L_x_1934) ;  /* 0x0000000000140947 */ /* 0x000fea0003800000 */
[----:B------:R-:W0:Y:S02]  /*0180*/  LDC.64 R6, c[0x0][0x380] ;  /* 0x0000e000ff067b82 */ /* 0x000e240000000a00 */
[----:B0-----:R-:W-:-:S05]  /*0190*/  IMAD.WIDE.U32 R6, R5, 0x10, R6 ;  /* 0x0000001005067825 */ /* 0x001fca00078e0006 */
[----:B------:R0:W5:Y:S04]  /*01a0*/  LDG.E.U16.CONSTANT R4, desc[UR8][R6.64] ;  /* 0x0000000806047981 */ /* 0x000168000c1e9500 */
[----:B------:R0:W5:Y:S01]  /*01b0*/  LDG.E.64.CONSTANT R2, desc[UR8][R6.64+0x8] ;  /* 0x0000080806027981 */ /* 0x000162000c1e9b00 */
[----:B------:R-:W-:-:S07]  /*01c0*/  VIADD R9, R5, 0x100 ;  /* 0x0000010005097836 */ /* 0x000fce0000000000 */
.L_x_1934:
[----:B------:R-:W-:Y:S05]  /*01d0*/  BSYNC.RECONVERGENT B1 ;  /* 0x0000000000017941 */ /* 0x000fea0003800200 */
.L_x_1933:
[----:B------:R-:W-:Y:S01]  /*01e0*/  ISETP.GE.AND P0, PT, R9, UR4, PT ;  /* 0x0000000409007c0c */ /* 0x000fe2000bf06270 */
[----:B------:R-:W-:-:S12]  /*01f0*/  BSSY.RECONVERGENT B1, `(.L_x_1935) ;  /* 0x0000058000017945 */ /* 0x000fd80003800200 */
[----:B------:R-:W-:Y:S05]  /*0200*/  @P0 BRA `(.L_x_1936) ;  /* 0x0000000400580947 */ /* 0x000fea0003800000 */
[----:B------:R-:W-:Y:S01]  /*0210*/  LOP3.LUT R8, RZ, R9, RZ, 0x33, !PT ;  /* 0x00000009ff087212 */ /* 0x000fe200078e33ff */
[----:B0-----:R-:W0:Y:S01]  /*0220*/  LDC.64 R6, c[0x0][0x380] ;  /* 0x0000e000ff067b82 */ /* 0x001e220000000a00 */
[----:B------:R-:W-:Y:S03]  /*0230*/  BSSY.RECONVERGENT B2, `(.L_x_1937) ;  /* 0x0000020000027945 */ /* 0x000fe60003800200 */
[----:B------:R-:W-:-:S05]  /*0240*/  VIADD R8, R8, UR4 ;  /* 0x0000000408087c36 */ /* 0x000fca0008000000 */
[C---:B------:R-:W-:Y:S02]  /*0250*/  LOP3.LUT R10, R8.reuse, 0x300, RZ, 0xc0, !PT ;  /* 0x00000300080a7812 */ /* 0x040fe400078ec0ff */
[----:B------:R-:W-:Y:S02]  /*0260*/  ISETP.GE.U32.AND P1, PT, R8, 0x300, PT ;  /* 0x000003000800780c */ /* 0x000fe40003f26070 */
[----:B------:R-:W-:-:S13]  /*0270*/  ISETP.NE.AND P0, PT, R10, 0x300, PT ;  /* 0x000003000a00780c */ /* 0x000fda0003f05270 */
[----:B------:R-:W-:Y:S05]  /*0280*/  @!P0 BRA `(.L_x_1938) ;  /* 0x0000000000688947 */ /* 0x000fea0003800000 */
[----:B------:R-:W2:Y:S01]  /*0290*/  LDC.64 R10, c[0x0][0x380] ;  /* 0x0000e000ff0a7b82 */ /* 0x000ea20000000a00 */
[----:B------:R-:W-:-:S04]  /*02a0*/  LEA.HI R8, R8, 0x1, RZ, 0x18 ;  /* 0x0000000108087811 */ /* 0x000fc800078fc0ff */
[----:B------:R-:W-:-:S05]  /*02b0*/  LOP3.LUT R8, R8, 0x3, RZ, 0xc0, !PT ;  /* 0x0000000308087812 */ /* 0x000fca00078ec0ff */
[----:B------:R-:W-:Y:S02]  /*02c0*/  IMAD.MOV R8, RZ, RZ, -R8 ;  /* 0x000000ffff087224 */ /* 0x000fe400078e0a08 */
[----:B--2---:R-:W-:-:S04]  /*02d0*/  IMAD.WIDE.U32 R10, R9, 0x10, R10 ;  /* 0x00000010090a7825 */ /* 0x004fc800078e000a */
[----:B------:R-:W-:Y:S02]  /*02e0*/  IMAD.MOV.U32 R15, RZ, RZ, R10 ;  /* 0x000000ffff0f7224 */ /* 0x000fe400078e000a */
[----:B------:R-:W-:-:S07]  /*02f0*/  IMAD.MOV.U32 R13, RZ, RZ, R11 ;  /* 0x000000ffff0d7224 */ /* 0x000fce00078e000b */
.L_x_1939:
[----:B------:R-:W-:-:S05]  /*0300*/  IMAD.MOV.U32 R12, RZ, RZ, R15 ;  /* 0x000000ffff0c7224 */ /* 0x000fca00078e000f */
[----:B------:R-:W2:Y:S04]  /*0310*/  LDG.E.U16.CONSTANT R14, desc[UR8][R12.64] ;  /* 0x000000080c0e7981 */ /* 0x000ea8000c1e9500 */
[----:B------:R3:W4:Y:S01]  /*0320*/  LDG.E.64.CONSTANT R10, desc[UR8][R12.64+0x8] ;  /* 0x000008080c0a7981 */ /* 0x000722000c1e9b00 */
[----:B------:R-:W-:Y:S01]  /*0330*/  VIADD R8, R8, 0x1 ;  /* 0x0000000108087836 */ /* 0x000fe20000000000 */
[----:B-----5:R-:W-:Y:S01]  /*0340*/  LOP3.LUT P2, RZ, R4, 0xff, RZ, 0xc0, !PT ;  /* 0x000000ff04ff7812 */ /* 0x020fe2000784c0ff */
[----:B------:R-:W-:Y:S01]  /*0350*/  VIADD R9, R9, 0x100 ;  /* 0x0000010009097836 */ /* 0x000fe20000000000 */
[----:B------:R-:W-:Y:S02]  /*0360*/  IADD3 R15, P5, PT, R12, 0x1000, RZ ;  /* 0x000010000c0f7810 */ /* 0x000fe40007fbe0ff */
[----:B------:R-:W-:-:S03]  /*0370*/  ISETP.NE.AND P4, PT, R8, RZ, PT ;  /* 0x000000ff0800720c */ /* 0x000fc60003f85270 */
[----:B---3--:R-:W-:Y:S01]  /*0380*/  IMAD.X R13, RZ, RZ, R13, P5 ;  /* 0x000000ffff0d7224 */ /* 0x008fe200028e060d */
[----:B--2---:R-:W-:Y:S02]  /*0390*/  LOP3.LUT P3, RZ, R14, 0xff, RZ, 0xc0, !PT ;  /* 0x000000ff0eff7812 */ /* 0x004fe4000786c0ff */
[----:B----4-:R-:W-:-:S03]  /*03a0*/  ISETP.LT.U32.AND P0, PT, R10, R2, PT ;  /* 0x000000020a00720c */ /* 0x010fc60003f01070 */
[----:B------:R-:W-:Y:S02]  /*03b0*/  @P2 SEL R14, R4, 0x1, !P3 ;  /* 0x00000001040e2807 */ /* 0x000fe40005800000 */
[----:B------:R-:W-:Y:S02]  /*03c0*/  ISETP.LT.AND.EX P0, PT, R11, R3, PT, P0 ;  /* 0x000000030b00720c */ /* 0x000fe40003f01300 */
[----:B------:R-:W-:-:S04]  /*03d0*/  PRMT R4, R14, 0x7610, R4 ;  /* 0x000076100e047816 */ /* 0x000fc80000000004 */
[C---:B------:R-:W-:Y:S02]  /*03e0*/  @P3 SEL R2, R10.reuse, R2, P0 ;  /* 0x000000020a023207 */ /* 0x040fe40000000000 */
[C---:B------:R-:W-:Y:S02]  /*03f0*/  @P3 SEL R3, R11.reuse, R3, P0 ;  /* 0x000000030b033207 */ /* 0x040fe40000000000 */
[----:B------:R-:W-:Y:S02]  /*0400*/  SEL R2, R10, R2, !P2 ;  /* 0x000000020a027207 */ /* 0x000fe40005000000 */
[----:B------:R-:W-:Y:S01]  /*0410*/  SEL R3, R11, R3, !P2 ;  /* 0x000000030b037207 */ /* 0x000fe20005000000 */
[----:B------:R-:W-:Y:S06]  /*0420*/  @P4 BRA `(.L_x_1939) ;  /* 0xfffffffc00b44947 */ /* 0x000fec000383ffff */
.L_x_1938:
[----:B------:R-:W-:Y:S05]  /*0430*/  BSYNC.RECONVERGENT B2 ;  /* 0x0000000000027941 */ /* 0x000fea0003800200 */
.L_x_1937:
[----:B------:R-:W-:Y:S05]  /*0440*/  @!P1 BRA `(.L_x_1936) ;  /* 0x0000000000c89947 */ /* 0x000fea0003800000 */
.L_x_1940:
[----:B0-----:R-:W-:-:S05]  /*0450*/  IMAD.WIDE R20, R9, 0x10, R6 ;  /* 0x0000001009147825 */ /* 0x001fca00078e0206 */
[----:B------:R-:W2:Y:S04]  /*0460*/  LDG.E.U16.CONSTANT R19, desc[UR8][R20.64] ;  /* 0x0000000814137981 */ /* 0x000ea8000c1e9500 */
[----:B------:R-:W3:Y:S04]  /*0470*/  LDG.E.64.CONSTANT R10, desc[UR8][R20.64+0x8] ;  /* 0x00000808140a7981 */ /* 0x000ee8000c1e9b00 */
[----:B------:R-:W4:Y:S04]  /*0480*/  LDG.E.U16.CONSTANT R22, desc[UR8][R20.64+0x1000] ;  /* 0x0010000814167981 */ /* 0x000f28000c1e9500 */
[----:B------:R-:W4:Y:S04]  /*0490*/  LDG.E.64.CONSTANT R12, desc[UR8][R20.64+0x1008] ;  /* 0x00100808140c7981 */ /* 0x000f28000c1e9b00 */
[----:B------:R-:W4:Y:S04]  /*04a0*/  LDG.E.U16.CONSTANT R18, desc[UR8][R20.64+0x2000] ;  /* 0x0020000814127981 */ /* 0x000f28000c1e9500 */
[----:B------:R-:W4:Y:S04]  /*04b0*/  LDG.E.64.CONSTANT R14, desc[UR8][R20.64+0x2008] ;  /* 0x00200808140e7981 */ /* 0x000f28000c1e9b00 */
[----:B------:R-:W4:Y:S04]  /*04c0*/  LDG.E.U16.CONSTANT R8, desc[UR8][R20.64+0x3000] ;  /* 0x0030000814087981 */ /* 0x000f28000c1e9500 */
[----:B------:R-:W4:Y:S01]  /*04d0*/  LDG.E.64.CONSTANT R16, desc[UR8][R20.64+0x3008] ;  /* 0x0030080814107981 */ /* 0x000f22000c1e9b00 */
[----:B-----5:R-:W-:Y:S01]  /*04e0*/  LOP3.LUT P2, RZ, R4, 0xff, RZ, 0xc0, !PT ;  /* 0x000000ff04ff7812 */ /* 0x020fe2000784c0ff */
[----:B------:R-:W-:-:S02]  /*04f0*/  IMAD.MOV.U32 R23, RZ, RZ, R3 ;  /* 0x000000ffff177224 */ /* 0x000fc400078e0003 */
[----:B------:R-:W-:Y:S01]  /*0500*/  VIADD R9, R9, 0x400 ;  /* 0x0000040009097836 */ /* 0x000fe20000000000 */
[----:B--2---:R-:W-:Y:S02]  /*0510*/  LOP3.LUT P1, RZ, R19, 0xff, RZ, 0xc0, !PT ;  /* 0x000000ff13ff7812 */ /* 0x004fe4000782c0ff */
[----:B---3--:R-:W-:-:S07]  /*0520*/  ISETP.LT.U32.AND P0, PT, R10, R2, PT ;  /* 0x000000020a00720c */ /* 0x008fce0003f01070 */
[----:B------:R-:W-:Y:S02]  /*0530*/  @P2 SEL R19, R4, 0x1, !P1 ;  /* 0x0000000104132807 */ /* 0x000fe40004800000 */
[-C--:B------:R-:W-:Y:S02]  /*0540*/  ISETP.LT.AND.EX P0, PT, R11, R23.reuse, PT, P0 ;  /* 0x000000170b00720c */ /* 0x080fe40003f01300 */
[----:B------:R-:W-:Y:S02]  /*0550*/  LOP3.LUT P3, RZ, R19, 0xff, RZ, 0xc0, !PT ;  /* 0x000000ff13ff7812 */ /* 0x000fe4000786c0ff */
[----:B----4-:R-:W-:Y:S02]  /*0560*/  LOP3.LUT P4, RZ, R22, 0xff, RZ, 0xc0, !PT ;  /* 0x000000ff16ff7812 */ /* 0x010fe4000788c0ff */
[----:B------:R-:W-:Y:S02]  /*0570*/  @P1 SEL R2, R10, R2, P0 ;  /* 0x000000020a021207 */ /* 0x000fe40000000000 */
[----:B------:R-:W-:-:S02]  /*0580*/  @P1 SEL R23, R11, R23, P0 ;  /* 0x000000170b171207 */ /* 0x000fc40000000000 */
[----:B------:R-:W-:Y:S02]  /*0590*/  SEL R3, R10, R2, !P2 ;  /* 0x000000020a037207 */ /* 0x000fe40005000000 */
[----:B------:R-:W-:Y:S02]  /*05a0*/  SEL R11, R11, R23, !P2 ;  /* 0x000000170b0b7207 */ /* 0x000fe40005000000 */
[----:B------:R-:W-:Y:S02]  /*05b0*/  ISETP.LT.U32.AND P0, PT, R12, R3, PT ;  /* 0x000000030c00720c */ /* 0x000fe40003f01070 */
[----:B------:R-:W-:Y:S02]  /*05c0*/  @P3 SEL R22, R19, 0x1, !P4 ;  /* 0x0000000113163807 */ /* 0x000fe40006000000 */
[----:B------:R-:W-:Y:S02]  /*05d0*/  ISETP.LT.AND.EX P0, PT, R13, R11, PT, P0 ;  /* 0x0000000b0d00720c */ /* 0x000fe40003f01300 */
[----:B------:R-:W-:-:S02]  /*05e0*/  LOP3.LUT P2, RZ, R18, 0xff, RZ, 0xc0, !PT ;  /* 0x000000ff12ff7812 */ /* 0x000fc4000784c0ff */
[----:B------:R-:W-:Y:S02]  /*05f0*/  @P4 SEL R3, R12, R3, P0 ;  /* 0x000000030c034207 */ /* 0x000fe40000000000 */
[----:B------:R-:W-:Y:S02]  /*0600*/  LOP3.LUT P1, RZ, R22, 0xff, RZ, 0xc0, !PT ;  /* 0x000000ff16ff7812 */ /* 0x000fe4000782c0ff */
[C---:B------:R-:W-:Y:S02]  /*0610*/  @P4 SEL R11, R13.reuse, R11, P0 ;  /* 0x0000000b0d0b4207 */ /* 0x040fe40000000000 */
[----:B------:R-:W-:Y:S02]  /*0620*/  SEL R3, R12, R3, !P3 ;  /* 0x000000030c037207 */ /* 0x000fe40005800000 */
[----:B------:R-:W-:Y:S02]  /*0630*/  SEL R13, R13, R11, !P3 ;  /* 0x0000000b0d0d7207 */ /* 0x000fe40005800000 */
[----:B------:R-:W-:-:S02]  /*0640*/  ISETP.LT.U32.AND P0, PT, R14, R3, PT ;  /* 0x000000030e00720c */ /* 0x000fc40003f01070 */
[----:B------:R-:W-:Y:S02]  /*0650*/  LOP3.LUT P3, RZ, R8, 0xff, RZ, 0xc0, !PT ;  /* 0x000000ff08ff7812 */ /* 0x000fe4000786c0ff */
[C---:B------:R-:W-:Y:S02]  /*0660*/  ISETP.LT.AND.EX P0, PT, R15.reuse, R13, PT, P0 ;  /* 0x0000000d0f00720c */ /* 0x040fe40003f01300 */
[----:B------:R-:W-:Y:S02]  /*0670*/  @P1 SEL R18, R22, 0x1, !P2 ;  /* 0x0000000116121807 */ /* 0x000fe40005000000 */
[C---:B------:R-:W-:Y:S02]  /*0680*/  @P2 SEL R3, R14.reuse, R3, P0 ;  /* 0x000000030e032207 */ /* 0x040fe40000000000 */
[----:B------:R-:W-:Y:S02]  /*0690*/  @P2 SEL R13, R15, R13, P0 ;  /* 0x0000000d0f0d2207 */ /* 0x000fe40000000000 */
[----:B------:R-:W-:-:S02]  /*06a0*/  SEL R3, R14, R3, !P1 ;  /* 0x000000030e037207 */ /* 0x000fc40004800000 */
[----:B------:R-:W-:Y:S02]  /*06b0*/  LOP3.LUT P2, RZ, R18, 0xff, RZ, 0xc0, !PT ;  /* 0x000000ff12ff7812 */ /* 0x000fe4000784c0ff */
[----:B------:R-:W-:Y:S02]  /*06c0*/  SEL R15, R15, R13, !P1 ;  /* 0x0000000d0f0f7207 */ /* 0x000fe40004800000 */
[----:B------:R-:W-:Y:S02]  /*06d0*/  ISETP.GE.AND P1, PT, R9, UR4, PT ;  /* 0x0000000409007c0c */ /* 0x000fe4000bf26270 */
[----:B------:R-:W-:-:S04]  /*06e0*/  ISETP.LT.U32.AND P0, PT, R16, R3, PT ;  /* 0x000000031000720c */ /* 0x000fc80003f01070 */
[----:B------:R-:W-:-:S03]  /*06f0*/  ISETP.LT.AND.EX P0, PT, R17, R15, PT, P0 ;  /* 0x0000000f1100720c */ /* 0x000fc60003f01300 */
[----:B------:R-:W-:Y:S02]  /*0700*/  @P2 SEL R8, R18, 0x1, !P3 ;  /* 0x0000000112082807 */ /* 0x000fe40005800000 */
[C---:B------:R-:W-:Y:S02]  /*0710*/  @P3 SEL R3, R16.reuse, R3, P0 ;  /* 0x0000000310033207 */ /* 0x040fe40000000000 */
[C---:B------:R-:W-:Y:S02]  /*0720*/  @P3 SEL R15, R17.reuse, R15, P0 ;  /* 0x0000000f110f3207 */ /* 0x040fe40000000000 */
[----:B------:R-:W-:Y:S02]  /*0730*/  SEL R2, R16, R3, !P2 ;  /* 0x0000000310027207 */ /* 0x000fe40005000000 */
[----:B------:R-:W-:Y:S02]  /*0740*/  SEL R3, R17, R15, !P2 ;  /* 0x0000000f11037207 */ /* 0x000fe40005000000 */
[----:B------:R-:W-:Y:S01]  /*0750*/  PRMT R4, R8, 0x7610, R4 ;  /* 0x0000761008047816 */ /* 0x000fe20000000004 */
[----:B------:R-:W-:Y:S06]  /*0760*/  @!P1 BRA `(.L_x_1940) ;  /* 0xfffffffc00389947 */ /* 0x000fec000383ffff */
.L_x_1936:
[----:B------:R-:W-:Y:S05]  /*0770*/  BSYNC.RECONVERGENT B1 ;  /* 0x0000000000017941 */ /* 0x000fea0003800200 */
.L_x_1935:
[----:B------:R-:W-:-:S09]  /*0780*/  UISETP.GE.AND UP0, UPT, UR4, 0x100, UPT ;  /* 0x000001000400788c */ /* 0x000fd2000bf06270 */
[----:B------:R-:W-:Y:S05]  /*0790*/  BRA.U !UP0, `(.L_x_1941) ;  /* 0x0000000d08407547 */ /* 0x000fea000b800000 */
[----:B------:R-:W2:Y:S01]  /*07a0*/  S2R R10, SR_LANEID ;  /* 0x00000000000a7919 */ /* 0x000ea20000000000 */
[----:B0----5:R-:W-:Y:S01]  /*07b0*/  LOP3.LUT R6, R4, 0xff, RZ, 0xc0, !PT ;  /* 0x000000ff04067812 */ /* 0x021fe200078ec0ff */
[----:B------:R-:W-:Y:S01]  /*07c0*/  BSSY.RECONVERGENT B1, `(.L_x_1942) ;  /* 0x0000016000017945 */ /* 0x000fe20003800200 */
[----:B------:R0:W3:Y:S04]  /*07d0*/  SHFL.DOWN PT, R9, R2, 0x1, 0x1f ;  /* 0x08201f0002097f89 */ /* 0x0000e800000e0000 */
[----:B------:R0:W4:Y:S04]  /*07e0*/  SHFL.DOWN PT, R8, R3, 0x1, 0x1f ;  /* 0x08201f0003087f89 */ /* 0x00012800000e0000 */
[----:B------:R0:W0:Y:S01]  /*07f0*/  SHFL.DOWN PT, R7, R6, 0x1, 0x1f ;  /* 0x08201f0006077f89 */ /* 0x00002200000e0000 */
[----:B--2---:R-:W-:-:S02]  /*0800*/  ISETP.GT.AND P0, PT, R10, 0x1e, PT ;  /* 0x0000001e0a00780c */ /* 0x004fc40003f04270 */
[C---:B------:R-:W-:Y:S02]  /*0810*/  ISETP.GT.AND P3, PT, R10.reuse, 0x1d, PT ;  /* 0x0000001d0a00780c */ /* 0x040fe40003f64270 */
[----:B------:R-:W-:-:S09]  /*0820*/  ISETP.GT.AND P2, PT, R10, 0x1b, PT ;  /* 0x0000001b0a00780c */ /* 0x000fd20003f44270 */
[----:B0--34-:R-:W-:Y:S05]  /*0830*/  @P0 BRA `(.L_x_1943) ;  /* 0x0000000000380947 */ /* 0x019fea0003800000 */
        /* <DEDUP_REMOVED lines=14> */
.L_x_1943:
[----:B------:R-:W-:Y:S05]  /*0920*/  BSYNC.RECONVERGENT B1 ;  /* 0x0000000000017941 */ /* 0x000fea0003800200 */
.L_x_1942:
[----:B------:R-:W-:Y:S01]  /*0930*/  LOP3.LUT R7, R4, 0xff, RZ, 0xc0, !PT ;  /* 0x000000ff04077812 */ /* 0x000fe200078ec0ff */
[----:B------:R0:W2:Y:S01]  /*0940*/  SHFL.DOWN PT, R9, R2, 0x2, 0x1f ;  /* 0x08401f0002097f89 */ /* 0x0000a200000e0000 */
[----:B------:R-:W-:Y:S01]  /*0950*/  BSSY.RECONVERGENT B1, `(.L_x_1944) ;  /* 0x0000015000017945 */ /* 0x000fe20003800200 */
[C---:B------:R-:W-:Y:S02]  /*0960*/  ISETP.GT.AND P5, PT, R10.reuse, 0x17, PT ;  /* 0x000000170a00780c */ /* 0x040fe40003fa4270 */
[----:B------:R0:W3:Y:S01]  /*0970*/  SHFL.DOWN PT, R8, R3, 0x2, 0x1f ;  /* 0x08401f0003087f89 */ /* 0x0000e200000e0000 */
[C---:B------:R-:W-:Y:S02]  /*0980*/  ISETP.GT.AND P4, PT, R10.reuse, 0xf, PT ;  /* 0x0000000f0a00780c */ /* 0x040fe40003f84270 */
[----:B------:R-:W-:Y:S01]  /*0990*/  ISETP.NE.AND P1, PT, R10, RZ, PT ;  /* 0x000000ff0a00720c */ /* 0x000fe20003f25270 */
[----:B------:R-:W4:Y:S01]  /*09a0*/  SHFL.DOWN PT, R7, R7, 0x2, 0x1f ;  /* 0x08401f0007077f89 */ /* 0x000f2200000e0000 */
[----:B------:R-:W-:Y:S11]  /*09b0*/  @P3 BRA `(.L_x_1945) ;  /* 0x0000000000383947 */ /* 0x000ff60003800000 */
[----:B----4-:R-:W-:Y:S01]  /*09c0*/  LOP3.LUT P0, RZ, R7, 0xff, RZ, 0xc0, !PT ;  /* 0x000000ff07ff7812 */ /* 0x010fe2000780c0ff */
[----:B------:R-:W-:Y:S01]  /*09d0*/  IMAD.MOV.U32 R10, RZ, RZ, 0x1 ;  /* 0x00000001ff0a7424 */ /* 0x000fe200078e00ff */
[----:B------:R-:W-:-:S04]  /*09e0*/  LOP3.LUT P3, R6, R4, 0xff, RZ, 0xc0, !PT ;  /* 0x000000ff04067812 */ /* 0x000fc8000786c0ff */
[----:B------:R-:W-:-:S13]  /*09f0*/  PLOP3.LUT P0, PT, P3, P0, PT, 0x2f, 0xf2 ;  /* 0x0000000000f2781c */ /* 0x000fda0001f00577 */
[----:B--2---:R-:W-:Y:S02]  /*0a00*/  @!P0 ISETP.LT.U32.AND P3, PT, R9, R2, PT ;  /* 0x000000020900820c */ /* 0x004fe40003f61070 */
[----:B------:R-:W-:Y:S02]  /*0a10*/  @P0 ISETP.NE.AND P6, PT, R6, RZ, PT ;  /* 0x000000ff0600020c */ /* 0x000fe40003fc5270 */
[----:B------:R-:W-:Y:S02]  /*0a20*/  @!P0 PRMT R4, R10, 0x7610, R4 ;  /* 0x000076100a048816 */ /* 0x000fe40000000004 */
[----:B---3--:R-:W-:Y:S02]  /*0a30*/  @!P0 ISETP.LT.AND.EX P3, PT, R8, R3, PT, P3 ;  /* 0x000000030800820c */ /* 0x008fe40003f61330 */
[----:B------:R-:W-:Y:S02]  /*0a40*/  @P0 SEL R6, R7, R4, !P6 ;  /* 0x0000000407060207 */ /* 0x000fe40007000000 */
[----:B0-----:R-:W-:-:S02]  /*0a50*/  @!P0 SEL R2, R9, R2, P3 ;  /* 0x0000000209028207 */ /* 0x001fc40001800000 */
[----:B------:R-:W-:Y:S02]  /*0a60*/  @!P0 SEL R3, R8, R3, P3 ;  /* 0x0000000308038207 */ /* 0x000fe40001800000 */
[----:B------:R-:W-:Y:S02]  /*0a70*/  @P0 PRMT R4, R6, 0x7610, R4 ;  /* 0x0000761006040816 */ /* 0x000fe40000000004 */
[----:B------:R-:W-:Y:S02]  /*0a80*/  @P0 SEL R2, R9, R2, !P6 ;  /* 0x0000000209020207 */ /* 0x000fe40007000000 */
[----:B------:R-:W-:-:S07]  /*0a90*/  @P0 SEL R3, R8, R3, !P6 ;  /* 0x0000000308030207 */ /* 0x000fce0007000000 */
.L_x_1945:
[----:B------:R-:W-:Y:S05]  /*0aa0*/  BSYNC.RECONVERGENT B1 ;  /* 0x0000000000017941 */ /* 0x000fea0003800200 */
.L_x_1944:
[----:B----4-:R-:W-:Y:S01]  /*0ab0*/  LOP3.LUT R7, R4, 0xff, RZ, 0xc0, !PT ;  /* 0x000000ff04077812 */ /* 0x010fe200078ec0ff */
[----:B--2---:R2:W4:Y:S01]  /*0ac0*/  SHFL.DOWN PT, R9, R2, 0x4, 0x1f ;  /* 0x08801f0002097f89 */ /* 0x00452200000e0000 */
[----:B------:R-:W-:Y:S03]  /*0ad0*/  BSSY.RECONVERGENT B1, `(.L_x_1946) ;  /* 0x0000012000017945 */ /* 0x000fe60003800200 */
[----:B---3--:R2:W3:Y:S04]  /*0ae0*/  SHFL.DOWN PT, R8, R3, 0x4, 0x1f ;  /* 0x08801f0003087f89 */ /* 0x0084e800000e0000 */
        /* <DEDUP_REMOVED lines=11> */
[----:B--2---:R-:W-:-:S02]  /*0ba0*/  @!P0 SEL R2, R9, R2, P2 ;  /* 0x0000000209028207 */ /* 0x004fc40001000000 */
[----:B------:R-:W-:Y:S02]  /*0bb0*/  @!P0 SEL R3, R8, R3, P2 ;  /* 0x0000000308038207 */ /* 0x000fe40001000000 */
[----:B------:R-:W-:Y:S02]  /*0bc0*/  @P0 PRMT R4, R6, 0x7610, R4 ;  /* 0x0000761006040816 */ /* 0x000fe40000000004 */
[----:B------:R-:W-:Y:S02]  /*0bd0*/  @P0 SEL R2, R9, R2, !P3 ;  /* 0x0000000209020207 */ /* 0x000fe40005800000 */
[----:B------:R-:W-:-:S07]  /*0be0*/  @P0 SEL R3, R8, R3, !P3 ;  /* 0x0000000308030207 */ /* 0x000fce0005800000 */
.L_x_1947:
[----:B------:R-:W-:Y:S05]  /*0bf0*/  BSYNC.RECONVERGENT B1 ;  /* 0x0000000000017941 */ /* 0x000fea0003800200 */
.L_x_1946:
[----:B0-----:R-:W-:Y:S01]  /*0c00*/  LOP3.LUT R7, R4, 0xff, RZ, 0xc0, !PT ;  /* 0x000000ff04077812 */ /* 0x001fe200078ec0ff */
[----:B----4-:R0:W4:Y:S01]  /*0c10*/  SHFL.DOWN PT, R9, R2, 0x8, 0x1f ;  /* 0x09001f0002097f89 */ /* 0x01012200000e0000 */
        /* <DEDUP_REMOVED lines=18> */
.L_x_1949:
[----:B------:R-:W-:Y:S05]  /*0d40*/  BSYNC.RECONVERGENT B1 ;  /* 0x0000000000017941 */ /* 0x000fea0003800200 */
.L_x_1948:
        /* <DEDUP_REMOVED lines=20> */
.L_x_1951:
[----:B------:R-:W-:Y:S05]  /*0e90*/  BSYNC.RECONVERGENT B1 ;  /* 0x0000000000017941 */ /* 0x000fea0003800200 */
.L_x_1950:
[----:B------:R-:W-:Y:S04]  /*0ea0*/  BSSY.RECONVERGENT B1, `(.L_x_1952) ;  /* 0x000000a000017945 */ /* 0x000fe80003800200 */
[----:B------:R-:W-:Y:S05]  /*0eb0*/  @P1 BRA `(.L_x_1953) ;  /* 0x0000000000201947 */ /* 0x000fea0003800000 */
[----:B---3--:R-:W3:Y:S01]  /*0ec0*/  S2R R8, SR_CgaCtaId ;  /* 0x0000000000087919 */ /* 0x008ee20000008800 */
[----:B0-----:R-:W-:Y:S02]  /*0ed0*/  MOV R7, 0x400 ;  /* 0x0000040000077802 */ /* 0x001fe40000000f00 */
[----:B------:R-:W-:-:S04]  /*0ee0*/  SHF.R.U32.HI R6, RZ, 0x1, R5 ;  /* 0x00000001ff067819 */ /* 0x000fc80000011605 */
[----:B------:R-:W-:Y:S02]  /*0ef0*/  LOP3.LUT R6, R6, 0x1f0, RZ, 0xc0, !PT ;  /* 0x000001f006067812 */ /* 0x000fe400078ec0ff */
[----:B---3--:R-:W-:-:S05]  /*0f00*/  LEA R7, R8, R7, 0x18 ;  /* 0x0000000708077211 */ /* 0x008fca00078ec0ff */
[----:B------:R-:W-:-:S05]  /*0f10*/  IMAD.IADD R7, R6, 0x1, R7 ;  /* 0x0000000106077824 */ /* 0x000fca00078e0207 */
[----:B------:R0:W-:Y:S04]  /*0f20*/  STS.64 [R7+0x10], R2 ;  /* 0x0000100207007388 */ /* 0x0001e80000000a00 */
[----:B------:R0:W-:Y:S02]  /*0f30*/  STS.U8 [R7+0x8], R4 ;  /* 0x0000080407007388 */ /* 0x0001e40000000000 */
.L_x_1953:
[----:B------:R-:W-:Y:S05]  /*0f40*/  BSYNC.RECONVERGENT B1 ;  /* 0x0000000000017941 */ /* 0x000fea0003800200 */
.L_x_1952:
        /* <DEDUP_REMOVED lines=8> */
[----:B0-----:R-:W0:Y:S04]  /*0fd0*/  LDS.64 R6, [UR5+0x20] ;  /* 0x00002005ff067984 */ /* 0x001e280008000a00 */
[----:B------:R-:W1:Y:S04]  /*0fe0*/  LDS.U8 R17, [UR5+0x28] ;  /* 0x00002805ff117984 */ /* 0x000e680008000000 */
[----:B------:R-:W2:Y:S04]  /*0ff0*/  LDS.64 R12, [UR5+0x30] ;  /* 0x00003005ff0c7984 */ /* 0x000ea80008000a00 */
[----:B------:R-:W2:Y:S04]  /*1000*/  LDS.U8 R18, [UR5+0x38] ;  /* 0x00003805ff127984 */ /* 0x000ea80008000000 */
[----:B------:R-:W2:Y:S04]  /*1010*/  LDS.64 R10, [UR5+0x40] ;  /* 0x00004005ff0a7984 */ /* 0x000ea80008000a00 */
[----:B------:R-:W2:Y:S04]  /*1020*/  LDS.U8 R14, [UR5+0x48] ;  /* 0x00004805ff0e7984 */ /* 0x000ea80008000000 */
[----:B---34-:R-:W3:Y:S01]  /*1030*/  LDS.64 R8, [UR5+0x50] ;  /* 0x00005005ff087984 */ /* 0x018ee20008000a00 */
[----:B-----5:R-:W-:-:S02]  /*1040*/  ISETP.NE.AND P4, PT, R16, RZ, PT ;  /* 0x000000ff1000720c */ /* 0x020fc40003f85270 */
[----:B0-----:R-:W-:Y:S02]  /*1050*/  ISETP.LT.U32.AND P0, PT, R6, R2, PT ;  /* 0x000000020600720c */ /* 0x001fe40003f01070 */
[----:B------:R-:W-:Y:S02]  /*1060*/  @P2 SEL R16, R4, 0x1, !P4 ;  /* 0x0000000104102807 */ /* 0x000fe40006000000 */
[----:B------:R-:W-:Y:S02]  /*1070*/  ISETP.LT.AND.EX P0, PT, R7, R3, PT, P0 ;  /* 0x000000030700720c */ /* 0x000fe40003f01300 */
[----:B------:R-:W-:Y:S02]  /*1080*/  LOP3.LUT P3, RZ, R16, 0xff, RZ, 0xc0, !PT ;  /* 0x000000ff10ff7812 */ /* 0x000fe4000786c0ff */
[----:B-1----:R-:W-:-:S03]  /*1090*/  ISETP.NE.AND P5, PT, R17, RZ, PT ;  /* 0x000000ff1100720c */ /* 0x002fc60003fa5270 */
[C---:B--2---:R-:W-:Y:S02]  /*10a0*/  @P4 SEL R2, R6.reuse, R2, P0 ;  /* 0x0000000206024207 */ /* 0x044fe40000000000 */
[C---:B------:R-:W-:Y:S02]  /*10b0*/  @P4 SEL R3, R7.reuse, R3, P0 ;  /* 0x0000000307034207 */ /* 0x040fe40000000000 */
[----:B------:R-:W-:Y:S02]  /*10c0*/  SEL R5, R6, R2, !P2 ;  /* 0x0000000206057207 */ /* 0x000fe40005000000 */
[----:B------:R-:W-:Y:S02]  /*10d0*/  SEL R15, R7, R3, !P2 ;  /* 0x00000003070f7207 */ /* 0x000fe40005000000 */
[----:B------:R-:W-:Y:S01]  /*10e0*/  ISETP.LT.U32.AND P0, PT, R12, R5, PT ;  /* 0x000000050c00720c */ /* 0x000fe20003f01070 */
[----:B------:R-:W-:Y:S01]  /*10f0*/  LDS.64 R6, [UR5+0x60] ;  /* 0x00006005ff067984 */ /* 0x000fe20008000a00 */
[----:B------:R-:W-:-:S02]  /*1100*/  @P3 SEL R17, R16, 0x1, !P5 ;  /* 0x0000000110113807 */ /* 0x000fc40006800000 */
[----:B------:R-:W-:Y:S01]  /*1110*/  ISETP.LT.AND.EX P0, PT, R13, R15, PT, P0 ;  /* 0x0000000f0d00720c */ /* 0x000fe20003f01300 */
[----:B------:R-:W0:Y:S01]  /*1120*/  LDS.U8 R16, [UR5+0x58] ;  /* 0x00005805ff107984 */ /* 0x000e220008000000 */
[----:B------:R-:W-:Y:S02]  /*1130*/  LOP3.LUT P2, RZ, R17, 0xff, RZ, 0xc0, !PT ;  /* 0x000000ff11ff7812 */ /* 0x000fe4000784c0ff */
[----:B------:R-:W-:Y:S02]  /*1140*/  @P5 SEL R5, R12, R5, P0 ;  /* 0x000000050c055207 */ /* 0x000fe40000000000 */
[----:B------:R-:W-:Y:S02]  /*1150*/  ISETP.NE.AND P4, PT, R18, RZ, PT ;  /* 0x000000ff1200720c */ /* 0x000fe40003f85270 */
[----:B------:R-:W-:Y:S02]  /*1160*/  @P5 SEL R15, R13, R15, P0 ;  /* 0x0000000f0d0f5207 */ /* 0x000fe40000000000 */
[----:B------:R-:W-:-:S02]  /*1170*/  SEL R3, R12, R5, !P3 ;  /* 0x000000050c037207 */ /* 0x000fc40005800000 */
[----:B------:R-:W-:Y:S01]  /*1180*/  SEL R15, R13, R15, !P3 ;  /* 0x0000000f0d0f7207 */ /* 0x000fe20005800000 */
[----:B------:R-:W1:Y:S01]  /*1190*/  LDS.U8 R12, [UR5+0x68] ;  /* 0x00006805ff0c7984 */ /* 0x000e620008000000 */
[----:B------:R-:W-:Y:S02]  /*11a0*/  ISETP.LT.U32.AND P0, PT, R10, R3, PT ;  /* 0x000000030a00720c */ /* 0x000fe40003f01070 */
[----:B------:R-:W-:Y:S01]  /*11b0*/  @P2 SEL R18, R17, 0x1, !P4 ;  /* 0x0000000111122807 */ /* 0x000fe20006000000 */
[----:B------:R-:W2:Y:S01]  /*11c0*/  LDS.64 R4, [UR5+0x70] ;  /* 0x00007005ff047984 */ /* 0x000ea20008000a00 */
[----:B------:R-:W-:Y:S02]  /*11d0*/  ISETP.LT.AND.EX P0, PT, R11, R15, PT, P0 ;  /* 0x0000000f0b00720c */ /* 0x000fe40003f01300 */
[----:B------:R-:W-:Y:S02]  /*11e0*/  LOP3.LUT P5, RZ, R18, 0xff, RZ, 0xc0, !PT ;  /* 0x000000ff12ff7812 */ /* 0x000fe400078ac0ff */
[----:B------:R-:W-:-:S02]  /*11f0*/  @P4 SEL R3, R10, R3, P0 ;  /* 0x000000030a034207 */ /* 0x000fc40000000000 */
[----:B------:R-:W-:Y:S02]  /*1200*/  ISETP.NE.AND P3, PT, R14, RZ, PT ;  /* 0x000000ff0e00720c */ /* 0x000fe40003f65270 */
[C---:B------:R-:W-:Y:S02]  /*1210*/  @P4 SEL R15, R11.reuse, R15, P0 ;  /* 0x0000000f0b0f4207 */ /* 0x040fe40000000000 */
[----:B------:R-:W-:Y:S02]  /*1220*/  SEL R13, R10, R3, !P2 ;  /* 0x000000030a0d7207 */ /* 0x000fe40005000000 */
[----:B------:R-:W-:Y:S01]  /*1230*/  SEL R15, R11, R15, !P2 ;  /* 0x0000000f0b0f7207 */ /* 0x000fe20005000000 */
[----:B------:R-:W4:Y:S01]  /*1240*/  LDS.U8 R10, [UR5+0x78] ;  /* 0x00007805ff0a7984 */ /* 0x000f220008000000 */
[----:B---3--:R-:W-:Y:S02]  /*1250*/  ISETP.LT.U32.AND P0, PT, R8, R13, PT ;  /* 0x0000000d0800720c */ /* 0x008fe40003f01070 */
[----:B------:R-:W-:Y:S01]  /*1260*/  @P5 SEL R14, R18, 0x1, !P3 ;  /* 0x00000001120e5807 */ /* 0x000fe20005800000 */
[----:B------:R-:W3:Y:S01]  /*1270*/  LDS.64 R2, [UR5+0x80] ;  /* 0x00008005ff027984 */ /* 0x000ee20008000a00 */
[----:B------:R-:W-:-:S02]  /*1280*/  ISETP.LT.AND.EX P0, PT, R9, R15, PT, P0 ;  /* 0x0000000f0900720c */ /* 0x000fc40003f01300 */
[----:B------:R-:W-:Y:S02]  /*1290*/  LOP3.LUT P4, RZ, R14, 0xff, RZ, 0xc0, !PT ;  /* 0x000000ff0eff7812 */ /* 0x000fe4000788c0ff */
[----:B------:R-:W-:Y:S02]  /*12a0*/  @P3 SEL R13, R8, R13, P0 ;  /* 0x0000000d080d3207 */ /* 0x000fe40000000000 */
[----:B0-----:R-:W-:Y:S02]  /*12b0*/  ISETP.NE.AND P2, PT, R16, RZ, PT ;  /* 0x000000ff1000720c */ /* 0x001fe40003f45270 */
[C---:B------:R-:W-:Y:S02]  /*12c0*/  @P3 SEL R15, R9.reuse, R15, P0 ;  /* 0x0000000f090f3207 */ /* 0x040fe40000000000 */
[----:B------:R-:W-:Y:S02]  /*12d0*/  SEL R11, R8, R13, !P5 ;  /* 0x0000000d080b7207 */ /* 0x000fe40006800000 */
[----:B------:R-:W-:-:S02]  /*12e0*/  SEL R13, R9, R15, !P5 ;  /* 0x0000000f090d7207 */ /* 0x000fc40006800000 */
[----:B------:R-:W-:Y:S02]  /*12f0*/  ISETP.LT.U32.AND P0, PT, R6, R11, PT ;  /* 0x0000000b0600720c */ /* 0x000fe40003f01070 */
[----:B------:R-:W-:Y:S02]  /*1300*/  @P4 SEL R16, R14, 0x1, !P2 ;  /* 0x000000010e104807 */ /* 0x000fe40005000000 */
[----:B------:R-:W-:Y:S02]  /*1310*/  ISETP.LT.AND.EX P0, PT, R7, R13, PT, P0 ;  /* 0x0000000d0700720c */ /* 0x000fe40003f01300 */
[----:B------:R-:W-:Y:S02]  /*1320*/  LOP3.LUT P5, RZ, R16, 0xff, RZ, 0xc0, !PT ;  /* 0x000000ff10ff7812 */ /* 0x000fe400078ac0ff */
[----:B------:R-:W-:Y:S02]  /*1330*/  @P2 SEL R11, R6, R11, P0 ;  /* 0x0000000b060b2207 */ /* 0x000fe40000000000 */
[----:B-1----:R-:W-:-:S02]  /*1340*/  ISETP.NE.AND P3, PT, R12, RZ, PT ;  /* 0x000000ff0c00720c */ /* 0x002fc40003f65270 */
[C---:B------:R-:W-:Y:S02]  /*1350*/  @P2 SEL R13, R7.reuse, R13, P0 ;  /* 0x0000000d070d2207 */ /* 0x040fe40000000000 */
[----:B------:R-:W-:Y:S02]  /*1360*/  SEL R9, R6, R11, !P4 ;  /* 0x0000000b06097207 */ /* 0x000fe40006000000 */
[----:B------:R-:W-:Y:S02]  /*1370*/  SEL R11, R7, R13, !P4 ;  /* 0x0000000d070b7207 */ /* 0x000fe40006000000 */
[----:B--2---:R-:W-:Y:S02]  /*1380*/  ISETP.LT.U32.AND P0, PT, R4, R9, PT ;  /* 0x000000090400720c */ /* 0x004fe40003f01070 */
[----:B------:R-:W-:Y:S02]  /*1390*/  @P5 SEL R12, R16, 0x1, !P3 ;  /* 0x00000001100c5807 */ /* 0x000fe40005800000 */
[----:B------:R-:W-:-:S02]  /*13a0*/  ISETP.LT.AND.EX P0, PT, R5, R11, PT, P0 ;  /* 0x0000000b0500720c */ /* 0x000fc40003f01300 */
[----:B----4-:R-:W-:Y:S02]  /*13b0*/  ISETP.NE.AND P4, PT, R10, RZ, PT ;  /* 0x000000ff0a00720c */ /* 0x010fe40003f85270 */
[----:B------:R-:W-:Y:S02]  /*13c0*/  @P3 SEL R9, R4, R9, P0 ;  /* 0x0000000904093207 */ /* 0x000fe40000000000 */
[----:B------:R-:W-:Y:S02]  /*13d0*/  LOP3.LUT P2, RZ, R12, 0xff, RZ, 0xc0, !PT ;  /* 0x000000ff0cff7812 */ /* 0x000fe4000784c0ff */
[C---:B------:R-:W-:Y:S02]  /*13e0*/  @P3 SEL R11, R5.reuse, R11, P0 ;  /* 0x0000000b050b3207 */ /* 0x040fe40000000000 */
[----:B------:R-:W-:Y:S02]  /*13f0*/  SEL R7, R4, R9, !P5 ;  /* 0x0000000904077207 */ /* 0x000fe40006800000 */
[----:B------:R-:W-:-:S02]  /*1400*/  SEL R5, R5, R11, !P5 ;  /* 0x0000000b05057207 */ /* 0x000fc40006800000 */
[----:B---3--:R-:W-:-:S04]  /*1410*/  ISETP.LT.U32.AND P0, PT, R2, R7, PT ;  /* 0x000000070200720c */ /* 0x008fc80003f01070 */
        /* <DEDUP_REMOVED lines=8> */
.L_x_1941:
[----:B------:R-:W2:Y:S01]  /*14a0*/  S2R R13, SR_LANEID ;  /* 0x00000000000d7919 */ /* 0x000ea20000000000 */
[----:B0-----:R-:W-:Y:S01]  /*14b0*/  LOP3.LUT R6, R5, 0x3e0, RZ, 0xc0, !PT ;  /* 0x000003e005067812 */ /* 0x001fe200078ec0ff */
[----:B------:R-:W-:Y:S04]  /*14c0*/  BSSY.RECONVERGENT B1, `(.L_x_1955) ;  /* 0x0000022000017945 */ /* 0x000fe80003800200 */
[----:B------:R-:W-:Y:S01]  /*14d0*/  VIADD R7, R6, 0x20 ;  /* 0x0000002006077836 */ /* 0x000fe20000000000 */
[----:B------:R-:W-:-:S04]  /*14e0*/  LOP3.LUT R6, RZ, R6, RZ, 0x33, !PT ;  /* 0x00000006ff067212 */ /* 0x000fc800078e33ff */
[----:B------:R-:W-:Y:S01]  /*14f0*/  ISETP.GT.AND P0, PT, R7, UR4, PT ;  /* 0x0000000407007c0c */ /* 0x000fe2000bf04270 */
[----:B------:R-:W-:-:S05]  /*1500*/  VIADD R6, R6, UR4 ;  /* 0x0000000406067c36 */ /* 0x000fca0008000000 */
[----:B------:R-:W-:-:S05]  /*1510*/  SEL R6, R6, 0x1f, P0 ;  /* 0x0000001f06067807 */ /* 0x000fca0000000000 */
[----:B-----5:R0:W3:Y:S01]  /*1520*/  SHFL.DOWN PT, R8, R3, 0x1, R6 ;  /* 0x0820000003087989 */ /* 0x0200e200000e0006 */
[C---:B--2---:R-:W-:Y:S01]  /*1530*/  VIADD R7, R13.reuse, 0x2 ;  /* 0x000000020d077836 */ /* 0x044fe20000000000 */
[CC--:B------:R-:W-:Y:S01]  /*1540*/  ISETP.GE.AND P0, PT, R13.reuse, R6.reuse, PT ;  /* 0x000000060d00720c */ /* 0x0c0fe20003f06270 */
[C---:B------:R-:W-:Y:S01]  /*1550*/  VIADD R11, R13.reuse, 0x8 ;  /* 0x000000080d0b7836 */ /* 0x040fe20000000000 */
[C---:B------:R-:W-:Y:S01]  /*1560*/  ISETP.NE.AND P1, PT, R13.reuse, RZ, PT ;  /* 0x000000ff0d00720c */ /* 0x040fe20003f25270 */
[----:B------:R-:W-:Y:S01]  /*1570*/  VIADD R9, R13, 0x4 ;  /* 0x000000040d097836 */ /* 0x000fe20000000000 */
[-C--:B------:R-:W-:Y:S02]  /*1580*/  ISETP.GT.AND P5, PT, R7, R6.reuse, PT ;  /* 0x000000060700720c */ /* 0x080fe40003fa4270 */
[----:B------:R-:W-:Y:S02]  /*1590*/  LOP3.LUT R7, R4, 0xff, RZ, 0xc0, !PT ;  /* 0x000000ff04077812 */ /* 0x000fe400078ec0ff */
[----:B------:R-:W-:-:S02]  /*15a0*/  ISETP.GT.AND P2, PT, R11, R6, PT ;  /* 0x000000060b00720c */ /* 0x000fc40003f44270 */
[----:B------:R0:W2:Y:S01]  /*15b0*/  SHFL.DOWN PT, R11, R2, 0x1, R6 ;  /* 0x08200000020b7989 */ /* 0x0000a200000e0006 */
        /* <DEDUP_REMOVED lines=8> */
[----:B--2---:R-:W-:Y:S02]  /*1640*/  @!P0 ISETP.LT.U32.AND P4, PT, R11, R2, PT ;  /* 0x000000020b00820c */ /* 0x004fe40003f81070 */
[----:B------:R-:W-:Y:S02]  /*1650*/  @P0 ISETP.NE.AND P6, PT, R10, RZ, PT ;  /* 0x000000ff0a00020c */ /* 0x000fe40003fc5270 */
[----:B------:R-:W-:Y:S02]  /*1660*/  @!P0 PRMT R4, R12, 0x7610, R4 ;  /* 0x000076100c048816 */ /* 0x000fe40000000004 */
[----:B------:R-:W-:Y:S02]  /*1670*/  @!P0 ISETP.LT.AND.EX P4, PT, R8, R3, PT, P4 ;  /* 0x000000030800820c */ /* 0x000fe40003f81340 */
[----:B------:R-:W-:Y:S02]  /*1680*/  @P0 SEL R7, R7, R4, !P6 ;  /* 0x0000000407070207 */ /* 0x000fe40007000000 */
[----:B0-----:R-:W-:-:S02]  /*1690*/  @!P0 SEL R2, R11, R2, P4 ;  /* 0x000000020b028207 */ /* 0x001fc40002000000 */
[C---:B------:R-:W-:Y:S02]  /*16a0*/  @!P0 SEL R3, R8.reuse, R3, P4 ;  /* 0x0000000308038207 */ /* 0x040fe40002000000 */
[----:B------:R-:W-:Y:S02]  /*16b0*/  @P0 PRMT R4, R7, 0x7610, R4 ;  /* 0x0000761007040816 */ /* 0x000fe40000000004 */
[----:B------:R-:W-:Y:S02]  /*16c0*/  @P0 SEL R2, R11, R2, !P6 ;  /* 0x000000020b020207 */ /* 0x000fe40007000000 */
[----:B------:R-:W-:-:S07]  /*16d0*/  @P0 SEL R3, R8, R3, !P6 ;  /* 0x0000000308030207 */ /* 0x000fce0007000000 */
.L_x_1956:
[----:B------:R-:W-:Y:S05]  /*16e0*/  BSYNC.RECONVERGENT B1 ;  /* 0x0000000000017941 */ /* 0x000fea0003800200 */
.L_x_1955:
        /* <DEDUP_REMOVED lines=8> */
[----:B--2---:R-:W-:Y:S01]  /*1770*/  IMAD.MOV.U32 R11, RZ, RZ, 0x1 ;  /* 0x00000001ff0b7424 */ /* 0x004fe200078e00ff */
[----:B------:R-:W-:-:S04]  /*1780*/  LOP3.LUT P5, R10, R4, 0xff, RZ, 0xc0, !PT ;  /* 0x000000ff040a7812 */ /* 0x000fc800078ac0ff */
[----:B------:R-:W-:-:S13]  /*1790*/  PLOP3.LUT P0, PT, P5, P0, PT, 0x2f, 0xf2 ;  /* 0x0000000000f2781c */ /* 0x000fda0002f00577 */
[----:B------:R-:W-:Y:S02]  /*17a0*/  @!P0 ISETP.LT.U32.AND P5, PT, R9, R2, PT ;  /* 0x000000020900820c */ /* 0x000fe40003fa1070 */
[----:B------:R-:W-:Y:S02]  /*17b0*/  @P0 ISETP.NE.AND P6, PT, R10, RZ, PT ;  /* 0x000000ff0a00020c */ /* 0x000fe40003fc5270 */
[----:B------:R-:W-:Y:S02]  /*17c0*/  @!P0 PRMT R4, R11, 0x7610, R4 ;  /* 0x000076100b048816 */ /* 0x000fe40000000004 */
[----:B----4-:R-:W-:Y:S02]  /*17d0*/  @!P0 ISETP.LT.AND.EX P5, PT, R8, R3, PT, P5 ;  /* 0x000000030800820c */ /* 0x010fe40003fa1350 */
[----:B------:R-:W-:Y:S02]  /*17e0*/  @P0 SEL R7, R7, R4, !P6 ;  /* 0x0000000407070207 */ /* 0x000fe40007000000 */
[----:B---3--:R-:W-:-:S02]  /*17f0*/  @!P0 SEL R2, R9, R2, P5 ;  /* 0x0000000209028207 */ /* 0x008fc40002800000 */
[C---:B------:R-:W-:Y:S02]  /*1800*/  @!P0 SEL R3, R8.reuse, R3, P5 ;  /* 0x0000000308038207 */ /* 0x040fe40002800000 */
[----:B------:R-:W-:Y:S02]  /*1810*/  @P0 PRMT R4, R7, 0x7610, R4 ;  /* 0x0000761007040816 */ /* 0x000fe40000000004 */
[----:B------:R-:W-:Y:S02]  /*1820*/  @P0 SEL R2, R9, R2, !P6 ;  /* 0x0000000209020207 */ /* 0x000fe40007000000 */
[----:B------:R-:W-:-:S07]  /*1830*/  @P0 SEL R3, R8, R3, !P6 ;  /* 0x0000000308030207 */ /* 0x000fce0007000000 */
.L_x_1958:
[----:B------:R-:W-:Y:S05]  /*1840*/  BSYNC.RECONVERGENT B1 ;  /* 0x0000000000017941 */ /* 0x000fea0003800200 */
.L_x_1957:
[----:B0-----:R-:W-:Y:S01]  /*1850*/  LOP3.LUT R7, R4, 0xff, RZ, 0xc0, !PT ;  /* 0x000000ff04077812 */ /* 0x001fe200078ec0ff */
[----:B------:R0:W0:Y:S01]  /*1860*/  SHFL.DOWN PT, R9, R2, 0x4, R6 ;  /* 0x0880000002097989 */ /* 0x00002200000e0006 */
[----:B------:R-:W-:Y:S03]  /*1870*/  BSSY.RECONVERGENT B1, `(.L_x_1959) ;  /* 0x0000012000017945 */ /* 0x000fe60003800200 */
[----:B----4-:R4:W0:Y:S04]  /*1880*/  SHFL.DOWN PT, R8, R3, 0x4, R6 ;  /* 0x0880000003087989 */ /* 0x01082800000e0006 */
        /* <DEDUP_REMOVED lines=9> */
[----:B------:R-:W-:Y:S02]  /*1920*/  @!P0 ISETP.LT.AND.EX P3, PT, R8, R3, PT, P3 ;  /* 0x000000030800820c */ /* 0x000fe40003f61330 */
[----:B------:R-:W-:Y:S02]  /*1930*/  @P0 SEL R7, R7, R4, !P5 ;  /* 0x0000000407070207 */ /* 0x000fe40006800000 */
[----:B---3--:R-:W-:-:S02]  /*1940*/  @!P0 SEL R2, R9, R2, P3 ;  /* 0x0000000209028207 */ /* 0x008fc40001800000 */
[C---:B----4-:R-:W-:Y:S02]  /*1950*/  @!P0 SEL R3, R8.reuse, R3, P3 ;  /* 0x0000000308038207 */ /* 0x050fe40001800000 */
[----:B------:R-:W-:Y:S02]  /*1960*/  @P0 PRMT R4, R7, 0x7610, R4 ;  /* 0x0000761007040816 */ /* 0x000fe40000000004 */
[----:B------:R-:W-:Y:S02]  /*1970*/  @P0 SEL R2, R9, R2, !P5 ;  /* 0x0000000209020207 */ /* 0x000fe40006800000 */
[----:B------:R-:W-:-:S07]  /*1980*/  @P0 SEL R3, R8, R3, !P5 ;  /* 0x0000000308030207 */ /* 0x000fce0006800000 */
.L_x_1960:
[----:B------:R-:W-:Y:S05]  /*1990*/  BSYNC.RECONVERGENT B1 ;  /* 0x0000000000017941 */ /* 0x000fea0003800200 */
.L_x_1959:
[----:B0-----:R-:W-:Y:S01]  /*19a0*/  LOP3.LUT R7, R4, 0xff, RZ, 0xc0, !PT ;  /* 0x000000ff04077812 */ /* 0x001fe200078ec0ff */
[----:B------:R0:W0:Y:S01]  /*19b0*/  SHFL.DOWN PT, R9, R2, 0x8, R6 ;  /* 0x0900000002097989 */ /* 0x00002200000e0006 */
[----:B------:R-:W-:Y:S03]  /*19c0*/  BSSY.RECONVERGENT B1, `(.L_x_1961) ;  /* 0x0000012000017945 */ /* 0x000fe60003800200 */
        /* <DEDUP_REMOVED lines=17> */
.L_x_1962:
[----:B------:R-:W-:Y:S05]  /*1ae0*/  BSYNC.RECONVERGENT B1 ;  /* 0x0000000000017941 */ /* 0x000fea0003800200 */
.L_x_1961:
        /* <DEDUP_REMOVED lines=8> */
[----:B---34-:R-:W-:-:S04]  /*1b70*/  LOP3.LUT P2, R6, R4, 0xff, RZ, 0xc0, !PT ;  /* 0x000000ff04067812 */ /* 0x018fc8000784c0ff */
        /* <DEDUP_REMOVED lines=11> */
.L_x_1964:
[----:B------:R-:W-:Y:S05]  /*1c30*/  BSYNC.RECONVERGENT B1 ;  /* 0x0000000000017941 */ /* 0x000fea0003800200 */
.L_x_1963:
[----:B------:R-:W-:Y:S04]  /*1c40*/  BSSY.RECONVERGENT B1, `(.L_x_1965) ;  /* 0x000000a000017945 */ /* 0x000fe80003800200 */
[----:B------:R-:W-:Y:S05]  /*1c50*/  @P1 BRA `(.L_x_1966) ;  /* 0x0000000000201947 */ /* 0x000fea0003800000 */
[----:B0-----:R-:W0:Y:S01]  /*1c60*/  S2R R8, SR_CgaCtaId ;  /* 0x0000000000087919 */ /* 0x001e220000008800 */
[----:B------:R-:W-:Y:S02]  /*1c70*/  MOV R7, 0x400 ;  /* 0x0000040000077802 */ /* 0x000fe40000000f00 */
[----:B---34-:R-:W-:-:S04]  /*1c80*/  SHF.R.U32.HI R6, RZ, 0x1, R5 ;  /* 0x00000001ff067819 */ /* 0x018fc80000011605 */
[----:B------:R-:W-:Y:S02]  /*1c90*/  LOP3.LUT R6, R6, 0x1f0, RZ, 0xc0, !PT ;  /* 0x000001f006067812 */ /* 0x000fe400078ec0ff */
[----:B0-----:R-:W-:-:S05]  /*1ca0*/  LEA R7, R8, R7, 0x18 ;  /* 0x0000000708077211 */ /* 0x001fca00078ec0ff */
[----:B------:R-:W-:-:S05]  /*1cb0*/  IMAD.IADD R7, R6, 0x1, R7 ;  /* 0x0000000106077824 */ /* 0x000fca00078e0207 */
[----:B------:R0:W-:Y:S04]  /*1cc0*/  STS.64 [R7+0x10], R2 ;  /* 0x0000100207007388 */ /* 0x0001e80000000a00 */
[----:B------:R0:W-:Y:S02]  /*1cd0*/  STS.U8 [R7+0x8], R4 ;  /* 0x0000080407007388 */ /* 0x0001e40000000000 */
.L_x_1966:
[----:B------:R-:W-:Y:S05]  /*1ce0*/  BSYNC.RECONVERGENT B1 ;  /* 0x0000000000017941 */ /* 0x000fea0003800200 */
.L_x_1965:
[----:B------:R-:W-:Y:S01]  /*1cf0*/  BAR.SYNC.DEFER_BLOCKING 0x0 ;  /* 0x0000000000007b1d */ /* 0x000fe20000010000 */
[----:B------:R-:W-:-:S13]  /*1d00*/  ISETP.NE.AND P1, PT, R5, RZ, PT ;  /* 0x000000ff0500720c */ /* 0x000fda0003f25270 */
[----:B------:R-:W-:Y:S05]  /*1d10*/  @P1 BRA `(.L_x_1954) ;  /* 0x0000002000541947 */ /* 0x000fea0003800000 */
[----:B------:R-:W-:Y:S02]  /*1d20*/  UISETP.GE.AND UP0, UPT, UR4, 0x21, UPT ;  /* 0x000000210400788c */ /* 0x000fe4000bf06270 */
[----:B------:R-:W-:Y:S02]  /*1d30*/  UISETP.GE.AND UP1, UPT, UR4, 0x41, UPT ;  /* 0x000000410400788c */ /* 0x000fe4000bf26270 */
[----:B------:R-:W-:Y:S02]  /*1d40*/  UISETP.GE.AND UP2, UPT, UR4, 0x61, UPT ;  /* 0x000000610400788c */ /* 0x000fe4000bf46270 */
[----:B------:R-:W-:Y:S02]  /*1d50*/  UISETP.GE.AND UP3, UPT, UR4, 0x81, UPT ;  /* 0x000000810400788c */ /* 0x000fe4000bf66270 */
[----:B------:R-:W-:Y:S02]  /*1d60*/  UISETP.GE.AND UP4, UPT, UR4, 0xa1, UPT ;  /* 0x000000a10400788c */ /* 0x000fe4000bf86270 */
[----:B------:R-:W-:-:S02]  /*1d70*/  UISETP.GE.AND UP5, UPT, UR4, 0xc1, UPT ;  /* 0x000000c10400788c */ /* 0x000fc4000bfa6270 */
[----:B------:R-:W-:Y:S01]  /*1d80*/  UISETP.GE.AND UP6, UPT, UR4, 0xe1, UPT ;  /* 0x000000e10400788c */ /* 0x000fe2000bfc6270 */
[----:B------:R-:W-:Y:S10]  /*1d90*/  BRA.U !UP0, `(.L_x_1967) ;  /* 0x00000001083c7547 */ /* 0x000ff4000b800000 */
[----:B------:R-:W5:Y:S01]  /*1da0*/  S2UR UR6, SR_CgaCtaId ;  /* 0x00000000000679c3 */ /* 0x000f620000008800 */
[----:B------:R-:W-:Y:S01]  /*1db0*/  UMOV UR5, 0x400 ;  /* 0x0000040000057882 */ /* 0x000fe20000000000 */
[----:B------:R-:W-:Y:S01]  /*1dc0*/  LOP3.LUT P3, RZ, R4, 0xff, RZ, 0xc0, !PT ;  /* 0x000000ff04ff7812 */ /* 0x000fe2000786c0ff */
[----:B-----5:R-:W-:-:S09]  /*1dd0*/  ULEA UR5, UR6, UR5, 0x18 ;  /* 0x0000000506057291 */ /* 0x020fd2000f8ec0ff */
[----:B------:R-:W5:Y:S04]  /*1de0*/  LDS.U8 R5, [UR5+0x18] ;  /* 0x00001805ff057984 */ /* 0x000f680008000000 */
[----:B0--34-:R-:W0:Y:S01]  /*1df0*/  LDS.64 R6, [UR5+0x20] ;  /* 0x00002005ff067984 */ /* 0x019e220008000a00 */
[----:B-----5:R-:W-:Y:S02]  /*1e00*/  ISETP.NE.AND P2, PT, R5, RZ, PT ;  /* 0x000000ff0500720c */ /* 0x020fe40003f45270 */
        /* <DEDUP_REMOVED lines=8> */
.L_x_1967:
[----:B------:R-:W-:Y:S05]  /*1e90*/  BRA.U !UP1, `(.L_x_1968) ;  /* 0x00000001093c7547 */ /* 0x000fea000b800000 */
        /* <DEDUP_REMOVED lines=15> */
.L_x_1968:
        /* <DEDUP_REMOVED lines=16> */
.L_x_1969:
        /* <DEDUP_REMOVED lines=16> */
.L_x_1970:
        /* <DEDUP_REMOVED lines=16> */
.L_x_1971:
        /* <DEDUP_REMOVED lines=16> */
.L_x_1972:
        /* <DEDUP_REMOVED lines=17> */
.L_x_1932:
[----:B------:R-:W0:Y:S01]  /*24a0*/  S2R R5, SR_TID.X ;  /* 0x0000000000057919 */ /* 0x000e220000002100 */
[----:B------:R-:W0:Y:S02]  /*24b0*/  LDC.64 R6, c[0x0][0x380] ;  /* 0x0000e000ff067b82 */ /* 0x000e240000000a00 */
[----:B0-----:R-:W-:-:S05]  /*24c0*/  IMAD.WIDE.U32 R6, R5, 0x10, R6 ;  /* 0x0000001005067825 */ /* 0x001fca00078e0006 */
[----:B------:R-:W2:Y:S04]  /*24d0*/  LDG.E.U16.CONSTANT R16, desc[UR8][R6.64] ;  /* 0x0000000806107981 */ /* 0x000ea8000c1e9500 */
[----:B------:R-:W3:Y:S04]  /*24e0*/  LDG.E.64.CONSTANT R12, desc[UR8][R6.64+0x8] ;  /* 0x00000808060c7981 */ /* 0x000ee8000c1e9b00 */
[----:B------:R-:W3:Y:S04]  /*24f0*/  LDG.E.64.CONSTANT R10, desc[UR8][R6.64+0x1008] ;  /* 0x00100808060a7981 */ /* 0x000ee8000c1e9b00 */
[----:B------:R-:W4:Y:S04]  /*2500*/  LDG.E.U16.CONSTANT R4, desc[UR8][R6.64+0x1000] ;  /* 0x0010000806047981 */ /* 0x000f28000c1e9500 */
[----:B------:R-:W5:Y:S04]  /*2510*/  LDG.E.U16.CONSTANT R14, desc[UR8][R6.64+0x2000] ;  /* 0x00200008060e7981 */ /* 0x000f68000c1e9500 */
[----:B------:R-:W5:Y:S04]  /*2520*/  LDG.E.64.CONSTANT R8, desc[UR8][R6.64+0x2008] ;  /* 0x0020080806087981 */ /* 0x000f68000c1e9b00 */
[----:B------:R-:W5:Y:S04]  /*2530*/  LDG.E.U16.CONSTANT R15, desc[UR8][R6.64+0x3000] ;  /* 0x00300008060f7981 */ /* 0x000f68000c1e9500 */
[----:B------:R-:W5:Y:S01]  /*2540*/  LDG.E.64.CONSTANT R2, desc[UR8][R6.64+0x3008] ;  /* 0x0030080806027981 */ /* 0x000f62000c1e9b00 */
[----:B------:R-:W-:Y:S01]  /*2550*/  UISETP.GE.U32.AND UP0, UPT, UR4, 0x800, UPT ;  /* 0x000008000400788c */ /* 0x000fe2000bf06070 */
[----:B--2---:R-:W-:-:S02]  /*2560*/  LOP3.LUT P1, RZ, R16, 0xff, RZ, 0xc0, !PT ;  /* 0x000000ff10ff7812 */ /* 0x004fc4000782c0ff */
[----:B---3--:R-:W-:-:S04]  /*2570*/  ISETP.LT.U32.AND P0, PT, R10, R12, PT ;  /* 0x0000000c0a00720c */ /* 0x008fc80003f01070 */
[CC--:B------:R-:W-:Y:S02]  /*2580*/  ISETP.LT.AND.EX P0, PT, R11.reuse, R13.reuse, PT, P0 ;  /* 0x0000000d0b00720c */ /* 0x0c0fe40003f01300 */
[----:B----4-:R-:W-:Y:S02]  /*2590*/  LOP3.LUT P2, RZ, R4, 0xff, RZ, 0xc0, !PT ;  /* 0x000000ff04ff7812 */ /* 0x010fe4000784c0ff */
[----:B------:R-:W-:Y:S02]  /*25a0*/  SEL R17, R10, R12, P0 ;  /* 0x0000000c0a117207 */ /* 0x000fe40000000000 */
[----:B------:R-:W-:Y:S02]  /*25b0*/  SEL R19, R11, R13, P0 ;  /* 0x0000000d0b137207 */ /* 0x000fe40000000000 */
[----:B------:R-:W-:Y:S02]  /*25c0*/  @P1 SEL R4, R16, 0x1, !P2 ;  /* 0x0000000110041807 */ /* 0x000fe40005000000 */
[----:B------:R-:W-:-:S02]  /*25d0*/  SEL R17, R12, R17, !P2 ;  /* 0x000000110c117207 */ /* 0x000fc40005000000 */
[----:B------:R-:W-:Y:S02]  /*25e0*/  SEL R19, R13, R19, !P2 ;  /* 0x000000130d137207 */ /* 0x000fe40005000000 */
[----:B-----5:R-:W-:Y:S02]  /*25f0*/  LOP3.LUT P3, RZ, R14, 0xff, RZ, 0xc0, !PT ;  /* 0x000000ff0eff7812 */ /* 0x020fe4000786c0ff */
[----:B------:R-:W-:Y:S02]  /*2600*/  LOP3.LUT P2, RZ, R4, 0xff, RZ, 0xc0, !PT ;  /* 0x000000ff04ff7812 */ /* 0x000fe4000784c0ff */
[----:B------:R-:W-:Y:S02]  /*2610*/  SEL R13, R10, R17, !P1 ;  /* 0x000000110a0d7207 */ /* 0x000fe40004800000 */
[----:B------:R-:W-:Y:S02]  /*2620*/  SEL R17, R11, R19, !P1 ;  /* 0x000000130b117207 */ /* 0x000fe40004800000 */
[----:B------:R-:W-:-:S02]  /*2630*/  ISETP.LT.U32.AND P0, PT, R8, R13, PT ;  /* 0x0000000d0800720c */ /* 0x000fc40003f01070 */
[----:B------:R-:W-:Y:S02]  /*2640*/  LOP3.LUT P4, RZ, R15, 0xff, RZ, 0xc0, !PT ;  /* 0x000000ff0fff7812 */ /* 0x000fe4000788c0ff */
[----:B------:R-:W-:-:S03]  /*2650*/  ISETP.LT.AND.EX P0, PT, R9, R17, PT, P0 ;  /* 0x000000110900720c */ /* 0x000fc60003f01300 */
[----:B------:R-:W-:Y:S02]  /*2660*/  @P2 SEL R14, R4, 0x1, !P3 ;  /* 0x00000001040e2807 */ /* 0x000fe40005800000 */
[C---:B------:R-:W-:Y:S02]  /*2670*/  @P3 SEL R13, R8.reuse, R13, P0 ;  /* 0x0000000d080d3207 */ /* 0x040fe40000000000 */
[C---:B------:R-:W-:Y:S02]  /*2680*/  @P3 SEL R17, R9.reuse, R17, P0 ;  /* 0x0000001109113207 */ /* 0x040fe40000000000 */
[----:B------:R-:W-:Y:S02]  /*2690*/  SEL R11, R8, R13, !P2 ;  /* 0x0000000d080b7207 */ /* 0x000fe40005000000 */
[----:B------:R-:W-:Y:S02]  /*26a0*/  LOP3.LUT P1, RZ, R14, 0xff, RZ, 0xc0, !PT ;  /* 0x000000ff0eff7812 */ /* 0x000fe4000782c0ff */
[----:B------:R-:W-:-:S02]  /*26b0*/  SEL R9, R9, R17, !P2 ;  /* 0x0000001109097207 */ /* 0x000fc40005000000 */
[----:B------:R-:W-:-:S04]  /*26c0*/  ISETP.LT.U32.AND P0, PT, R2, R11, PT ;  /* 0x0000000b0200720c */ /* 0x000fc80003f01070 */
[----:B------:R-:W-:-:S04]  /*26d0*/  ISETP.LT.AND.EX P0, PT, R3, R9, PT, P0 ;  /* 0x000000090300720c */ /* 0x000fc80003f01300 */
[C---:B------:R-:W-:Y:S02]  /*26e0*/  @P4 SEL R9, R3.reuse, R9, P0 ;  /* 0x0000000903094207 */ /* 0x040fe40000000000 */
[----:B------:R-:W-:Y:S02]  /*26f0*/  @P4 SEL R11, R2, R11, P0 ;  /* 0x0000000b020b4207 */ /* 0x000fe40000000000 */
[----:B------:R-:W-:Y:S02]  /*2700*/  @P1 SEL R15, R14, 0x1, !P4 ;  /* 0x000000010e0f1807 */ /* 0x000fe40006000000 */
[----:B------:R-:W-:Y:S01]  /*2710*/  SEL R3, R3, R9, !P1 ;  /* 0x0000000903037207 */ /* 0x000fe20004800000 */
[----:B------:R-:W-:Y:S01]  /*2720*/  IMAD.MOV.U32 R9, RZ, RZ, 0x400 ;  /* 0x00000400ff097424 */ /* 0x000fe200078e00ff */
[----:B------:R-:W-:Y:S02]  /*2730*/  SEL R2, R2, R11, !P1 ;  /* 0x0000000b02027207 */ /* 0x000fe40004800000 */
[----:B------:R-:W-:Y:S01]  /*2740*/  PRMT R4, R15, 0x7610, R4 ;  /* 0x000076100f047816 */ /* 0x000fe20000000004 */
[----:B------:R-:W-:Y:S06]  /*2750*/  BRA.U !UP0, `(.L_x_1973) ;  /* 0x0000000108e47547 */ /* 0x000fec000b800000 */
[----:B------:R-:W-:Y:S01]  /*2760*/  IMAD.MOV.U32 R9, RZ, RZ, 0x400 ;  /* 0x00000400ff097424 */ /* 0x000fe200078e00ff */
[----:B------:R-:W0:Y:S01]  /*2770*/  LDCU UR5, c[0x0][0x390] ;  /* 0x00007200ff0577ac */ /* 0x000e220008000800 */
[----:B------:R-:W-:-:S12]  /*2780*/  UIADD3 UR6, UPT, UPT, UR4, -0x400, URZ ;  /* 0xfffffc0004067890 */ /* 0x000fd8000fffe0ff */
.L_x_1975:
[----:B------:R-:W-:-:S05]  /*2790*/  IMAD.WIDE R20, R9, 0x10, R6 ;  /* 0x0000001009147825 */ /* 0x000fca00078e0206 */
[----:B------:R-:W2:Y:S04]  /*27a0*/  LDG.E.U16.CONSTANT R19, desc[UR8][R20.64] ;  /* 0x0000000814137981 */ /* 0x000ea8000c1e9500 */
[----:B------:R-:W3:Y:S04]  /*27b0*/  LDG.E.64.CONSTANT R10, desc[UR8][R20.64+0x8] ;  /* 0x00000808140a7981 */ /* 0x000ee8000c1e9b00 */
[----:B------:R-:W4:Y:S04]  /*27c0*/  LDG.E.U16.CONSTANT R22, desc[UR8][R20.64+0x1000] ;  /* 0x0010000814167981 */ /* 0x000f28000c1e9500 */
[----:B------:R-:W5:Y:S04]  /*27d0*/  LDG.E.64.CONSTANT R12, desc[UR8][R20.64+0x1008] ;  /* 0x00100808140c7981 */ /* 0x000f68000c1e9b00 */
[----:B------:R-:W5:Y:S04]  /*27e0*/  LDG.E.U16.CONSTANT R8, desc[UR8][R20.64+0x2000] ;  /* 0x0020000814087981 */ /* 0x000f68000c1e9500 */
[----:B------:R-:W5:Y:S04]  /*27f0*/  LDG.E.64.CONSTANT R14, desc[UR8][R20.64+0x2008] ;  /* 0x00200808140e7981 */ /* 0x000f68000c1e9b00 */
[----:B------:R-:W5:Y:S04]  /*2800*/  LDG.E.U16.CONSTANT R18, desc[UR8][R20.64+0x3000] ;  /* 0x0030000814127981 */ /* 0x000f68000c1e9500 */
[----:B------:R-:W5:Y:S01]  /*2810*/  LDG.E.64.CONSTANT R16, desc[UR8][R20.64+0x3008] ;  /* 0x0030080814107981 */ /* 0x000f62000c1e9b00 */
[----:B------:R-:W-:Y:S01]  /*2820*/  LOP3.LUT P2, RZ, R4, 0xff, RZ, 0xc0, !PT ;  /* 0x000000ff04ff7812 */ /* 0x000fe2000784c0ff */
[----:B------:R-:W-:Y:S01]  /*2830*/  IMAD.MOV.U32 R23, RZ, RZ, R3 ;  /* 0x000000ffff177224 */ /* 0x000fe200078e0003 */
[----:B0-----:R-:W-:Y:S01]  /*2840*/  UMOV UR4, UR5 ;  /* 0x0000000500047c82 */ /* 0x001fe20008000000 */
[----:B--2---:R-:W-:-:S02]  /*2850*/  LOP3.LUT P1, RZ, R19, 0xff, RZ, 0xc0, !PT ;  /* 0x000000ff13ff7812 */ /* 0x004fc4000782c0ff */
[----:B---3--:R-:W-:-:S08]  /*2860*/  ISETP.LT.U32.AND P0, PT, R10, R2, PT ;  /* 0x000000020a00720c */ /* 0x008fd00003f01070 */
        /* <DEDUP_REMOVED lines=8> */
[----:B-----5:R-:W-:Y:S02]  /*28f0*/  ISETP.LT.U32.AND P0, PT, R12, R3, PT ;  /* 0x000000030c00720c */ /* 0x020fe40003f01070 */
        /* <DEDUP_REMOVED lines=9> */
[----:B------:R-:W-:Y:S02]  /*2990*/  IADD3 R2, PT, PT, -R9, UR4, RZ ;  /* 0x0000000409027c10 */ /* 0x000fe4000fffe1ff */
[C---:B------:R-:W-:Y:S02]  /*29a0*/  ISETP.LT.AND.EX P0, PT, R15.reuse, R13, PT, P0 ;  /* 0x0000000d0f00720c */ /* 0x040fe40003f01300 */
[----:B------:R-:W-:Y:S02]  /*29b0*/  @P1 SEL R8, R22, 0x1, !P2 ;  /* 0x0000000116081807 */ /* 0x000fe40005000000 */
[----:B------:R-:W-:Y:S02]  /*29c0*/  @P2 SEL R3, R14, R3, P0 ;  /* 0x000000030e032207 */ /* 0x000fe40000000000 */
[----:B------:R-:W-:Y:S02]  /*29d0*/  @P2 SEL R13, R15, R13, P0 ;  /* 0x0000000d0f0d2207 */ /* 0x000fe40000000000 */
[----:B------:R-:W-:-:S02]  /*29e0*/  LOP3.LUT P3, RZ, R18, 0xff, RZ, 0xc0, !PT ;  /* 0x000000ff12ff7812 */ /* 0x000fc4000786c0ff */
[----:B------:R-:W-:Y:S02]  /*29f0*/  SEL R3, R14, R3, !P1 ;  /* 0x000000030e037207 */ /* 0x000fe40004800000 */
[----:B------:R-:W-:Y:S02]  /*2a00*/  LOP3.LUT P2, RZ, R8, 0xff, RZ, 0xc0, !PT ;  /* 0x000000ff08ff7812 */ /* 0x000fe4000784c0ff */
[----:B------:R-:W-:Y:S02]  /*2a10*/  SEL R15, R15, R13, !P1 ;  /* 0x0000000d0f0f7207 */ /* 0x000fe40004800000 */
[----:B------:R-:W-:Y:S02]  /*2a20*/  ISETP.GE.AND P1, PT, R2, 0x400, PT ;  /* 0x000004000200780c */ /* 0x000fe40003f26270 */
        /* <DEDUP_REMOVED lines=9> */
[----:B------:R-:W-:-:S05]  /*2ac0*/  VIADD R9, R9, 0x400 ;  /* 0x0000040009097836 */ /* 0x000fca0000000000 */
[----:B------:R-:W-:-:S13]  /*2ad0*/  ISETP.GT.AND P0, PT, R9, UR6, PT ;  /* 0x0000000609007c0c */ /* 0x000fda000bf04270 */
[----:B------:R-:W-:Y:S05]  /*2ae0*/  @!P0 BRA `(.L_x_1975) ;  /* 0xfffffffc00288947 */ /* 0x000fea000383ffff */
.L_x_1973:
[----:B------:R-:W-:-:S13]  /*2af0*/  ISETP.GE.AND P0, PT, R9, UR4, PT ;  /* 0x0000000409007c0c */ /* 0x000fda000bf06270 */
[----:B------:R-:W-:Y:S05]  /*2b00*/  @P0 BRA `(.L_x_1974) ;  /* 0x00000004009c0947 */ /* 0x000fea0003800000 */
[----:B------:R-:W-:Y:S01]  /*2b10*/  IADD3 R19, PT, PT, -R9, UR4, RZ ;  /* 0x0000000409137c10 */ /* 0x000fe2000fffe1ff */
[----:B------:R-:W-:Y:S03]  /*2b20*/  BSSY.RECONVERGENT B1, `(.L_x_1974) ;  /* 0x0000065000017945 */ /* 0x000fe60003800200 */
[----:B------:R-:W-:-:S13]  /*2b30*/  ISETP.GE.AND P0, PT, R5, R19, PT ;  /* 0x000000130500720c */ /* 0x000fda0003f06270 */
[----:B------:R-:W-:Y:S05]  /*2b40*/  @P0 BRA `(.L_x_1976) ;  /* 0x0000000400880947 */ /* 0x000fea0003800000 */
[----:B------:R-:W-:Y:S01]  /*2b50*/  LOP3.LUT R6, RZ, R5, RZ, 0x33, !PT ;  /* 0x00000005ff067212 */ /* 0x000fe200078e33ff */
[----:B------:R-:W-:Y:S01]  /*2b60*/  BSSY.RECONVERGENT B2, `(.L_x_1977) ;  /* 0x000001f000027945 */ /* 0x000fe20003800200 */
[----:B------:R-:W-:Y:S02]  /*2b70*/  IMAD.MOV.U32 R18, RZ, RZ, R5 ;  /* 0x000000ffff127224 */ /* 0x000fe400078e0005 */
[----:B------:R-:W-:-:S04]  /*2b80*/  IADD3 R8, PT, PT, -R9, UR4, R6 ;  /* 0x0000000409087c10 */ /* 0x000fc8000fffe106 */
[C---:B------:R-:W-:Y:S02]  /*2b90*/  LOP3.LUT R6, R8.reuse, 0x300, RZ, 0xc0, !PT ;  /* 0x0000030008067812 */ /* 0x040fe400078ec0ff */
[----:B------:R-:W-:Y:S02]  /*2ba0*/  ISETP.GE.U32.AND P2, PT, R8, 0x300, PT ;  /* 0x000003000800780c */ /* 0x000fe40003f46070 */
[----:B------:R-:W-:-:S13]  /*2bb0*/  ISETP.NE.AND P0, PT, R6, 0x300, PT ;  /* 0x000003000600780c */ /* 0x000fda0003f05270 */
[----:B------:R-:W-:Y:S05]  /*2bc0*/  @!P0 BRA `(.L_x_1978) ;  /* 0x0000000000608947 */ /* 0x000fea0003800000 */
[----:B------:R-:W0:Y:S01]  /*2bd0*/  LDC.64 R6, c[0x0][0x380] ;  /* 0x0000e000ff067b82 */ /* 0x000e220000000a00 */
[----:B------:R-:W-:Y:S01]  /*2be0*/  LEA.HI R8, R8, 0x1, RZ, 0x18 ;  /* 0x0000000108087811 */ /* 0x000fe200078fc0ff */
[----:B------:R-:W-:Y:S02]  /*2bf0*/  IMAD.IADD R15, R5, 0x1, R9 ;  /* 0x00000001050f7824 */ /* 0x000fe400078e0209 */
[----:B------:R-:W-:Y:S01]  /*2c00*/  IMAD.MOV.U32 R18, RZ, RZ, R5 ;  /* 0x000000ffff127224 */ /* 0x000fe200078e0005 */
[----:B------:R-:W-:-:S05]  /*2c10*/  LOP3.LUT R8, R8, 0x3, RZ, 0xc0, !PT ;  /* 0x0000000308087812 */ /* 0x000fca00078ec0ff */
[----:B------:R-:W-:-:S07]  /*2c20*/  IMAD.MOV R8, RZ, RZ, -R8 ;  /* 0x000000ffff087224 */ /* 0x000fce00078e0a08 */
.L_x_1979:
[----:B0-----:R-:W-:-:S05]  /*2c30*/  IMAD.WIDE.U32 R10, R15, 0x10, R6 ;  /* 0x000000100f0a7825 */ /* 0x001fca00078e0006 */
[----:B------:R-:W2:Y:S04]  /*2c40*/  LDG.E.U16.CONSTANT R14, desc[UR8][R10.64] ;  /* 0x000000080a0e7981 */ /* 0x000ea8000c1e9500 */
[----:B------:R-:W3:Y:S01]  /*2c50*/  LDG.E.64.CONSTANT R12, desc[UR8][R10.64+0x8] ;  /* 0x000008080a0c7981 */ /* 0x000ee2000c1e9b00 */
[----:B------:R-:W-:Y:S01]  /*2c60*/  VIADD R8, R8, 0x1 ;  /* 0x0000000108087836 */ /* 0x000fe20000000000 */
[----:B------:R-:W-:Y:S01]  /*2c70*/  LOP3.LUT P3, RZ, R4, 0xff, RZ, 0xc0, !PT ;  /* 0x000000ff04ff7812 */ /* 0x000fe2000786c0ff */
[----:B------:R-:W-:Y:S02]  /*2c80*/  VIADD R18, R18, 0x100 ;  /* 0x0000010012127836 */ /* 0x000fe40000000000 */
[----:B------:R-:W-:Y:S01]  /*2c90*/  VIADD R15, R15, 0x100 ;  /* 0x000001000f0f7836 */ /* 0x000fe20000000000 */
[----:B--2---:R-:W-:-:S02]  /*2ca0*/  LOP3.LUT P1, RZ, R14, 0xff, RZ, 0xc0, !PT ;  /* 0x000000ff0eff7812 */ /* 0x004fc4000782c0ff */
[----:B---3--:R-:W-:-:S07]  /*2cb0*/  ISETP.LT.U32.AND P0, PT, R12, R2, PT ;  /* 0x000000020c00720c */ /* 0x008fce0003f01070 */
[----:B------:R-:W-:Y:S02]  /*2cc0*/  @P3 SEL R14, R4, 0x1, !P1 ;  /* 0x00000001040e3807 */ /* 0x000fe40004800000 */
[CC--:B------:R-:W-:Y:S02]  /*2cd0*/  ISETP.LT.AND.EX P0, PT, R13.reuse, R3.reuse, PT, P0 ;  /* 0x000000030d00720c */ /* 0x0c0fe40003f01300 */
[----:B------:R-:W-:Y:S02]  /*2ce0*/  PRMT R4, R14, 0x7610, R4 ;  /* 0x000076100e047816 */ /* 0x000fe40000000004 */
[----:B------:R-:W-:Y:S02]  /*2cf0*/  @P1 SEL R2, R12, R2, P0 ;  /* 0x000000020c021207 */ /* 0x000fe40000000000 */
[----:B------:R-:W-:Y:S02]  /*2d00*/  @P1 SEL R3, R13, R3, P0 ;  /* 0x000000030d031207 */ /* 0x000fe40000000000 */
[----:B------:R-:W-:-:S02]  /*2d10*/  ISETP.NE.AND P0, PT, R8, RZ, PT ;  /* 0x000000ff0800720c */ /* 0x000fc40003f05270 */
[----:B------:R-:W-:Y:S02]  /*2d20*/  SEL R2, R12, R2, !P3 ;  /* 0x000000020c027207 */ /* 0x000fe40005800000 */
[----:B------:R-:W-:-:S09]  /*2d30*/  SEL R3, R13, R3, !P3 ;  /* 0x000000030d037207 */ /* 0x000fd20005800000 */
[----:B------:R-:W-:Y:S05]  /*2d40*/  @P0 BRA `(.L_x_1979) ;  /* 0xfffffffc00b80947 */ /* 0x000fea000383ffff */
.L_x_1978:
[----:B------:R-:W-:Y:S05]  /*2d50*/  BSYNC.RECONVERGENT B2 ;  /* 0x0000000000027941 */ /* 0x000fea0003800200 */
.L_x_1977:
[----:B------:R-:W-:Y:S05]  /*2d60*/  @!P2 BRA `(.L_x_1976) ;  /* 0x000000040000a947 */ /* 0x000fea0003800000 */
[----:B------:R-:W0:Y:S01]  /*2d70*/  LDCU.64 UR6, c[0x0][0x380] ;  /* 0x00007000ff0677ac */ /* 0x000e220008000a00 */
[----:B------:R-:W2:Y:S01]  /*2d80*/  LDC.64 R6, c[0x0][0x380] ;  /* 0x0000e000ff067b82 */ /* 0x000ea20000000a00 */
[C---:B------:R-:W-:Y:S01]  /*2d90*/  IADD3 R13, P0, PT, R18.reuse, R9, RZ ;  /* 0x00000009120d7210 */ /* 0x040fe20007f1e0ff */
[----:B------:R-:W-:-:S04]  /*2da0*/  IMAD.IADD R21, R18, 0x1, R9 ;  /* 0x0000000112157824 */ /* 0x000fc800078e0209 */
[----:B------:R-:W-:Y:S01]  /*2db0*/  IMAD.X R8, RZ, RZ, RZ, P0 ;  /* 0x000000ffff087224 */ /* 0x000fe200000e06ff */
[----:B0-----:R-:W-:-:S04]  /*2dc0*/  LEA R10, P1, R13, UR6, 0x4 ;  /* 0x000000060d0a7c11 */ /* 0x001fc8000f8220ff */
[----:B------:R-:W-:Y:S02]  /*2dd0*/  IADD3 R10, P0, PT, R10, 0x3008, RZ ;  /* 0x000030080a0a7810 */ /* 0x000fe40007f1e0ff */
[----:B------:R-:W-:-:S05]  /*2de0*/  LEA.HI.X R13, R13, UR7, R8, 0x4, P1 ;  /* 0x000000070d0d7c11 */ /* 0x000fca00088f2408 */
[----:B------:R-:W-:-:S07]  /*2df0*/  IMAD.X R13, RZ, RZ, R13, P0 ;  /* 0x000000ffff0d7224 */ /* 0x000fce00000e060d */
.L_x_1980:
[----:B--2---:R-:W-:-:S05]  /*2e00*/  IMAD.WIDE.U32 R8, R21, 0x10, R6 ;  /* 0x0000001015087825 */ /* 0x004fca00078e0006 */
[----:B------:R-:W2:Y:S04]  /*2e10*/  LDG.E.U16.CONSTANT R23, desc[UR8][R8.64] ;  /* 0x0000000808177981 */ /* 0x000ea8000c1e9500 */
[----:B------:R0:W3:Y:S02]  /*2e20*/  LDG.E.64.CONSTANT R14, desc[UR8][R8.64+0x8] ;  /* 0x00000808080e7981 */ /* 0x0000e4000c1e9b00 */
[----:B0-----:R-:W-:Y:S02]  /*2e30*/  IMAD.MOV.U32 R8, RZ, RZ, R10 ;  /* 0x000000ffff087224 */ /* 0x001fe400078e000a */
[----:B------:R-:W-:-:S05]  /*2e40*/  IMAD.MOV.U32 R9, RZ, RZ, R13 ;  /* 0x000000ffff097224 */ /* 0x000fca00078e000d */
[----:B------:R-:W4:Y:S04]  /*2e50*/  LDG.E.U16.CONSTANT R24, desc[UR8][R8.64+-0x2008] ;  /* 0xffdff80808187981 */ /* 0x000f28000c1e9500 */
[----:B------:R-:W5:Y:S04]  /*2e60*/  LDG.E.64.CONSTANT R12, desc[UR8][R8.64+-0x2000] ;  /* 0xffe00008080c7981 */ /* 0x000f68000c1e9b00 */
[----:B------:R-:W5:Y:S04]  /*2e70*/  LDG.E.U16.CONSTANT R20, desc[UR8][R8.64+-0x1008] ;  /* 0xffeff80808147981 */ /* 0x000f68000c1e9500 */
[----:B------:R-:W5:Y:S04]  /*2e80*/  LDG.E.64.CONSTANT R10, desc[UR8][R8.64+-0x1000] ;  /* 0xfff00008080a7981 */ /* 0x000f68000c1e9b00 */
[----:B------:R-:W5:Y:S04]  /*2e90*/  LDG.E.U16.CONSTANT R22, desc[UR8][R8.64+-0x8] ;  /* 0xfffff80808167981 */ /* 0x000f68000c1e9500 */
[----:B------:R-:W5:Y:S01]  /*2ea0*/  LDG.E.64.CONSTANT R16, desc[UR8][R8.64] ;  /* 0x0000000808107981 */ /* 0x000f62000c1e9b00 */
[----:B------:R-:W-:Y:S01]  /*2eb0*/  LOP3.LUT P2, RZ, R4, 0xff, RZ, 0xc0, !PT ;  /* 0x000000ff04ff7812 */ /* 0x000fe2000784c0ff */
[----:B------:R-:W-:-:S02]  /*2ec0*/  IMAD.MOV.U32 R25, RZ, RZ, R3 ;  /* 0x000000ffff197224 */ /* 0x000fc400078e0003 */
[----:B------:R-:W-:Y:S02]  /*2ed0*/  VIADD R18, R18, 0x400 ;  /* 0x0000040012127836 */ /* 0x000fe40000000000 */
[----:B------:R-:W-:Y:S01]  /*2ee0*/  VIADD R21, R21, 0x400 ;  /* 0x0000040015157836 */ /* 0x000fe20000000000 */
[----:B--2---:R-:W-:Y:S02]  /*2ef0*/  LOP3.LUT P1, RZ, R23, 0xff, RZ, 0xc0, !PT ;  /* 0x000000ff17ff7812 */ /* 0x004fe4000782c0ff */
[----:B---3--:R-:W-:-:S05]  /*2f00*/  ISETP.LT.U32.AND P0, PT, R14, R2, PT ;  /* 0x000000020e00720c */ /* 0x008fca0003f01070 */
[----:B------:R-:W-:Y:S02]  /*2f10*/  @P2 SEL R23, R4, 0x1, !P1 ;  /* 0x0000000104172807 */ /* 0x000fe40004800000 */
[-C--:B------:R-:W-:Y:S02]  /*2f20*/  ISETP.LT.AND.EX P0, PT, R15, R25.reuse, PT, P0 ;  /* 0x000000190f00720c */ /* 0x080fe40003f01300 */
[----:B------:R-:W-:Y:S02]  /*2f30*/  LOP3.LUT P3, RZ, R23, 0xff, RZ, 0xc0, !PT ;  /* 0x000000ff17ff7812 */ /* 0x000fe4000786c0ff */
[C---:B------:R-:W-:Y:S02]  /*2f40*/  @P1 SEL R2, R14.reuse, R2, P0 ;  /* 0x000000020e021207 */ /* 0x040fe40000000000 */
[----:B------:R-:W-:Y:S02]  /*2f50*/  @P1 SEL R25, R15, R25, P0 ;  /* 0x000000190f191207 */ /* 0x000fe40000000000 */
[----:B------:R-:W-:-:S02]  /*2f60*/  SEL R3, R14, R2, !P2 ;  /* 0x000000020e037207 */ /* 0x000fc40005000000 */
[----:B------:R-:W-:Y:S02]  /*2f70*/  SEL R15, R15, R25, !P2 ;  /* 0x000000190f0f7207 */ /* 0x000fe40005000000 */
[----:B----4-:R-:W-:Y:S02]  /*2f80*/  LOP3.LUT P4, RZ, R24, 0xff, RZ, 0xc0, !PT ;  /* 0x000000ff18ff7812 */ /* 0x010fe4000788c0ff */
[----:B-----5:R-:W-:Y:S02]  /*2f90*/  ISETP.LT.U32.AND P0, PT, R12, R3, PT ;  /* 0x000000030c00720c */ /* 0x020fe40003f01070 */
[----:B------:R-:W-:Y:S02]  /*2fa0*/  @P3 SEL R24, R23, 0x1, !P4 ;  /* 0x0000000117183807 */ /* 0x000fe40006000000 */
[----:B------:R-:W-:Y:S02]  /*2fb0*/  ISETP.LT.AND.EX P0, PT, R13, R15, PT, P0 ;  /* 0x0000000f0d00720c */ /* 0x000fe40003f01300 */
[----:B------:R-:W-:-:S02]  /*2fc0*/  LOP3.LUT P2, RZ, R20, 0xff, RZ, 0xc0, !PT ;  /* 0x000000ff14ff7812 */ /* 0x000fc4000784c0ff */
[----:B------:R-:W-:-:S03]  /*2fd0*/  LOP3.LUT P1, RZ, R24, 0xff, RZ, 0xc0, !PT ;  /* 0x000000ff18ff7812 */ /* 0x000fc6000782c0ff */
[C---:B------:R-:W-:Y:S02]  /*2fe0*/  @P4 SEL R3, R12.reuse, R3, P0 ;  /* 0x000000030c034207 */ /* 0x040fe40000000000 */
[C---:B------:R-:W-:Y:S02]  /*2ff0*/  @P4 SEL R15, R13.reuse, R15, P0 ;  /* 0x0000000f0d0f4207 */ /* 0x040fe40000000000 */
[----:B------:R-:W-:Y:S02]  /*3000*/  SEL R3, R12, R3, !P3 ;  /* 0x000000030c037207 */ /* 0x000fe40005800000 */
[----:B------:R-:W-:Y:S02]  /*3010*/  SEL R13, R13, R15, !P3 ;  /* 0x0000000f0d0d7207 */ /* 0x000fe40005800000 */
[----:B------:R-:W-:Y:S02]  /*3020*/  ISETP.LT.U32.AND P0, PT, R10, R3, PT ;  /* 0x000000030a00720c */ /* 0x000fe40003f01070 */
[----:B------:R-:W-:-:S02]  /*3030*/  LOP3.LUT P3, RZ, R22, 0xff, RZ, 0xc0, !PT ;  /* 0x000000ff16ff7812 */ /* 0x000fc4000786c0ff */
[C---:B------:R-:W-:Y:S02]  /*3040*/  ISETP.LT.AND.EX P0, PT, R11.reuse, R13, PT, P0 ;  /* 0x0000000d0b00720c */ /* 0x040fe40003f01300 */
[----:B------:R-:W-:Y:S02]  /*3050*/  @P1 SEL R20, R24, 0x1, !P2 ;  /* 0x0000000118141807 */ /* 0x000fe40005000000 */
[C---:B------:R-:W-:Y:S02]  /*3060*/  @P2 SEL R3, R10.reuse, R3, P0 ;  /* 0x000000030a032207 */ /* 0x040fe40000000000 */
[----:B------:R-:W-:Y:S02]  /*3070*/  @P2 SEL R13, R11, R13, P0 ;  /* 0x0000000d0b0d2207 */ /* 0x000fe40000000000 */
[----:B------:R-:W-:Y:S02]  /*3080*/  SEL R3, R10, R3, !P1 ;  /* 0x000000030a037207 */ /* 0x000fe40004800000 */
[----:B------:R-:W-:-:S02]  /*3090*/  LOP3.LUT P2, RZ, R20, 0xff, RZ, 0xc0, !PT ;  /* 0x000000ff14ff7812 */ /* 0x000fc4000784c0ff */
[----:B------:R-:W-:Y:S02]  /*30a0*/  SEL R11, R11, R13, !P1 ;  /* 0x0000000d0b0b7207 */ /* 0x000fe40004800000 */
[----:B------:R-:W-:Y:S02]  /*30b0*/  ISETP.GE.AND P1, PT, R18, R19, PT ;  /* 0x000000131200720c */ /* 0x000fe40003f26270 */
[----:B------:R-:W-:Y:S02]  /*30c0*/  ISETP.LT.U32.AND P0, PT, R16, R3, PT ;  /* 0x000000031000720c */ /* 0x000fe40003f01070 */
[----:B------:R-:W-:Y:S02]  /*30d0*/  IADD3 R10, P4, PT, R8, 0x4000, RZ ;  /* 0x00004000080a7810 */ /* 0x000fe40007f9e0ff */
[----:B------:R-:W-:-:S03]  /*30e0*/  ISETP.LT.AND.EX P0, PT, R17, R11, PT, P0 ;  /* 0x0000000b1100720c */ /* 0x000fc60003f01300 */
[----:B------:R-:W-:Y:S01]  /*30f0*/  @P2 SEL R22, R20, 0x1, !P3 ;  /* 0x0000000114162807 */ /* 0x000fe20005800000 */
[----:B------:R-:W-:Y:S01]  /*3100*/  IMAD.X R13, RZ, RZ, R9, P4 ;  /* 0x000000ffff0d7224 */ /* 0x000fe200020e0609 */
[C---:B------:R-:W-:Y:S02]  /*3110*/  @P3 SEL R3, R16.reuse, R3, P0 ;  /* 0x0000000310033207 */ /* 0x040fe40000000000 */
[C---:B------:R-:W-:Y:S02]  /*3120*/  @P3 SEL R11, R17.reuse, R11, P0 ;  /* 0x0000000b110b3207 */ /* 0x040fe40000000000 */
[----:B------:R-:W-:Y:S02]  /*3130*/  SEL R2, R16, R3, !P2 ;  /* 0x0000000310027207 */ /* 0x000fe40005000000 */
[----:B------:R-:W-:Y:S02]  /*3140*/  SEL R3, R17, R11, !P2 ;  /* 0x0000000b11037207 */ /* 0x000fe40005000000 */
[----:B------:R-:W-:Y:S01]  /*3150*/  PRMT R4, R22, 0x7610, R4 ;  /* 0x0000761016047816 */ /* 0x000fe20000000004 */
[----:B------:R-:W-:Y:S06]  /*3160*/  @!P1 BRA `(.L_x_1980) ;  /* 0xfffffffc00249947 */ /* 0x000fec000383ffff */
.L_x_1976:
[----:B------:R-:W-:Y:S05]  /*3170*/  BSYNC.RECONVERGENT B1 ;  /* 0x0000000000017941 */ /* 0x000fea0003800200 */
.L_x_1974:
        /* <DEDUP_REMOVED lines=24> */
.L_x_1982:
[----:B------:R-:W-:Y:S05]  /*3300*/  BSYNC.RECONVERGENT B1 ;  /* 0x0000000000017941 */ /* 0x000fea0003800200 */
.L_x_1981:
        /* <DEDUP_REMOVED lines=23> */
.L_x_1984:
[----:B------:R-:W-:Y:S05]  /*3480*/  BSYNC.RECONVERGENT B1 ;  /* 0x0000000000017941 */ /* 0x000fea0003800200 */
.L_x_1983:
        /* <DEDUP_REMOVED lines=20> */
.L_x_1986:
[----:B------:R-:W-:Y:S05]  /*35d0*/  BSYNC.RECONVERGENT B1 ;  /* 0x0000000000017941 */ /* 0x000fea0003800200 */
.L_x_1985:
        /* <DEDUP_REMOVED lines=20> */
.L_x_1988:
[----:B------:R-:W-:Y:S05]  /*3720*/  BSYNC.RECONVERGENT B1 ;  /* 0x0000000000017941 */ /* 0x000fea0003800200 */
.L_x_1987:
        /* <DEDUP_REMOVED lines=20> */
.L_x_1990:
[----:B------:R-:W-:Y:S05]  /*3870*/  BSYNC.RECONVERGENT B1 ;  /* 0x0000000000017941 */ /* 0x000fea0003800200 */
.L_x_1989:
        /* <DEDUP_REMOVED lines=10> */
.L_x_1992:
[----:B------:R-:W-:Y:S05]  /*3920*/  BSYNC.RECONVERGENT B1 ;  /* 0x0000000000017941 */ /* 0x000fea0003800200 */
.L_x_1991:
        /* <DEDUP_REMOVED lines=10> */
[----:B------:R-:W3:Y:S04]  /*39d0*/  LDS.64 R12, [UR5+0x30] ;  /* 0x00003005ff0c7984 */ /* 0x000ee80008000a00 */
[----:B------:R-:W3:Y:S04]  /*39e0*/  LDS.U8 R18, [UR5+0x38] ;  /* 0x00003805ff127984 */ /* 0x000ee80008000000 */
[----:B------:R-:W3:Y:S04]  /*39f0*/  LDS.64 R10, [UR5+0x40] ;  /* 0x00004005ff0a7984 */ /* 0x000ee80008000a00 */
[----:B------:R-:W3:Y:S04]  /*3a00*/  LDS.U8 R14, [UR5+0x48] ;  /* 0x00004805ff0e7984 */ /* 0x000ee80008000000 */
[----:B--2-4-:R-:W2:Y:S01]  /*3a10*/  LDS.64 R8, [UR5+0x50] ;  /* 0x00005005ff087984 */ /* 0x014ea20008000a00 */
[----:B-----5:R-:W-:-:S02]  /*3a20*/  ISETP.NE.AND P2, PT, R16, RZ, PT ;  /* 0x000000ff1000720c */ /* 0x020fc40003f45270 */
[----:B0-----:R-:W-:Y:S02]  /*3a30*/  ISETP.LT.U32.AND P0, PT, R6, R2, PT ;  /* 0x000000020600720c */ /* 0x001fe40003f01070 */
[----:B------:R-:W-:Y:S02]  /*3a40*/  @P4 SEL R16, R4, 0x1, !P2 ;  /* 0x0000000104104807 */ /* 0x000fe40005000000 */
[----:B------:R-:W-:Y:S02]  /*3a50*/  ISETP.LT.AND.EX P0, PT, R7, R3, PT, P0 ;  /* 0x000000030700720c */ /* 0x000fe40003f01300 */
[----:B------:R-:W-:Y:S02]  /*3a60*/  LOP3.LUT P3, RZ, R16, 0xff, RZ, 0xc0, !PT ;  /* 0x000000ff10ff7812 */ /* 0x000fe4000786c0ff */
[----:B-1----:R-:W-:-:S03]  /*3a70*/  ISETP.NE.AND P5, PT, R17, RZ, PT ;  /* 0x000000ff1100720c */ /* 0x002fc60003fa5270 */
[C---:B---3--:R-:W-:Y:S02]  /*3a80*/  @P2 SEL R2, R6.reuse, R2, P0 ;  /* 0x0000000206022207 */ /* 0x048fe40000000000 */
        /* <DEDUP_REMOVED lines=17> */
[----:B------:R-:W3:Y:S01]  /*3ba0*/  LDS.64 R4, [UR5+0x70] ;  /* 0x00007005ff047984 */ /* 0x000ee20008000a00 */
        /* <DEDUP_REMOVED lines=8> */
[----:B--2---:R-:W-:Y:S02]  /*3c30*/  ISETP.LT.U32.AND P0, PT, R8, R13, PT ;  /* 0x0000000d0800720c */ /* 0x004fe40003f01070 */
[----:B------:R-:W-:Y:S01]  /*3c40*/  @P5 SEL R14, R18, 0x1, !P3 ;  /* 0x00000001120e5807 */ /* 0x000fe20005800000 */
[----:B------:R-:W2:Y:S01]  /*3c50*/  LDS.64 R2, [UR5+0x80] ;  /* 0x00008005ff027984 */ /* 0x000ea20008000a00 */
        /* <DEDUP_REMOVED lines=16> */
[----:B---3--:R-:W-:Y:S02]  /*3d60*/  ISETP.LT.U32.AND P0, PT, R4, R9, PT ;  /* 0x000000090400720c */ /* 0x008fe40003f01070 */
        /* <DEDUP_REMOVED lines=16> */
.L_x_1954:
[----:B------:R-:W-:Y:S05]  /*3e70*/  BSYNC.RECONVERGENT B0 ;  /* 0x0000000000007941 */ /* 0x000fea0003800200 */
.L_x_1931:
[----:B------:R-:W-:Y:S05]  /*3e80*/  @P1 EXIT ;  /* 0x000000000000194d */ /* 0x000fea0003800000 */
[----:B0-234-:R-:W0:Y:S01]  /*3e90*/  LDC.64 R8, c[0x0][0x3a0] ;  /* 0x0000e800ff087b82 */ /* 0x01de220000000a00 */
[----:B------:R-:W-:Y:S02]  /*3ea0*/  PRMT R7, R4, 0x7610, R7 ;  /* 0x0000761004077816 */ /* 0x000fe40000000007 */
[----:B-1----:R-:W-:Y:S02]  /*3eb0*/  ISETP.NE.AND P1, PT, R0, RZ, PT ;  /* 0x000000ff0000720c */ /* 0x002fe40003f25270 */
[----:B------:R-:W-:-:S03]  /*3ec0*/  LOP3.LUT P2, RZ, R7, 0xff, RZ, 0xc0, !PT ;  /* 0x000000ff07ff7812 */ /* 0x000fc6000784c0ff */
[----:B------:R-:W1:Y:S08]  /*3ed0*/  LDC.64 R4, c[0x0][0x388] ;  /* 0x0000e200ff047b82 */ /* 0x000e700000000a00 */
[----:B------:R-:W-:Y:S02]  /*3ee0*/  @P1 SEL R7, R0, 0x1, !P2 ;  /* 0x0000000100071807 */ /* 0x000fe40005000000 */
[----:B0-----:R-:W-:-:S04]  /*3ef0*/  ISETP.LT.U32.AND P0, PT, R2, R8, PT ;  /* 0x000000080200720c */ /* 0x001fc80003f01070 */
[----:B------:R-:W-:-:S04]  /*3f00*/  ISETP.LT.AND.EX P0, PT, R3, R9, PT, P0 ;  /* 0x000000090300720c */ /* 0x000fc80003f01300 */
[C---:B------:R-:W-:Y:S01]  /*3f10*/  @P2 SEL R8, R2.reuse, R8, P0 ;  /* 0x0000000802082207 */ /* 0x040fe20000000000 */
[----:B-1----:R-:W-:Y:S01]  /*3f20*/  STG.E.U8 desc[UR8][R4.64], R7 ;  /* 0x0000000704007986 */ /* 0x002fe2000c101108 */
[C---:B------:R-:W-:Y:S02]  /*3f30*/  @P2 SEL R9, R3.reuse, R9, P0 ;  /* 0x0000000903092207 */ /* 0x040fe40000000000 */
[----:B------:R-:W-:Y:S02]  /*3f40*/  SEL R2, R2, R8, !P1 ;  /* 0x0000000802027207 */ /* 0x000fe40004800000 */
[----:B------:R-:W-:-:S05]  /*3f50*/  SEL R3, R3, R9, !P1 ;  /* 0x0000000903037207 */ /* 0x000fca0004800000 */
[----:B------:R-:W-:Y:S01]  /*3f60*/  STG.E.64 desc[UR8][R4.64+0x8], R2 ;  /* 0x0000080204007986 */ /* 0x000fe2000c101b08 */
[----:B------:R-:W-:Y:S05]  /*3f70*/  EXIT ;  /* 0x000000000000794d */ /* 0x000fea0003800000 */
.L_x_1993:
        /* <DEDUP_REMOVED lines=16> */
.L_x_2402:


//--------------------- .text._ZN3cub18CUB_300001_SM_10006detail6reduce18DeviceReduceKernelINS2_10policy_hubIN4cuda3std3__45tupleIJblEEEyN6thrust24THRUST_300001_SM_1000_NS8cuda_cub9__find_if7functorIS9_EEE10Policy1000ENSB_12zip_iteratorINS8_IJNSD_26transform_input_iterator_tIbNSI_INS8_IJNSB_6detail15normal_iteratorINSB_10device_ptrIjEEEESO_EEEEENSK_22tuple_binary_predicateINS7_4lessIjEEEEEENSB_17counting_iteratorIlNSB_11use_defaultESX_SX_EEEEEEEySF_S9_NS7_10__identityEEEvT0_PT3_T1_NS0_13GridEvenShareIS15_EET2_T4_ --------------------------
	.section	.text._ZN3cub18CUB_300001_SM_10006detail6reduce18DeviceReduceKernelINS2_10policy_hubIN4cuda3std3__45tupleIJblEEEyN6thrust24THRUST_300001_SM_1000_NS8cuda_cub9__find_if7functorIS9_EEE10Policy1000ENSB_12zip_iteratorINS8_IJNSD_26transform_input_iterator_tIbNSI_INS8_IJNSB_6detail15normal_iteratorINSB_10device_ptrIjEEEESO_EEEEENSK_22tuple_binary_predicateINS7_4lessIjEEEEEENSB_17counting_iteratorIlNSB_11use_defaultESX_SX_EEEEEEEySF_S9_NS7_10__identityEEEvT0_PT3_T1_NS0_13GridEvenShareIS15_EET2_T4_,"ax",@progbits
	.align	128
        .global         _ZN3cub18CUB_300001_SM_10006detail6reduce18DeviceReduceKernelINS2_10policy_hubIN4cuda3std3__45tupleIJblEEEyN6thrust24THRUST_300001_SM_1000_NS8cuda_cub9__find_if7functorIS9_EEE10Policy1000ENSB_12zip_iteratorINS8_IJNSD_26transform_input_iterator_tIbNSI_INS8_IJNSB_6detail15normal_iteratorINSB_10device_ptrIjEEEESO_EEEEENSK_22tuple_binary_predicateINS7_4lessIjEEEEEENSB_17counting_iteratorIlNSB_11use_defaultESX_SX_EEEEEEEySF_S9_NS7_10__identityEEEvT0_PT3_T1_NS0_13GridEvenShareIS15_EET2_T4_
        .type           _ZN3cub18CUB_300001_SM_10006detail6reduce18DeviceReduceKernelINS2_10policy_hubIN4cuda3std3__45tupleIJblEEEyN6thrust24THRUST_300001_SM_1000_NS8cuda_cub9__find_if7functorIS9_EEE10Policy1000ENSB_12zip_iteratorINS8_IJNSD_26transform_input_iterator_tIbNSI_INS8_IJNSB_6detail15normal_iteratorINSB_10device_ptrIjEEEESO_EEEEENSK_22tuple_binary_predicateINS7_4lessIjEEEEEENSB_17counting_iteratorIlNSB_11use_defaultESX_SX_EEEEEEEySF_S9_NS7_10__identityEEEvT0_PT3_T1_NS0_13GridEvenShareIS15_EET2_T4_,@function
        .size           _ZN3cub18CUB_300001_SM_10006detail6reduce18DeviceReduceKernelINS2_10policy_hubIN4cuda3std3__45tupleIJblEEEyN6thrust24THRUST_300001_SM_1000_NS8cuda_cub9__find_if7functorIS9_EEE10Policy1000ENSB_12zip_iteratorINS8_IJNSD_26transform_input_iterator_tIbNSI_INS8_IJNSB_6detail15normal_iteratorINSB_10device_ptrIjEEEESO_EEEEENSK_22tuple_binary_predicateINS7_4lessIjEEEEEENSB_17counting_iteratorIlNSB_11use_defaultESX_SX_EEEEEEEySF_S9_NS7_10__identityEEEvT0_PT3_T1_NS0_13GridEvenShareIS15_EET2_T4_,(.L_x_2403 - _ZN3cub18CUB_300001_SM_10006detail6reduce18DeviceReduceKernelINS2_10policy_hubIN4cuda3std3__45tupleIJblEEEyN6thrust24THRUST_300001_SM_1000_NS8cuda_cub9__find_if7functorIS9_EEE10Policy1000ENSB_12zip_iteratorINS8_IJNSD_26transform_input_iterator_tIbNSI_INS8_IJNSB_6detail15normal_iteratorINSB_10device_ptrIjEEEESO_EEEEENSK_22tuple_binary_predicateINS7_4lessIjEEEEEENSB_17counting_iteratorIlNSB_11use_defaultESX_SX_EEEEEEEySF_S9_NS7_10__identityEEEvT0_PT3_T1_NS0_13GridEvenShareIS15_EET2_T4_)
        .other          _ZN3cub18CUB_300001_SM_10006detail6reduce18DeviceReduceKernelINS2_10policy_hubIN4cuda3std3__45tupleIJblEEEyN6thrust24THRUST_300001_SM_1000_NS8cuda_cub9__find_if7functorIS9_EEE10Policy1000ENSB_12zip_iteratorINS8_IJNSD_26transform_input_iterator_tIbNSI_INS8_IJNSB_6detail15normal_iteratorINSB_10device_ptrIjEEEESO_EEEEENSK_22tuple_binary_predicateINS7_4lessIjEEEEEENSB_17counting_iteratorIlNSB_11use_defaultESX_SX_EEEEEEEySF_S9_NS7_10__identityEEEvT0_PT3_T1_NS0_13GridEvenShareIS15_EET2_T4_,@"STO_CUDA_ENTRY STV_DEFAULT"
_ZN3cub18CUB_300001_SM_10006detail6reduce18DeviceReduceKernelINS2_10policy_hubIN4cuda3std3__45tupleIJblEEEyN6thrust24THRUST_300001_SM_1000_NS8cuda_cub9__find_if7functorIS9_EEE10Policy1000ENSB_12zip_iteratorINS8_IJNSD_26transform_input_iterator_tIbNSI_INS8_IJNSB_6detail15normal_iteratorINSB_10device_ptrIjEEEESO_EEEEENSK_22tuple_binary_predicateINS7_4lessIjEEEEEENSB_17counting_iteratorIlNSB_11use_defaultESX_SX_EEEEEEEySF_S9_NS7_10__identityEEEvT0_PT3_T1_NS0_13GridEvenShareIS15_EET2_T4_:
.text._ZN3cub18CUB_300001_SM_10006detail6reduce18DeviceReduceKernelINS2_10policy_hubIN4cuda3std3__45tupleIJblEEEyN6thrust24THRUST_300001_SM_1000_NS8cuda_cub9__find_if7functorIS9_EEE10Policy1000ENSB_12zip_iteratorINS8_IJNSD_26transform_input_iterator_tIbNSI_INS8_IJNSB_6detail15normal_iteratorINSB_10device_ptrIjEEEESO_EEEEENSK_22tuple_binary_predicateINS7_4lessIjEEEEEENSB_17counting_iteratorIlNSB_11use_defaultESX_SX_EEEEEEEySF_S9_NS7_10__identityEEEvT0_PT3_T1_NS0_13GridEvenShareIS15_EET2_T4_:
        /* <DEDUP_REMOVED lines=37> */
[----:B--2---:R-:W-:-:S04]  /*0250*/  @!P0 ISETP.GE.U32.AND P1, PT, R4, R13, PT ;  /* 0x0000000d0400820c */ /* 0x004fc80003f26070 */
        /* <DEDUP_REMOVED lines=15> */
.L_x_2001:
        /* <DEDUP_REMOVED lines=22> */
[CC--:B--2---:R-:W-:Y:S02]  /*04b0*/  ISETP.LT.U32.AND P2, PT, R17.reuse, R18.reuse, P1 ;  /* 0x000000121100720c */ /* 0x0c4fe40000f41070 */
[----:B------:R-:W-:Y:S02]  /*04c0*/  ISETP.GE.U32.AND P3, PT, R17, R18, PT ;  /* 0x000000121100720c */ /* 0x000fe40003f66070 */
        /* <DEDUP_REMOVED lines=14> */
[----:B---3--:R-:W-:Y:S02]  /*05b0*/  ISETP.LT.U32.AND P3, PT, R23, R16, P2 ;  /* 0x000000101700720c */ /* 0x008fe40001761070 */
[----:B------:R-:W-:Y:S02]  /*05c0*/  ISETP.LT.U32.AND P0, PT, R25, R18, PT ;  /* 0x000000121900720c */ /* 0x000fe40003f01070 */
[----:B------:R-:W-:Y:S02]  /*05d0*/  ISETP.GE.U32.AND P1, PT, R23, R16, PT ;  /* 0x000000101700720c */ /* 0x000fe40003f26070 */
        /* <DEDUP_REMOVED lines=11> */
[----:B----4-:R-:W-:-:S02]  /*0690*/  ISETP.GE.U32.AND P2, PT, R20, R19, PT ;  /* 0x000000131400720c */ /* 0x010fc40003f46070 */
[----:B------:R-:W-:Y:S02]  /*06a0*/  ISETP.LT.U32.AND P3, PT, R20, R19, P1 ;  /* 0x000000131400720c */ /* 0x000fe40000f61070 */
        /* <DEDUP_REMOVED lines=22> */
[CC--:B-----5:R-:W-:Y:S02]  /*0810*/  ISETP.GE.U32.AND P0, PT, R8.reuse, R17.reuse, PT ;  /* 0x000000110800720c */ /* 0x0e0fe40003f06070 */
[----:B------:R-:W-:Y:S02]  /*0820*/  ISETP.LT.U32.AND P3, PT, R8, R17, P2 ;  /* 0x000000110800720c */ /* 0x000fe40001761070 */
[----:B------:R-:W-:-:S04]  /*0830*/  @!P2 SEL R28, RZ, 0x1, P0 ;  /* 0x00000001ff1ca807 */ /* 0x000fc80000000000 */
[----:B------:R-:W-:Y:S02]  /*0840*/  SEL R28, R28, 0x1, !P3 ;  /* 0x000000011c1c7807 */ /* 0x000fe40005800000 */
[----:B------:R-:W-:Y:S02]  /*0850*/  ISETP.LT.U32.AND P0, PT, R18, R25, PT ;  /* 0x000000191200720c */ /* 0x000fe40003f01070 */
[----:B------:R-:W-:Y:S02]  /*0860*/  LOP3.LUT P1, RZ, R28, 0xff, RZ, 0xc0, !PT ;  /* 0x000000ff1cff7812 */ /* 0x000fe4000782c0ff */
[----:B------:R-:W-:-:S04]  /*0870*/  ISETP.LT.AND.EX P0, PT, R27, R16, PT, P0 ;  /* 0x000000101b00720c */ /* 0x000fc80003f01300 */
[----:B------:R-:W-:Y:S02]  /*0880*/  SEL R3, R18, R25, P0 ;  /* 0x0000001912037207 */ /* 0x000fe40000000000 */
[CC--:B------:R-:W-:Y:S02]  /*0890*/  SEL R2, R27.reuse, R16.reuse, P0 ;  /* 0x000000101b027207 */ /* 0x0c0fe40000000000 */
[----:B--2---:R-:W-:Y:S02]  /*08a0*/  ISETP.GE.U32.AND P0, PT, R6, R7, PT ;  /* 0x000000070600720c */ /* 0x004fe40003f06070 */
[----:B------:R-:W-:Y:S02]  /*08b0*/  @!P3 SEL R3, R18, R25, !P2 ;  /* 0x000000191203b207 */ /* 0x000fe40005000000 */
[----:B------:R-:W-:Y:S02]  /*08c0*/  @!P3 SEL R2, R27, R16, !P2 ;  /* 0x000000101b02b207 */ /* 0x000fe40005000000 */
[----:B------:R-:W-:-:S02]  /*08d0*/  ISETP.LT.U32.AND P3, PT, R6, R7, P1 ;  /* 0x000000070600720c */ /* 0x000fc40000f61070 */
        /* <DEDUP_REMOVED lines=10> */
[----:B---3--:R-:W-:Y:S02]  /*0980*/  ISETP.GE.U32.AND P0, PT, R22, R21, PT ;  /* 0x000000151600720c */ /* 0x008fe40003f06070 */
[----:B------:R-:W-:Y:S02]  /*0990*/  @!P3 SEL R4, R8, R3, !P1 ;  /* 0x000000030804b207 */ /* 0x000fe40004800000 */
[----:B------:R-:W-:Y:S02]  /*09a0*/  @!P3 SEL R5, R17, R2, !P1 ;  /* 0x000000021105b207 */ /* 0x000fe40004800000 */
[----:B------:R-:W-:-:S02]  /*09b0*/  ISETP.LT.U32.AND P3, PT, R22, R21, P2 ;  /* 0x000000151600720c */ /* 0x000fc40001761070 */
        /* <DEDUP_REMOVED lines=15> */
[CC--:B----4-:R-:W-:Y:S02]  /*0ab0*/  ISETP.GE.U32.AND P2, PT, R19.reuse, R20.reuse, PT ;  /* 0x000000141300720c */ /* 0x0d0fe40003f46070 */
[----:B------:R-:W-:Y:S02]  /*0ac0*/  ISETP.LT.U32.AND P3, PT, R19, R20, P1 ;  /* 0x000000141300720c */ /* 0x000fe40000f61070 */
        /* <DEDUP_REMOVED lines=15> */
[----:B------:R-:W-:Y:S02]  /*0bc0*/  ISETP.LT.U32.AND P1, PT, R23, R24, P2 ;  /* 0x000000181700720c */ /* 0x000fe40001721070 */
[----:B------:R-:W-:-:S02]  /*0bd0*/  ISETP.LT.U32.AND P0, PT, R4, R17, PT ;  /* 0x000000110400720c */ /* 0x000fc40003f01070 */
[----:B------:R-:W-:Y:S02]  /*0be0*/  ISETP.GE.U32.AND P3, PT, R23, R24, PT ;  /* 0x000000181700720c */ /* 0x000fe40003f66070 */
        /* <DEDUP_REMOVED lines=10> */
.L_x_2000:
[----:B------:R-:W-:-:S07]  /*0c90*/  VIADD R14, R14, 0xfffffc00 ;  /* 0xfffffc000e0e7836 */ /* 0x000fce0000000000 */
.L_x_1999:
[----:B------:R-:W-:Y:S05]  /*0ca0*/  BSYNC.RECONVERGENT B2 ;  /* 0x0000000000027941 */ /* 0x000fea0003800200 */
.L_x_1998:
        /* <DEDUP_REMOVED lines=29> */
[CC--:B--2---:R-:W-:Y:S02]  /*0e80*/  ISETP.GE.U32.AND P0, PT, R21.reuse, R22.reuse, PT ;  /* 0x000000161500720c */ /* 0x0c4fe40003f06070 */
[----:B------:R-:W-:Y:S02]  /*0e90*/  ISETP.LT.U32.AND P4, PT, R21, R22, P3 ;  /* 0x000000161500720c */ /* 0x000fe40001f81070 */
        /* <DEDUP_REMOVED lines=9> */
[CC--:B---3--:R-:W-:Y:S02]  /*0f30*/  ISETP.GE.U32.AND P3, PT, R20.reuse, R19.reuse, PT ;  /* 0x000000131400720c */ /* 0x0c8fe40003f66070 */
[----:B------:R-:W-:Y:S02]  /*0f40*/  ISETP.LT.U32.AND P4, PT, R20, R19, P2 ;  /* 0x000000131400720c */ /* 0x000fe40001781070 */
        /* <DEDUP_REMOVED lines=14> */
[CC--:B----4-:R-:W-:Y:S01]  /*1030*/  ISETP.GE.U32.AND P4, PT, R17.reuse, R18.reuse, PT ;  /* 0x000000121100720c */ /* 0x0d0fe20003f86070 */
[----:B------:R-:W-:Y:S01]  /*1040*/  VIADD R14, R14, 0x400 ;  /* 0x000004000e0e7836 */ /* 0x000fe20000000000 */
[----:B------:R-:W-:Y:S02]  /*1050*/  IADD3 R6, P5, P0, R4, UR10, R11 ;  /* 0x0000000a04067c10 */ /* 0x000fe4000f8be00b */
[----:B------:R-:W-:-:S02]  /*1060*/  ISETP.LT.U32.AND P2, PT, R17, R18, P3 ;  /* 0x000000121100720c */ /* 0x000fc40001f41070 */
        /* <DEDUP_REMOVED lines=12> */
[-C--:B-----5:R-:W-:Y:S02]  /*1130*/  ISETP.LT.U32.AND P2, PT, R15, R16.reuse, P4 ;  /* 0x000000100f00720c */ /* 0x0a0fe40002741070 */
[----:B------:R-:W-:Y:S02]  /*1140*/  IADD3.X R3, PT, PT, R3, UR11, RZ, P5, P6 ;  /* 0x0000000b03037c10 */ /* 0x000fe4000afec4ff */
[----:B------:R-:W-:Y:S02]  /*1150*/  ISETP.LT.U32.AND P0, PT, R2, R5, PT ;  /* 0x000000050200720c */ /* 0x000fe40003f01070 */
[----:B------:R-:W-:Y:S02]  /*1160*/  ISETP.GE.U32.AND P3, PT, R15, R16, PT ;  /* 0x000000100f00720c */ /* 0x000fe40003f66070 */
[----:B------:R-:W-:Y:S02]  /*1170*/  ISETP.LT.AND.EX P0, PT, R3, R4, PT, P0 ;  /* 0x000000040300720c */ /* 0x000fe40003f01300 */
[----:B------:R-:W-:-:S02]  /*1180*/  @!P4 SEL R8, RZ, 0x1, P3 ;  /* 0x00000001ff08c807 */ /* 0x000fc40001800000 */
[-C--:B------:R-:W-:Y:S02]  /*1190*/  SEL R6, R2, R5.reuse, P0 ;  /* 0x0000000502067207 */ /* 0x080fe40000000000 */
[CC--:B------:R-:W-:Y:S02]  /*11a0*/  SEL R7, R3.reuse, R4.reuse, P0 ;  /* 0x0000000403077207 */ /* 0x0c0fe40000000000 */
[----:B------:R-:W-:Y:S02]  /*11b0*/  SEL R8, R8, 0x1, !P2 ;  /* 0x0000000108087807 */ /* 0x000fe40005000000 */
[----:B------:R-:W-:Y:S02]  /*11c0*/  @!P2 SEL R6, R2, R5, !P4 ;  /* 0x000000050206a207 */ /* 0x000fe40006000000 */
[----:B------:R-:W-:-:S07]  /*11d0*/  @!P2 SEL R7, R3, R4, !P4 ;  /* 0x000000040307a207 */ /* 0x000fce0006000000 */
.L_x_2003:
[----:B------:R-:W-:Y:S05]  /*11e0*/  BSYNC.RECONVERGENT B2 ;  /* 0x0000000000027941 */ /* 0x000fea0003800200 */
.L_x_2002:
        /* <DEDUP_REMOVED lines=26> */
[CC--:B--2---:R-:W-:Y:S02]  /*1390*/  ISETP.GE.U32.AND P4, PT, R16.reuse, R17.reuse, PT ;  /* 0x000000111000720c */ /* 0x0c4fe40003f86070 */
[----:B------:R-:W-:Y:S01]  /*13a0*/  ISETP.LT.U32.AND P3, PT, R16, R17, P2 ;  /* 0x000000111000720c */ /* 0x000fe20001761070 */
        /* <DEDUP_REMOVED lines=9> */
[-C--:B---3--:R-:W-:Y:S02]  /*1440*/  ISETP.LT.U32.AND P3, PT, R18, R19.reuse, P4 ;  /* 0x000000131200720c */ /* 0x088fe40002761070 */
[----:B------:R-:W-:Y:S02]  /*1450*/  IADD3.X R4, PT, PT, R4, UR11, RZ, P5, P6 ;  /* 0x0000000b04047c10 */ /* 0x000fe4000afec4ff */
[----:B------:R-:W-:Y:S02]  /*1460*/  ISETP.LT.U32.AND P0, PT, R5, R2, PT ;  /* 0x000000020500720c */ /* 0x000fe40003f01070 */
[----:B------:R-:W-:Y:S02]  /*1470*/  ISETP.GE.U32.AND P2, PT, R18, R19, PT ;  /* 0x000000131200720c */ /* 0x000fe40003f46070 */
[----:B------:R-:W-:Y:S02]  /*1480*/  ISETP.LT.AND.EX P0, PT, R4, R3, PT, P0 ;  /* 0x000000030400720c */ /* 0x000fe40003f01300 */
[----:B------:R-:W-:-:S02]  /*1490*/  @!P4 SEL R8, RZ, 0x1, P2 ;  /* 0x00000001ff08c807 */ /* 0x000fc40001000000 */
[CC--:B------:R-:W-:Y:S02]  /*14a0*/  SEL R6, R5.reuse, R2.reuse, P0 ;  /* 0x0000000205067207 */ /* 0x0c0fe40000000000 */
[-C--:B------:R-:W-:Y:S02]  /*14b0*/  SEL R7, R4, R3.reuse, P0 ;  /* 0x0000000304077207 */ /* 0x080fe40000000000 */
[----:B------:R-:W-:Y:S02]  /*14c0*/  SEL R8, R8, 0x1, !P3 ;  /* 0x0000000108087807 */ /* 0x000fe40005800000 */
[----:B------:R-:W-:Y:S02]  /*14d0*/  @!P3 SEL R6, R5, R2, !P4 ;  /* 0x000000020506b207 */ /* 0x000fe40006000000 */
[----:B------:R-:W-:-:S07]  /*14e0*/  @!P3 SEL R7, R4, R3, !P4 ;  /* 0x000000030407b207 */ /* 0x000fce0006000000 */
.L_x_2005:
[----:B------:R-:W-:Y:S05]  /*14f0*/  BSYNC.RECONVERGENT B2 ;  /* 0x0000000000027941 */ /* 0x000fea0003800200 */
.L_x_2004:
        /* <DEDUP_REMOVED lines=19> */
[CC--:B--2---:R-:W-:Y:S02]  /*1630*/  ISETP.LT.U32.AND P1, PT, R2.reuse, R5.reuse, P3 ;  /* 0x000000050200720c */ /* 0x0c4fe40001f21070 */
[----:B------:R-:W-:Y:S02]  /*1640*/  ISETP.GE.U32.AND P2, PT, R2, R5, PT ;  /* 0x000000050200720c */ /* 0x000fe40003f46070 */
[----:B------:R-:W-:Y:S02]  /*1650*/  SEL R2, R12, R7, P0 ;  /* 0x000000070c027207 */ /* 0x000fe40000000000 */
[----:B------:R-:W-:-:S04]  /*1660*/  @!P3 SEL R8, RZ, 0x1, P2 ;  /* 0x00000001ff08b807 */ /* 0x000fc80001000000 */
[----:B------:R-:W-:-:S03]  /*1670*/  SEL R8, R8, 0x1, !P1 ;  /* 0x0000000108087807 */ /* 0x000fc60004800000 */
[----:B------:R-:W-:Y:S02]  /*1680*/  @!P1 SEL R11, R13, R6, !P3 ;  /* 0x000000060d0b9207 */ /* 0x000fe40005800000 */
[----:B------:R-:W-:-:S03]  /*1690*/  @!P1 SEL R2, R12, R7, !P3 ;  /* 0x000000070c029207 */ /* 0x000fc60005800000 */
[----:B------:R-:W-:Y:S02]  /*16a0*/  IMAD.MOV.U32 R6, RZ, RZ, R11 ;  /* 0x000000ffff067224 */ /* 0x000fe400078e000b */
[----:B------:R-:W-:-:S07]  /*16b0*/  IMAD.MOV.U32 R7, RZ, RZ, R2 ;  /* 0x000000ffff077224 */ /* 0x000fce00078e0002 */
.L_x_1997:
[----:B------:R-:W-:Y:S05]  /*16c0*/  BSYNC.RECONVERGENT B1 ;  /* 0x0000000000017941 */ /* 0x000fea0003800200 */
.L_x_1996:
        /* <DEDUP_REMOVED lines=26> */
.L_x_2008:
[----:B------:R-:W-:Y:S05]  /*1870*/  BSYNC.RECONVERGENT B1 ;  /* 0x0000000000017941 */ /* 0x000fea0003800200 */
.L_x_2007:
        /* <DEDUP_REMOVED lines=23> */
.L_x_2010:
[----:B------:R-:W-:Y:S05]  /*19f0*/  BSYNC.RECONVERGENT B1 ;  /* 0x0000000000017941 */ /* 0x000fea0003800200 */
.L_x_2009:
        /* <DEDUP_REMOVED lines=20> */
.L_x_2012:
[----:B------:R-:W-:Y:S05]  /*1b40*/  BSYNC.RECONVERGENT B1 ;  /* 0x0000000000017941 */ /* 0x000fea0003800200 */
.L_x_2011:
        /* <DEDUP_REMOVED lines=20> */
.L_x_2014:
[----:B------:R-:W-:Y:S05]  /*1c90*/  BSYNC.RECONVERGENT B1 ;  /* 0x0000000000017941 */ /* 0x000fea0003800200 */
.L_x_2013:
        /* <DEDUP_REMOVED lines=20> */
.L_x_2016:
[----:B------:R-:W-:Y:S05]  /*1de0*/  BSYNC.RECONVERGENT B1 ;  /* 0x0000000000017941 */ /* 0x000fea0003800200 */
.L_x_2015:
        /* <DEDUP_REMOVED lines=10> */
.L_x_2018:
[----:B------:R-:W-:Y:S05]  /*1e90*/  BSYNC.RECONVERGENT B1 ;  /* 0x0000000000017941 */ /* 0x000fea0003800200 */
.L_x_2017:
        /* <DEDUP_REMOVED lines=85> */
.L_x_2006:
        /* <DEDUP_REMOVED lines=36> */
.L_x_2021:
[----:B------:R-:W-:Y:S05]  /*2630*/  BSYNC.RECONVERGENT B1 ;  /* 0x0000000000017941 */ /* 0x000fea0003800200 */
.L_x_2020:
        /* <DEDUP_REMOVED lines=21> */
.L_x_2023:
[----:B------:R-:W-:Y:S05]  /*2790*/  BSYNC.RECONVERGENT B1 ;  /* 0x0000000000017941 */ /* 0x000fea0003800200 */
.L_x_2022:
        /* <DEDUP_REMOVED lines=20> */
.L_x_2025:
[----:B------:R-:W-:Y:S05]  /*28e0*/  BSYNC.RECONVERGENT B1 ;  /* 0x0000000000017941 */ /* 0x000fea0003800200 */
.L_x_2024:
        /* <DEDUP_REMOVED lines=20> */
.L_x_2027:
[----:B------:R-:W-:Y:S05]  /*2a30*/  BSYNC.RECONVERGENT B1 ;  /* 0x0000000000017941 */ /* 0x000fea0003800200 */
.L_x_2026:
        /* <DEDUP_REMOVED lines=20> */
.L_x_2029:
[----:B------:R-:W-:Y:S05]  /*2b80*/  BSYNC.RECONVERGENT B1 ;  /* 0x0000000000017941 */ /* 0x000fea0003800200 */
.L_x_2028:
        /* <DEDUP_REMOVED lines=10> */
.L_x_2031:
[----:B------:R-:W-:Y:S05]  /*2c30*/  BSYNC.RECONVERGENT B1 ;  /* 0x0000000000017941 */ /* 0x000fea0003800200 */
.L_x_2030:
        /* <DEDUP_REMOVED lines=23> */
.L_x_2032:
        /* <DEDUP_REMOVED lines=17> */
.L_x_2033:
        /* <DEDUP_REMOVED lines=17> */
.L_x_2034:
        /* <DEDUP_REMOVED lines=17> */
.L_x_2035:
        /* <DEDUP_REMOVED lines=16> */
.L_x_2036:
        /* <DEDUP_REMOVED lines=16> */
.L_x_2037:
        /* <DEDUP_REMOVED lines=17> */
.L_x_1995:
        /* <DEDUP_REMOVED lines=20> */
[----:B---3--:R-:W-:Y:S01]  /*3530*/  ISETP.GE.U32.AND P0, PT, R9, R14, PT ;  /* 0x0000000e0900720c */ /* 0x008fe20003f06070 */
[C---:B------:R-:W-:Y:S02]  /*3540*/  VIADD R9, R4.reuse, 0x100 ;  /* 0x0000010004097836 */ /* 0x040fe40000000000 */
[----:B------:R-:W-:-:S03]  /*3550*/  VIADD R14, R4, 0x200 ;  /* 0x00000200040e7836 */ /* 0x000fc60000000000 */
[----:B------:R-:W-:Y:S01]  /*3560*/  SEL R18, R4, R9, !P0 ;  /* 0x0000000904127207 */ /* 0x000fe20004000000 */
[----:B------:R-:W-:Y:S01]  /*3570*/  IMAD.U32 R9, RZ, RZ, UR7 ;  /* 0x00000007ff097e24 */ /* 0x000fe2000f8e00ff */
[-C--:B------:R-:W-:Y:S02]  /*3580*/  IADD3 R19, P3, PT, R14, R23.reuse, RZ ;  /* 0x000000170e137210 */ /* 0x080fe40007f7e0ff */
[----:B------:R-:W-:Y:S01]  /*3590*/  IADD3 R14, P4, PT, R18, R23, RZ ;  /* 0x00000017120e7210 */ /* 0x000fe20007f9e0ff */
[----:B0-----:R-:W-:Y:S01]  /*35a0*/  IMAD.X R13, RZ, RZ, R9, P1 ;  /* 0x000000ffff0d7224 */ /* 0x001fe200008e0609 */
[----:B----4-:R-:W-:Y:S02]  /*35b0*/  ISETP.GE.U32.AND P2, PT, R8, R5, PT ;  /* 0x000000050800720c */ /* 0x010fe40003f46070 */
[----:B------:R-:W-:Y:S01]  /*35c0*/  ISETP.LT.U32.AND P1, PT, R19, R14, PT ;  /* 0x0000000e1300720c */ /* 0x000fe20003f21070 */
[--C-:B------:R-:W-:Y:S01]  /*35d0*/  IMAD.X R12, RZ, RZ, R13.reuse, P3 ;  /* 0x000000ffff0c7224 */ /* 0x100fe200018e060d */
[----:B-----5:R-:W-:Y:S01]  /*35e0*/  ISETP.LT.U32.OR P0, PT, R15, R16, !P0 ;  /* 0x000000100f00720c */ /* 0x020fe20004701470 */
[----:B-1----:R-:W-:Y:S01]  /*35f0*/  IMAD.X R7, RZ, RZ, R13, P4 ;  /* 0x000000ffff077224 */ /* 0x002fe200020e060d */
[----:B------:R-:W-:-:S04]  /*3600*/  IADD3 R13, P4, PT, R19, 0x100, RZ ;  /* 0x00000100130d7810 */ /* 0x000fc80007f9e0ff */
[----:B------:R-:W-:Y:S02]  /*3610*/  ISETP.LT.AND.EX P1, PT, R12, R7, PT, P1 ;  /* 0x000000070c00720c */ /* 0x000fe40003f21310 */
[----:B------:R-:W-:Y:S02]  /*3620*/  ISETP.GE.U32.AND P3, PT, R10, R17, PT ;  /* 0x000000110a00720c */ /* 0x000fe40003f66070 */
        /* <DEDUP_REMOVED lines=8> */
[----:B------:R-:W-:Y:S02]  /*36b0*/  ISETP.LT.U32.OR P0, PT, R8, R5, P0 ;  /* 0x000000050800720c */ /* 0x000fe40000701470 */
[----:B------:R-:W-:Y:S02]  /*36c0*/  ISETP.LT.AND.EX P2, PT, R12, R7, PT, P2 ;  /* 0x000000070c00720c */ /* 0x000fe40003f41320 */
[----:B------:R-:W-:-:S02]  /*36d0*/  ISETP.LT.U32.OR P4, PT, R10, R17, P0 ;  /* 0x000000110a00720c */ /* 0x000fc40000781470 */
        /* <DEDUP_REMOVED lines=21> */
.L_x_2040:
        /* <DEDUP_REMOVED lines=22> */
[----:B--2---:R-:W-:Y:S01]  /*3990*/  ISETP.GE.U32.AND P2, PT, R9, R26, PT ;  /* 0x0000001a0900720c */ /* 0x004fe20003f46070 */
[----:B------:R-:W-:Y:S02]  /*39a0*/  IMAD.U32 R9, RZ, RZ, UR7 ;  /* 0x00000007ff097e24 */ /* 0x000fe4000f8e00ff */
[----:B------:R-:W-:Y:S01]  /*39b0*/  IMAD.MOV.U32 R26, RZ, RZ, R6 ;  /* 0x000000ffff1a7224 */ /* 0x000fe200078e0006 */
[----:B------:R-:W-:Y:S01]  /*39c0*/  SEL R7, RZ, 0x1, P2 ;  /* 0x00000001ff077807 */ /* 0x000fe20001000000 */
[----:B------:R-:W-:-:S04]  /*39d0*/  IMAD.X R6, R24, 0x1, R9, P0 ;  /* 0x0000000118067824 */ /* 0x000fc800000e0609 */
[----:B------:R-:W-:Y:S02]  /*39e0*/  @P4 SEL R7, R8, 0x1, P2 ;  /* 0x0000000108074807 */ /* 0x000fe40001000000 */
[----:B------:R-:W-:Y:S01]  /*39f0*/  ISETP.LT.U32.AND P0, PT, R21, R26, PT ;  /* 0x0000001a1500720c */ /* 0x000fe20003f01070 */
[----:B------:R-:W-:Y:S01]  /*3a00*/  IMAD.X R8, RZ, RZ, R6, P5 ;  /* 0x000000ffff087224 */ /* 0x000fe200028e0606 */
[----:B---3--:R-:W-:Y:S02]  /*3a10*/  ISETP.GE.U32.AND P3, PT, R23, R22, PT ;  /* 0x000000161700720c */ /* 0x008fe40003f66070 */
[----:B------:R-:W-:Y:S02]  /*3a20*/  ISETP.LT.AND.EX P0, PT, R6, R25, PT, P0 ;  /* 0x000000190600720c */ /* 0x000fe40003f01300 */
[----:B------:R-:W-:Y:S02]  /*3a30*/  LOP3.LUT P1, RZ, R7, 0xff, RZ, 0xc0, !PT ;  /* 0x000000ff07ff7812 */ /* 0x000fe4000782c0ff */
[----:B------:R-:W-:-:S02]  /*3a40*/  @!P2 SEL R26, R21, R26, P0 ;  /* 0x0000001a151aa207 */ /* 0x000fc40000000000 */
[C---:B------:R-:W-:Y:S02]  /*3a50*/  @!P2 SEL R25, R6.reuse, R25, P0 ;  /* 0x000000190619a207 */ /* 0x040fe40000000000 */
[----:B0-----:R-:W-:Y:S02]  /*3a60*/  SEL R4, R21, R26, !P4 ;  /* 0x0000001a15047207 */ /* 0x001fe40006000000 */
[----:B------:R-:W-:Y:S02]  /*3a70*/  SEL R5, R6, R25, !P4 ;  /* 0x0000001906057207 */ /* 0x000fe40006000000 */
[----:B------:R-:W-:Y:S02]  /*3a80*/  ISETP.LT.U32.AND P0, PT, R15, R4, PT ;  /* 0x000000040f00720c */ /* 0x000fe40003f01070 */
[----:B----4-:R-:W-:Y:S02]  /*3a90*/  ISETP.GE.U32.AND P2, PT, R19, R20, PT ;  /* 0x000000141300720c */ /* 0x010fe40003f46070 */
        /* <DEDUP_REMOVED lines=22> */
[----:B------:R-:W-:-:S02]  /*3c00*/  ISETP.GE.U32.AND P2, PT, R11, R18, PT ;  /* 0x000000120b00720c */ /* 0x000fc40003f46070 */
        /* <DEDUP_REMOVED lines=19> */
.L_x_2039:
        /* <DEDUP_REMOVED lines=23> */
.L_x_2044:
        /* <DEDUP_REMOVED lines=22> */
[CC--:B--2---:R-:W-:Y:S02]  /*4010*/  ISETP.GE.U32.AND P2, PT, R16.reuse, R19.reuse, PT ;  /* 0x000000131000720c */ /* 0x0c4fe40003f46070 */
[----:B------:R-:W-:Y:S02]  /*4020*/  ISETP.LT.U32.AND P4, PT, R16, R19, P3 ;  /* 0x000000131000720c */ /* 0x000fe40001f81070 */
        /* <DEDUP_REMOVED lines=8> */
[CC--:B---3--:R-:W-:Y:S01]  /*40b0*/  ISETP.GE.U32.AND P4, PT, R18.reuse, R23.reuse, PT ;  /* 0x000000171200720c */ /* 0x0c8fe20003f86070 */
[----:B------:R-:W2:Y:S01]  /*40c0*/  LDG.E R7, desc[UR12][R2.64+0xc00] ;  /* 0x000c000c02077981 */ /* 0x000ea2000c1e1900 */
[----:B------:R-:W-:-:S03]  /*40d0*/  ISETP.LT.U32.AND P3, PT, R18, R23, P2 ;  /* 0x000000171200720c */ /* 0x000fc60001761070 */
        /* <DEDUP_REMOVED lines=12> */
[CC--:B----4-:R-:W-:Y:S02]  /*41a0*/  ISETP.GE.U32.AND P4, PT, R20.reuse, R21.reuse, PT ;  /* 0x000000151400720c */ /* 0x0d0fe40003f86070 */
[----:B------:R-:W-:Y:S02]  /*41b0*/  ISETP.LT.U32.AND P3, PT, R20, R21, P2 ;  /* 0x000000151400720c */ /* 0x000fe40001761070 */
        /* <DEDUP_REMOVED lines=18> */
[CC--:B--2---:R-:W-:Y:S02]  /*42e0*/  ISETP.GE.U32.AND P0, PT, R18.reuse, R7.reuse, PT ;  /* 0x000000071200720c */ /* 0x0c4fe40003f06070 */
[----:B------:R-:W-:-:S07]  /*42f0*/  ISETP.LT.U32.AND P5, PT, R18, R7, P4 ;  /* 0x000000071200720c */ /* 0x000fce00027a1070 */
[----:B------:R-:W-:Y:S02]  /*4300*/  @!P4 SEL R6, RZ, 0x1, P0 ;  /* 0x00000001ff06c807 */ /* 0x000fe40000000000 */
[----:B------:R-:W-:Y:S02]  /*4310*/  IADD3 R18, P2, PT, R17, 0x300, RZ ;  /* 0x0000030011127810 */ /* 0x000fe40007f5e0ff */
[----:B------:R-:W-:-:S03]  /*4320*/  SEL R6, R6, 0x1, !P5 ;  /* 0x0000000106067807 */ /* 0x000fc60006800000 */
[----:B------:R-:W-:Y:S01]  /*4330*/  IMAD.X R7, RZ, RZ, R8, P2 ;  /* 0x000000ffff077224 */ /* 0x000fe200010e0608 */
[----:B------:R-:W-:Y:S02]  /*4340*/  LOP3.LUT P2, RZ, R6, 0xff, RZ, 0xc0, !PT ;  /* 0x000000ff06ff7812 */ /* 0x000fe4000784c0ff */
[----:B------:R-:W-:-:S04]  /*4350*/  ISETP.LT.U32.AND P0, PT, R18, R25, PT ;  /* 0x000000191200720c */ /* 0x000fc80003f01070 */
[----:B------:R-:W-:Y:S02]  /*4360*/  ISETP.LT.AND.EX P0, PT, R7, R22, PT, P0 ;  /* 0x000000160700720c */ /* 0x000fe40003f01300 */
[CC--:B---3--:R-:W-:Y:S02]  /*4370*/  ISETP.GE.U32.AND P6, PT, R19.reuse, R16.reuse, PT ;  /* 0x000000101300720c */ /* 0x0c8fe40003fc6070 */
[CC--:B0-----:R-:W-:Y:S02]  /*4380*/  SEL R3, R18.reuse, R25.reuse, P0 ;  /* 0x0000001912037207 */ /* 0x0c1fe40000000000 */
[----:B------:R-:W-:Y:S02]  /*4390*/  @!P5 SEL R3, R18, R25, !P4 ;  /* 0x000000191203d207 */ /* 0x000fe40006000000 */
[----:B------:R-:W-:Y:S02]  /*43a0*/  ISETP.LT.U32.AND P3, PT, R19, R16, P2 ;  /* 0x000000101300720c */ /* 0x000fe40001761070 */
        /* <DEDUP_REMOVED lines=11> */
[----:B----4-:R-:W-:Y:S02]  /*4460*/  ISETP.GE.U32.AND P0, PT, R20, R21, PT ;  /* 0x000000151400720c */ /* 0x010fe40003f06070 */
[----:B------:R-:W-:Y:S02]  /*4470*/  @!P3 SEL R4, R16, R3, !P2 ;  /* 0x000000031004b207 */ /* 0x000fe40005000000 */
[----:B------:R-:W-:Y:S02]  /*4480*/  @!P3 SEL R2, R5, R18, !P2 ;  /* 0x000000120502b207 */ /* 0x000fe40005000000 */
[----:B------:R-:W-:-:S02]  /*4490*/  ISETP.LT.U32.AND P3, PT, R20, R21, P4 ;  /* 0x000000151400720c */ /* 0x000fc40002761070 */
        /* <DEDUP_REMOVED lines=11> */
[----:B-----5:R-:W-:Y:S02]  /*4550*/  ISETP.GE.U32.AND P3, PT, R23, R24, PT ;  /* 0x000000181700720c */ /* 0x020fe40003f66070 */
[----:B------:R-:W-:-:S02]  /*4560*/  IADD3 R5, P0, PT, R17, 0x600, RZ ;  /* 0x0000060011057810 */ /* 0x000fc40007f1e0ff */
[----:B------:R-:W-:Y:S02]  /*4570*/  ISETP.LT.U32.AND P4, PT, R23, R24, P2 ;  /* 0x000000181700720c */ /* 0x000fe40001781070 */
        /* <DEDUP_REMOVED lines=13> */
[CC--:B------:R-:W-:Y:S02]  /*4650*/  ISETP.LT.U32.AND P2, PT, R27.reuse, R28.reuse, P3 ;  /* 0x0000001c1b00720c */ /* 0x0c0fe40001f41070 */
[----:B------:R-:W-:Y:S02]  /*4660*/  ISETP.GE.U32.AND P4, PT, R27, R28, PT ;  /* 0x0000001c1b00720c */ /* 0x000fe40003f86070 */
        /* <DEDUP_REMOVED lines=10> */
.L_x_2043:
[----:B------:R-:W-:Y:S05]  /*4710*/  BSYNC.RECONVERGENT B2 ;  /* 0x0000000000027941 */ /* 0x000fea0003800200 */
.L_x_2042:
        /* <DEDUP_REMOVED lines=27> */
[CC--:B--2---:R-:W-:Y:S02]  /*48d0*/  ISETP.GE.U32.AND P0, PT, R21.reuse, R22.reuse, PT ;  /* 0x000000161500720c */ /* 0x0c4fe40003f06070 */
[----:B------:R-:W-:Y:S01]  /*48e0*/  ISETP.LT.U32.AND P3, PT, R21, R22, P4 ;  /* 0x000000161500720c */ /* 0x000fe20002761070 */
        /* <DEDUP_REMOVED lines=8> */
[----:B---3--:R-:W-:Y:S02]  /*4970*/  ISETP.GE.U32.AND P0, PT, R19, R20, PT ;  /* 0x000000141300720c */ /* 0x008fe40003f06070 */
[----:B------:R-:W-:-:S02]  /*4980*/  @!P3 SEL R5, R23, R6, !P4 ;  /* 0x000000061705b207 */ /* 0x000fc40006000000 */
[----:B------:R-:W-:Y:S02]  /*4990*/  @!P3 SEL R21, R22, R7, !P4 ;  /* 0x000000071615b207 */ /* 0x000fe40006000000 */
[----:B------:R-:W-:Y:S02]  /*49a0*/  ISETP.LT.U32.AND P3, PT, R19, R20, P2 ;  /* 0x000000141300720c */ /* 0x000fe40001761070 */
        /* <DEDUP_REMOVED lines=9> */
[----:B----4-:R-:W-:-:S02]  /*4a40*/  ISETP.GE.U32.AND P3, PT, R17, R18, PT ;  /* 0x000000121100720c */ /* 0x010fc40003f66070 */
[----:B------:R-:W-:Y:S01]  /*4a50*/  IADD3 R2, P5, P0, R10, UR6, R3 ;  /* 0x000000060a027c10 */ /* 0x000fe2000f8be003 */
[----:B------:R-:W-:Y:S01]  /*4a60*/  VIADD R3, R13, 0x300 ;  /* 0x000003000d037836 */ /* 0x000fe20000000000 */
[----:B------:R-:W-:Y:S01]  /*4a70*/  ISETP.LT.U32.AND P2, PT, R17, R18, P4 ;  /* 0x000000121100720c */ /* 0x000fe20002741070 */
        /* <DEDUP_REMOVED lines=12> */
[----:B-----5:R-:W-:Y:S02]  /*4b40*/  ISETP.LT.U32.AND P2, PT, R15, R16, P3 ;  /* 0x000000100f00720c */ /* 0x020fe40001f41070 */
[----:B------:R-:W-:Y:S02]  /*4b50*/  IADD3.X R2, PT, PT, R12, R9, RZ, P5, P6 ;  /* 0x000000090c027210 */ /* 0x000fe40002fec4ff */
[----:B------:R-:W-:Y:S02]  /*4b60*/  ISETP.LT.U32.AND P0, PT, R3, R4, PT ;  /* 0x000000040300720c */ /* 0x000fe40003f01070 */
[----:B------:R-:W-:Y:S02]  /*4b70*/  ISETP.GE.U32.AND P4, PT, R15, R16, PT ;  /* 0x000000100f00720c */ /* 0x000fe40003f86070 */
[----:B------:R-:W-:-:S02]  /*4b80*/  ISETP.LT.AND.EX P0, PT, R2, R5, PT, P0 ;  /* 0x000000050200720c */ /* 0x000fc40003f01300 */
[----:B------:R-:W-:Y:S02]  /*4b90*/  @!P3 SEL R8, RZ, 0x1, P4 ;  /* 0x00000001ff08b807 */ /* 0x000fe40002000000 */
[CC--:B------:R-:W-:Y:S02]  /*4ba0*/  SEL R6, R3.reuse, R4.reuse, P0 ;  /* 0x0000000403067207 */ /* 0x0c0fe40000000000 */
[-C--:B------:R-:W-:Y:S02]  /*4bb0*/  SEL R7, R2, R5.reuse, P0 ;  /* 0x0000000502077207 */ /* 0x080fe40000000000 */
[----:B------:R-:W-:Y:S02]  /*4bc0*/  SEL R8, R8, 0x1, !P2 ;  /* 0x0000000108087807 */ /* 0x000fe40005000000 */
[----:B------:R-:W-:Y:S02]  /*4bd0*/  @!P2 SEL R6, R3, R4, !P3 ;  /* 0x000000040306a207 */ /* 0x000fe40005800000 */
[----:B------:R-:W-:-:S07]  /*4be0*/  @!P2 SEL R7, R2, R5, !P3 ;  /* 0x000000050207a207 */ /* 0x000fce0005800000 */
.L_x_2046:
[----:B------:R-:W-:Y:S05]  /*4bf0*/  BSYNC.RECONVERGENT B2 ;  /* 0x0000000000027941 */ /* 0x000fea0003800200 */
.L_x_2045:
        /* <DEDUP_REMOVED lines=35> */
[----:B---3--:R-:W-:Y:S02]  /*4e30*/  ISETP.LT.U32.AND P3, PT, R17, R18, P4 ;  /* 0x000000121100720c */ /* 0x008fe40002761070 */
[----:B------:R-:W-:Y:S02]  /*4e40*/  ISETP.LT.U32.AND P0, PT, R15, R2, PT ;  /* 0x000000020f00720c */ /* 0x000fe40003f01070 */
[----:B------:R-:W-:Y:S02]  /*4e50*/  ISETP.GE.U32.AND P2, PT, R17, R18, PT ;  /* 0x000000121100720c */ /* 0x000fe40003f46070 */
[----:B------:R-:W-:Y:S02]  /*4e60*/  ISETP.LT.AND.EX P0, PT, R4, R3, PT, P0 ;  /* 0x000000030400720c */ /* 0x000fe40003f01300 */
[----:B------:R-:W-:Y:S02]  /*4e70*/  @!P4 SEL R8, RZ, 0x1, P2 ;  /* 0x00000001ff08c807 */ /* 0x000fe40001000000 */
[----:B------:R-:W-:-:S02]  /*4e80*/  SEL R6, R15, R2, P0 ;  /* 0x000000020f067207 */ /* 0x000fc40000000000 */
[-C--:B------:R-:W-:Y:S02]  /*4e90*/  SEL R7, R4, R3.reuse, P0 ;  /* 0x0000000304077207 */ /* 0x080fe40000000000 */
[----:B------:R-:W-:Y:S02]  /*4ea0*/  SEL R8, R8, 0x1, !P3 ;  /* 0x0000000108087807 */ /* 0x000fe40005800000 */
[----:B------:R-:W-:Y:S02]  /*4eb0*/  @!P3 SEL R6, R15, R2, !P4 ;  /* 0x000000020f06b207 */ /* 0x000fe40006000000 */
[----:B------:R-:W-:-:S07]  /*4ec0*/  @!P3 SEL R7, R4, R3, !P4 ;  /* 0x000000030407b207 */ /* 0x000fce0006000000 */
.L_x_2048:
[----:B------:R-:W-:Y:S05]  /*4ed0*/  BSYNC.RECONVERGENT B2 ;  /* 0x0000000000027941 */ /* 0x000fea0003800200 */
.L_x_2047:
        /* <DEDUP_REMOVED lines=18> */
[CC--:B--2---:R-:W-:Y:S02]  /*5000*/  ISETP.LT.U32.AND P1, PT, R2.reuse, R5.reuse, P3 ;  /* 0x000000050200720c */ /* 0x0c4fe40001f21070 */
[----:B------:R-:W-:-:S04]  /*5010*/  ISETP.GE.U32.AND P2, PT, R2, R5, PT ;  /* 0x000000050200720c */ /* 0x000fc80003f46070 */
[----:B------:R-:W-:-:S04]  /*5020*/  @!P3 SEL R8, RZ, 0x1, P2 ;  /* 0x00000001ff08b807 */ /* 0x000fc80001000000 */
[----:B------:R-:W-:-:S03]  /*5030*/  SEL R8, R8, 0x1, !P1 ;  /* 0x0000000108087807 */ /* 0x000fc60004800000 */
[----:B------:R-:W-:Y:S02]  /*5040*/  @!P1 SEL R9, R11, R6, !P3 ;  /* 0x000000060b099207 */ /* 0x000fe40005800000 */
[----:B------:R-:W-:-:S03]  /*5050*/  @!P1 SEL R10, R12, R7, !P3 ;  /* 0x000000070c0a9207 */ /* 0x000fc60005800000 */
[----:B------:R-:W-:Y:S02]  /*5060*/  IMAD.MOV.U32 R6, RZ, RZ, R9 ;  /* 0x000000ffff067224 */ /* 0x000fe400078e0009 */
[----:B------:R-:W-:-:S07]  /*5070*/  IMAD.MOV.U32 R7, RZ, RZ, R10 ;  /* 0x000000ffff077224 */ /* 0x000fce00078e000a */
.L_x_2041:
[----:B------:R-:W-:Y:S05]  /*5080*/  BSYNC.RECONVERGENT B1 ;  /* 0x0000000000017941 */ /* 0x000fea0003800200 */
.L_x_2038:
        /* <DEDUP_REMOVED lines=24> */
.L_x_2050:
[----:B------:R-:W-:Y:S05]  /*5210*/  BSYNC.RECONVERGENT B1 ;  /* 0x0000000000017941 */ /* 0x000fea0003800200 */
.L_x_2049:
        /* <DEDUP_REMOVED lines=24> */
.L_x_2052:
[----:B------:R-:W-:Y:S05]  /*53a0*/  BSYNC.RECONVERGENT B1 ;  /* 0x0000000000017941 */ /* 0x000fea0003800200 */
.L_x_2051:
        /* <DEDUP_REMOVED lines=20> */
.L_x_2054:
[----:B------:R-:W-:Y:S05]  /*54f0*/  BSYNC.RECONVERGENT B1 ;  /* 0x0000000000017941 */ /* 0x000fea0003800200 */
.L_x_2053:
        /* <DEDUP_REMOVED lines=20> */
.L_x_2056:
[----:B------:R-:W-:Y:S05]  /*5640*/  BSYNC.RECONVERGENT B1 ;  /* 0x0000000000017941 */ /* 0x000fea0003800200 */
.L_x_2055:
        /* <DEDUP_REMOVED lines=20> */
.L_x_2058:
[----:B------:R-:W-:Y:S05]  /*5790*/  BSYNC.RECONVERGENT B1 ;  /* 0x0000000000017941 */ /* 0x000fea0003800200 */
.L_x_2057:
        /* <DEDUP_REMOVED lines=10> */
.L_x_2060:
[----:B------:R-:W-:Y:S05]  /*5840*/  BSYNC.RECONVERGENT B1 ;  /* 0x0000000000017941 */ /* 0x000fea0003800200 */
.L_x_2059:
        /* <DEDUP_REMOVED lines=84> */
.L_x_2019:
[----:B------:R-:W-:Y:S05]  /*5d90*/  BSYNC.RECONVERGENT B0 ;  /* 0x0000000000007941 */ /* 0x000fea0003800200 */
.L_x_1994:
[----:B------:R-:W-:Y:S05]  /*5da0*/  @P1 EXIT ;  /* 0x000000000000194d */ /* 0x000fea0003800000 */
[----:B012---:R-:W0:Y:S02]  /*5db0*/  LDC.64 R2, c[0x0][0x3a0] ;  /* 0x0000e800ff027b82 */ /* 0x007e240000000a00 */
[----:B0-----:R-:W-:-:S05]  /*5dc0*/  IMAD.WIDE.U32 R2, R0, 0x10, R2 ;  /* 0x0000001000027825 */ /* 0x001fca00078e0002 */
[----:B------:R-:W-:Y:S04]  /*5dd0*/  STG.E.64 desc[UR12][R2.64+0x8], R6 ;  /* 0x0000080602007986 */ /* 0x000fe8000c101b0c */
[----:B------:R-:W-:Y:S01]  /*5de0*/  STG.E.U8 desc[UR12][R2.64], R8 ;  /* 0x0000000802007986 */ /* 0x000fe2000c10110c */
[----:B------:R-:W-:Y:S05]  /*5df0*/  EXIT ;  /* 0x000000000000794d */ /* 0x000fea0003800000 */
.L_x_2061:
        /* <DEDUP_REMOVED lines=16> */
.L_x_2403:


//--------------------- .text._ZN3cub18CUB_300001_SM_10006detail6reduce28DeviceReduceSingleTileKernelINS2_10policy_hubIN4cuda3std3__45tupleIJblEEEyN6thrust24THRUST_300001_SM_1000_NS8cuda_cub9__find_if7functorIS9_EEE10Policy1000ENSB_12zip_iteratorINS8_IJNSD_26transform_input_iterator_tIbNSI_INS8_IJNSB_6detail15normal_iteratorINSB_10device_ptrIjEEEESO_EEEEENSK_22tuple_binary_predicateINS7_4lessIjEEEEEENSB_17counting_iteratorIlNSB_11use_defaultESX_SX_EEEEEEEPS9_ySF_S9_S9_NS7_10__identityEEEvT0_T1_T2_T3_T4_T6_ --------------------------
	.section	.text._ZN3cub18CUB_300001_SM_10006detail6reduce28DeviceReduceSingleTileKernelINS2_10policy_hubIN4cuda3std3__45tupleIJblEEEyN6thrust24THRUST_300001_SM_1000_NS8cuda_cub9__find_if7functorIS9_EEE10Policy1000ENSB_12zip_iteratorINS8_IJNSD_26transform_input_iterator_tIbNSI_INS8_IJNSB_6detail15normal_iteratorINSB_10device_ptrIjEEEESO_EEEEENSK_22tuple_binary_predicateINS7_4lessIjEEEEEENSB_17counting_iteratorIlNSB_11use_defaultESX_SX_EEEEEEEPS9_ySF_S9_S9_NS7_10__identityEEEvT0_T1_T2_T3_T4_T6_,"ax",@progbits
	.align	128
        .global         _ZN3cub18CUB_300001_SM_10006detail6reduce28DeviceReduceSingleTileKernelINS2_10policy_hubIN4cuda3std3__45tupleIJblEEEyN6thrust24THRUST_300001_SM_1000_NS8cuda_cub9__find_if7functorIS9_EEE10Policy1000ENSB_12zip_iteratorINS8_IJNSD_26transform_input_iterator_tIbNSI_INS8_IJNSB_6detail15normal_iteratorINSB_10device_ptrIjEEEESO_EEEEENSK_22tuple_binary_predicateINS7_4lessIjEEEEEENSB_17counting_iteratorIlNSB_11use_defaultESX_SX_EEEEEEEPS9_ySF_S9_S9_NS7_10__identityEEEvT0_T1_T2_T3_T4_T6_
        .type           _ZN3cub18CUB_300001_SM_10006detail6reduce28DeviceReduceSingleTileKernelINS2_10policy_hubIN4cuda3std3__45tupleIJblEEEyN6thrust24THRUST_300001_SM_1000_NS8cuda_cub9__find_if7functorIS9_EEE10Policy1000ENSB_12zip_iteratorINS8_IJNSD_26transform_input_iterator_tIbNSI_INS8_IJNSB_6detail15normal_iteratorINSB_10device_ptrIjEEEESO_EEEEENSK_22tuple_binary_predicateINS7_4lessIjEEEEEENSB_17counting_iteratorIlNSB_11use_defaultESX_SX_EEEEEEEPS9_ySF_S9_S9_NS7_10__identityEEEvT0_T1_T2_T3_T4_T6_,@function
        .size           _ZN3cub18CUB_300001_SM_10006detail6reduce28DeviceReduceSingleTileKernelINS2_10policy_hubIN4cuda3std3__45tupleIJblEEEyN6thrust24THRUST_300001_SM_1000_NS8cuda_cub9__find_if7functorIS9_EEE10Policy1000ENSB_12zip_iteratorINS8_IJNSD_26transform_input_iterator_tIbNSI_INS8_IJNSB_6detail15normal_iteratorINSB_10device_ptrIjEEEESO_EEEEENSK_22tuple_binary_predicateINS7_4lessIjEEEEEENSB_17counting_iteratorIlNSB_11use_defaultESX_SX_EEEEEEEPS9_ySF_S9_S9_NS7_10__identityEEEvT0_T1_T2_T3_T4_T6_,(.L_x_2404 - _ZN3cub18CUB_300001_SM_10006detail6reduce28DeviceReduceSingleTileKernelINS2_10policy_hubIN4cuda3std3__45tupleIJblEEEyN6thrust24THRUST_300001_SM_1000_NS8cuda_cub9__find_if7functorIS9_EEE10Policy1000ENSB_12zip_iteratorINS8_IJNSD_26transform_input_iterator_tIbNSI_INS8_IJNSB_6detail15normal_iteratorINSB_10device_ptrIjEEEESO_EEEEENSK_22tuple_binary_predicateINS7_4lessIjEEEEEENSB_17counting_iteratorIlNSB_11use_defaultESX_SX_EEEEEEEPS9_ySF_S9_S9_NS7_10__identityEEEvT0_T1_T2_T3_T4_T6_)
        .other          _ZN3cub18CUB_300001_SM_10006detail6reduce28DeviceReduceSingleTileKernelINS2_10policy_hubIN4cuda3std3__45tupleIJblEEEyN6thrust24THRUST_300001_SM_1000_NS8cuda_cub9__find_if7functorIS9_EEE10Policy1000ENSB_12zip_iteratorINS8_IJNSD_26transform_input_iterator_tIbNSI_INS8_IJNSB_6detail15normal_iteratorINSB_10device_ptrIjEEEESO_EEEEENSK_22tuple_binary_predicateINS7_4lessIjEEEEEENSB_17counting_iteratorIlNSB_11use_defaultESX_SX_EEEEEEEPS9_ySF_S9_S9_NS7_10__identityEEEvT0_T1_T2_T3_T4_T6_,@"STO_CUDA_ENTRY STV_DEFAULT"
_ZN3cub18CUB_300001_SM_10006detail6reduce28DeviceReduceSingleTileKernelINS2_10policy_hubIN4cuda3std3__45tupleIJblEEEyN6thrust24THRUST_300001_SM_1000_NS8cuda_cub9__find_if7functorIS9_EEE10Policy1000ENSB_12zip_iteratorINS8_IJNSD_26transform_input_iterator_tIbNSI_INS8_IJNSB_6detail15normal_iteratorINSB_10device_ptrIjEEEESO_EEEEENSK_22tuple_binary_predicateINS7_4lessIjEEEEEENSB_17counting_iteratorIlNSB_11use_defaultESX_SX_EEEEEEEPS9_ySF_S9_S9_NS7_10__identityEEEvT0_T1_T2_T3_T4_T6_:
.text._ZN3cub18CUB_300001_SM_10006detail6reduce28DeviceReduceSingleTileKernelINS2_10policy_hubIN4cuda3std3__45tupleIJblEEEyN6thrust24THRUST_300001_SM_1000_NS8cuda_cub9__find_if7functorIS9_EEE10Policy1000ENSB_12zip_iteratorINS8_IJNSD_26transform_input_iterator_tIbNSI_INS8_IJNSB_6detail15normal_iteratorINSB_10device_ptrIjEEEESO_EEEEENSK_22tuple_binary_predicateINS7_4lessIjEEEEEENSB_17counting_iteratorIlNSB_11use_defaultESX_SX_EEEEEEEPS9_ySF_S9_S9_NS7_10__identityEEEvT0_T1_T2_T3_T4_T6_:
        /* <DEDUP_REMOVED lines=15> */
.L_x_2062:
        /* <DEDUP_REMOVED lines=22> */
[----:B--2---:R-:W-:-:S04]  /*0250*/  @!P0 ISETP.GE.U32.AND P1, PT, R2, R5, PT ;  /* 0x000000050200820c */ /* 0x004fc80003f26070 */
        /* <DEDUP_REMOVED lines=15> */
.L_x_2069:
        /* <DEDUP_REMOVED lines=24> */
[CC--:B--2---:R-:W-:Y:S02]  /*04d0*/  ISETP.GE.U32.AND P0, PT, R33.reuse, R34.reuse, PT ;  /* 0x000000222100720c */ /* 0x0c4fe40003f06070 */
[----:B------:R-:W-:-:S07]  /*04e0*/  ISETP.LT.U32.AND P2, PT, R33, R34, P5 ;  /* 0x000000222100720c */ /* 0x000fce0002f41070 */
[----:B------:R-:W-:Y:S02]  /*04f0*/  @!P5 SEL R36, RZ, 0x1, P0 ;  /* 0x00000001ff24d807 */ /* 0x000fe40000000000 */
[----:B------:R-:W-:Y:S02]  /*0500*/  ISETP.LT.U32.AND P0, PT, R29, R10, PT ;  /* 0x0000000a1d00720c */ /* 0x000fe40003f01070 */
[----:B------:R-:W-:Y:S02]  /*0510*/  SEL R33, R36, 0x1, !P2 ;  /* 0x0000000124217807 */ /* 0x000fe40005000000 */
[----:B---3--:R-:W-:Y:S02]  /*0520*/  ISETP.GE.U32.AND P6, PT, R32, R31, PT ;  /* 0x0000001f2000720c */ /* 0x008fe40003fc6070 */
[----:B------:R-:W-:Y:S02]  /*0530*/  LOP3.LUT P3, RZ, R33, 0xff, RZ, 0xc0, !PT ;  /* 0x000000ff21ff7812 */ /* 0x000fe4000786c0ff */
[----:B------:R-:W-:-:S02]  /*0540*/  ISETP.LT.AND.EX P0, PT, R12, R11, PT, P0 ;  /* 0x0000000b0c00720c */ /* 0x000fc40003f01300 */
[----:B------:R-:W-:Y:S02]  /*0550*/  ISETP.LT.U32.AND P4, PT, R32, R31, P3 ;  /* 0x0000001f2000720c */ /* 0x000fe40001f81070 */
[CC--:B0-----:R-:W-:Y:S02]  /*0560*/  SEL R9, R29.reuse, R10.reuse, P0 ;  /* 0x0000000a1d097207 */ /* 0x0c1fe40000000000 */
[CC--:B------:R-:W-:Y:S02]  /*0570*/  SEL R8, R12.reuse, R11.reuse, P0 ;  /* 0x0000000b0c087207 */ /* 0x0c0fe40000000000 */
[----:B------:R-:W-:Y:S02]  /*0580*/  @!P2 SEL R9, R29, R10, !P5 ;  /* 0x0000000a1d09a207 */ /* 0x000fe40006800000 */
[----:B------:R-:W-:Y:S02]  /*0590*/  @!P2 SEL R8, R12, R11, !P5 ;  /* 0x0000000b0c08a207 */ /* 0x000fe40006800000 */
[----:B------:R-:W-:-:S02]  /*05a0*/  @!P3 SEL R33, RZ, 0x1, P6 ;  /* 0x00000001ff21b807 */ /* 0x000fc40003000000 */
[----:B-1----:R-:W-:Y:S02]  /*05b0*/  IADD3 R6, P0, PT, R29, 0x100, RZ ;  /* 0x000001001d067810 */ /* 0x002fe40007f1e0ff */
[----:B------:R-:W-:Y:S02]  /*05c0*/  SEL R33, R33, 0x1, !P4 ;  /* 0x0000000121217807 */ /* 0x000fe40006000000 */
[----:B----4-:R-:W-:Y:S01]  /*05d0*/  ISETP.GE.U32.AND P6, PT, R28, R25, PT ;  /* 0x000000191c00720c */ /* 0x010fe20003fc6070 */
[----:B------:R-:W-:Y:S01]  /*05e0*/  IMAD.X R7, RZ, RZ, R12, P0 ;  /* 0x000000ffff077224 */ /* 0x000fe200000e060c */
[----:B------:R-:W-:Y:S02]  /*05f0*/  LOP3.LUT P2, RZ, R33, 0xff, RZ, 0xc0, !PT ;  /* 0x000000ff21ff7812 */ /* 0x000fe4000784c0ff */
[----:B------:R-:W-:Y:S02]  /*0600*/  ISETP.LT.U32.AND P0, PT, R6, R9, PT ;  /* 0x000000090600720c */ /* 0x000fe40003f01070 */
[----:B------:R-:W-:-:S02]  /*0610*/  ISETP.LT.U32.AND P5, PT, R28, R25, P2 ;  /* 0x000000191c00720c */ /* 0x000fc400017a1070 */
        /* <DEDUP_REMOVED lines=9> */
[CC--:B-----5:R-:W-:Y:S02]  /*06b0*/  ISETP.GE.U32.AND P6, PT, R26.reuse, R19.reuse, PT ;  /* 0x000000131a00720c */ /* 0x0e0fe40003fc6070 */
[----:B------:R-:W-:Y:S01]  /*06c0*/  ISETP.LT.U32.AND P4, PT, R26, R19, P3 ;  /* 0x000000131a00720c */ /* 0x000fe20001f81070 */
        /* <DEDUP_REMOVED lines=13> */
[----:B------:R-:W-:Y:S02]  /*07a0*/  ISETP.GE.U32.AND P6, PT, R20, R17, PT ;  /* 0x000000111400720c */ /* 0x000fe40003fc6070 */
[----:B------:R-:W-:-:S02]  /*07b0*/  ISETP.LT.AND.EX P0, PT, R7, R8, PT, P0 ;  /* 0x000000080700720c */ /* 0x000fc40003f01300 */
[----:B------:R-:W-:Y:S02]  /*07c0*/  ISETP.LT.U32.AND P5, PT, R20, R17, P2 ;  /* 0x000000111400720c */ /* 0x000fe400017a1070 */
        /* <DEDUP_REMOVED lines=11> */
[----:B------:R-:W-:-:S02]  /*0880*/  ISETP.LT.U32.AND P4, PT, R23, R24, P3 ;  /* 0x000000181700720c */ /* 0x000fc40001f81070 */
[CC--:B------:R-:W-:Y:S02]  /*0890*/  SEL R9, R6.reuse, R11.reuse, P0 ;  /* 0x0000000b06097207 */ /* 0x0c0fe40000000000 */
[----:B------:R-:W-:Y:S02]  /*08a0*/  SEL R8, R7, R10, P0 ;  /* 0x0000000a07087207 */ /* 0x000fe40000000000 */
[----:B------:R-:W-:Y:S02]  /*08b0*/  ISETP.GE.U32.AND P0, PT, R23, R24, PT ;  /* 0x000000181700720c */ /* 0x000fe40003f06070 */
        /* <DEDUP_REMOVED lines=14> */
[CC--:B------:R-:W-:Y:S01]  /*09a0*/  ISETP.LT.U32.AND P4, PT, R21.reuse, R22.reuse, P2 ;  /* 0x000000161500720c */ /* 0x0c0fe20001781070 */
[----:B------:R-:W-:Y:S01]  /*09b0*/  IMAD.X R9, RZ, RZ, R12, P0 ;  /* 0x000000ffff097224 */ /* 0x000fe200000e060c */
[----:B------:R-:W-:-:S02]  /*09c0*/  ISETP.GE.U32.AND P3, PT, R21, R22, PT ;  /* 0x000000161500720c */ /* 0x000fc40003f66070 */
        /* <DEDUP_REMOVED lines=12> */
[----:B------:R-:W-:-:S02]  /*0a90*/  ISETP.LT.U32.AND P2, PT, R27, R30, P3 ;  /* 0x0000001e1b00720c */ /* 0x000fc40001f41070 */
[----:B------:R-:W-:Y:S02]  /*0aa0*/  ISETP.LT.U32.AND P0, PT, R29, R8, PT ;  /* 0x000000081d00720c */ /* 0x000fe40003f01070 */
[----:B------:R-:W-:Y:S02]  /*0ab0*/  ISETP.GE.U32.AND P4, PT, R27, R30, PT ;  /* 0x0000001e1b00720c */ /* 0x000fe40003f86070 */
        /* <DEDUP_REMOVED lines=8> */
.L_x_2068:
[----:B------:R-:W-:Y:S05]  /*0b40*/  BSYNC.RECONVERGENT B2 ;  /* 0x0000000000027941 */ /* 0x000fea0003800200 */
.L_x_2067:
        /* <DEDUP_REMOVED lines=20> */
[CC--:B----4-:R-:W-:Y:S02]  /*0c90*/  ISETP.GE.U32.AND P0, PT, R3.reuse, R8.reuse, PT ;  /* 0x000000080300720c */ /* 0x0d0fe40003f06070 */
[----:B------:R-:W-:-:S07]  /*0ca0*/  ISETP.LT.U32.AND P4, PT, R3, R8, P3 ;  /* 0x000000080300720c */ /* 0x000fce0001f81070 */
        /* <DEDUP_REMOVED lines=9> */
[----:B---3--:R-:W-:Y:S02]  /*0d40*/  ISETP.GE.U32.AND P0, PT, R9, R18, PT ;  /* 0x000000120900720c */ /* 0x008fe40003f06070 */
[----:B------:R-:W-:Y:S02]  /*0d50*/  @!P4 SEL R7, R21, R10, !P3 ;  /* 0x0000000a1507c207 */ /* 0x000fe40005800000 */
[----:B------:R-:W-:Y:S02]  /*0d60*/  @!P4 SEL R6, R8, R11, !P3 ;  /* 0x0000000b0806c207 */ /* 0x000fe40005800000 */
[----:B------:R-:W-:-:S02]  /*0d70*/  ISETP.LT.U32.AND P4, PT, R9, R18, P2 ;  /* 0x000000120900720c */ /* 0x000fc40001781070 */
        /* <DEDUP_REMOVED lines=13> */
[----:B-----5:R-:W-:-:S02]  /*0e50*/  ISETP.GE.U32.AND P2, PT, R17, R20, PT ;  /* 0x000000141100720c */ /* 0x020fc40003f46070 */
[----:B------:R-:W-:Y:S01]  /*0e60*/  ISETP.LT.U32.AND P4, PT, R17, R20, P3 ;  /* 0x000000141100720c */ /* 0x000fe20001f81070 */
        /* <DEDUP_REMOVED lines=12> */
[----:B------:R-:W-:Y:S01]  /*0f30*/  ISETP.LT.U32.AND P3, PT, R2, R19, P2 ;  /* 0x000000130200720c */ /* 0x000fe20001761070 */
[----:B------:R-:W-:Y:S01]  /*0f40*/  IMAD.X R4, RZ, RZ, UR11, P5 ;  /* 0x0000000bff047e24 */ /* 0x000fe2000a8e06ff */
        /* <DEDUP_REMOVED lines=10> */
.L_x_2071:
[----:B------:R-:W-:Y:S05]  /*0ff0*/  BSYNC.RECONVERGENT B2 ;  /* 0x0000000000027941 */ /* 0x000fea0003800200 */
.L_x_2070:
        /* <DEDUP_REMOVED lines=19> */
[CC--:B----4-:R-:W-:Y:S02]  /*1130*/  ISETP.GE.U32.AND P5, PT, R6.reuse, R9.reuse, PT ;  /* 0x000000090600720c */ /* 0x0d0fe40003fa6070 */
[----:B------:R-:W-:Y:S01]  /*1140*/  ISETP.LT.U32.AND P3, PT, R6, R9, P2 ;  /* 0x000000090600720c */ /* 0x000fe20001761070 */
        /* <DEDUP_REMOVED lines=10> */
[CC--:B---3--:R-:W-:Y:S01]  /*11f0*/  ISETP.LT.U32.AND P3, PT, R14.reuse, R17.reuse, P4 ;  /* 0x000000110e00720c */ /* 0x0c8fe20002761070 */
[----:B------:R-:W-:Y:S01]  /*1200*/  IMAD.X R4, RZ, RZ, UR11, P5 ;  /* 0x0000000bff047e24 */ /* 0x000fe2000a8e06ff */
        /* <DEDUP_REMOVED lines=9> */
.L_x_2073:
[----:B------:R-:W-:Y:S05]  /*12a0*/  BSYNC.RECONVERGENT B2 ;  /* 0x0000000000027941 */ /* 0x000fea0003800200 */
.L_x_2072:
        /* <DEDUP_REMOVED lines=14> */
[CC--:B----4-:R-:W-:Y:S02]  /*1390*/  ISETP.LT.U32.AND P1, PT, R2.reuse, R5.reuse, P3 ;  /* 0x000000050200720c */ /* 0x0d0fe40001f21070 */
[----:B------:R-:W-:Y:S02]  /*13a0*/  ISETP.GE.U32.AND P2, PT, R2, R5, PT ;  /* 0x000000050200720c */ /* 0x000fe40003f46070 */
[----:B------:R-:W-:Y:S02]  /*13b0*/  SEL R2, R8, R11, P0 ;  /* 0x0000000b08027207 */ /* 0x000fe40000000000 */
[----:B------:R-:W-:-:S07]  /*13c0*/  @!P3 SEL R12, RZ, 0x1, P2 ;  /* 0x00000001ff0cb807 */ /* 0x000fce0001000000 */
[----:B------:R-:W-:Y:S02]  /*13d0*/  @!P1 SEL R6, R7, R10, !P3 ;  /* 0x0000000a07069207 */ /* 0x000fe40005800000 */
[----:B------:R-:W-:Y:S02]  /*13e0*/  @!P1 SEL R2, R8, R11, !P3 ;  /* 0x0000000b08029207 */ /* 0x000fe40005800000 */
[----:B------:R-:W-:Y:S01]  /*13f0*/  SEL R12, R12, 0x1, !P1 ;  /* 0x000000010c0c7807 */ /* 0x000fe20004800000 */
[----:B------:R-:W-:Y:S02]  /*1400*/  IMAD.MOV.U32 R10, RZ, RZ, R6 ;  /* 0x000000ffff0a7224 */ /* 0x000fe400078e0006 */
[----:B------:R-:W-:-:S07]  /*1410*/  IMAD.MOV.U32 R11, RZ, RZ, R2 ;  /* 0x000000ffff0b7224 */ /* 0x000fce00078e0002 */
.L_x_2066:
[----:B------:R-:W-:Y:S05]  /*1420*/  BSYNC.RECONVERGENT B1 ;  /* 0x0000000000017941 */ /* 0x000fea0003800200 */
.L_x_2065:
        /* <DEDUP_REMOVED lines=27> */
.L_x_2076:
[----:B------:R-:W-:Y:S05]  /*15e0*/  BSYNC.RECONVERGENT B1 ;  /* 0x0000000000017941 */ /* 0x000fea0003800200 */
.L_x_2075:
        /* <DEDUP_REMOVED lines=23> */
.L_x_2078:
[----:B------:R-:W-:Y:S05]  /*1760*/  BSYNC.RECONVERGENT B1 ;  /* 0x0000000000017941 */ /* 0x000fea0003800200 */
.L_x_2077:
        /* <DEDUP_REMOVED lines=20> */
.L_x_2080:
[----:B------:R-:W-:Y:S05]  /*18b0*/  BSYNC.RECONVERGENT B1 ;  /* 0x0000000000017941 */ /* 0x000fea0003800200 */
.L_x_2079:
        /* <DEDUP_REMOVED lines=20> */
.L_x_2082:
[----:B------:R-:W-:Y:S05]  /*1a00*/  BSYNC.RECONVERGENT B1 ;  /* 0x0000000000017941 */ /* 0x000fea0003800200 */
.L_x_2081:
        /* <DEDUP_REMOVED lines=20> */
.L_x_2084:
[----:B------:R-:W-:Y:S05]  /*1b50*/  BSYNC.RECONVERGENT B1 ;  /* 0x0000000000017941 */ /* 0x000fea0003800200 */
.L_x_2083:
        /* <DEDUP_REMOVED lines=10> */
.L_x_2086:
[----:B------:R-:W-:Y:S05]  /*1c00*/  BSYNC.RECONVERGENT B1 ;  /* 0x0000000000017941 */ /* 0x000fea0003800200 */
.L_x_2085:
        /* <DEDUP_REMOVED lines=84> */
.L_x_2074:
        /* <DEDUP_REMOVED lines=36> */
.L_x_2089:
[----:B------:R-:W-:Y:S05]  /*2390*/  BSYNC.RECONVERGENT B1 ;  /* 0x0000000000017941 */ /* 0x000fea0003800200 */
.L_x_2088:
        /* <DEDUP_REMOVED lines=21> */
.L_x_2091:
[----:B------:R-:W-:Y:S05]  /*24f0*/  BSYNC.RECONVERGENT B1 ;  /* 0x0000000000017941 */ /* 0x000fea0003800200 */
.L_x_2090:
        /* <DEDUP_REMOVED lines=20> */
.L_x_2093:
[----:B------:R-:W-:Y:S05]  /*2640*/  BSYNC.RECONVERGENT B1 ;  /* 0x0000000000017941 */ /* 0x000fea0003800200 */
.L_x_2092:
        /* <DEDUP_REMOVED lines=20> */
.L_x_2095:
[----:B------:R-:W-:Y:S05]  /*2790*/  BSYNC.RECONVERGENT B1 ;  /* 0x0000000000017941 */ /* 0x000fea0003800200 */
.L_x_2094:
        /* <DEDUP_REMOVED lines=20> */
.L_x_2097:
[----:B------:R-:W-:Y:S05]  /*28e0*/  BSYNC.RECONVERGENT B1 ;  /* 0x0000000000017941 */ /* 0x000fea0003800200 */
.L_x_2096:
        /* <DEDUP_REMOVED lines=10> */
.L_x_2099:
[----:B------:R-:W-:Y:S05]  /*2990*/  BSYNC.RECONVERGENT B1 ;  /* 0x0000000000017941 */ /* 0x000fea0003800200 */
.L_x_2098:
        /* <DEDUP_REMOVED lines=33> */
.L_x_2100:
        /* <DEDUP_REMOVED lines=16> */
.L_x_2101:
        /* <DEDUP_REMOVED lines=16> */
.L_x_2102:
        /* <DEDUP_REMOVED lines=16> */
.L_x_2103:
        /* <DEDUP_REMOVED lines=16> */
.L_x_2104:
        /* <DEDUP_REMOVED lines=16> */
.L_x_2105:
        /* <DEDUP_REMOVED lines=17> */
.L_x_2064:
        /* <DEDUP_REMOVED lines=19> */
[----:B---3--:R-:W-:Y:S01]  /*32f0*/  ISETP.GE.U32.AND P0, PT, R7, R8, PT ;  /* 0x000000080700720c */ /* 0x008fe20003f06070 */
[----:B------:R-:W-:-:S03]  /*3300*/  VIADD R7, R6, 0x200 ;  /* 0x0000020006077836 */ /* 0x000fc60000000000 */
[----:B------:R-:W-:Y:S02]  /*3310*/  SEL R8, R6, R15, !P0 ;  /* 0x0000000f06087207 */ /* 0x000fe40004000000 */
[----:B--2---:R-:W-:Y:S02]  /*3320*/  IADD3 R16, P1, PT, R7, UR6, RZ ;  /* 0x0000000607107c10 */ /* 0x004fe4000ff3e0ff */
[----:B------:R-:W-:Y:S02]  /*3330*/  IADD3 R7, P3, PT, R8, UR6, RZ ;  /* 0x0000000608077c10 */ /* 0x000fe4000ff7e0ff */
[----:B----4-:R-:W-:Y:S01]  /*3340*/  ISETP.GE.U32.AND P2, PT, R11, R12, PT ;  /* 0x0000000c0b00720c */ /* 0x010fe20003f46070 */
[----:B------:R-:W-:Y:S01]  /*3350*/  IMAD.X R15, RZ, RZ, UR7, P1 ;  /* 0x00000007ff0f7e24 */ /* 0x000fe200088e06ff */
[----:B------:R-:W-:Y:S01]  /*3360*/  ISETP.LT.U32.AND P1, PT, R16, R7, PT ;  /* 0x000000071000720c */ /* 0x000fe20003f21070 */
[----:B------:R-:W-:Y:S01]  /*3370*/  IMAD.X R8, RZ, RZ, UR7, P3 ;  /* 0x00000007ff087e24 */ /* 0x000fe200098e06ff */
[----:B-----5:R-:W-:-:S04]  /*3380*/  ISETP.LT.U32.OR P0, PT, R9, R10, !P0 ;  /* 0x0000000a0900720c */ /* 0x020fc80004701470 */
[----:B------:R-:W-:Y:S02]  /*3390*/  ISETP.LT.AND.EX P1, PT, R15, R8, PT, P1 ;  /* 0x000000080f00720c */ /* 0x000fe40003f21310 */
[----:B------:R-:W-:-:S03]  /*33a0*/  IADD3 R9, P4, PT, R16, 0x100, RZ ;  /* 0x0000010010097810 */ /* 0x000fc60007f9e0ff */
[----:B------:R-:W-:Y:S02]  /*33b0*/  @!P2 SEL R7, R16, R7, P1 ;  /* 0x000000071007a207 */ /* 0x000fe40000800000 */
[----:B------:R-:W-:Y:S02]  /*33c0*/  @!P2 SEL R8, R15, R8, P1 ;  /* 0x000000080f08a207 */ /* 0x000fe40000800000 */
[----:B------:R-:W-:Y:S02]  /*33d0*/  ISETP.GE.U32.AND P3, PT, R13, R14, PT ;  /* 0x0000000e0d00720c */ /* 0x000fe40003f66070 */
[----:B------:R-:W-:Y:S02]  /*33e0*/  SEL R10, R7, R16, P0 ;  /* 0x00000010070a7207 */ /* 0x000fe40000000000 */
[----:B------:R-:W-:Y:S01]  /*33f0*/  SEL R7, R8, R15, P0 ;  /* 0x0000000f08077207 */ /* 0x000fe20000000000 */
[----:B------:R-:W-:Y:S01]  /*3400*/  IMAD.X R8, RZ, RZ, R15, P4 ;  /* 0x000000ffff087224 */ /* 0x000fe200020e060f */
[----:B------:R-:W-:-:S02]  /*3410*/  ISETP.LT.U32.AND P1, PT, R9, R10, PT ;  /* 0x0000000a0900720c */ /* 0x000fc40003f21070 */
[----:B------:R-:W-:Y:S02]  /*3420*/  ISETP.LT.U32.OR P0, PT, R11, R12, P0 ;  /* 0x0000000c0b00720c */ /* 0x000fe40000701470 */
[CC--:B------:R-:W-:Y:S02]  /*3430*/  ISETP.LT.AND.EX P1, PT, R8.reuse, R7.reuse, PT, P1 ;  /* 0x000000070800720c */ /* 0x0c0fe40003f21310 */
[----:B------:R-:W-:Y:S02]  /*3440*/  ISETP.LT.U32.OR P2, PT, R13, R14, P0 ;  /* 0x0000000e0d00720c */ /* 0x000fe40000741470 */
        /* <DEDUP_REMOVED lines=13> */
.L_x_2108:
        /* <DEDUP_REMOVED lines=16> */
[----:B---3--:R-:W-:Y:S01]  /*3620*/  ISETP.GE.U32.AND P2, PT, R13, R18, PT ;  /* 0x000000120d00720c */ /* 0x008fe20003f46070 */
        /* <DEDUP_REMOVED lines=9> */
[----:B----4-:R-:W-:Y:S01]  /*36c0*/  ISETP.GE.U32.AND P4, PT, R19, R20, PT ;  /* 0x000000141300720c */ /* 0x010fe20003f86070 */
        /* <DEDUP_REMOVED lines=8> */
[----:B-----5:R-:W-:Y:S02]  /*3750*/  ISETP.GE.U32.AND P2, PT, R21, R22, PT ;  /* 0x000000161500720c */ /* 0x020fe40003f46070 */
        /* <DEDUP_REMOVED lines=10> */
[----:B--2---:R-:W-:Y:S02]  /*3800*/  ISETP.GE.U32.AND P3, PT, R9, R24, PT ;  /* 0x000000180900720c */ /* 0x004fe40003f66070 */
        /* <DEDUP_REMOVED lines=27> */
.L_x_2106:
        /* <DEDUP_REMOVED lines=19> */
.L_x_2112:
        /* <DEDUP_REMOVED lines=46> */
[-C--:B----4-:R-:W-:Y:S01]  /*3dd0*/  ISETP.GE.U32.AND P6, PT, R27, R28.reuse, PT ;  /* 0x0000001c1b00720c */ /* 0x090fe20003fc6070 */
        /* <DEDUP_REMOVED lines=86> */
.L_x_2111:
[----:B------:R-:W-:Y:S05]  /*4340*/  BSYNC.RECONVERGENT B2 ;  /* 0x0000000000027941 */ /* 0x000fea0003800200 */
.L_x_2110:
        /* <DEDUP_REMOVED lines=27> */
[CC--:B--2---:R-:W-:Y:S02]  /*4500*/  ISETP.GE.U32.AND P0, PT, R15.reuse, R18.reuse, PT ;  /* 0x000000120f00720c */ /* 0x0c4fe40003f06070 */
[----:B------:R-:W-:Y:S02]  /*4510*/  ISETP.LT.U32.AND P3, PT, R15, R18, P4 ;  /* 0x000000120f00720c */ /* 0x000fe40002761070 */
        /* <DEDUP_REMOVED lines=8> */
[----:B---3--:R-:W-:Y:S02]  /*45a0*/  ISETP.GE.U32.AND P0, PT, R19, R20, PT ;  /* 0x000000141300720c */ /* 0x008fe40003f06070 */
[----:B------:R-:W-:Y:S02]  /*45b0*/  @!P3 SEL R16, R23, R10, !P4 ;  /* 0x0000000a1710b207 */ /* 0x000fe40006000000 */
[----:B------:R-:W-:Y:S02]  /*45c0*/  @!P3 SEL R15, R18, R11, !P4 ;  /* 0x0000000b120fb207 */ /* 0x000fe40006000000 */
[----:B------:R-:W-:-:S02]  /*45d0*/  ISETP.LT.U32.AND P3, PT, R19, R20, P2 ;  /* 0x000000141300720c */ /* 0x000fc40001761070 */
        /* <DEDUP_REMOVED lines=10> */
[-C--:B----4-:R-:W-:Y:S02]  /*4680*/  ISETP.GE.U32.AND P3, PT, R21, R22.reuse, PT ;  /* 0x000000161500720c */ /* 0x090fe40003f66070 */
[----:B------:R-:W-:Y:S01]  /*4690*/  IADD3 R3, P5, P0, R7, UR6, R2 ;  /* 0x0000000607037c10 */ /* 0x000fe2000f8be002 */
[C---:B------:R-:W-:Y:S01]  /*46a0*/  VIADD R2, R14.reuse, 0x300 ;  /* 0x000003000e027836 */ /* 0x040fe20000000000 */
[----:B------:R-:W-:Y:S01]  /*46b0*/  ISETP.LT.U32.AND P2, PT, R21, R22, P4 ;  /* 0x000000161500720c */ /* 0x000fe20002741070 */
        /* <DEDUP_REMOVED lines=12> */
[----:B-----5:R-:W-:Y:S02]  /*4780*/  ISETP.LT.U32.AND P2, PT, R4, R5, P3 ;  /* 0x000000050400720c */ /* 0x020fe40001f41070 */
[----:B------:R-:W-:-:S02]  /*4790*/  IADD3.X R3, PT, PT, R8, UR7, RZ, P5, P6 ;  /* 0x0000000708037c10 */ /* 0x000fc4000afec4ff */
        /* <DEDUP_REMOVED lines=8> */
[----:B------:R-:W-:-:S07]  /*4820*/  @!P2 SEL R11, R3, R16, !P3 ;  /* 0x00000010030ba207 */ /* 0x000fce0005800000 */
.L_x_2114:
[----:B------:R-:W-:Y:S05]  /*4830*/  BSYNC.RECONVERGENT B2 ;  /* 0x0000000000027941 */ /* 0x000fea0003800200 */
.L_x_2113:
        /* <DEDUP_REMOVED lines=46> */
.L_x_2116:
[----:B------:R-:W-:Y:S05]  /*4b20*/  BSYNC.RECONVERGENT B2 ;  /* 0x0000000000027941 */ /* 0x000fea0003800200 */
.L_x_2115:
        /* <DEDUP_REMOVED lines=27> */
.L_x_2109:
[----:B------:R-:W-:Y:S05]  /*4ce0*/  BSYNC.RECONVERGENT B1 ;  /* 0x0000000000017941 */ /* 0x000fea0003800200 */
.L_x_2107:
        /* <DEDUP_REMOVED lines=24> */
.L_x_2118:
[----:B------:R-:W-:Y:S05]  /*4e70*/  BSYNC.RECONVERGENT B1 ;  /* 0x0000000000017941 */ /* 0x000fea0003800200 */
.L_x_2117:
        /* <DEDUP_REMOVED lines=23> */
.L_x_2120:
[----:B------:R-:W-:Y:S05]  /*4ff0*/  BSYNC.RECONVERGENT B1 ;  /* 0x0000000000017941 */ /* 0x000fea0003800200 */
.L_x_2119:
        /* <DEDUP_REMOVED lines=20> */
.L_x_2122:
[----:B------:R-:W-:Y:S05]  /*5140*/  BSYNC.RECONVERGENT B1 ;  /* 0x0000000000017941 */ /* 0x000fea0003800200 */
.L_x_2121:
        /* <DEDUP_REMOVED lines=20> */
.L_x_2124:
[----:B------:R-:W-:Y:S05]  /*5290*/  BSYNC.RECONVERGENT B1 ;  /* 0x0000000000017941 */ /* 0x000fea0003800200 */
.L_x_2123:
        /* <DEDUP_REMOVED lines=20> */
.L_x_2126:
[----:B------:R-:W-:Y:S05]  /*53e0*/  BSYNC.RECONVERGENT B1 ;  /* 0x0000000000017941 */ /* 0x000fea0003800200 */
.L_x_2125:
        /* <DEDUP_REMOVED lines=10> */
.L_x_2128:
[----:B------:R-:W-:Y:S05]  /*5490*/  BSYNC.RECONVERGENT B1 ;  /* 0x0000000000017941 */ /* 0x000fea0003800200 */
.L_x_2127:
        /* <DEDUP_REMOVED lines=83> */
.L_x_2087:
[----:B------:R-:W-:Y:S05]  /*59d0*/  BSYNC.RECONVERGENT B0 ;  /* 0x0000000000007941 */ /* 0x000fea0003800200 */
.L_x_2063:
        /* <DEDUP_REMOVED lines=16> */
.L_x_2129:
        /* <DEDUP_REMOVED lines=10> */
.L_x_2404:


//--------------------- .text._ZN3cub18CUB_300001_SM_10006detail6reduce28DeviceReduceSingleTileKernelINS2_10policy_hubIN4cuda3std3__45tupleIJblEEEjN6thrust24THRUST_300001_SM_1000_NS8cuda_cub9__find_if7functorIS9_EEE10Policy1000EPS9_SI_iSF_S9_S9_NS7_10__identityEEEvT0_T1_T2_T3_T4_T6_ --------------------------
	.section	.text._ZN3cub18CUB_300001_SM_10006detail6reduce28DeviceReduceSingleTileKernelINS2_10policy_hubIN4cuda3std3__45tupleIJblEEEjN6thrust24THRUST_300001_SM_1000_NS8cuda_cub9__find_if7functorIS9_EEE10Policy1000EPS9_SI_iSF_S9_S9_NS7_10__identityEEEvT0_T1_T2_T3_T4_T6_,"ax",@progbits
	.align	128
        .global         _ZN3cub18CUB_300001_SM_10006detail6reduce28DeviceReduceSingleTileKernelINS2_10policy_hubIN4cuda3std3__45tupleIJblEEEjN6thrust24THRUST_300001_SM_1000_NS8cuda_cub9__find_if7functorIS9_EEE10Policy1000EPS9_SI_iSF_S9_S9_NS7_10__identityEEEvT0_T1_T2_T3_T4_T6_
        .type           _ZN3cub18CUB_300001_SM_10006detail6reduce28DeviceReduceSingleTileKernelINS2_10policy_hubIN4cuda3std3__45tupleIJblEEEjN6thrust24THRUST_300001_SM_1000_NS8cuda_cub9__find_if7functorIS9_EEE10Policy1000EPS9_SI_iSF_S9_S9_NS7_10__identityEEEvT0_T1_T2_T3_T4_T6_,@function
        .size           _ZN3cub18CUB_300001_SM_10006detail6reduce28DeviceReduceSingleTileKernelINS2_10policy_hubIN4cuda3std3__45tupleIJblEEEjN6thrust24THRUST_300001_SM_1000_NS8cuda_cub9__find_if7functorIS9_EEE10Policy1000EPS9_SI_iSF_S9_S9_NS7_10__identityEEEvT0_T1_T2_T3_T4_T6_,(.L_x_2405 - _ZN3cub18CUB_300001_SM_10006detail6reduce28DeviceReduceSingleTileKernelINS2_10policy_hubIN4cuda3std3__45tupleIJblEEEjN6thrust24THRUST_300001_SM_1000_NS8cuda_cub9__find_if7functorIS9_EEE10Policy1000EPS9_SI_iSF_S9_S9_NS7_10__identityEEEvT0_T1_T2_T3_T4_T6_)
        .other          _ZN3cub18CUB_300001_SM_10006detail6reduce28DeviceReduceSingleTileKernelINS2_10policy_hubIN4cuda3std3__45tupleIJblEEEjN6thrust24THRUST_300001_SM_1000_NS8cuda_cub9__find_if7functorIS9_EEE10Policy1000EPS9_SI_iSF_S9_S9_NS7_10__identityEEEvT0_T1_T2_T3_T4_T6_,@"STO_CUDA_ENTRY STV_DEFAULT"
_ZN3cub18CUB_300001_SM_10006detail6reduce28DeviceReduceSingleTileKernelINS2_10policy_hubIN4cuda3std3__45tupleIJblEEEjN6thrust24THRUST_300001_SM_1000_NS8cuda_cub9__find_if7functorIS9_EEE10Policy1000EPS9_SI_iSF_S9_S9_NS7_10__identityEEEvT0_T1_T2_T3_T4_T6_:
.text._ZN3cub18CUB_300001_SM_10006detail6reduce28DeviceReduceSingleTileKernelINS2_10policy_hubIN4cuda3std3__45tupleIJblEEEjN6thrust24THRUST_300001_SM_1000_NS8cuda_cub9__find_if7functorIS9_EEE10Policy1000EPS9_SI_iSF_S9_S9_NS7_10__identityEEEvT0_T1_T2_T3_T4_T6_:
        /* <DEDUP_REMOVED lines=14> */
.L_x_2130:
        /* <DEDUP_REMOVED lines=15> */
.L_x_2134:
[----:B------:R-:W-:Y:S05]  /*01d0*/  BSYNC.RECONVERGENT B1 ;  /* 0x0000000000017941 */ /* 0x000fea0003800200 */
.L_x_2133:
        /* <DEDUP_REMOVED lines=18> */
.L_x_2139:
        /* <DEDUP_REMOVED lines=19> */
.L_x_2138:
[----:B------:R-:W-:Y:S05]  /*0430*/  BSYNC.RECONVERGENT B2 ;  /* 0x0000000000027941 */ /* 0x000fea0003800200 */
.L_x_2137:
[----:B------:R-:W-:Y:S05]  /*0440*/  @!P1 BRA `(.L_x_2136) ;  /* 0x0000000000c89947 */ /* 0x000fea0003800000 */
.L_x_2140:
        /* <DEDUP_REMOVED lines=50> */
.L_x_2136:
[----:B------:R-:W-:Y:S05]  /*0770*/  BSYNC.RECONVERGENT B1 ;  /* 0x0000000000017941 */ /* 0x000fea0003800200 */
.L_x_2135:
        /* <DEDUP_REMOVED lines=26> */
.L_x_2143:
[----:B------:R-:W-:Y:S05]  /*0920*/  BSYNC.RECONVERGENT B1 ;  /* 0x0000000000017941 */ /* 0x000fea0003800200 */
.L_x_2142:
        /* <DEDUP_REMOVED lines=23> */
.L_x_2145:
[----:B------:R-:W-:Y:S05]  /*0aa0*/  BSYNC.RECONVERGENT B1 ;  /* 0x0000000000017941 */ /* 0x000fea0003800200 */
.L_x_2144:
        /* <DEDUP_REMOVED lines=20> */
.L_x_2147:
[----:B------:R-:W-:Y:S05]  /*0bf0*/  BSYNC.RECONVERGENT B1 ;  /* 0x0000000000017941 */ /* 0x000fea0003800200 */
.L_x_2146:
        /* <DEDUP_REMOVED lines=20> */
.L_x_2149:
[----:B------:R-:W-:Y:S05]  /*0d40*/  BSYNC.RECONVERGENT B1 ;  /* 0x0000000000017941 */ /* 0x000fea0003800200 */
.L_x_2148:
        /* <DEDUP_REMOVED lines=20> */
.L_x_2151:
[----:B------:R-:W-:Y:S05]  /*0e90*/  BSYNC.RECONVERGENT B1 ;  /* 0x0000000000017941 */ /* 0x000fea0003800200 */
.L_x_2150:
        /* <DEDUP_REMOVED lines=10> */
.L_x_2153:
[----:B------:R-:W-:Y:S05]  /*0f40*/  BSYNC.RECONVERGENT B1 ;  /* 0x0000000000017941 */ /* 0x000fea0003800200 */
.L_x_2152:
        /* <DEDUP_REMOVED lines=85> */
.L_x_2141:
        /* <DEDUP_REMOVED lines=36> */
.L_x_2156:
[----:B------:R-:W-:Y:S05]  /*16e0*/  BSYNC.RECONVERGENT B1 ;  /* 0x0000000000017941 */ /* 0x000fea0003800200 */
.L_x_2155:
        /* <DEDUP_REMOVED lines=21> */
.L_x_2158:
[----:B------:R-:W-:Y:S05]  /*1840*/  BSYNC.RECONVERGENT B1 ;  /* 0x0000000000017941 */ /* 0x000fea0003800200 */
.L_x_2157:
        /* <DEDUP_REMOVED lines=20> */
.L_x_2160:
[----:B------:R-:W-:Y:S05]  /*1990*/  BSYNC.RECONVERGENT B1 ;  /* 0x0000000000017941 */ /* 0x000fea0003800200 */
.L_x_2159:
        /* <DEDUP_REMOVED lines=20> */
.L_x_2162:
[----:B------:R-:W-:Y:S05]  /*1ae0*/  BSYNC.RECONVERGENT B1 ;  /* 0x0000000000017941 */ /* 0x000fea0003800200 */
.L_x_2161:
        /* <DEDUP_REMOVED lines=20> */
.L_x_2164:
[----:B------:R-:W-:Y:S05]  /*1c30*/  BSYNC.RECONVERGENT B1 ;  /* 0x0000000000017941 */ /* 0x000fea0003800200 */
.L_x_2163:
        /* <DEDUP_REMOVED lines=10> */
.L_x_2166:
[----:B------:R-:W-:Y:S05]  /*1ce0*/  BSYNC.RECONVERGENT B1 ;  /* 0x0000000000017941 */ /* 0x000fea0003800200 */
.L_x_2165:
        /* <DEDUP_REMOVED lines=26> */
.L_x_2167:
        /* <DEDUP_REMOVED lines=16> */
.L_x_2168:
        /* <DEDUP_REMOVED lines=16> */
.L_x_2169:
        /* <DEDUP_REMOVED lines=16> */
.L_x_2170:
        /* <DEDUP_REMOVED lines=16> */
.L_x_2171:
        /* <DEDUP_REMOVED lines=16> */
.L_x_2172:
        /* <DEDUP_REMOVED lines=17> */
.L_x_2132:
        /* <DEDUP_REMOVED lines=47> */
.L_x_2175:
        /* <DEDUP_REMOVED lines=54> */
.L_x_2173:
        /* <DEDUP_REMOVED lines=20> */
.L_x_2179:
        /* <DEDUP_REMOVED lines=18> */
.L_x_2178:
[----:B------:R-:W-:Y:S05]  /*2d50*/  BSYNC.RECONVERGENT B2 ;  /* 0x0000000000027941 */ /* 0x000fea0003800200 */
.L_x_2177:
        /* <DEDUP_REMOVED lines=10> */
.L_x_2180:
        /* <DEDUP_REMOVED lines=55> */
.L_x_2176:
[----:B------:R-:W-:Y:S05]  /*3170*/  BSYNC.RECONVERGENT B1 ;  /* 0x0000000000017941 */ /* 0x000fea0003800200 */
.L_x_2174:
        /* <DEDUP_REMOVED lines=24> */
.L_x_2182:
[----:B------:R-:W-:Y:S05]  /*3300*/  BSYNC.RECONVERGENT B1 ;  /* 0x0000000000017941 */ /* 0x000fea0003800200 */
.L_x_2181:
        /* <DEDUP_REMOVED lines=23> */
.L_x_2184:
[----:B------:R-:W-:Y:S05]  /*3480*/  BSYNC.RECONVERGENT B1 ;  /* 0x0000000000017941 */ /* 0x000fea0003800200 */
.L_x_2183:
        /* <DEDUP_REMOVED lines=20> */
.L_x_2186:
[----:B------:R-:W-:Y:S05]  /*35d0*/  BSYNC.RECONVERGENT B1 ;  /* 0x0000000000017941 */ /* 0x000fea0003800200 */
.L_x_2185:
        /* <DEDUP_REMOVED lines=20> */
.L_x_2188:
[----:B------:R-:W-:Y:S05]  /*3720*/  BSYNC.RECONVERGENT B1 ;  /* 0x0000000000017941 */ /* 0x000fea0003800200 */
.L_x_2187:
        /* <DEDUP_REMOVED lines=20> */
.L_x_2190:
[----:B------:R-:W-:Y:S05]  /*3870*/  BSYNC.RECONVERGENT B1 ;  /* 0x0000000000017941 */ /* 0x000fea0003800200 */
.L_x_2189:
        /* <DEDUP_REMOVED lines=10> */
.L_x_2192:
[----:B------:R-:W-:Y:S05]  /*3920*/  BSYNC.RECONVERGENT B1 ;  /* 0x0000000000017941 */ /* 0x000fea0003800200 */
.L_x_2191:
        /* <DEDUP_REMOVED lines=84> */
.L_x_2154:
[----:B------:R-:W-:Y:S05]  /*3e70*/  BSYNC.RECONVERGENT B0 ;  /* 0x0000000000007941 */ /* 0x000fea0003800200 */
.L_x_2131:
        /* <DEDUP_REMOVED lines=16> */
.L_x_2193:
        /* <DEDUP_REMOVED lines=16> */
.L_x_2405:


//--------------------- .text._ZN3cub18CUB_300001_SM_10006detail6reduce18DeviceReduceKernelINS2_10policy_hubIN4cuda3std3__45tupleIJblEEEjN6thrust24THRUST_300001_SM_1000_NS8cuda_cub9__find_if7functorIS9_EEE10Policy1000ENSB_12zip_iteratorINS8_IJNSD_26transform_input_iterator_tIbNSI_INS8_IJNSB_6detail15normal_iteratorINSB_10device_ptrIjEEEESO_EEEEENSK_22tuple_binary_predicateINS7_4lessIjEEEEEENSB_17counting_iteratorIlNSB_11use_defaultESX_SX_EEEEEEEjSF_S9_NS7_10__identityEEEvT0_PT3_T1_NS0_13GridEvenShareIS15_EET2_T4_ --------------------------
	.section	.text._ZN3cub18CUB_300001_SM_10006detail6reduce18DeviceReduceKernelINS2_10policy_hubIN4cuda3std3__45tupleIJblEEEjN6thrust24THRUST_300001_SM_1000_NS8cuda_cub9__find_if7functorIS9_EEE10Policy1000ENSB_12zip_iteratorINS8_IJNSD_26transform_input_iterator_tIbNSI_INS8_IJNSB_6detail15normal_iteratorINSB_10device_ptrIjEEEESO_EEEEENSK_22tuple_binary_predicateINS7_4lessIjEEEEEENSB_17counting_iteratorIlNSB_11use_defaultESX_SX_EEEEEEEjSF_S9_NS7_10__identityEEEvT0_PT3_T1_NS0_13GridEvenShareIS15_EET2_T4_,"ax",@progbits
	.align	128
        .global         _ZN3cub18CUB_300001_SM_10006detail6reduce18DeviceReduceKernelINS2_10policy_hubIN4cuda3std3__45tupleIJblEEEjN6thrust24THRUST_300001_SM_1000_NS8cuda_cub9__find_if7functorIS9_EEE10Policy1000ENSB_12zip_iteratorINS8_IJNSD_26transform_input_iterator_tIbNSI_INS8_IJNSB_6detail15normal_iteratorINSB_10device_ptrIjEEEESO_EEEEENSK_22tuple_binary_predicateINS7_4lessIjEEEEEENSB_17counting_iteratorIlNSB_11use_defaultESX_SX_EEEEEEEjSF_S9_NS7_10__identityEEEvT0_PT3_T1_NS0_13GridEvenShareIS15_EET2_T4_
        .type           _ZN3cub18CUB_300001_SM_10006detail6reduce18DeviceReduceKernelINS2_10policy_hubIN4cuda3std3__45tupleIJblEEEjN6thrust24THRUST_300001_SM_1000_NS8cuda_cub9__find_if7functorIS9_EEE10Policy1000ENSB_12zip_iteratorINS8_IJNSD_26transform_input_iterator_tIbNSI_INS8_IJNSB_6detail15normal_iteratorINSB_10device_ptrIjEEEESO_EEEEENSK_22tuple_binary_predicateINS7_4lessIjEEEEEENSB_17counting_iteratorIlNSB_11use_defaultESX_SX_EEEEEEEjSF_S9_NS7_10__identityEEEvT0_PT3_T1_NS0_13GridEvenShareIS15_EET2_T4_,@function
        .size           _ZN3cub18CUB_300001_SM_10006detail6reduce18DeviceReduceKernelINS2_10policy_hubIN4cuda3std3__45tupleIJblEEEjN6thrust24THRUST_300001_SM_1000_NS8cuda_cub9__find_if7functorIS9_EEE10Policy1000ENSB_12zip_iteratorINS8_IJNSD_26transform_input_iterator_tIbNSI_INS8_IJNSB_6detail15normal_iteratorINSB_10device_ptrIjEEEESO_EEEEENSK_22tuple_binary_predicateINS7_4lessIjEEEEEENSB_17counting_iteratorIlNSB_11use_defaultESX_SX_EEEEEEEjSF_S9_NS7_10__identityEEEvT0_PT3_T1_NS0_13GridEvenShareIS15_EET2_T4_,(.L_x_2406 - _ZN3cub18CUB_300001_SM_10006detail6reduce18DeviceReduceKernelINS2_10policy_hubIN4cuda3std3__45tupleIJblEEEjN6thrust24THRUST_300001_SM_1000_NS8cuda_cub9__find_if7functorIS9_EEE10Policy1000ENSB_12zip_iteratorINS8_IJNSD_26transform_input_iterator_tIbNSI_INS8_IJNSB_6detail15normal_iteratorINSB_10device_ptrIjEEEESO_EEEEENSK_22tuple_binary_predicateINS7_4lessIjEEEEEENSB_17counting_iteratorIlNSB_11use_defaultESX_SX_EEEEEEEjSF_S9_NS7_10__identityEEEvT0_PT3_T1_NS0_13GridEvenShareIS15_EET2_T4_)
        .other          _ZN3cub18CUB_300001_SM_10006detail6reduce18DeviceReduceKernelINS2_10policy_hubIN4cuda3std3__45tupleIJblEEEjN6thrust24THRUST_300001_SM_1000_NS8cuda_cub9__find_if7functorIS9_EEE10Policy1000ENSB_12zip_iteratorINS8_IJNSD_26transform_input_iterator_tIbNSI_INS8_IJNSB_6detail15normal_iteratorINSB_10device_ptrIjEEEESO_EEEEENSK_22tuple_binary_predicateINS7_4lessIjEEEEEENSB_17counting_iteratorIlNSB_11use_defaultESX_SX_EEEEEEEjSF_S9_NS7_10__identityEEEvT0_PT3_T1_NS0_13GridEvenShareIS15_EET2_T4_,@"STO_CUDA_ENTRY STV_DEFAULT"
_ZN3cub18CUB_300001_SM_10006detail6reduce18DeviceReduceKernelINS2_10policy_hubIN4cuda3std3__45tupleIJblEEEjN6thrust24THRUST_300001_SM_1000_NS8cuda_cub9__find_if7functorIS9_EEE10Policy1000ENSB_12zip_iteratorINS8_IJNSD_26transform_input_iterator_tIbNSI_INS8_IJNSB_6detail15normal_iteratorINSB_10device_ptrIjEEEESO_EEEEENSK_22tuple_binary_predicateINS7_4lessIjEEEEEENSB_17counting_iteratorIlNSB_11use_defaultESX_SX_EEEEEEEjSF_S9_NS7_10__identityEEEvT0_PT3_T1_NS0_13GridEvenShareIS15_EET2_T4_:
.text._ZN3cub18CUB_300001_SM_10006detail6reduce18DeviceReduceKernelINS2_10policy_hubIN4cuda3std3__45tupleIJblEEEjN6thrust24THRUST_300001_SM_1000_NS8cuda_cub9__find_if7functorIS9_EEE10Policy1000ENSB_12zip_iteratorINS8_IJNSD_26transform_input_iterator_tIbNSI_INS8_IJNSB_6detail15normal_iteratorINSB_10device_ptrIjEEEESO_EEEEENSK_22tuple_binary_predicateINS7_4lessIjEEEEEENSB_17counting_iteratorIlNSB_11use_defaultESX_SX_EEEEEEEjSF_S9_NS7_10__identityEEEvT0_PT3_T1_NS0_13GridEvenShareIS15_EET2_T4_:
        /* <DEDUP_REMOVED lines=29> */
[----:B--2---:R-:W-:-:S04]  /*01d0*/  @!P0 ISETP.GE.U32.AND P1, PT, R6, R11, PT ;  /* 0x0000000b0600820c */ /* 0x004fc80003f26070 */
        /* <DEDUP_REMOVED lines=18> */
.L_x_2201:
        /* <DEDUP_REMOVED lines=17> */
[CC--:B--2---:R-:W-:Y:S02]  /*0410*/  ISETP.LT.U32.AND P2, PT, R12.reuse, R15.reuse, P3 ;  /* 0x0000000f0c00720c */ /* 0x0c4fe40001f41070 */
[----:B------:R-:W-:Y:S01]  /*0420*/  ISETP.GE.U32.AND P1, PT, R12, R15, PT ;  /* 0x0000000f0c00720c */ /* 0x000fe20003f26070 */
        /* <DEDUP_REMOVED lines=11> */
[----:B---3--:R-:W-:-:S03]  /*04e0*/  ISETP.LT.U32.AND P3, PT, R16, R19, P1 ;  /* 0x000000131000720c */ /* 0x008fc60000f61070 */
        /* <DEDUP_REMOVED lines=8> */
[----:B------:R-:W-:Y:S02]  /*0570*/  ISETP.GE.U32.AND P2, PT, R16, R19, PT ;  /* 0x000000131000720c */ /* 0x000fe40003f46070 */
        /* <DEDUP_REMOVED lines=12> */
[CC--:B--2---:R-:W-:Y:S02]  /*0640*/  ISETP.LT.U32.AND P1, PT, R17.reuse, R24.reuse, P2 ;  /* 0x000000181100720c */ /* 0x0c4fe40001721070 */
[----:B------:R-:W-:Y:S02]  /*0650*/  ISETP.GE.U32.AND P3, PT, R17, R24, PT ;  /* 0x000000181100720c */ /* 0x000fe40003f66070 */
        /* <DEDUP_REMOVED lines=13> */
[CC--:B---3--:R-:W-:Y:S02]  /*0730*/  ISETP.LT.U32.AND P3, PT, R16.reuse, R19.reuse, P1 ;  /* 0x000000131000720c */ /* 0x0c8fe40000f61070 */
[----:B------:R-:W-:Y:S02]  /*0740*/  ISETP.LT.U32.AND P0, PT, R17, R26, PT ;  /* 0x0000001a1100720c */ /* 0x000fe40003f01070 */
[----:B------:R-:W-:Y:S02]  /*0750*/  ISETP.GE.U32.AND P2, PT, R16, R19, PT ;  /* 0x000000131000720c */ /* 0x000fe40003f46070 */
        /* <DEDUP_REMOVED lines=19> */
[CC--:B--2---:R-:W-:Y:S02]  /*0890*/  ISETP.LT.U32.AND P1, PT, R3.reuse, R14.reuse, P2 ;  /* 0x0000000e0300720c */ /* 0x0c4fe40001721070 */
[----:B------:R-:W-:Y:S01]  /*08a0*/  ISETP.GE.U32.AND P3, PT, R3, R14, PT ;  /* 0x0000000e0300720c */ /* 0x000fe20003f66070 */
        /* <DEDUP_REMOVED lines=12> */
[----:B---3--:R-:W-:Y:S02]  /*0970*/  ISETP.LT.U32.AND P3, PT, R16, R29, P2 ;  /* 0x0000001d1000720c */ /* 0x008fe40001761070 */
[----:B------:R-:W-:Y:S02]  /*0980*/  ISETP.LT.U32.AND P0, PT, R26, R17, PT ;  /* 0x000000111a00720c */ /* 0x000fe40003f01070 */
[----:B------:R-:W-:Y:S02]  /*0990*/  ISETP.GE.U32.AND P1, PT, R16, R29, PT ;  /* 0x0000001d1000720c */ /* 0x000fe40003f26070 */
        /* <DEDUP_REMOVED lines=17> */
[CC--:B--2---:R-:W-:Y:S02]  /*0ab0*/  ISETP.GE.U32.AND P2, PT, R19.reuse, R14.reuse, PT ;  /* 0x0000000e1300720c */ /* 0x0c4fe40003f46070 */
[----:B------:R-:W-:Y:S01]  /*0ac0*/  ISETP.LT.U32.AND P3, PT, R19, R14, P1 ;  /* 0x0000000e1300720c */ /* 0x000fe20000f61070 */
        /* <DEDUP_REMOVED lines=17> */
[CC--:B---3--:R-:W-:Y:S02]  /*0be0*/  ISETP.LT.U32.AND P1, PT, R16.reuse, R13.reuse, P2 ;  /* 0x0000000d1000720c */ /* 0x0c8fe40001721070 */
[----:B------:R-:W-:-:S04]  /*0bf0*/  ISETP.GE.U32.AND P3, PT, R16, R13, PT ;  /* 0x0000000d1000720c */ /* 0x000fc80003f66070 */
[----:B------:R-:W-:-:S04]  /*0c00*/  @!P2 SEL R12, RZ, 0x1, P3 ;  /* 0x00000001ff0ca807 */ /* 0x000fc80001800000 */
[----:B------:R-:W-:-:S03]  /*0c10*/  SEL R12, R12, 0x1, !P1 ;  /* 0x000000010c0c7807 */ /* 0x000fc60004800000 */
[----:B------:R-:W-:Y:S02]  /*0c20*/  @!P1 SEL R24, R29, R18, !P2 ;  /* 0x000000121d189207 */ /* 0x000fe40005000000 */
[----:B------:R-:W-:Y:S02]  /*0c30*/  @!P1 SEL R3, R14, R17, !P2 ;  /* 0x000000110e039207 */ /* 0x000fe40005000000 */
[----:B------:R-:W-:Y:S01]  /*0c40*/  PRMT R26, R12, 0x7610, R26 ;  /* 0x000076100c1a7816 */ /* 0x000fe2000000001a */
[----:B------:R-:W-:Y:S06]  /*0c50*/  @P0 BRA `(.L_x_2201) ;  /* 0xfffffff400a80947 */ /* 0x000fec000383ffff */
[----:B------:R-:W-:Y:S05]  /*0c60*/  BSYNC.RECONVERGENT B3 ;  /* 0x0000000000037941 */ /* 0x000fea0003800200 */
.L_x_2200:
[----:B------:R-:W-:-:S07]  /*0c70*/  VIADD R22, R5, 0xfffffc00 ;  /* 0xfffffc0005167836 */ /* 0x000fce0000000000 */
.L_x_2199:
[----:B------:R-:W-:Y:S05]  /*0c80*/  BSYNC.RECONVERGENT B2 ;  /* 0x0000000000027941 */ /* 0x000fea0003800200 */
.L_x_2198:
        /* <DEDUP_REMOVED lines=34> */
[CC--:B---3--:R-:W-:Y:S02]  /*0eb0*/  ISETP.GE.U32.AND P0, PT, R28.reuse, R5.reuse, PT ;  /* 0x000000051c00720c */ /* 0x0c8fe40003f06070 */
        /* <DEDUP_REMOVED lines=23> */
[----:B----4-:R-:W-:-:S02]  /*1030*/  ISETP.GE.U32.AND P2, PT, R18, R21, PT ;  /* 0x000000151200720c */ /* 0x010fc40003f46070 */
[----:B------:R-:W-:Y:S01]  /*1040*/  ISETP.LT.U32.AND P4, PT, R18, R21, P3 ;  /* 0x000000151200720c */ /* 0x000fe20001f81070 */
        /* <DEDUP_REMOVED lines=11> */
[----:B-----5:R-:W-:Y:S01]  /*1100*/  ISETP.LT.U32.AND P3, PT, R10, R13, P2 ;  /* 0x0000000d0a00720c */ /* 0x020fe20001761070 */
[----:B------:R-:W-:Y:S01]  /*1110*/  IMAD.X R5, RZ, RZ, UR9, P5 ;  /* 0x00000009ff057e24 */ /* 0x000fe2000a8e06ff */
[----:B------:R-:W-:-:S02]  /*1120*/  ISETP.LT.U32.AND P0, PT, R29, R12, PT ;  /* 0x0000000c1d00720c */ /* 0x000fc40003f01070 */
[----:B------:R-:W-:Y:S02]  /*1130*/  ISETP.GE.U32.AND P4, PT, R10, R13, PT ;  /* 0x0000000d0a00720c */ /* 0x000fe40003f86070 */
[----:B------:R-:W-:Y:S02]  /*1140*/  ISETP.LT.AND.EX P0, PT, R5, R14, PT, P0 ;  /* 0x0000000e0500720c */ /* 0x000fe40003f01300 */
[----:B------:R-:W-:Y:S02]  /*1150*/  @!P2 SEL R26, RZ, 0x1, P4 ;  /* 0x00000001ff1aa807 */ /* 0x000fe40002000000 */
[----:B------:R-:W-:Y:S02]  /*1160*/  SEL R24, R29, R12, P0 ;  /* 0x0000000c1d187207 */ /* 0x000fe40000000000 */
[----:B------:R-:W-:Y:S02]  /*1170*/  SEL R3, R5, R14, P0 ;  /* 0x0000000e05037207 */ /* 0x000fe40000000000 */
[----:B------:R-:W-:-:S02]  /*1180*/  SEL R26, R26, 0x1, !P3 ;  /* 0x000000011a1a7807 */ /* 0x000fc40005800000 */
[----:B------:R-:W-:Y:S02]  /*1190*/  @!P3 SEL R24, R29, R12, !P2 ;  /* 0x0000000c1d18b207 */ /* 0x000fe40005000000 */
[----:B------:R-:W-:-:S07]  /*11a0*/  @!P3 SEL R3, R5, R14, !P2 ;  /* 0x0000000e0503b207 */ /* 0x000fce0005000000 */
.L_x_2203:
[----:B------:R-:W-:Y:S05]  /*11b0*/  BSYNC.RECONVERGENT B2 ;  /* 0x0000000000027941 */ /* 0x000fea0003800200 */
.L_x_2202:
        /* <DEDUP_REMOVED lines=26> */
[CC--:B---3--:R-:W-:Y:S02]  /*1360*/  ISETP.GE.U32.AND P5, PT, R12.reuse, R15.reuse, PT ;  /* 0x0000000f0c00720c */ /* 0x0c8fe40003fa6070 */
[----:B------:R-:W-:Y:S02]  /*1370*/  ISETP.LT.U32.AND P3, PT, R12, R15, P2 ;  /* 0x0000000f0c00720c */ /* 0x000fe40001761070 */
[----:B------:R-:W-:-:S04]  /*1380*/  @!P2 SEL R26, RZ, 0x1, P5 ;  /* 0x00000001ff1aa807 */ /* 0x000fc80002800000 */
[----:B------:R-:W-:Y:S02]  /*1390*/  SEL R26, R26, 0x1, !P3 ;  /* 0x000000011a1a7807 */ /* 0x000fe40005800000 */
[----:B------:R-:W-:Y:S02]  /*13a0*/  IADD3 R17, P5, PT, R17, UR8, RZ ;  /* 0x0000000811117c10 */ /* 0x000fe4000ffbe0ff */
[----:B------:R-:W-:-:S03]  /*13b0*/  LOP3.LUT P4, RZ, R26, 0xff, RZ, 0xc0, !PT ;  /* 0x000000ff1aff7812 */ /* 0x000fc6000788c0ff */
[----:B------:R-:W-:Y:S02]  /*13c0*/  @!P3 SEL R6, R5, R24, !P2 ;  /* 0x000000180506b207 */ /* 0x000fe40005000000 */
[----:B------:R-:W-:Y:S02]  /*13d0*/  @!P3 SEL R7, R8, R3, !P2 ;  /* 0x000000030807b207 */ /* 0x000fe40005000000 */
[CC--:B--2---:R-:W-:Y:S01]  /*13e0*/  ISETP.LT.U32.AND P3, PT, R10.reuse, R19.reuse, P4 ;  /* 0x000000130a00720c */ /* 0x0c4fe20002761070 */
        /* <DEDUP_REMOVED lines=10> */
.L_x_2205:
[----:B------:R-:W-:Y:S05]  /*1490*/  BSYNC.RECONVERGENT B2 ;  /* 0x0000000000027941 */ /* 0x000fea0003800200 */
.L_x_2204:
        /* <DEDUP_REMOVED lines=15> */
[CC--:B---3--:R-:W-:Y:S02]  /*1590*/  ISETP.LT.U32.AND P1, PT, R6.reuse, R9.reuse, P3 ;  /* 0x000000090600720c */ /* 0x0c8fe40001f21070 */
        /* <DEDUP_REMOVED lines=8> */
.L_x_2197:
[----:B------:R-:W-:Y:S05]  /*1620*/  BSYNC.RECONVERGENT B1 ;  /* 0x0000000000017941 */ /* 0x000fea0003800200 */
.L_x_2196:
        /* <DEDUP_REMOVED lines=26> */
.L_x_2208:
[----:B------:R-:W-:Y:S05]  /*17d0*/  BSYNC.RECONVERGENT B1 ;  /* 0x0000000000017941 */ /* 0x000fea0003800200 */
.L_x_2207:
        /* <DEDUP_REMOVED lines=23> */
.L_x_2210:
[----:B------:R-:W-:Y:S05]  /*1950*/  BSYNC.RECONVERGENT B1 ;  /* 0x0000000000017941 */ /* 0x000fea0003800200 */
.L_x_2209:
        /* <DEDUP_REMOVED lines=20> */
.L_x_2212:
[----:B------:R-:W-:Y:S05]  /*1aa0*/  BSYNC.RECONVERGENT B1 ;  /* 0x0000000000017941 */ /* 0x000fea0003800200 */
.L_x_2211:
        /* <DEDUP_REMOVED lines=20> */
.L_x_2214:
[----:B------:R-:W-:Y:S05]  /*1bf0*/  BSYNC.RECONVERGENT B1 ;  /* 0x0000000000017941 */ /* 0x000fea0003800200 */
.L_x_2213:
        /* <DEDUP_REMOVED lines=20> */
.L_x_2216:
[----:B------:R-:W-:Y:S05]  /*1d40*/  BSYNC.RECONVERGENT B1 ;  /* 0x0000000000017941 */ /* 0x000fea0003800200 */
.L_x_2215:
        /* <DEDUP_REMOVED lines=11> */
.L_x_2218:
[----:B------:R-:W-:Y:S05]  /*1e00*/  BSYNC.RECONVERGENT B1 ;  /* 0x0000000000017941 */ /* 0x000fea0003800200 */
.L_x_2217:
        /* <DEDUP_REMOVED lines=84> */
.L_x_2206:
        /* <DEDUP_REMOVED lines=36> */
.L_x_2221:
[----:B------:R-:W-:Y:S05]  /*2590*/  BSYNC.RECONVERGENT B1 ;  /* 0x0000000000017941 */ /* 0x000fea0003800200 */
.L_x_2220:
        /* <DEDUP_REMOVED lines=21> */
.L_x_2223:
[----:B------:R-:W-:Y:S05]  /*26f0*/  BSYNC.RECONVERGENT B1 ;  /* 0x0000000000017941 */ /* 0x000fea0003800200 */
.L_x_2222:
        /* <DEDUP_REMOVED lines=20> */
.L_x_2225:
[----:B------:R-:W-:Y:S05]  /*2840*/  BSYNC.RECONVERGENT B1 ;  /* 0x0000000000017941 */ /* 0x000fea0003800200 */
.L_x_2224:
        /* <DEDUP_REMOVED lines=20> */
.L_x_2227:
[----:B------:R-:W-:Y:S05]  /*2990*/  BSYNC.RECONVERGENT B1 ;  /* 0x0000000000017941 */ /* 0x000fea0003800200 */
.L_x_2226:
        /* <DEDUP_REMOVED lines=20> */
.L_x_2229:
[----:B------:R-:W-:Y:S05]  /*2ae0*/  BSYNC.RECONVERGENT B1 ;  /* 0x0000000000017941 */ /* 0x000fea0003800200 */
.L_x_2228:
        /* <DEDUP_REMOVED lines=11> */
.L_x_2231:
[----:B------:R-:W-:Y:S05]  /*2ba0*/  BSYNC.RECONVERGENT B1 ;  /* 0x0000000000017941 */ /* 0x000fea0003800200 */
.L_x_2230:
        /* <DEDUP_REMOVED lines=23> */
.L_x_2232:
        /* <DEDUP_REMOVED lines=17> */
.L_x_2233:
        /* <DEDUP_REMOVED lines=17> */
.L_x_2234:
        /* <DEDUP_REMOVED lines=17> */
.L_x_2235:
        /* <DEDUP_REMOVED lines=16> */
.L_x_2236:
        /* <DEDUP_REMOVED lines=16> */
.L_x_2237:
        /* <DEDUP_REMOVED lines=17> */
.L_x_2195:
        /* <DEDUP_REMOVED lines=21> */
[----:B----4-:R-:W-:Y:S01]  /*34b0*/  ISETP.GE.U32.AND P0, PT, R5, R8, PT ;  /* 0x000000080500720c */ /* 0x010fe20003f06070 */
        /* <DEDUP_REMOVED lines=8> */
[----:B-----5:R-:W-:Y:S02]  /*3540*/  ISETP.GE.U32.AND P2, PT, R6, R3, PT ;  /* 0x000000030600720c */ /* 0x020fe40003f46070 */
[C---:B------:R-:W-:Y:S01]  /*3550*/  ISETP.LT.U32.AND P1, PT, R17.reuse, R24, PT ;  /* 0x000000181100720c */ /* 0x040fe20003f21070 */
[--C-:B-1----:R-:W-:Y:S01]  /*3560*/  IMAD.X R13, RZ, RZ, R10.reuse, P3 ;  /* 0x000000ffff0d7224 */ /* 0x102fe200018e060a */
[----:B------:R-:W-:Y:S01]  /*3570*/  ISETP.LT.U32.OR P0, PT, R14, R15, !P0 ;  /* 0x0000000f0e00720c */ /* 0x000fe20004701470 */
        /* <DEDUP_REMOVED lines=8> */
[----:B------:R-:W-:Y:S01]  /*3600*/  ISETP.LT.U32.OR P0, PT, R6, R3, P0 ;  /* 0x000000030600720c */ /* 0x000fe20000701470 */
[----:B------:R-:W-:Y:S01]  /*3610*/  IMAD.SHL.U32 R6, R8, 0x400, RZ ;  /* 0x0000040008067824 */ /* 0x000fe200078e00ff */
[----:B------:R-:W-:-:S02]  /*3620*/  ISETP.GE.U32.AND P2, PT, R7, R16, PT ;  /* 0x000000100700720c */ /* 0x000fc40003f46070 */
[----:B------:R-:W-:Y:S02]  /*3630*/  ISETP.LT.U32.AND P1, PT, R11, R24, PT ;  /* 0x000000180b00720c */ /* 0x000fe40003f21070 */
[----:B------:R-:W-:Y:S02]  /*3640*/  ISETP.GE.U32.AND P4, PT, R2, R6, PT ;  /* 0x000000060200720c */ /* 0x000fe40003f86070 */
[----:B------:R-:W-:Y:S02]  /*3650*/  ISETP.LT.AND.EX P1, PT, R13, R10, PT, P1 ;  /* 0x0000000a0d00720c */ /* 0x000fe40003f21310 */
[----:B------:R-:W-:-:S04]  /*3660*/  ISETP.LT.U32.OR P3, PT, R7, R16, P0 ;  /* 0x000000100700720c */ /* 0x000fc80000761470 */
        /* <DEDUP_REMOVED lines=19> */
.L_x_2240:
        /* <DEDUP_REMOVED lines=17> */
[----:B--2---:R-:W-:-:S02]  /*38b0*/  ISETP.GE.U32.AND P2, PT, R14, R19, PT ;  /* 0x000000130e00720c */ /* 0x004fc40003f46070 */
        /* <DEDUP_REMOVED lines=10> */
[----:B---3--:R-:W-:-:S02]  /*3960*/  ISETP.GE.U32.AND P3, PT, R16, R21, PT ;  /* 0x000000151000720c */ /* 0x008fc40003f66070 */
        /* <DEDUP_REMOVED lines=12> */
[----:B----4-:R-:W-:Y:S02]  /*3a30*/  ISETP.GE.U32.AND P2, PT, R6, R17, PT ;  /* 0x000000110600720c */ /* 0x010fe40003f46070 */
        /* <DEDUP_REMOVED lines=14> */
[----:B------:R-:W-:Y:S02]  /*3b20*/  ISETP.GE.U32.AND P1, PT, R2, R15, PT ;  /* 0x0000000f0200720c */ /* 0x000fe40003f26070 */
        /* <DEDUP_REMOVED lines=21> */
.L_x_2239:
        /* <DEDUP_REMOVED lines=24> */
.L_x_2245:
        /* <DEDUP_REMOVED lines=17> */
[CC--:B---3--:R-:W-:Y:S02]  /*3f10*/  ISETP.LT.U32.AND P1, PT, R16.reuse, R19.reuse, P2 ;  /* 0x000000131000720c */ /* 0x0c8fe40001721070 */
[----:B------:R-:W-:Y:S01]  /*3f20*/  ISETP.GE.U32.AND P3, PT, R16, R19, PT ;  /* 0x000000131000720c */ /* 0x000fe20003f66070 */
        /* <DEDUP_REMOVED lines=11> */
[----:B----4-:R-:W-:Y:S01]  /*3fe0*/  ISETP.LT.U32.AND P1, PT, R20, R23, P3 ;  /* 0x000000171400720c */ /* 0x010fe20001f21070 */
[----:B------:R-:W-:Y:S01]  /*3ff0*/  IMAD.X R25, RZ, RZ, R5, P0 ;  /* 0x000000ffff197224 */ /* 0x000fe200000e0605 */
[----:B------:R-:W-:-:S02]  /*4000*/  ISETP.LT.U32.AND P0, PT, R16, R29, PT ;  /* 0x0000001d1000720c */ /* 0x000fc40003f01070 */
[----:B------:R-:W-:Y:S02]  /*4010*/  ISETP.GE.U32.AND P2, PT, R20, R23, PT ;  /* 0x000000171400720c */ /* 0x000fe40003f46070 */
        /* <DEDUP_REMOVED lines=20> */
[CC--:B--2---:R-:W-:Y:S02]  /*4160*/  ISETP.GE.U32.AND P3, PT, R21.reuse, R22.reuse, PT ;  /* 0x000000161500720c */ /* 0x0c4fe40003f66070 */
[----:B------:R-:W-:Y:S02]  /*4170*/  ISETP.LT.U32.AND P2, PT, R21, R22, P1 ;  /* 0x000000161500720c */ /* 0x000fe40000f41070 */
        /* <DEDUP_REMOVED lines=14> */
[CC--:B----4-:R-:W-:Y:S02]  /*4260*/  ISETP.GE.U32.AND P3, PT, R20.reuse, R29.reuse, PT ;  /* 0x0000001d1400720c */ /* 0x0d0fe40003f66070 */
[----:B------:R-:W-:Y:S01]  /*4270*/  ISETP.LT.U32.AND P1, PT, R20, R29, P2 ;  /* 0x0000001d1400720c */ /* 0x000fe20001721070 */
        /* <DEDUP_REMOVED lines=18> */
[CC--:B---3--:R-:W-:Y:S02]  /*43a0*/  ISETP.LT.U32.AND P1, PT, R18.reuse, R22.reuse, P3 ;  /* 0x000000161200720c */ /* 0x0c8fe40001f21070 */
[----:B------:R-:W-:-:S04]  /*43b0*/  ISETP.GE.U32.AND P2, PT, R18, R22, PT ;  /* 0x000000161200720c */ /* 0x000fc80003f46070 */
        /* <DEDUP_REMOVED lines=11> */
[----:B--2---:R-:W-:Y:S02]  /*4470*/  ISETP.LT.U32.AND P3, PT, R28, R25, P2 ;  /* 0x000000191c00720c */ /* 0x004fe40001761070 */
[----:B------:R-:W-:-:S04]  /*4480*/  ISETP.LT.U32.AND P0, PT, R21, R20, PT ;  /* 0x000000141500720c */ /* 0x000fc80003f01070 */
[----:B------:R-:W-:Y:S02]  /*4490*/  ISETP.LT.AND.EX P0, PT, R24, R23, PT, P0 ;  /* 0x000000171800720c */ /* 0x000fe40003f01300 */
[----:B------:R-:W-:Y:S02]  /*44a0*/  ISETP.GE.U32.AND P1, PT, R28, R25, PT ;  /* 0x000000191c00720c */ /* 0x000fe40003f26070 */
        /* <DEDUP_REMOVED lines=19> */
[CC--:B---3--:R-:W-:Y:S02]  /*45e0*/  ISETP.LT.U32.AND P3, PT, R3.reuse, R18.reuse, P1 ;  /* 0x000000120300720c */ /* 0x0c8fe40000f61070 */
[----:B------:R-:W-:Y:S02]  /*45f0*/  ISETP.GE.U32.AND P2, PT, R3, R18, PT ;  /* 0x000000120300720c */ /* 0x000fe40003f46070 */
        /* <DEDUP_REMOVED lines=13> */
[CC--:B--2---:R-:W-:Y:S02]  /*46d0*/  ISETP.LT.U32.AND P1, PT, R20.reuse, R17.reuse, P2 ;  /* 0x000000111400720c */ /* 0x0c4fe40001721070 */
[----:B------:R-:W-:-:S04]  /*46e0*/  ISETP.GE.U32.AND P3, PT, R20, R17, PT ;  /* 0x000000111400720c */ /* 0x000fc80003f66070 */
[----:B------:R-:W-:-:S04]  /*46f0*/  @!P2 SEL R22, RZ, 0x1, P3 ;  /* 0x00000001ff16a807 */ /* 0x000fc80001800000 */
[----:B------:R-:W-:-:S03]  /*4700*/  SEL R22, R22, 0x1, !P1 ;  /* 0x0000000116167807 */ /* 0x000fc60004800000 */
[----:B------:R-:W-:Y:S02]  /*4710*/  @!P1 SEL R24, R29, R18, !P2 ;  /* 0x000000121d189207 */ /* 0x000fe40005000000 */
[----:B------:R-:W-:Y:S02]  /*4720*/  @!P1 SEL R3, R16, R21, !P2 ;  /* 0x0000001510039207 */ /* 0x000fe40005000000 */
[----:B------:R-:W-:Y:S01]  /*4730*/  PRMT R26, R22, 0x7610, R26 ;  /* 0x00007610161a7816 */ /* 0x000fe2000000001a */
[----:B------:R-:W-:Y:S06]  /*4740*/  @P0 BRA `(.L_x_2245) ;  /* 0xfffffff400ac0947 */ /* 0x000fec000383ffff */
[----:B01----:R-:W-:Y:S05]  /*4750*/  BSYNC.RECONVERGENT B3 ;  /* 0x0000000000037941 */ /* 0x003fea0003800200 */
.L_x_2244:
[----:B------:R-:W-:-:S07]  /*4760*/  VIADD R2, R11, 0xfffffc00 ;  /* 0xfffffc000b027836 */ /* 0x000fce0000000000 */
.L_x_2243:
[----:B01----:R-:W-:Y:S05]  /*4770*/  BSYNC.RECONVERGENT B2 ;  /* 0x0000000000027941 */ /* 0x003fea0003800200 */
.L_x_2242:
        /* <DEDUP_REMOVED lines=32> */
[----:B--2---:R-:W-:-:S02]  /*4980*/  ISETP.GE.U32.AND P0, PT, R27, R8, PT ;  /* 0x000000081b00720c */ /* 0x004fc40003f06070 */
[----:B------:R-:W-:-:S05]  /*4990*/  ISETP.LT.U32.AND P4, PT, R27, R8, P3 ;  /* 0x000000081b00720c */ /* 0x000fca0001f81070 */
        /* <DEDUP_REMOVED lines=8> */
[----:B---3--:R-:W-:Y:S02]  /*4a20*/  ISETP.GE.U32.AND P0, PT, R22, R16, PT ;  /* 0x000000101600720c */ /* 0x008fe40003f06070 */
[----:B------:R-:W-:Y:S02]  /*4a30*/  @!P4 SEL R12, R23, R24, !P3 ;  /* 0x00000018170cc207 */ /* 0x000fe40005800000 */
[----:B------:R-:W-:Y:S02]  /*4a40*/  @!P4 SEL R20, R8, R3, !P3 ;  /* 0x000000030814c207 */ /* 0x000fe40005800000 */
[----:B------:R-:W-:-:S02]  /*4a50*/  ISETP.LT.U32.AND P4, PT, R22, R16, P2 ;  /* 0x000000101600720c */ /* 0x000fc40001781070 */
        /* <DEDUP_REMOVED lines=25> */
[----:B------:R-:W-:Y:S01]  /*4bf0*/  IMAD.X R8, RZ, RZ, R5, P5 ;  /* 0x000000ffff087224 */ /* 0x000fe200028e0605 */
[----:B------:R-:W-:-:S02]  /*4c00*/  ISETP.LT.U32.AND P0, PT, R29, R12, PT ;  /* 0x0000000c1d00720c */ /* 0x000fc40003f01070 */
[----:B------:R-:W-:Y:S02]  /*4c10*/  ISETP.GE.U32.AND P4, PT, R10, R13, PT ;  /* 0x0000000d0a00720c */ /* 0x000fe40003f86070 */
[CC--:B------:R-:W-:Y:S02]  /*4c20*/  ISETP.LT.AND.EX P0, PT, R8.reuse, R11.reuse, PT, P0 ;  /* 0x0000000b0800720c */ /* 0x0c0fe40003f01300 */
[----:B------:R-:W-:Y:S02]  /*4c30*/  @!P2 SEL R26, RZ, 0x1, P4 ;  /* 0x00000001ff1aa807 */ /* 0x000fe40002000000 */
[----:B------:R-:W-:Y:S02]  /*4c40*/  SEL R24, R29, R12, P0 ;  /* 0x0000000c1d187207 */ /* 0x000fe40000000000 */
[----:B------:R-:W-:Y:S02]  /*4c50*/  SEL R3, R8, R11, P0 ;  /* 0x0000000b08037207 */ /* 0x000fe40000000000 */
[----:B------:R-:W-:-:S02]  /*4c60*/  SEL R26, R26, 0x1, !P3 ;  /* 0x000000011a1a7807 */ /* 0x000fc40005800000 */
[----:B------:R-:W-:Y:S02]  /*4c70*/  @!P3 SEL R24, R29, R12, !P2 ;  /* 0x0000000c1d18b207 */ /* 0x000fe40005000000 */
[----:B------:R-:W-:-:S07]  /*4c80*/  @!P3 SEL R3, R8, R11, !P2 ;  /* 0x0000000b0803b207 */ /* 0x000fce0005000000 */
.L_x_2247:
[----:B------:R-:W-:Y:S05]  /*4c90*/  BSYNC.RECONVERGENT B2 ;  /* 0x0000000000027941 */ /* 0x000fea0003800200 */
.L_x_2246:
        /* <DEDUP_REMOVED lines=25> */
[CC--:B--2---:R-:W-:Y:S02]  /*4e30*/  ISETP.GE.U32.AND P5, PT, R12.reuse, R15.reuse, PT ;  /* 0x0000000f0c00720c */ /* 0x0c4fe40003fa6070 */
[----:B------:R-:W-:Y:S02]  /*4e40*/  ISETP.LT.U32.AND P3, PT, R12, R15, P2 ;  /* 0x0000000f0c00720c */ /* 0x000fe40001761070 */
[----:B------:R-:W-:-:S04]  /*4e50*/  @!P2 SEL R26, RZ, 0x1, P5 ;  /* 0x00000001ff1aa807 */ /* 0x000fc80002800000 */
[----:B------:R-:W-:Y:S02]  /*4e60*/  SEL R26, R26, 0x1, !P3 ;  /* 0x000000011a1a7807 */ /* 0x000fe40005800000 */
[----:B------:R-:W-:Y:S02]  /*4e70*/  IADD3 R19, P5, PT, R19, UR6, RZ ;  /* 0x0000000613137c10 */ /* 0x000fe4000ffbe0ff */
[----:B------:R-:W-:-:S03]  /*4e80*/  LOP3.LUT P4, RZ, R26, 0xff, RZ, 0xc0, !PT ;  /* 0x000000ff1aff7812 */ /* 0x000fc6000788c0ff */
[----:B------:R-:W-:Y:S02]  /*4e90*/  @!P3 SEL R8, R17, R24, !P2 ;  /* 0x000000181108b207 */ /* 0x000fe40005000000 */
[----:B------:R-:W-:Y:S02]  /*4ea0*/  @!P3 SEL R9, R6, R3, !P2 ;  /* 0x000000030609b207 */ /* 0x000fe40005000000 */
[CC--:B---3--:R-:W-:Y:S01]  /*4eb0*/  ISETP.LT.U32.AND P3, PT, R10.reuse, R21.reuse, P4 ;  /* 0x000000150a00720c */ /* 0x0c8fe20002761070 */
[----:B------:R-:W-:Y:S01]  /*4ec0*/  IMAD.X R6, RZ, RZ, R5, P5 ;  /* 0x000000ffff067224 */ /* 0x000fe200028e0605 */
        /* <DEDUP_REMOVED lines=9> */
.L_x_2249:
[----:B------:R-:W-:Y:S05]  /*4f60*/  BSYNC.RECONVERGENT B2 ;  /* 0x0000000000027941 */ /* 0x000fea0003800200 */
.L_x_2248:
        /* <DEDUP_REMOVED lines=15> */
[CC--:B--2---:R-:W-:Y:S02]  /*5060*/  ISETP.LT.U32.AND P1, PT, R6.reuse, R9.reuse, P3 ;  /* 0x000000090600720c */ /* 0x0c4fe40001f21070 */
[----:B------:R-:W-:-:S04]  /*5070*/  ISETP.GE.U32.AND P2, PT, R6, R9, PT ;  /* 0x000000090600720c */ /* 0x000fc80003f46070 */
[----:B------:R-:W-:-:S07]  /*5080*/  @!P3 SEL R26, RZ, 0x1, P2 ;  /* 0x00000001ff1ab807 */ /* 0x000fce0001000000 */
[----:B------:R-:W-:Y:S02]  /*5090*/  @!P1 SEL R2, R13, R24, !P3 ;  /* 0x000000180d029207 */ /* 0x000fe40005800000 */
[----:B------:R-:W-:Y:S02]  /*50a0*/  @!P1 SEL R5, R10, R3, !P3 ;  /* 0x000000030a059207 */ /* 0x000fe40005800000 */
[----:B------:R-:W-:Y:S01]  /*50b0*/  SEL R26, R26, 0x1, !P1 ;  /* 0x000000011a1a7807 */ /* 0x000fe20004800000 */
[----:B------:R-:W-:Y:S02]  /*50c0*/  IMAD.MOV.U32 R24, RZ, RZ, R2 ;  /* 0x000000ffff187224 */ /* 0x000fe400078e0002 */
[----:B------:R-:W-:-:S07]  /*50d0*/  IMAD.MOV.U32 R3, RZ, RZ, R5 ;  /* 0x000000ffff037224 */ /* 0x000fce00078e0005 */
.L_x_2241:
[----:B01----:R-:W-:Y:S05]  /*50e0*/  BSYNC.RECONVERGENT B1 ;  /* 0x0000000000017941 */ /* 0x003fea0003800200 */
.L_x_2238:
        /* <DEDUP_REMOVED lines=24> */
.L_x_2251:
[----:B------:R-:W-:Y:S05]  /*5270*/  BSYNC.RECONVERGENT B1 ;  /* 0x0000000000017941 */ /* 0x000fea0003800200 */
.L_x_2250:
        /* <DEDUP_REMOVED lines=23> */
.L_x_2253:
[----:B------:R-:W-:Y:S05]  /*53f0*/  BSYNC.RECONVERGENT B1 ;  /* 0x0000000000017941 */ /* 0x000fea0003800200 */
.L_x_2252:
        /* <DEDUP_REMOVED lines=20> */
.L_x_2255:
[----:B------:R-:W-:Y:S05]  /*5540*/  BSYNC.RECONVERGENT B1 ;  /* 0x0000000000017941 */ /* 0x000fea0003800200 */
.L_x_2254:
        /* <DEDUP_REMOVED lines=20> */
.L_x_2257:
[----:B------:R-:W-:Y:S05]  /*5690*/  BSYNC.RECONVERGENT B1 ;  /* 0x0000000000017941 */ /* 0x000fea0003800200 */
.L_x_2256:
        /* <DEDUP_REMOVED lines=20> */
.L_x_2259:
[----:B------:R-:W-:Y:S05]  /*57e0*/  BSYNC.RECONVERGENT B1 ;  /* 0x0000000000017941 */ /* 0x000fea0003800200 */
.L_x_2258:
        /* <DEDUP_REMOVED lines=11> */
.L_x_2261:
[----:B------:R-:W-:Y:S05]  /*58a0*/  BSYNC.RECONVERGENT B1 ;  /* 0x0000000000017941 */ /* 0x000fea0003800200 */
.L_x_2260:
        /* <DEDUP_REMOVED lines=83> */
.L_x_2219:
[----:B------:R-:W-:Y:S05]  /*5de0*/  BSYNC.RECONVERGENT B0 ;  /* 0x0000000000007941 */ /* 0x000fea0003800200 */
.L_x_2194:
[----:B------:R-:W-:Y:S05]  /*5df0*/  @P1 EXIT ;  /* 0x000000000000194d */ /* 0x000fea0003800000 */
[----:B012---:R-:W0:Y:S01]  /*5e00*/  LDC.64 R4, c[0x0][0x3a0] ;  /* 0x0000e800ff047b82 */ /* 0x007e220000000a00 */
[----:B------:R-:W-:Y:S02]  /*5e10*/  IMAD.MOV.U32 R25, RZ, RZ, R3 ;  /* 0x000000ffff197224 */ /* 0x000fe400078e0003 */
[----:B0-----:R-:W-:-:S05]  /*5e20*/  IMAD.WIDE.U32 R4, R0, 0x10, R4 ;  /* 0x0000001000047825 */ /* 0x001fca00078e0004 */
[----:B------:R-:W-:Y:S04]  /*5e30*/  STG.E.64 desc[UR12][R4.64+0x8], R24 ;  /* 0x0000081804007986 */ /* 0x000fe8000c101b0c */
[----:B------:R-:W-:Y:S01]  /*5e40*/  STG.E.U8 desc[UR12][R4.64], R26 ;  /* 0x0000001a04007986 */ /* 0x000fe2000c10110c */
[----:B------:R-:W-:Y:S05]  /*5e50*/  EXIT ;  /* 0x000000000000794d */ /* 0x000fea0003800000 */
.L_x_2262:
        /* <DEDUP_REMOVED lines=10> */
.L_x_2406:


//--------------------- .text._ZN3cub18CUB_300001_SM_10006detail6reduce28DeviceReduceSingleTileKernelINS2_10policy_hubIN4cuda3std3__45tupleIJblEEEjN6thrust24THRUST_300001_SM_1000_NS8cuda_cub9__find_if7functorIS9_EEE10Policy1000ENSB_12zip_iteratorINS8_IJNSD_26transform_input_iterator_tIbNSI_INS8_IJNSB_6detail15normal_iteratorINSB_10device_ptrIjEEEESO_EEEEENSK_22tuple_binary_predicateINS7_4lessIjEEEEEENSB_17counting_iteratorIlNSB_11use_defaultESX_SX_EEEEEEEPS9_jSF_S9_S9_NS7_10__identityEEEvT0_T1_T2_T3_T4_T6_ --------------------------
	.section	.text._ZN3cub18CUB_300001_SM_10006detail6reduce28DeviceReduceSingleTileKernelINS2_10policy_hubIN4cuda3std3__45tupleIJblEEEjN6thrust24THRUST_300001_SM_1000_NS8cuda_cub9__find_if7functorIS9_EEE10Policy1000ENSB_12zip_iteratorINS8_IJNSD_26transform_input_iterator_tIbNSI_INS8_IJNSB_6detail15normal_iteratorINSB_10device_ptrIjEEEESO_EEEEENSK_22tuple_binary_predicateINS7_4lessIjEEEEEENSB_17counting_iteratorIlNSB_11use_defaultESX_SX_EEEEEEEPS9_jSF_S9_S9_NS7_10__identityEEEvT0_T1_T2_T3_T4_T6_,"ax",@progbits
	.align	128
        .global         _ZN3cub18CUB_300001_SM_10006detail6reduce28DeviceReduceSingleTileKernelINS2_10policy_hubIN4cuda3std3__45tupleIJblEEEjN6thrust24THRUST_300001_SM_1000_NS8cuda_cub9__find_if7functorIS9_EEE10Policy1000ENSB_12zip_iteratorINS8_IJNSD_26transform_input_iterator_tIbNSI_INS8_IJNSB_6detail15normal_iteratorINSB_10device_ptrIjEEEESO_EEEEENSK_22tuple_binary_predicateINS7_4lessIjEEEEEENSB_17counting_iteratorIlNSB_11use_defaultESX_SX_EEEEEEEPS9_jSF_S9_S9_NS7_10__identityEEEvT0_T1_T2_T3_T4_T6_
        .type           _ZN3cub18CUB_300001_SM_10006detail6reduce28DeviceReduceSingleTileKernelINS2_10policy_hubIN4cuda3std3__45tupleIJblEEEjN6thrust24THRUST_300001_SM_1000_NS8cuda_cub9__find_if7functorIS9_EEE10Policy1000ENSB_12zip_iteratorINS8_IJNSD_26transform_input_iterator_tIbNSI_INS8_IJNSB_6detail15normal_iteratorINSB_10device_ptrIjEEEESO_EEEEENSK_22tuple_binary_predicateINS7_4lessIjEEEEEENSB_17counting_iteratorIlNSB_11use_defaultESX_SX_EEEEEEEPS9_jSF_S9_S9_NS7_10__identityEEEvT0_T1_T2_T3_T4_T6_,@function
        .size           _ZN3cub18CUB_300001_SM_10006detail6reduce28DeviceReduceSingleTileKernelINS2_10policy_hubIN4cuda3std3__45tupleIJblEEEjN6thrust24THRUST_300001_SM_1000_NS8cuda_cub9__find_if7functorIS9_EEE10Policy1000ENSB_12zip_iteratorINS8_IJNSD_26transform_input_iterator_tIbNSI_INS8_IJNSB_6detail15normal_iteratorINSB_10device_ptrIjEEEESO_EEEEENSK_22tuple_binary_predicateINS7_4lessIjEEEEEENSB_17counting_iteratorIlNSB_11use_defaultESX_SX_EEEEEEEPS9_jSF_S9_S9_NS7_10__identityEEEvT0_T1_T2_T3_T4_T6_,(.L_x_2407 - _ZN3cub18CUB_300001_SM_10006detail6reduce28DeviceReduceSingleTileKernelINS2_10policy_hubIN4cuda3std3__45tupleIJblEEEjN6thrust24THRUST_300001_SM_1000_NS8cuda_cub9__find_if7functorIS9_EEE10Policy1000ENSB_12zip_iteratorINS8_IJNSD_26transform_input_iterator_tIbNSI_INS8_IJNSB_6detail15normal_iteratorINSB_10device_ptrIjEEEESO_EEEEENSK_22tuple_binary_predicateINS7_4lessIjEEEEEENSB_17counting_iteratorIlNSB_11use_defaultESX_SX_EEEEEEEPS9_jSF_S9_S9_NS7_10__identityEEEvT0_T1_T2_T3_T4_T6_)
        .other          _ZN3cub18CUB_300001_SM_10006detail6reduce28DeviceReduceSingleTileKernelINS2_10policy_hubIN4cuda3std3__45tupleIJblEEEjN6thrust24THRUST_300001_SM_1000_NS8cuda_cub9__find_if7functorIS9_EEE10Policy1000ENSB_12zip_iteratorINS8_IJNSD_26transform_input_iterator_tIbNSI_INS8_IJNSB_6detail15normal_iteratorINSB_10device_ptrIjEEEESO_EEEEENSK_22tuple_binary_predicateINS7_4lessIjEEEEEENSB_17counting_iteratorIlNSB_11use_defaultESX_SX_EEEEEEEPS9_jSF_S9_S9_NS7_10__identityEEEvT0_T1_T2_T3_T4_T6_,@"STO_CUDA_ENTRY STV_DEFAULT"
_ZN3cub18CUB_300001_SM_10006detail6reduce28DeviceReduceSingleTileKernelINS2_10policy_hubIN4cuda3std3__45tupleIJblEEEjN6thrust24THRUST_300001_SM_1000_NS8cuda_cub9__find_if7functorIS9_EEE10Policy1000ENSB_12zip_iteratorINS8_IJNSD_26transform_input_iterator_tIbNSI_INS8_IJNSB_6detail15normal_iteratorINSB_10device_ptrIjEEEESO_EEEEENSK_22tuple_binary_predicateINS7_4lessIjEEEEEENSB_17counting_iteratorIlNSB_11use_defaultESX_SX_EEEEEEEPS9_jSF_S9_S9_NS7_10__identityEEEvT0_T1_T2_T3_T4_T6_:
.text._ZN3cub18CUB_300001_SM_10006detail6reduce28DeviceReduceSingleTileKernelINS2_10policy_hubIN4cuda3std3__45tupleIJblEEEjN6thrust24THRUST_300001_SM_1000_NS8cuda_cub9__find_if7functorIS9_EEE10Policy1000ENSB_12zip_iteratorINS8_IJNSD_26transform_input_iterator_tIbNSI_INS8_IJNSB_6detail15normal_iteratorINSB_10device_ptrIjEEEESO_EEEEENSK_22tuple_binary_predicateINS7_4lessIjEEEEEENSB_17counting_iteratorIlNSB_11use_defaultESX_SX_EEEEEEEPS9_jSF_S9_S9_NS7_10__identityEEEvT0_T1_T2_T3_T4_T6_:
        /* <DEDUP_REMOVED lines=14> */
.L_x_2263:
        /* <DEDUP_REMOVED lines=38> */
.L_x_2270:
        /* <DEDUP_REMOVED lines=22> */
[----:B--2---:R-:W-:-:S02]  /*04a0*/  ISETP.GE.U32.AND P0, PT, R22, R31, PT ;  /* 0x0000001f1600720c */ /* 0x004fc40003f06070 */
[----:B------:R-:W-:Y:S01]  /*04b0*/  ISETP.LT.U32.AND P2, PT, R22, R31, P5 ;  /* 0x0000001f1600720c */ /* 0x000fe20002f41070 */
[----:B------:R-:W-:-:S06]  /*04c0*/  IMAD.X R22, RZ, RZ, UR7, P3 ;  /* 0x00000007ff167e24 */ /* 0x000fcc00098e06ff */
        /* <DEDUP_REMOVED lines=8> */
[----:B------:R-:W-:Y:S02]  /*0550*/  @!P2 SEL R9, R19, R20, !P5 ;  /* 0x000000141309a207 */ /* 0x000fe40006800000 */
[CC--:B------:R-:W-:Y:S02]  /*0560*/  SEL R20, R22.reuse, R27.reuse, P0 ;  /* 0x0000001b16147207 */ /* 0x0c0fe40000000000 */
        /* <DEDUP_REMOVED lines=65> */
[----:B------:R-:W-:-:S02]  /*0980*/  ISETP.GE.U32.AND P3, PT, R17, R18, PT ;  /* 0x000000121100720c */ /* 0x000fc40003f66070 */
[----:B------:R-:W-:Y:S01]  /*0990*/  ISETP.LT.U32.AND P4, PT, R17, R18, P2 ;  /* 0x000000121100720c */ /* 0x000fe20001781070 */
        /* <DEDUP_REMOVED lines=13> */
[----:B------:R-:W-:Y:S02]  /*0a70*/  ISETP.LT.U32.AND P2, PT, R15, R16, P3 ;  /* 0x000000100f00720c */ /* 0x000fe40001f41070 */
        /* <DEDUP_REMOVED lines=10> */
.L_x_2269:
[----:B------:R-:W-:Y:S05]  /*0b20*/  BSYNC.RECONVERGENT B2 ;  /* 0x0000000000027941 */ /* 0x000fea0003800200 */
.L_x_2268:
        /* <DEDUP_REMOVED lines=25> */
[CC--:B----4-:R-:W-:Y:S02]  /*0cc0*/  ISETP.GE.U32.AND P0, PT, R6.reuse, R7.reuse, PT ;  /* 0x000000070600720c */ /* 0x0d0fe40003f06070 */
[----:B------:R-:W-:Y:S02]  /*0cd0*/  ISETP.LT.U32.AND P4, PT, R6, R7, P3 ;  /* 0x000000070600720c */ /* 0x000fe40001f81070 */
[----:B------:R-:W-:-:S04]  /*0ce0*/  @!P3 SEL R28, RZ, 0x1, P0 ;  /* 0x00000001ff1cb807 */ /* 0x000fc80000000000 */
[----:B------:R-:W-:Y:S02]  /*0cf0*/  SEL R28, R28, 0x1, !P4 ;  /* 0x000000011c1c7807 */ /* 0x000fe40006000000 */
[----:B------:R-:W-:Y:S02]  /*0d00*/  ISETP.LT.U32.AND P0, PT, R19, R20, PT ;  /* 0x000000141300720c */ /* 0x000fe40003f01070 */
[----:B------:R-:W-:Y:S02]  /*0d10*/  LOP3.LUT P2, RZ, R28, 0xff, RZ, 0xc0, !PT ;  /* 0x000000ff1cff7812 */ /* 0x000fe4000784c0ff */
[----:B------:R-:W-:-:S04]  /*0d20*/  ISETP.LT.AND.EX P0, PT, R16, R27, PT, P0 ;  /* 0x0000001b1000720c */ /* 0x000fc80003f01300 */
[CC--:B------:R-:W-:Y:S02]  /*0d30*/  SEL R6, R19.reuse, R20.reuse, P0 ;  /* 0x0000001413067207 */ /* 0x0c0fe40000000000 */
[----:B------:R-:W-:Y:S02]  /*0d40*/  SEL R5, R16, R27, P0 ;  /* 0x0000001b10057207 */ /* 0x000fe40000000000 */
[----:B---3--:R-:W-:Y:S02]  /*0d50*/  ISETP.GE.U32.AND P0, PT, R8, R9, PT ;  /* 0x000000090800720c */ /* 0x008fe40003f06070 */
[----:B------:R-:W-:Y:S02]  /*0d60*/  @!P4 SEL R6, R19, R20, !P3 ;  /* 0x000000141306c207 */ /* 0x000fe40005800000 */
[----:B------:R-:W-:Y:S02]  /*0d70*/  @!P4 SEL R5, R16, R27, !P3 ;  /* 0x0000001b1005c207 */ /* 0x000fe40005800000 */
[----:B------:R-:W-:-:S02]  /*0d80*/  ISETP.LT.U32.AND P4, PT, R8, R9, P2 ;  /* 0x000000090800720c */ /* 0x000fc40001781070 */
        /* <DEDUP_REMOVED lines=36> */
.L_x_2272:
[----:B------:R-:W-:Y:S05]  /*0fd0*/  BSYNC.RECONVERGENT B2 ;  /* 0x0000000000027941 */ /* 0x000fea0003800200 */
.L_x_2271:
        /* <DEDUP_REMOVED lines=42> */
.L_x_2274:
[----:B------:R-:W-:Y:S05]  /*1280*/  BSYNC.RECONVERGENT B2 ;  /* 0x0000000000027941 */ /* 0x000fea0003800200 */
.L_x_2273:
        /* <DEDUP_REMOVED lines=23> */
.L_x_2267:
[----:B------:R-:W-:Y:S05]  /*1400*/  BSYNC.RECONVERGENT B1 ;  /* 0x0000000000017941 */ /* 0x000fea0003800200 */
.L_x_2266:
        /* <DEDUP_REMOVED lines=26> */
.L_x_2277:
[----:B------:R-:W-:Y:S05]  /*15b0*/  BSYNC.RECONVERGENT B1 ;  /* 0x0000000000017941 */ /* 0x000fea0003800200 */
.L_x_2276:
        /* <DEDUP_REMOVED lines=23> */
.L_x_2279:
[----:B------:R-:W-:Y:S05]  /*1730*/  BSYNC.RECONVERGENT B1 ;  /* 0x0000000000017941 */ /* 0x000fea0003800200 */
.L_x_2278:
        /* <DEDUP_REMOVED lines=20> */
.L_x_2281:
[----:B------:R-:W-:Y:S05]  /*1880*/  BSYNC.RECONVERGENT B1 ;  /* 0x0000000000017941 */ /* 0x000fea0003800200 */
.L_x_2280:
        /* <DEDUP_REMOVED lines=20> */
.L_x_2283:
[----:B------:R-:W-:Y:S05]  /*19d0*/  BSYNC.RECONVERGENT B1 ;  /* 0x0000000000017941 */ /* 0x000fea0003800200 */
.L_x_2282:
        /* <DEDUP_REMOVED lines=20> */
.L_x_2285:
[----:B------:R-:W-:Y:S05]  /*1b20*/  BSYNC.RECONVERGENT B1 ;  /* 0x0000000000017941 */ /* 0x000fea0003800200 */
.L_x_2284:
        /* <DEDUP_REMOVED lines=11> */
.L_x_2287:
[----:B------:R-:W-:Y:S05]  /*1be0*/  BSYNC.RECONVERGENT B1 ;  /* 0x0000000000017941 */ /* 0x000fea0003800200 */
.L_x_2286:
        /* <DEDUP_REMOVED lines=84> */
.L_x_2275:
        /* <DEDUP_REMOVED lines=36> */
.L_x_2290:
[----:B------:R-:W-:Y:S05]  /*2370*/  BSYNC.RECONVERGENT B1 ;  /* 0x0000000000017941 */ /* 0x000fea0003800200 */
.L_x_2289:
        /* <DEDUP_REMOVED lines=21> */
.L_x_2292:
[----:B------:R-:W-:Y:S05]  /*24d0*/  BSYNC.RECONVERGENT B1 ;  /* 0x0000000000017941 */ /* 0x000fea0003800200 */
.L_x_2291:
        /* <DEDUP_REMOVED lines=20> */
.L_x_2294:
[----:B------:R-:W-:Y:S05]  /*2620*/  BSYNC.RECONVERGENT B1 ;  /* 0x0000000000017941 */ /* 0x000fea0003800200 */
.L_x_2293:
        /* <DEDUP_REMOVED lines=20> */
.L_x_2296:
[----:B------:R-:W-:Y:S05]  /*2770*/  BSYNC.RECONVERGENT B1 ;  /* 0x0000000000017941 */ /* 0x000fea0003800200 */
.L_x_2295:
        /* <DEDUP_REMOVED lines=20> */
.L_x_2298:
[----:B------:R-:W-:Y:S05]  /*28c0*/  BSYNC.RECONVERGENT B1 ;  /* 0x0000000000017941 */ /* 0x000fea0003800200 */
.L_x_2297:
        /* <DEDUP_REMOVED lines=11> */
.L_x_2300:
[----:B------:R-:W-:Y:S05]  /*2980*/  BSYNC.RECONVERGENT B1 ;  /* 0x0000000000017941 */ /* 0x000fea0003800200 */
.L_x_2299:
        /* <DEDUP_REMOVED lines=26> */
.L_x_2301:
        /* <DEDUP_REMOVED lines=16> */
.L_x_2302:
        /* <DEDUP_REMOVED lines=16> */
.L_x_2303:
        /* <DEDUP_REMOVED lines=16> */
.L_x_2304:
        /* <DEDUP_REMOVED lines=16> */
.L_x_2305:
        /* <DEDUP_REMOVED lines=16> */
.L_x_2306:
        /* <DEDUP_REMOVED lines=17> */
.L_x_2265:
        /* <DEDUP_REMOVED lines=18> */
[----:B---3--:R-:W-:Y:S01]  /*3260*/  ISETP.GE.U32.AND P0, PT, R6, R7, PT ;  /* 0x000000070600720c */ /* 0x008fe20003f06070 */
[----:B------:R-:W-:-:S03]  /*3270*/  VIADD R6, R21, 0x200 ;  /* 0x0000020015067836 */ /* 0x000fc60000000000 */
[----:B------:R-:W-:Y:S02]  /*3280*/  SEL R20, R21, R20, !P0 ;  /* 0x0000001415147207 */ /* 0x000fe40004000000 */
[----:B--2---:R-:W-:Y:S02]  /*3290*/  IADD3 R15, P1, PT, R6, UR6, RZ ;  /* 0x00000006060f7c10 */ /* 0x004fe4000ff3e0ff */
[----:B------:R-:W-:Y:S02]  /*32a0*/  IADD3 R20, P3, PT, R20, UR6, RZ ;  /* 0x0000000614147c10 */ /* 0x000fe4000ff7e0ff */
[----:B----4-:R-:W-:Y:S01]  /*32b0*/  ISETP.GE.U32.AND P2, PT, R10, R11, PT ;  /* 0x0000000b0a00720c */ /* 0x010fe20003f46070 */
[----:B------:R-:W-:Y:S01]  /*32c0*/  IMAD.X R6, RZ, RZ, UR7, P1 ;  /* 0x00000007ff067e24 */ /* 0x000fe200088e06ff */
[C---:B------:R-:W-:Y:S01]  /*32d0*/  ISETP.LT.U32.AND P1, PT, R15.reuse, R20, PT ;  /* 0x000000140f00720c */ /* 0x040fe20003f21070 */
[----:B------:R-:W-:Y:S01]  /*32e0*/  IMAD.X R27, RZ, RZ, UR7, P3 ;  /* 0x00000007ff1b7e24 */ /* 0x000fe200098e06ff */
[----:B------:R-:W-:-:S02]  /*32f0*/  IADD3 R7, P4, PT, R15, 0x100, RZ ;  /* 0x000001000f077810 */ /* 0x000fc40007f9e0ff */
[----:B-----5:R-:W-:Y:S02]  /*3300*/  ISETP.LT.U32.OR P0, PT, R8, R9, !P0 ;  /* 0x000000090800720c */ /* 0x020fe40004701470 */
[----:B------:R-:W-:-:S05]  /*3310*/  ISETP.LT.AND.EX P1, PT, R6, R27, PT, P1 ;  /* 0x0000001b0600720c */ /* 0x000fca0003f21310 */
        /* <DEDUP_REMOVED lines=8> */
[----:B------:R-:W-:Y:S02]  /*33a0*/  ISETP.LT.AND.EX P1, PT, R6, R27, PT, P1 ;  /* 0x0000001b0600720c */ /* 0x000fe40003f21310 */
[----:B------:R-:W-:Y:S02]  /*33b0*/  ISETP.LT.U32.OR P2, PT, R12, R13, P0 ;  /* 0x0000000d0c00720c */ /* 0x000fe40000741470 */
        /* <DEDUP_REMOVED lines=10> */
.L_x_2309:
        /* <DEDUP_REMOVED lines=11> */
[----:B---3--:R-:W-:Y:S02]  /*3510*/  ISETP.GE.U32.AND P3, PT, R10, R11, PT ;  /* 0x0000000b0a00720c */ /* 0x008fe40003f66070 */
[----:B--2---:R-:W-:Y:S02]  /*3520*/  IADD3 R10, P1, P4, R21, UR6, R22 ;  /* 0x00000006150a7c10 */ /* 0x004fe4000fc3e016 */
[----:B-1----:R-:W-:Y:S02]  /*3530*/  SEL R6, RZ, 0x1, P3 ;  /* 0x00000001ff067807 */ /* 0x002fe40001800000 */
[C---:B------:R-:W-:Y:S02]  /*3540*/  ISETP.LT.U32.AND P0, PT, R10.reuse, R20, PT ;  /* 0x000000140a00720c */ /* 0x040fe40003f01070 */
[----:B------:R-:W-:Y:S02]  /*3550*/  IADD3.X R11, PT, PT, RZ, UR7, RZ, P1, P4 ;  /* 0x00000007ff0b7c10 */ /* 0x000fe40008fe84ff */
[----:B------:R-:W-:-:S02]  /*3560*/  IADD3 R7, P4, PT, R10, 0x100, RZ ;  /* 0x000001000a077810 */ /* 0x000fc40007f9e0ff */
[C---:B------:R-:W-:Y:S02]  /*3570*/  ISETP.LT.AND.EX P0, PT, R11.reuse, R27, PT, P0 ;  /* 0x0000001b0b00720c */ /* 0x040fe40003f01300 */
[----:B----4-:R-:W-:Y:S01]  /*3580*/  ISETP.GE.U32.AND P1, PT, R12, R13, PT ;  /* 0x0000000d0c00720c */ /* 0x010fe20003f26070 */
        /* <DEDUP_REMOVED lines=9> */
[----:B-----5:R-:W-:Y:S02]  /*3620*/  ISETP.GE.U32.AND P2, PT, R14, R15, PT ;  /* 0x0000000f0e00720c */ /* 0x020fe40003f46070 */
        /* <DEDUP_REMOVED lines=17> */
[----:B------:R-:W-:Y:S02]  /*3740*/  ISETP.GE.U32.AND P1, PT, R16, R17, PT ;  /* 0x000000111000720c */ /* 0x000fe40003f26070 */
        /* <DEDUP_REMOVED lines=17> */
.L_x_2307:
        /* <DEDUP_REMOVED lines=20> */
.L_x_2314:
        /* <DEDUP_REMOVED lines=45> */
[CC--:B--2---:R-:W-:Y:S02]  /*3c70*/  ISETP.GE.U32.AND P0, PT, R32.reuse, R37.reuse, PT ;  /* 0x000000252000720c */ /* 0x0c4fe40003f06070 */
[----:B------:R-:W-:-:S03]  /*3c80*/  ISETP.LT.U32.AND P1, PT, R32, R37, P3 ;  /* 0x000000252000720c */ /* 0x000fc60001f21070 */
[----:B------:R-:W-:Y:S02]  /*3c90*/  @!P3 SEL R28, RZ, 0x1, P0 ;  /* 0x00000001ff1cb807 */ /* 0x000fe40000000000 */
[----:B------:R-:W-:Y:S02]  /*3ca0*/  ISETP.LT.U32.AND P0, PT, R15, R20, PT ;  /* 0x000000140f00720c */ /* 0x000fe40003f01070 */
[----:B------:R-:W-:Y:S02]  /*3cb0*/  SEL R7, R28, 0x1, !P1 ;  /* 0x000000011c077807 */ /* 0x000fe40004800000 */
[----:B------:R-:W-:Y:S02]  /*3cc0*/  ISETP.LT.AND.EX P0, PT, R8, R27, PT, P0 ;  /* 0x0000001b0800720c */ /* 0x000fe40003f01300 */
[----:B------:R-:W-:Y:S02]  /*3cd0*/  LOP3.LUT P2, RZ, R7, 0xff, RZ, 0xc0, !PT ;  /* 0x000000ff07ff7812 */ /* 0x000fe4000784c0ff */
[----:B-----5:R-:W-:-:S02]  /*3ce0*/  ISETP.GE.U32.AND P5, PT, R31, R18, PT ;  /* 0x000000121f00720c */ /* 0x020fc40003fa6070 */
[----:B------:R-:W-:Y:S02]  /*3cf0*/  ISETP.LT.U32.AND P4, PT, R31, R18, P2 ;  /* 0x000000121f00720c */ /* 0x000fe40001781070 */
[CC--:B------:R-:W-:Y:S02]  /*3d00*/  SEL R16, R15.reuse, R20.reuse, P0 ;  /* 0x000000140f107207 */ /* 0x0c0fe40000000000 */
[CC--:B-1----:R-:W-:Y:S02]  /*3d10*/  SEL R11, R8.reuse, R27.reuse, P0 ;  /* 0x0000001b080b7207 */ /* 0x0c2fe40000000000 */
[----:B------:R-:W-:Y:S02]  /*3d20*/  @!P1 SEL R16, R15, R20, !P3 ;  /* 0x000000140f109207 */ /* 0x000fe40005800000 */
[----:B------:R-:W-:Y:S02]  /*3d30*/  @!P1 SEL R11, R8, R27, !P3 ;  /* 0x0000001b080b9207 */ /* 0x000fe40005800000 */
[----:B------:R-:W-:-:S02]  /*3d40*/  @!P2 SEL R7, RZ, 0x1, P5 ;  /* 0x00000001ff07a807 */ /* 0x000fc40002800000 */
[----:B------:R-:W-:Y:S02]  /*3d50*/  IADD3 R33, P0, PT, R33, UR6, RZ ;  /* 0x0000000621217c10 */ /* 0x000fe4000ff1e0ff */
[----:B------:R-:W-:Y:S02]  /*3d60*/  SEL R7, R7, 0x1, !P4 ;  /* 0x0000000107077807 */ /* 0x000fe40006000000 */
[CC--:B------:R-:W-:Y:S01]  /*3d70*/  ISETP.GE.U32.AND P5, PT, R30.reuse, R39.reuse, PT ;  /* 0x000000271e00720c */ /* 0x0c0fe20003fa6070 */
[----:B------:R-:W-:Y:S01]  /*3d80*/  IMAD.X R8, RZ, RZ, UR7, P0 ;  /* 0x00000007ff087e24 */ /* 0x000fe200080e06ff */
        /* <DEDUP_REMOVED lines=12> */
[CC--:B---3--:R-:W-:Y:S02]  /*3e50*/  ISETP.GE.U32.AND P5, PT, R36.reuse, R43.reuse, PT ;  /* 0x0000002b2400720c */ /* 0x0c8fe40003fa6070 */
[----:B------:R-:W-:Y:S01]  /*3e60*/  ISETP.LT.U32.AND P4, PT, R36, R43, P2 ;  /* 0x0000002b2400720c */ /* 0x000fe20001781070 */
        /* <DEDUP_REMOVED lines=11> */
[CC--:B----4-:R-:W-:Y:S01]  /*3f20*/  ISETP.GE.U32.AND P5, PT, R38.reuse, R45.reuse, PT ;  /* 0x0000002d2600720c */ /* 0x0d0fe20003fa6070 */
[----:B------:R-:W-:Y:S01]  /*3f30*/  IMAD.X R8, RZ, RZ, UR7, P0 ;  /* 0x00000007ff087e24 */ /* 0x000fe200080e06ff */
[----:B------:R-:W-:Y:S02]  /*3f40*/  ISETP.LT.U32.AND P0, PT, R19, R16, PT ;  /* 0x000000101300720c */ /* 0x000fe40003f01070 */
[----:B------:R-:W-:-:S02]  /*3f50*/  ISETP.LT.U32.AND P3, PT, R38, R45, P1 ;  /* 0x0000002d2600720c */ /* 0x000fc40000f61070 */
        /* <DEDUP_REMOVED lines=15> */
[----:B------:R-:W-:Y:S02]  /*4050*/  ISETP.GE.U32.AND P0, PT, R14, R17, PT ;  /* 0x000000110e00720c */ /* 0x000fe40003f06070 */
[----:B------:R-:W-:Y:S02]  /*4060*/  @!P3 SEL R11, R41, R12, !P1 ;  /* 0x0000000c290bb207 */ /* 0x000fe40004800000 */
[----:B------:R-:W-:Y:S01]  /*4070*/  @!P3 SEL R19, R8, R15, !P1 ;  /* 0x0000000f0813b207 */ /* 0x000fe20004800000 */
[----:B------:R-:W-:Y:S01]  /*4080*/  IMAD.X R8, RZ, RZ, UR7, P4 ;  /* 0x00000007ff087e24 */ /* 0x000fe2000a0e06ff */
[----:B------:R-:W-:Y:S02]  /*4090*/  ISETP.LT.U32.AND P3, PT, R14, R17, P2 ;  /* 0x000000110e00720c */ /* 0x000fe40001761070 */
        /* <DEDUP_REMOVED lines=10> */
[CC--:B------:R-:W-:Y:S02]  /*4140*/  ISETP.GE.U32.AND P2, PT, R6.reuse, R9.reuse, PT ;  /* 0x000000090600720c */ /* 0x0c0fe40003f46070 */
[----:B------:R-:W-:Y:S01]  /*4150*/  ISETP.LT.U32.AND P3, PT, R6, R9, P1 ;  /* 0x000000090600720c */ /* 0x000fe20000f61070 */
        /* <DEDUP_REMOVED lines=14> */
[----:B------:R-:W-:-:S02]  /*4240*/  ISETP.LT.U32.AND P1, PT, R10, R13, P2 ;  /* 0x0000000d0a00720c */ /* 0x000fc40001721070 */
[----:B------:R-:W-:Y:S02]  /*4250*/  SEL R20, R44, R9, P0 ;  /* 0x000000092c147207 */ /* 0x000fe40000000000 */
[----:B------:R-:W-:Y:S02]  /*4260*/  SEL R27, R6, R11, P0 ;  /* 0x0000000b061b7207 */ /* 0x000fe40000000000 */
[----:B------:R-:W-:Y:S02]  /*4270*/  ISETP.NE.AND P0, PT, R29, RZ, PT ;  /* 0x000000ff1d00720c */ /* 0x000fe40003f05270 */
[----:B------:R-:W-:-:S04]  /*4280*/  ISETP.GE.U32.AND P3, PT, R10, R13, PT ;  /* 0x0000000d0a00720c */ /* 0x000fc80003f66070 */
[----:B------:R-:W-:Y:S02]  /*4290*/  @!P2 SEL R7, RZ, 0x1, P3 ;  /* 0x00000001ff07a807 */ /* 0x000fe40001800000 */
[----:B------:R-:W-:Y:S02]  /*42a0*/  @!P1 SEL R20, R44, R9, !P2 ;  /* 0x000000092c149207 */ /* 0x000fe40005000000 */
[----:B------:R-:W-:Y:S02]  /*42b0*/  SEL R7, R7, 0x1, !P1 ;  /* 0x0000000107077807 */ /* 0x000fe40004800000 */
[----:B------:R-:W-:Y:S02]  /*42c0*/  @!P1 SEL R27, R6, R11, !P2 ;  /* 0x0000000b061b9207 */ /* 0x000fe40005000000 */
[----:B------:R-:W-:Y:S01]  /*42d0*/  PRMT R28, R7, 0x7610, R28 ;  /* 0x00007610071c7816 */ /* 0x000fe2000000001c */
[----:B------:R-:W-:Y:S06]  /*42e0*/  @P0 BRA `(.L_x_2314) ;  /* 0xfffffff400ac0947 */ /* 0x000fec000383ffff */
[----:B------:R-:W-:Y:S05]  /*42f0*/  BSYNC.RECONVERGENT B3 ;  /* 0x0000000000037941 */ /* 0x000fea0003800200 */
.L_x_2313:
[----:B------:R-:W-:-:S07]  /*4300*/  VIADD R3, R26, 0xfffffc00 ;  /* 0xfffffc001a037836 */ /* 0x000fce0000000000 */
.L_x_2312:
[----:B------:R-:W-:Y:S05]  /*4310*/  BSYNC.RECONVERGENT B2 ;  /* 0x0000000000027941 */ /* 0x000fea0003800200 */
.L_x_2311:
        /* <DEDUP_REMOVED lines=40> */
[CC--:B0-----:R-:W-:Y:S02]  /*45a0*/  SEL R4, R25.reuse, R20.reuse, P0 ;  /* 0x0000001419047207 */ /* 0x0c1fe40000000000 */
[----:B------:R-:W-:Y:S02]  /*45b0*/  SEL R7, R2, R27, P0 ;  /* 0x0000001b02077207 */ /* 0x000fe40000000000 */
        /* <DEDUP_REMOVED lines=28> */
[----:B-----5:R-:W-:Y:S01]  /*4780*/  ISETP.LT.U32.AND P3, PT, R6, R5, P2 ;  /* 0x000000050600720c */ /* 0x020fe20001761070 */
[----:B------:R-:W-:Y:S01]  /*4790*/  IMAD.X R2, RZ, RZ, UR7, P5 ;  /* 0x00000007ff027e24 */ /* 0x000fe2000a8e06ff */
        /* <DEDUP_REMOVED lines=9> */
.L_x_2316:
[----:B------:R-:W-:Y:S05]  /*4830*/  BSYNC.RECONVERGENT B2 ;  /* 0x0000000000027941 */ /* 0x000fea0003800200 */
.L_x_2315:
        /* <DEDUP_REMOVED lines=44> */
.L_x_2318:
[----:B------:R-:W-:Y:S05]  /*4b00*/  BSYNC.RECONVERGENT B2 ;  /* 0x0000000000027941 */ /* 0x000fea0003800200 */
.L_x_2317:
        /* <DEDUP_REMOVED lines=23> */
.L_x_2310:
[----:B------:R-:W-:Y:S05]  /*4c80*/  BSYNC.RECONVERGENT B1 ;  /* 0x0000000000017941 */ /* 0x000fea0003800200 */
.L_x_2308:
        /* <DEDUP_REMOVED lines=24> */
.L_x_2320:
[----:B------:R-:W-:Y:S05]  /*4e10*/  BSYNC.RECONVERGENT B1 ;  /* 0x0000000000017941 */ /* 0x000fea0003800200 */
.L_x_2319:
        /* <DEDUP_REMOVED lines=23> */
.L_x_2322:
[----:B------:R-:W-:Y:S05]  /*4f90*/  BSYNC.RECONVERGENT B1 ;  /* 0x0000000000017941 */ /* 0x000fea0003800200 */
.L_x_2321:
        /* <DEDUP_REMOVED lines=20> */
.L_x_2324:
[----:B------:R-:W-:Y:S05]  /*50e0*/  BSYNC.RECONVERGENT B1 ;  /* 0x0000000000017941 */ /* 0x000fea0003800200 */
.L_x_2323:
        /* <DEDUP_REMOVED lines=20> */
.L_x_2326:
[----:B------:R-:W-:Y:S05]  /*5230*/  BSYNC.RECONVERGENT B1 ;  /* 0x0000000000017941 */ /* 0x000fea0003800200 */
.L_x_2325:
        /* <DEDUP_REMOVED lines=20> */
.L_x_2328:
[----:B------:R-:W-:Y:S05]  /*5380*/  BSYNC.RECONVERGENT B1 ;  /* 0x0000000000017941 */ /* 0x000fea0003800200 */
.L_x_2327:
        /* <DEDUP_REMOVED lines=11> */
.L_x_2330:
[----:B------:R-:W-:Y:S05]  /*5440*/  BSYNC.RECONVERGENT B1 ;  /* 0x0000000000017941 */ /* 0x000fea0003800200 */
.L_x_2329:
        /* <DEDUP_REMOVED lines=83> */
.L_x_2288:
[----:B------:R-:W-:Y:S05]  /*5980*/  BSYNC.RECONVERGENT B0 ;  /* 0x0000000000007941 */ /* 0x000fea0003800200 */
.L_x_2264:
        /* <DEDUP_REMOVED lines=16> */
.L_x_2331:
        /* <DEDUP_REMOVED lines=15> */
.L_x_2407:


//--------------------- .text._ZN3cub18CUB_300001_SM_10006detail9transform16transform_kernelINS2_10policy_hubILb1EN4cuda3std3__45tupleIJN6thrust24THRUST_300001_SM_1000_NS6detail15normal_iteratorINSA_10device_ptrIiEEEEEEEE10policy1000El15RandomTransformSF_JPiEEEvT0_iT1_T2_DpNS2_10kernel_argIT3_EE --------------------------
	.section	.text._ZN3cub18CUB_300001_SM_10006detail9transform16transform_kernelINS2_10policy_hubILb1EN4cuda3std3__45tupleIJN6thrust24THRUST_300001_SM_1000_NS6detail15normal_iteratorINSA_10device_ptrIiEEEEEEEE10policy1000El15RandomTransformSF_JPiEEEvT0_iT1_T2_DpNS2_10kernel_argIT3_EE,"ax",@progbits
	.align	128
        .global         _ZN3cub18CUB_300001_SM_10006detail9transform16transform_kernelINS2_10policy_hubILb1EN4cuda3std3__45tupleIJN6thrust24THRUST_300001_SM_1000_NS6detail15normal_iteratorINSA_10device_ptrIiEEEEEEEE10policy1000El15RandomTransformSF_JPiEEEvT0_iT1_T2_DpNS2_10kernel_argIT3_EE
        .type           _ZN3cub18CUB_300001_SM_10006detail9transform16transform_kernelINS2_10policy_hubILb1EN4cuda3std3__45tupleIJN6thrust24THRUST_300001_SM_1000_NS6detail15normal_iteratorINSA_10device_ptrIiEEEEEEEE10policy1000El15RandomTransformSF_JPiEEEvT0_iT1_T2_DpNS2_10kernel_argIT3_EE,@function
        .size           _ZN3cub18CUB_300001_SM_10006detail9transform16transform_kernelINS2_10policy_hubILb1EN4cuda3std3__45tupleIJN6thrust24THRUST_300001_SM_1000_NS6detail15normal_iteratorINSA_10device_ptrIiEEEEEEEE10policy1000El15RandomTransformSF_JPiEEEvT0_iT1_T2_DpNS2_10kernel_argIT3_EE,(.L_x_2408 - _ZN3cub18CUB_300001_SM_10006detail9transform16transform_kernelINS2_10policy_hubILb1EN4cuda3std3__45tupleIJN6thrust24THRUST_300001_SM_1000_NS6detail15normal_iteratorINSA_10device_ptrIiEEEEEEEE10policy1000El15RandomTransformSF_JPiEEEvT0_iT1_T2_DpNS2_10kernel_argIT3_EE)
        .other          _ZN3cub18CUB_300001_SM_10006detail9transform16transform_kernelINS2_10policy_hubILb1EN4cuda3std3__45tupleIJN6thrust24THRUST_300001_SM_1000_NS6detail15normal_iteratorINSA_10device_ptrIiEEEEEEEE10policy1000El15RandomTransformSF_JPiEEEvT0_iT1_T2_DpNS2_10kernel_argIT3_EE,@"STO_CUDA_ENTRY STV_DEFAULT"
_ZN3cub18CUB_300001_SM_10006detail9transform16transform_kernelINS2_10policy_hubILb1EN4cuda3std3__45tupleIJN6thrust24THRUST_300001_SM_1000_NS6detail15normal_iteratorINSA_10device_ptrIiEEEEEEEE10policy1000El15RandomTransformSF_JPiEEEvT0_iT1_T2_DpNS2_10kernel_argIT3_EE:
.text._ZN3cub18CUB_300001_SM_10006detail9transform16transform_kernelINS2_10policy_hubILb1EN4cuda3std3__45tupleIJN6thrust24THRUST_300001_SM_1000_NS6detail15normal_iteratorINSA_10device_ptrIiEEEEEEEE10policy1000El15RandomTransformSF_JPiEEEvT0_iT1_T2_DpNS2_10kernel_argIT3_EE:
[----:B------:R-:W-:Y:S08]  /*0000*/  LDC R1, c[0x0][0x37c] ;  /* 0x0000df00ff017b82 */ /* 0x000ff00000000800 */
[----:B------:R-:W0:Y:S01]  /*0010*/  LDC R0, c[0x0][0x388] ;  /* 0x0000e200ff007b82 */ /* 0x000e220000000800 */
[----:B------:R-:W1:Y:S01]  /*0020*/  LDCU.64 UR6, c[0x0][0x380] ;  /* 0x00007000ff0677ac */ /* 0x000e620008000a00 */
[----:B------:R-:W2:Y:S01]  /*0030*/  S2R R9, SR_TID.X ;  /* 0x0000000000097919 */ /* 0x000ea20000002100 */
[----:B------:R-:W-:Y:S05]  /*0040*/  BSSY.RECONVERGENT B0, `(.L_x_2332) ;  /* 0x000001a000007945 */ /* 0x000fea0003800200 */
[----:B------:R-:W3:Y:S01]  /*0050*/  S2UR UR4, SR_CTAID.X ;  /* 0x00000000000479c3 */ /* 0x000ee20000002500 */
[----:B0-----:R-:W-:-:S04]  /*0060*/  SHF.L.U32 R5, R0, 0x7, RZ ;  /* 0x0000000700057819 */ /* 0x001fc800000006ff */
[----:B------:R-:W-:Y:S01]  /*0070*/  SHF.R.S32.HI R4, RZ, 0x1f, R5 ;  /* 0x0000001fff047819 */ /* 0x000fe20000011405 */
[----:B---3--:R-:W-:-:S04]  /*0080*/  IMAD.WIDE.U32 R2, R5, UR4, RZ ;  /* 0x0000000405027c25 */ /* 0x008fc8000f8e00ff */
[----:B------:R-:W-:Y:S01]  /*0090*/  IMAD R13, R4, UR4, RZ ;  /* 0x00000004040d7c24 */ /* 0x000fe2000f8e02ff */
[----:B-1----:R-:W-:Y:S01]  /*00a0*/  IADD3 R8, P1, PT, -R2, UR6, RZ ;  /* 0x0000000602087c10 */ /* 0x002fe2000ff3e1ff */
[----:B--2---:R-:W-:-:S03]  /*00b0*/  IMAD.SHL.U32 R11, R9, 0x80, RZ ;  /* 0x00000080090b7824 */ /* 0x004fc600078e00ff */
[----:B------:R-:W-:Y:S02]  /*00c0*/  IADD3 R13, PT, PT, R3, R13, RZ ;  /* 0x0000000d030d7210 */ /* 0x000fe40007ffe0ff */
[----:B------:R-:W-:Y:S02]  /*00d0*/  ISETP.LT.U32.AND P0, PT, R8, R5, PT ;  /* 0x000000050800720c */ /* 0x000fe40003f01070 */
[----:B------:R-:W-:-:S04]  /*00e0*/  IADD3.X R7, PT, PT, ~R13, UR7, RZ, P1, !PT ;  /* 0x000000070d077c10 */ /* 0x000fc80008ffe5ff */
[----:B------:R-:W-:-:S04]  /*00f0*/  ISETP.LT.AND.EX P0, PT, R7, R4, PT, P0 ;  /* 0x000000040700720c */ /* 0x000fc80003f01300 */
[----:B------:R-:W-:-:S04]  /*0100*/  SEL R8, R8, R5, P0 ;  /* 0x0000000508087207 */ /* 0x000fc80000000000 */
[----:B------:R-:W-:-:S04]  /*0110*/  SHF.L.U32 R4, R8, 0x2, RZ ;  /* 0x0000000208047819 */ /* 0x000fc800000006ff */
[----:B------:R-:W-:-:S13]  /*0120*/  ISETP.GE.AND P0, PT, R11, R4, PT ;  /* 0x000000040b00720c */ /* 0x000fda0003f06270 */
[----:B------:R-:W-:Y:S05]  /*0130*/  @P0 BRA `(.L_x_2333) ;  /* 0x0000000000280947 */ /* 0x000fea0003800000 */
[----:B------:R-:W0:Y:S02]  /*0140*/  LDC.64 R6, c[0x0][0x398] ;  /* 0x0000e600ff067b82 */ /* 0x000e240000000a00 */
[----:B0-----:R-:W-:-:S04]  /*0150*/  LEA R6, P0, R2, R6, 0x2 ;  /* 0x0000000602067211 */ /* 0x001fc800078010ff */
[----:B------:R-:W-:-:S03]  /*0160*/  LEA.HI.X R7, R2, R7, R13, 0x2, P0 ;  /* 0x0000000702077211 */ /* 0x000fc600000f140d */
[----:B------:R-:W-:-:S07]  /*0170*/  IMAD.WIDE.U32 R6, R9, 0x80, R6 ;  /* 0x0000008009067825 */ /* 0x000fce00078e0006 */
.L_x_2334:
[----:B------:R-:W-:Y:S01]  /*0180*/  IADD3 R11, PT, PT, R11, 0x4000, RZ ;  /* 0x000040000b0b7810 */ /* 0x000fe20007ffe0ff */
[----:B------:R0:W-:Y:S03]  /*0190*/  CCTL.E.PF2 [R6] ;  /* 0x000000000600798f */ /* 0x0001e60000800100 */
[----:B------:R-:W-:Y:S02]  /*01a0*/  ISETP.GE.AND P0, PT, R11, R4, PT ;  /* 0x000000040b00720c */ /* 0x000fe40003f06270 */
[----:B0-----:R-:W-:-:S05]  /*01b0*/  IADD3 R6, P1, PT, R6, 0x4000, RZ ;  /* 0x0000400006067810 */ /* 0x001fca0007f3e0ff */
[----:B------:R-:W-:-:S06]  /*01c0*/  IMAD.X R7, RZ, RZ, R7, P1 ;  /* 0x000000ffff077224 */ /* 0x000fcc00008e0607 */
[----:B------:R-:W-:Y:S05]  /*01d0*/  @!P0 BRA `(.L_x_2334) ;  /* 0xfffffffc00e88947 */ /* 0x000fea000383ffff */
.L_x_2333:
[----:B------:R-:W-:Y:S05]  /*01e0*/  BSYNC.RECONVERGENT B0 ;  /* 0x0000000000007941 */ /* 0x000fea0003800200 */
.L_x_2332:
[----:B------:R-:W0:Y:S01]  /*01f0*/  LDCU.128 UR8, c[0x0][0x390] ;  /* 0x00007200ff0877ac */ /* 0x000e220008000c00 */
[----:B------:R-:W-:Y:S02]  /*0200*/  ISETP.NE.AND P0, PT, R5, R8, PT ;  /* 0x000000080500720c */ /* 0x000fe40003f05270 */
[C---:B------:R-:W-:Y:S01]  /*0210*/  SHF.L.U32 R6, R2.reuse, 0x2, RZ ;  /* 0x0000000202067819 */ /* 0x040fe200000006ff */
[----:B------:R-:W1:Y:S01]  /*0220*/  LDCU.64 UR4, c[0x0][0x358] ;  /* 0x00006b00ff0477ac */ /* 0x000e620008000a00 */
[----:B------:R-:W-:Y:S02]  /*0230*/  SHF.L.U64.HI R7, R2, 0x2, R13 ;  /* 0x0000000202077819 */ /* 0x000fe4000001020d */
[C---:B0-----:R-:W-:Y:S02]  /*0240*/  IADD3 R2, P1, PT, R6.reuse, UR10, RZ ;  /* 0x0000000a06027c10 */ /* 0x041fe4000ff3e0ff */
[----:B------:R-:W-:Y:S02]  /*0250*/  IADD3 R4, P2, PT, R6, UR8, RZ ;  /* 0x0000000806047c10 */ /* 0x000fe4000ff5e0ff */
[----:B------:R-:W-:-:S02]  /*0260*/  IADD3.X R3, PT, PT, R7, UR11, RZ, P1, !PT ;  /* 0x0000000b07037c10 */ /* 0x000fc40008ffe4ff */
[----:B------:R-:W-:Y:S01]  /*0270*/  IADD3.X R5, PT, PT, R7, UR9, RZ, P2, !PT ;  /* 0x0000000907057c10 */ /* 0x000fe200097fe4ff */
[----:B-1----:R-:W-:Y:S08]  /*0280*/  @!P0 BRA `(.L_x_2335) ;  /* 0x0000001000148947 */ /* 0x002ff00003800000 */
[----:B------:R-:W-:-:S13]  /*0290*/  ISETP.GE.AND P0, PT, R0, 0x1, PT ;  /* 0x000000010000780c */ /* 0x000fda0003f06270 */
[----:B------:R-:W-:Y:S05]  /*02a0*/  @!P0 EXIT ;  /* 0x000000000000894d */ /* 0x000fea0003800000 */
[C---:B------:R-:W-:Y:S01]  /*02b0*/  ISETP.GE.U32.AND P0, PT, R0.reuse, 0x8, PT ;  /* 0x000000080000780c */ /* 0x040fe20003f06070 */
[----:B------:R-:W-:Y:S01]  /*02c0*/  HFMA2 R6, -RZ, RZ, 0, 0 ;  /* 0x00000000ff067431 */ /* 0x000fe200000001ff */
[----:B------:R-:W-:-:S11]  /*02d0*/  LOP3.LUT R16, R0, 0x7, RZ, 0xc0, !PT ;  /* 0x0000000700107812 */ /* 0x000fd600078ec0ff */
[----:B------:R-:W-:Y:S05]  /*02e0*/  @!P0 BRA `(.L_x_2336) ;  /* 0x0000000800848947 */ /* 0x000fea0003800000 */
[----:B------:R-:W-:-:S13]  /*02f0*/  ISETP.GE.AND P0, PT, R9, R8, PT ;  /* 0x000000080900720c */ /* 0x000fda0003f06270 */
[----:B------:R-:W-:-:S06]  /*0300*/  @!P0 IMAD.WIDE.U32 R6, R9, 0x4, R2 ;  /* 0x0000000409068825 */ /* 0x000fcc00078e0002 */
[----:B------:R-:W2:Y:S01]  /*0310*/  @!P0 LDG.E R6, desc[UR4][R6.64] ;  /* 0x0000000406068981 */ /* 0x000ea2000c1e1900 */
[----:B------:R-:W-:Y:S01]  /*0320*/  @!P0 IMAD.MOV.U32 R11, RZ, RZ, 0x41c64e6d ;  /* 0x41c64e6dff0b8424 */ /* 0x000fe200078e00ff */
[C---:B------:R-:W-:Y:S01]  /*0330*/  IADD3 R13, PT, PT, R9.reuse, 0x80, RZ ;  /* 0x00000080090d7810 */ /* 0x040fe20007ffe0ff */
[----:B------:R-:W-:-:S03]  /*0340*/  @!P0 IMAD.WIDE.U32 R14, R9, 0x4, R4 ;  /* 0x00000004090e8825 */ /* 0x000fc600078e0004 */
[----:B------:R-:W-:Y:S01]  /*0350*/  ISETP.GE.AND P1, PT, R13, R8, PT ;  /* 0x000000080d00720c */ /* 0x000fe20003f26270 */
[----:B--2---:R-:W-:-:S04]  /*0360*/  @!P0 IMAD R10, R6, R11, 0x3039 ;  /* 0x00003039060a8424 */ /* 0x004fc800078e020b */
[----:B------:R-:W-:-:S05]  /*0370*/  @!P0 IMAD.HI.U32 R11, R10, 0x10624dd3, RZ ;  /* 0x10624dd30a0b8827 */ /* 0x000fca00078e00ff */
[----:B------:R-:W-:-:S05]  /*0380*/  @!P0 SHF.R.U32.HI R11, RZ, 0x6, R11 ;  /* 0x00000006ff0b8819 */ /* 0x000fca000001160b */
[----:B------:R-:W-:Y:S02]  /*0390*/  @!P0 IMAD R17, R11, -0x3e8, R10 ;  /* 0xfffffc180b118824 */ /* 0x000fe400078e020a */
[----:B------:R-:W-:-:S03]  /*03a0*/  IMAD.WIDE R10, R13, 0x4, R2 ;  /* 0x000000040d0a7825 */ /* 0x000fc600078e0202 */
[----:B------:R0:W-:Y:S04]  /*03b0*/  @!P0 STG.E desc[UR4][R14.64], R17 ;  /* 0x000000110e008986 */ /* 0x0001e8000c101904 */
[----:B------:R-:W2:Y:S01]  /*03c0*/  @!P1 LDG.E R6, desc[UR4][R10.64] ;  /* 0x000000040a069981 */ /* 0x000ea2000c1e1900 */
[----:B------:R-:W-:Y:S01]  /*03d0*/  @!P1 MOV R7, 0x41c64e6d ;  /* 0x41c64e6d00079802 */ /* 0x000fe20000000f00 */
[----:B------:R-:W-:Y:S02]  /*03e0*/  VIADD R19, R9, 0x100 ;  /* 0x0000010009137836 */ /* 0x000fe40000000000 */
[----:B------:R-:W-:-:S03]  /*03f0*/  IMAD.WIDE R12, R13, 0x4, R4 ;  /* 0x000000040d0c7825 */ /* 0x000fc600078e0204 */
[----:B------:R-:W-:Y:S01]  /*0400*/  ISETP.GE.AND P0, PT, R19, R8, PT ;  /* 0x000000081300720c */ /* 0x000fe20003f06270 */
[----:B--2---:R-:W-:-:S04]  /*0410*/  @!P1 IMAD R6, R6, R7, 0x3039 ;  /* 0x0000303906069424 */ /* 0x004fc800078e0207 */
[----:B------:R-:W-:-:S05]  /*0420*/  @!P1 IMAD.HI.U32 R7, R6, 0x10624dd3, RZ ;  /* 0x10624dd306079827 */ /* 0x000fca00078e00ff */
[----:B------:R-:W-:-:S05]  /*0430*/  @!P1 SHF.R.U32.HI R7, RZ, 0x6, R7 ;  /* 0x00000006ff079819 */ /* 0x000fca0000011607 */
[----:B------:R-:W-:-:S05]  /*0440*/  @!P1 IMAD R7, R7, -0x3e8, R6 ;  /* 0xfffffc1807079824 */ /* 0x000fca00078e0206 */
[----:B------:R1:W-:Y:S04]  /*0450*/  @!P1 STG.E desc[UR4][R12.64], R7 ;  /* 0x000000070c009986 */ /* 0x0003e8000c101904 */
[----:B------:R-:W2:Y:S01]  /*0460*/  @!P0 LDG.E R6, desc[UR4][R10.64+0x200] ;  /* 0x000200040a068981 */ /* 0x000ea2000c1e1900 */
[----:B0-----:R-:W-:-:S05]  /*0470*/  @!P0 MOV R15, 0x41c64e6d ;  /* 0x41c64e6d000f8802 */ /* 0x001fca0000000f00 */
[----:B--2---:R-:W-:Y:S01]  /*0480*/  @!P0 IMAD R6, R6, R15, 0x3039 ;  /* 0x0000303906068424 */ /* 0x004fe200078e020f */
[----:B------:R-:W-:-:S03]  /*0490*/  IADD3 R15, PT, PT, R9, 0x180, RZ ;  /* 0x00000180090f7810 */ /* 0x000fc60007ffe0ff */
[----:B------:R-:W-:Y:S01]  /*04a0*/  @!P0 IMAD.HI.U32 R14, R6, 0x10624dd3, RZ ;  /* 0x10624dd3060e8827 */ /* 0x000fe200078e00ff */
[----:B------:R-:W-:-:S04]  /*04b0*/  ISETP.GE.AND P1, PT, R15, R8, PT ;  /* 0x000000080f00720c */ /* 0x000fc80003f26270 */
[----:B------:R-:W-:-:S05]  /*04c0*/  @!P0 SHF.R.U32.HI R15, RZ, 0x6, R14 ;  /* 0x00000006ff0f8819 */ /* 0x000fca000001160e */
[----:B------:R-:W-:-:S05]  /*04d0*/  @!P0 IMAD R15, R15, -0x3e8, R6 ;  /* 0xfffffc180f0f8824 */ /* 0x000fca00078e0206 */
[----:B------:R0:W-:Y:S04]  /*04e0*/  @!P0 STG.E desc[UR4][R12.64+0x200], R15 ;  /* 0x0002000f0c008986 */ /* 0x0001e8000c101904 */
[----:B------:R-:W2:Y:S01]  /*04f0*/  @!P1 LDG.E R6, desc[UR4][R10.64+0x400] ;  /* 0x000400040a069981 */ /* 0x000ea2000c1e1900 */
[----:B-1----:R-:W-:Y:S01]  /*0500*/  @!P1 IMAD.MOV.U32 R7, RZ, RZ, 0x41c64e6d ;  /* 0x41c64e6dff079424 */ /* 0x002fe200078e00ff */
[----:B------:R-:W-:-:S04]  /*0510*/  IADD3 R17, PT, PT, R9, 0x200, RZ ;  /* 0x0000020009117810 */ /* 0x000fc80007ffe0ff */
        /* <DEDUP_REMOVED lines=8> */
[----:B--2---:R-:W-:Y:S02]  /*05a0*/  @!P0 IMAD R6, R6, R15, 0x3039 ;  /* 0x0000303906068424 */ /* 0x004fe400078e020f */
[----:B------:R-:W-:Y:S02]  /*05b0*/  VIADD R15, R9, 0x280 ;  /* 0x00000280090f7836 */ /* 0x000fe40000000000 */
[----:B------:R-:W-:-:S03]  /*05c0*/  @!P0 IMAD.HI.U32 R14, R6, 0x10624dd3, RZ ;  /* 0x10624dd3060e8827 */ /* 0x000fc600078e00ff */
[----:B------:R-:W-:Y:S02]  /*05d0*/  ISETP.GE.AND P1, PT, R15, R8, PT ;  /* 0x000000080f00720c */ /* 0x000fe40003f26270 */
[----:B------:R-:W-:-:S05]  /*05e0*/  @!P0 SHF.R.U32.HI R15, RZ, 0x6, R14 ;  /* 0x00000006ff0f8819 */ /* 0x000fca000001160e */
[----:B------:R-:W-:-:S05]  /*05f0*/  @!P0 IMAD R15, R15, -0x3e8, R6 ;  /* 0xfffffc180f0f8824 */ /* 0x000fca00078e0206 */
[----:B------:R0:W-:Y:S04]  /*0600*/  @!P0 STG.E desc[UR4][R12.64+0x600], R15 ;  /* 0x0006000f0c008986 */ /* 0x0001e8000c101904 */
[----:B------:R-:W2:Y:S01]  /*0610*/  @!P1 LDG.E R6, desc[UR4][R10.64+0x800] ;  /* 0x000800040a069981 */ /* 0x000ea2000c1e1900 */
[----:B-1----:R-:W-:Y:S02]  /*0620*/  @!P1 MOV R7, 0x41c64e6d ;  /* 0x41c64e6d00079802 */ /* 0x002fe40000000f00 */
        /* <DEDUP_REMOVED lines=17> */
[----:B-1----:R-:W-:-:S05]  /*0740*/  @!P1 MOV R7, 0x41c64e6d ;  /* 0x41c64e6d00079802 */ /* 0x002fca0000000f00 */
[----:B--2---:R-:W-:-:S04]  /*0750*/  @!P1 IMAD R6, R6, R7, 0x3039 ;  /* 0x0000303906069424 */ /* 0x004fc800078e0207 */
[----:B------:R-:W-:-:S05]  /*0760*/  @!P1 IMAD.HI.U32 R7, R6, 0x10624dd3, RZ ;  /* 0x10624dd306079827 */ /* 0x000fca00078e00ff */
[----:B------:R-:W-:-:S05]  /*0770*/  @!P1 SHF.R.U32.HI R7, RZ, 0x6, R7 ;  /* 0x00000006ff079819 */ /* 0x000fca0000011607 */
[----:B------:R-:W-:Y:S01]  /*0780*/  @!P1 IMAD R7, R7, -0x3e8, R6 ;  /* 0xfffffc1807079824 */ /* 0x000fe200078e0206 */
[----:B------:R-:W-:-:S04]  /*0790*/  LOP3.LUT R6, R0, 0x7ffffff8, RZ, 0xc0, !PT ;  /* 0x7ffffff800067812 */ /* 0x000fc800078ec0ff */
[----:B------:R0:W-:Y:S01]  /*07a0*/  @!P1 STG.E desc[UR4][R12.64+0xc00], R7 ;  /* 0x000c00070c009986 */ /* 0x0001e2000c101904 */
[----:B------:R-:W-:-:S13]  /*07b0*/  ISETP.NE.AND P0, PT, R6, 0x8, PT ;  /* 0x000000080600780c */ /* 0x000fda0003f05270 */
[----:B0-----:R-:W-:Y:S05]  /*07c0*/  @!P0 BRA `(.L_x_2336) ;  /* 0x00000004004c8947 */ /* 0x001fea0003800000 */
[----:B------:R-:W-:-:S07]  /*07d0*/  MOV R0, 0x8 ;  /* 0x0000000800007802 */ /* 0x000fce0000000f00 */
.L_x_2339:
[----:B0-----:R-:W-:-:S04]  /*07e0*/  LEA R7, R0, R9, 0x7 ;  /* 0x0000000900077211 */ /* 0x001fc800078e38ff */
        /* <DEDUP_REMOVED lines=14> */
[----:B------:R-:W-:Y:S02]  /*08d0*/  @!P1 MOV R17, 0x41c64e6d ;  /* 0x41c64e6d00119802 */ /* 0x000fe40000000f00 */
[----:B------:R-:W-:-:S04]  /*08e0*/  IADD3 R11, PT, PT, R7, 0x100, RZ ;  /* 0x00000100070b7810 */ /* 0x000fc80007ffe0ff */
[----:B------:R-:W-:Y:S01]  /*08f0*/  ISETP.GE.AND P0, PT, R11, R8, PT ;  /* 0x000000080b00720c */ /* 0x000fe20003f06270 */
[----:B--2---:R-:W-:-:S04]  /*0900*/  @!P1 IMAD R17, R10, R17, 0x3039 ;  /* 0x000030390a119424 */ /* 0x004fc800078e0211 */
[----:B------:R-:W-:-:S05]  /*0910*/  @!P1 IMAD.HI.U32 R10, R17, 0x10624dd3, RZ ;  /* 0x10624dd3110a9827 */ /* 0x000fca00078e00ff */
[----:B------:R-:W-:Y:S01]  /*0920*/  @!P1 SHF.R.U32.HI R18, RZ, 0x6, R10 ;  /* 0x00000006ff129819 */ /* 0x000fe2000001160a */
[----:B------:R-:W-:-:S04]  /*0930*/  IMAD.WIDE R10, R19, 0x4, R4 ;  /* 0x00000004130a7825 */ /* 0x000fc800078e0204 */
[----:B------:R-:W-:-:S05]  /*0940*/  @!P1 IMAD R21, R18, -0x3e8, R17 ;  /* 0xfffffc1812159824 */ /* 0x000fca00078e0211 */
[----:B------:R1:W-:Y:S04]  /*0950*/  @!P1 STG.E desc[UR4][R10.64], R21 ;  /* 0x000000150a009986 */ /* 0x0003e8000c101904 */
[----:B0-----:R-:W2:Y:S01]  /*0960*/  @!P0 LDG.E R14, desc[UR4][R12.64+0x200] ;  /* 0x000200040c0e8981 */ /* 0x001ea2000c1e1900 */
[----:B------:R-:W-:-:S04]  /*0970*/  @!P0 IMAD.MOV.U32 R15, RZ, RZ, 0x41c64e6d ;  /* 0x41c64e6dff0f8424 */ /* 0x000fc800078e00ff */
        /* <DEDUP_REMOVED lines=8> */
[----:B------:R-:W-:-:S05]  /*0a00*/  @!P1 MOV R15, 0x41c64e6d ;  /* 0x41c64e6d000f9802 */ /* 0x000fca0000000f00 */
[----:B--2---:R-:W-:Y:S01]  /*0a10*/  @!P1 IMAD R14, R14, R15, 0x3039 ;  /* 0x000030390e0e9424 */ /* 0x004fe200078e020f */
[----:B------:R-:W-:-:S03]  /*0a20*/  IADD3 R15, PT, PT, R7, 0x200, RZ ;  /* 0x00000200070f7810 */ /* 0x000fc60007ffe0ff */
[----:B------:R-:W-:Y:S01]  /*0a30*/  @!P1 IMAD.HI.U32 R17, R14, 0x10624dd3, RZ ;  /* 0x10624dd30e119827 */ /* 0x000fe200078e00ff */
[----:B------:R-:W-:-:S04]  /*0a40*/  ISETP.GE.AND P0, PT, R15, R8, PT ;  /* 0x000000080f00720c */ /* 0x000fc80003f06270 */
[----:B------:R-:W-:-:S05]  /*0a50*/  @!P1 SHF.R.U32.HI R17, RZ, 0x6, R17 ;  /* 0x00000006ff119819 */ /* 0x000fca0000011611 */
[----:B-1----:R-:W-:-:S05]  /*0a60*/  @!P1 IMAD R21, R17, -0x3e8, R14 ;  /* 0xfffffc1811159824 */ /* 0x002fca00078e020e */
[----:B------:R1:W-:Y:S04]  /*0a70*/  @!P1 STG.E desc[UR4][R10.64+0x400], R21 ;  /* 0x000400150a009986 */ /* 0x0003e8000c101904 */
[----:B------:R-:W2:Y:S01]  /*0a80*/  @!P0 LDG.E R14, desc[UR4][R12.64+0x600] ;  /* 0x000600040c0e8981 */ /* 0x000ea2000c1e1900 */
[----:B------:R-:W-:-:S04]  /*0a90*/  @!P0 IMAD.MOV.U32 R15, RZ, RZ, 0x41c64e6d ;  /* 0x41c64e6dff0f8424 */ /* 0x000fc800078e00ff */
[----:B--2---:R-:W-:Y:S01]  /*0aa0*/  @!P0 IMAD R14, R14, R15, 0x3039 ;  /* 0x000030390e0e8424 */ /* 0x004fe200078e020f */
[----:B------:R-:W-:-:S03]  /*0ab0*/  IADD3 R15, PT, PT, R7, 0x280, RZ ;  /* 0x00000280070f7810 */ /* 0x000fc60007ffe0ff */
[----:B------:R-:W-:Y:S01]  /*0ac0*/  @!P0 IMAD.HI.U32 R17, R14, 0x10624dd3, RZ ;  /* 0x10624dd30e118827 */ /* 0x000fe200078e00ff */
[----:B------:R-:W-:-:S04]  /*0ad0*/  ISETP.GE.AND P1, PT, R15, R8, PT ;  /* 0x000000080f00720c */ /* 0x000fc80003f26270 */
[----:B------:R-:W-:-:S05]  /*0ae0*/  @!P0 SHF.R.U32.HI R17, RZ, 0x6, R17 ;  /* 0x00000006ff118819 */ /* 0x000fca0000011611 */
[----:B0-----:R-:W-:-:S05]  /*0af0*/  @!P0 IMAD R19, R17, -0x3e8, R14 ;  /* 0xfffffc1811138824 */ /* 0x001fca00078e020e */
        /* <DEDUP_REMOVED lines=11> */
[----:B------:R-:W-:Y:S01]  /*0bb0*/  @!P0 IMAD.MOV.U32 R15, RZ, RZ, 0x41c64e6d ;  /* 0x41c64e6dff0f8424 */ /* 0x000fe200078e00ff */
[----:B------:R-:W-:Y:S01]  /*0bc0*/  IADD3 R7, PT, PT, R7, 0x380, RZ ;  /* 0x0000038007077810 */ /* 0x000fe20007ffe0ff */
[----:B------:R-:W-:Y:S01]  /*0bd0*/  BSSY.RECONVERGENT B0, `(.L_x_2337) ;  /* 0x0000011000007945 */ /* 0x000fe20003800200 */
[----:B------:R-:W-:-:S04]  /*0be0*/  IADD3 R0, PT, PT, R0, 0x8, RZ ;  /* 0x0000000800007810 */ /* 0x000fc80007ffe0ff */
[----:B------:R-:W-:Y:S01]  /*0bf0*/  ISETP.NE.AND P1, PT, R0, R6, PT ;  /* 0x000000060000720c */ /* 0x000fe20003f25270 */
[----:B--2---:R-:W-:-:S04]  /*0c00*/  @!P0 IMAD R14, R14, R15, 0x3039 ;  /* 0x000030390e0e8424 */ /* 0x004fc800078e020f */
[----:B------:R-:W-:-:S05]  /*0c10*/  @!P0 IMAD.HI.U32 R15, R14, 0x10624dd3, RZ ;  /* 0x10624dd30e0f8827 */ /* 0x000fca00078e00ff */
[----:B------:R-:W-:-:S05]  /*0c20*/  @!P0 SHF.R.U32.HI R15, RZ, 0x6, R15 ;  /* 0x00000006ff0f8819 */ /* 0x000fca000001160f */
[----:B------:R-:W-:-:S05]  /*0c30*/  @!P0 IMAD R15, R15, -0x3e8, R14 ;  /* 0xfffffc180f0f8824 */ /* 0x000fca00078e020e */
[----:B------:R1:W-:Y:S01]  /*0c40*/  @!P0 STG.E desc[UR4][R10.64+0xa00], R15 ;  /* 0x000a000f0a008986 */ /* 0x0003e2000c101904 */
[----:B------:R-:W-:-:S13]  /*0c50*/  ISETP.GE.AND P0, PT, R7, R8, PT ;  /* 0x000000080700720c */ /* 0x000fda0003f06270 */
[----:B-1----:R-:W-:Y:S05]  /*0c60*/  @P0 BRA `(.L_x_2338) ;  /* 0x00000000001c0947 */ /* 0x002fea0003800000 */
[----:B------:R-:W2:Y:S01]  /*0c70*/  LDG.E R12, desc[UR4][R12.64+0xc00] ;  /* 0x000c00040c0c7981 */ /* 0x000ea2000c1e1900 */
[----:B------:R-:W-:-:S05]  /*0c80*/  HFMA2 R7, -RZ, RZ, 2.88671875, 25.703125 ;  /* 0x41c64e6dff077431 */ /* 0x000fca00000001ff */
[----:B--2---:R-:W-:-:S04]  /*0c90*/  IMAD R7, R12, R7, 0x3039 ;  /* 0x000030390c077424 */ /* 0x004fc800078e0207 */
[----:B------:R-:W-:-:S05]  /*0ca0*/  IMAD.HI.U32 R14, R7, 0x10624dd3, RZ ;  /* 0x10624dd3070e7827 */ /* 0x000fca00078e00ff */
[----:B------:R-:W-:-:S05]  /*0cb0*/  SHF.R.U32.HI R14, RZ, 0x6, R14 ;  /* 0x00000006ff0e7819 */ /* 0x000fca000001160e */
[----:B------:R-:W-:-:S05]  /*0cc0*/  IMAD R7, R14, -0x3e8, R7 ;  /* 0xfffffc180e077824 */ /* 0x000fca00078e0207 */
[----:B------:R0:W-:Y:S02]  /*0cd0*/  STG.E desc[UR4][R10.64+0xc00], R7 ;  /* 0x000c00070a007986 */ /* 0x0001e4000c101904 */
.L_x_2338:
[----:B------:R-:W-:Y:S05]  /*0ce0*/  BSYNC.RECONVERGENT B0 ;  /* 0x0000000000007941 */ /* 0x000fea0003800200 */
.L_x_2337:
[----:B------:R-:W-:Y:S05]  /*0cf0*/  @P1 BRA `(.L_x_2339) ;  /* 0xfffffff800b81947 */ /* 0x000fea000383ffff */
.L_x_2336:
[----:B------:R-:W-:-:S13]  /*0d00*/  ISETP.NE.AND P0, PT, R16, RZ, PT ;  /* 0x000000ff1000720c */ /* 0x000fda0003f05270 */
[----:B------:R-:W-:Y:S05]  /*0d10*/  @!P0 EXIT ;  /* 0x000000000000894d */ /* 0x000fea0003800000 */
[----:B------:R-:W1:Y:S01]  /*0d20*/  LDC R0, c[0x0][0x388] ;  /* 0x0000e200ff007b82 */ /* 0x000e620000000800 */
[----:B------:R-:W-:Y:S02]  /*0d30*/  ISETP.GE.U32.AND P1, PT, R16, 0x4, PT ;  /* 0x000000041000780c */ /* 0x000fe40003f26070 */
[----:B-1----:R-:W-:-:S04]  /*0d40*/  LOP3.LUT R18, R0, 0x3, RZ, 0xc0, !PT ;  /* 0x0000000300127812 */ /* 0x002fc800078ec0ff */
[----:B------:R-:W-:-:S07]  /*0d50*/  ISETP.NE.AND P0, PT, R18, RZ, PT ;  /* 0x000000ff1200720c */ /* 0x000fce0003f05270 */
[----:B------:R-:W-:Y:S06]  /*0d60*/  @!P1 BRA `(.L_x_2340) ;  /* 0x0000000000b49947 */ /* 0x000fec0003800000 */
[----:B0-----:R-:W-:-:S05]  /*0d70*/  IMAD R7, R6, 0x80, R9 ;  /* 0x0000008006077824 */ /* 0x001fca00078e0209 */
[----:B------:R-:W-:-:S13]  /*0d80*/  ISETP.GE.AND P2, PT, R7, R8, PT ;  /* 0x000000080700720c */ /* 0x000fda0003f46270 */
[----:B------:R-:W-:-:S06]  /*0d90*/  @!P2 IMAD.WIDE R10, R7, 0x4, R2 ;  /* 0x00000004070aa825 */ /* 0x000fcc00078e0202 */
[----:B------:R-:W2:Y:S01]  /*0da0*/  @!P2 LDG.E R10, desc[UR4][R10.64] ;  /* 0x000000040a0aa981 */ /* 0x000ea2000c1e1900 */
[----:B------:R-:W-:Y:S02]  /*0db0*/  @!P2 MOV R13, 0x41c64e6d ;  /* 0x41c64e6d000da802 */ /* 0x000fe40000000f00 */
[----:B------:R-:W-:-:S04]  /*0dc0*/  IADD3 R21, PT, PT, R7, 0x80, RZ ;  /* 0x0000008007157810 */ /* 0x000fc80007ffe0ff */
[----:B------:R-:W-:Y:S01]  /*0dd0*/  ISETP.GE.AND P1, PT, R21, R8, PT ;  /* 0x000000081500720c */ /* 0x000fe20003f26270 */
[----:B--2---:R-:W-:-:S04]  /*0de0*/  @!P2 IMAD R14, R10, R13, 0x3039 ;  /* 0x000030390a0ea424 */ /* 0x004fc800078e020d */
[----:B------:R-:W-:-:S05]  /*0df0*/  @!P2 IMAD.HI.U32 R12, R14, 0x10624dd3, RZ ;  /* 0x10624dd30e0ca827 */ /* 0x000fca00078e00ff */
[----:B------:R-:W-:Y:S01]  /*0e00*/  @!P2 SHF.R.U32.HI R15, RZ, 0x6, R12 ;  /* 0x00000006ff0fa819 */ /* 0x000fe2000001160c */
[----:B------:R-:W-:-:S04]  /*0e10*/  @!P2 IMAD.WIDE R12, R7, 0x4, R4 ;  /* 0x00000004070ca825 */ /* 0x000fc800078e0204 */
[----:B------:R-:W-:Y:S02]  /*0e20*/  @!P2 IMAD R19, R15, -0x3e8, R14 ;  /* 0xfffffc180f13a824 */ /* 0x000fe400078e020e */
[----:B------:R-:W-:-:S03]  /*0e30*/  @!P1 IMAD.WIDE R14, R21, 0x4, R2 ;  /* 0x00000004150e9825 */ /* 0x000fc600078e0202 */
[----:B------:R0:W-:Y:S04]  /*0e40*/  @!P2 STG.E desc[UR4][R12.64], R19 ;  /* 0x000000130c00a986 */ /* 0x0001e8000c101904 */
[----:B------:R-:W2:Y:S01]  /*0e50*/  @!P1 LDG.E R14, desc[UR4][R14.64] ;  /* 0x000000040e0e9981 */ /* 0x000ea2000c1e1900 */
[----:B------:R-:W-:Y:S01]  /*0e60*/  @!P1 MOV R11, 0x41c64e6d ;  /* 0x41c64e6d000b9802 */ /* 0x000fe20000000f00 */
[----:B------:R-:W-:-:S05]  /*0e70*/  VIADD R23, R7, 0x100 ;  /* 0x0000010007177836 */ /* 0x000fca0000000000 */
        /* <DEDUP_REMOVED lines=9> */
[----:B0-----:R-:W-:Y:S02]  /*0f10*/  @!P2 MOV R13, 0x41c64e6d ;  /* 0x41c64e6d000da802 */ /* 0x001fe40000000f00 */
        /* <DEDUP_REMOVED lines=9> */
[----:B------:R-:W3:Y:S01]  /*0fb0*/  @!P1 LDG.E R14, desc[UR4][R14.64] ;  /* 0x000000040e0e9981 */ /* 0x000ee2000c1e1900 */
[----:B-1----:R-:W-:Y:S01]  /*0fc0*/  @!P1 MOV R11, 0x41c64e6d ;  /* 0x41c64e6d000b9802 */ /* 0x002fe20000000f00 */
[----:B------:R-:W-:-:S04]  /*0fd0*/  VIADD R6, R6, 0x4 ;  /* 0x0000000406067836 */ /* 0x000fc80000000000 */
[----:B---3--:R-:W-:-:S04]  /*0fe0*/  @!P1 IMAD R16, R14, R11, 0x3039 ;  /* 0x000030390e109424 */ /* 0x008fc800078e020b */
[----:B------:R-:W-:-:S05]  /*0ff0*/  @!P1 IMAD.HI.U32 R10, R16, 0x10624dd3, RZ ;  /* 0x10624dd3100a9827 */ /* 0x000fca00078e00ff */
[----:B------:R-:W-:Y:S01]  /*1000*/  @!P1 SHF.R.U32.HI R17, RZ, 0x6, R10 ;  /* 0x00000006ff119819 */ /* 0x000fe2000001160a */
[----:B------:R-:W-:-:S04]  /*1010*/  @!P1 IMAD.WIDE R10, R19, 0x4, R4 ;  /* 0x00000004130a9825 */ /* 0x000fc800078e0204 */
[----:B------:R-:W-:-:S05]  /*1020*/  @!P1 IMAD R17, R17, -0x3e8, R16 ;  /* 0xfffffc1811119824 */ /* 0x000fca00078e0210 */
[----:B------:R2:W-:Y:S02]  /*1030*/  @!P1 STG.E desc[UR4][R10.64], R17 ;  /* 0x000000110a009986 */ /* 0x0005e4000c101904 */
.L_x_2340:
[----:B------:R-:W-:Y:S05]  /*1040*/  @!P0 EXIT ;  /* 0x000000000000894d */ /* 0x000fea0003800000 */
[----:B------:R-:W-:Y:S02]  /*1050*/  ISETP.NE.AND P1, PT, R18, 0x1, PT ;  /* 0x000000011200780c */ /* 0x000fe40003f25270 */
[----:B------:R-:W-:-:S04]  /*1060*/  LOP3.LUT R0, R0, 0x1, RZ, 0xc0, !PT ;  /* 0x0000000100007812 */ /* 0x000fc800078ec0ff */
[----:B------:R-:W-:-:S07]  /*1070*/  ISETP.NE.U32.AND P0, PT, R0, 0x1, PT ;  /* 0x000000010000780c */ /* 0x000fce0003f05070 */
[----:B------:R-:W-:Y:S06]  /*1080*/  @!P1 BRA `(.L_x_2341) ;  /* 0x00000000005c9947 */ /* 0x000fec0003800000 */
[----:B--2---:R-:W-:-:S04]  /*1090*/  LEA R13, R6, R9, 0x7 ;  /* 0x00000009060d7211 */ /* 0x004fc800078e38ff */
[----:B------:R-:W-:-:S13]  /*10a0*/  ISETP.GE.AND P1, PT, R13, R8, PT ;  /* 0x000000080d00720c */ /* 0x000fda0003f26270 */
[----:B0-----:R-:W-:-:S06]  /*10b0*/  @!P1 IMAD.WIDE R10, R13, 0x4, R2 ;  /* 0x000000040d0a9825 */ /* 0x001fcc00078e0202 */
[----:B------:R-:W2:Y:S01]  /*10c0*/  @!P1 LDG.E R10, desc[UR4][R10.64] ;  /* 0x000000040a0a9981 */ /* 0x000ea2000c1e1900 */
[----:B------:R-:W-:Y:S02]  /*10d0*/  @!P1 MOV R7, 0x41c64e6d ;  /* 0x41c64e6d00079802 */ /* 0x000fe40000000f00 */
[C---:B------:R-:W-:Y:S01]  /*10e0*/  IADD3 R19, PT, PT, R13.reuse, 0x80, RZ ;  /* 0x000000800d137810 */ /* 0x040fe20007ffe0ff */
[----:B------:R-:W-:-:S03]  /*10f0*/  @!P1 IMAD.WIDE R12, R13, 0x4, R4 ;  /* 0x000000040d0c9825 */ /* 0x000fc600078e0204 */
[----:B------:R-:W-:-:S13]  /*1100*/  ISETP.GE.AND P2, PT, R19, R8, PT ;  /* 0x000000081300720c */ /* 0x000fda0003f46270 */
[----:B------:R-:W-:-:S04]  /*1110*/  @!P2 IMAD.WIDE R14, R19, 0x4, R2 ;  /* 0x00000004130ea825 */ /* 0x000fc800078e0202 */
[----:B--2---:R-:W-:-:S04]  /*1120*/  @!P1 IMAD R0, R10, R7, 0x3039 ;  /* 0x000030390a009424 */ /* 0x004fc800078e0207 */
[----:B------:R-:W-:-:S05]  /*1130*/  @!P1 IMAD.HI.U32 R7, R0, 0x10624dd3, RZ ;  /* 0x10624dd300079827 */ /* 0x000fca00078e00ff */
[----:B------:R-:W-:-:S05]  /*1140*/  @!P1 SHF.R.U32.HI R7, RZ, 0x6, R7 ;  /* 0x00000006ff079819 */ /* 0x000fca0000011607 */
[----:B------:R-:W-:-:S05]  /*1150*/  @!P1 IMAD R7, R7, -0x3e8, R0 ;  /* 0xfffffc1807079824 */ /* 0x000fca00078e0200 */
[----:B------:R1:W-:Y:S04]  /*1160*/  @!P1 STG.E desc[UR4][R12.64], R7 ;  /* 0x000000070c009986 */ /* 0x0003e8000c101904 */
[----:B------:R-:W2:Y:S01]  /*1170*/  @!P2 LDG.E R14, desc[UR4][R14.64] ;  /* 0x000000040e0ea981 */ /* 0x000ea2000c1e1900 */
[----:B------:R-:W-:Y:S01]  /*1180*/  @!P2 IMAD.MOV.U32 R11, RZ, RZ, 0x41c64e6d ;  /* 0x41c64e6dff0ba424 */ /* 0x000fe200078e00ff */
[----:B------:R-:W-:-:S03]  /*1190*/  IADD3 R6, PT, PT, R6, 0x2, RZ ;  /* 0x0000000206067810 */ /* 0x000fc60007ffe0ff */
[----:B--2---:R-:W-:-:S04]  /*11a0*/  @!P2 IMAD R0, R14, R11, 0x3039 ;  /* 0x000030390e00a424 */ /* 0x004fc800078e020b */
[----:B------:R-:W-:-:S05]  /*11b0*/  @!P2 IMAD.HI.U32 R10, R0, 0x10624dd3, RZ ;  /* 0x10624dd3000aa827 */ /* 0x000fca00078e00ff */
[----:B------:R-:W-:Y:S01]  /*11c0*/  @!P2 SHF.R.U32.HI R17, RZ, 0x6, R10 ;  /* 0x00000006ff11a819 */ /* 0x000fe2000001160a */
[----:B------:R-:W-:-:S04]  /*11d0*/  @!P2 IMAD.WIDE R10, R19, 0x4, R4 ;  /* 0x00000004130aa825 */ /* 0x000fc800078e0204 */
[----:B------:R-:W-:-:S05]  /*11e0*/  @!P2 IMAD R17, R17, -0x3e8, R0 ;  /* 0xfffffc181111a824 */ /* 0x000fca00078e0200 */
[----:B------:R1:W-:Y:S02]  /*11f0*/  @!P2 STG.E desc[UR4][R10.64], R17 ;  /* 0x000000110a00a986 */ /* 0x0003e4000c101904 */
.L_x_2341:
[----:B------:R-:W-:Y:S05]  /*1200*/  @P0 EXIT ;  /* 0x000000000000094d */ /* 0x000fea0003800000 */
[----:B------:R-:W-:-:S04]  /*1210*/  LEA R9, R6, R9, 0x7 ;  /* 0x0000000906097211 */ /* 0x000fc800078e38ff */
[----:B------:R-:W-:-:S13]  /*1220*/  ISETP.GE.AND P0, PT, R9, R8, PT ;  /* 0x000000080900720c */ /* 0x000fda0003f06270 */
[----:B------:R-:W-:Y:S05]  /*1230*/  @P0 EXIT ;  /* 0x000000000000094d */ /* 0x000fea0003800000 */
[----:B------:R-:W-:-:S06]  /*1240*/  IMAD.WIDE R2, R9, 0x4, R2 ;  /* 0x0000000409027825 */ /* 0x000fcc00078e0202 */
[----:B------:R-:W3:Y:S01]  /*1250*/  LDG.E R2, desc[UR4][R2.64] ;  /* 0x0000000402027981 */ /* 0x000ee2000c1e1900 */
[----:B012---:R-:W-:Y:S02]  /*1260*/  HFMA2 R7, -RZ, RZ, 2.88671875, 25.703125 ;  /* 0x41c64e6dff077431 */ /* 0x007fe400000001ff */
[----:B------:R-:W-:-:S04]  /*1270*/  IMAD.WIDE R4, R9, 0x4, R4 ;  /* 0x0000000409047825 */ /* 0x000fc800078e0204 */
[----:B---3--:R-:W-:-:S04]  /*1280*/  IMAD R0, R2, R7, 0x3039 ;  /* 0x0000303902007424 */ /* 0x008fc800078e0207 */
[----:B------:R-:W-:-:S05]  /*1290*/  IMAD.HI.U32 R6, R0, 0x10624dd3, RZ ;  /* 0x10624dd300067827 */ /* 0x000fca00078e00ff */
[----:B------:R-:W-:-:S05]  /*12a0*/  SHF.R.U32.HI R7, RZ, 0x6, R6 ;  /* 0x00000006ff077819 */ /* 0x000fca0000011606 */
[----:B------:R-:W-:-:S05]  /*12b0*/  IMAD R7, R7, -0x3e8, R0 ;  /* 0xfffffc1807077824 */ /* 0x000fca00078e0200 */
[----:B------:R-:W-:Y:S01]  /*12c0*/  STG.E desc[UR4][R4.64], R7 ;  /* 0x0000000704007986 */ /* 0x000fe2000c101904 */
[----:B------:R-:W-:Y:S05]  /*12d0*/  EXIT ;  /* 0x000000000000794d */ /* 0x000fea0003800000 */
.L_x_2335:
[----:B------:R-:W-:-:S13]  /*12e0*/  ISETP.GE.AND P0, PT, R0, 0x1, PT ;  /* 0x000000010000780c */ /* 0x000fda0003f06270 */
[----:B------:R-:W-:Y:S05]  /*12f0*/  @!P0 EXIT ;  /* 0x000000000000894d */ /* 0x000fea0003800000 */
[C---:B------:R-:W-:Y:S01]  /*1300*/  ISETP.GE.U32.AND P1, PT, R0.reuse, 0x8, PT ;  /* 0x000000080000780c */ /* 0x040fe20003f26070 */
[----:B------:R-:W-:Y:S01]  /*1310*/  IMAD.MOV.U32 R8, RZ, RZ, RZ ;  /* 0x000000ffff087224 */ /* 0x000fe200078e00ff */
[----:B------:R-:W-:-:S04]  /*1320*/  LOP3.LUT R24, R0, 0x7, RZ, 0xc0, !PT ;  /* 0x0000000700187812 */ /* 0x000fc800078ec0ff */
[----:B------:R-:W-:-:S07]  /*1330*/  ISETP.NE.AND P0, PT, R24, RZ, PT ;  /* 0x000000ff1800720c */ /* 0x000fce0003f05270 */
[----:B------:R-:W-:Y:S06]  /*1340*/  @!P1 BRA `(.L_x_2342) ;  /* 0x0000000400149947 */ /* 0x000fec0003800000 */
[----:B------:R-:W-:Y:S01]  /*1350*/  IMAD.WIDE.U32 R16, R9, 0x4, R6 ;  /* 0x0000000409107825 */ /* 0x000fe200078e0006 */
[----:B------:R-:W-:-:S04]  /*1360*/  LOP3.LUT R8, R0, 0x7ffffff8, RZ, 0xc0, !PT ;  /* 0x7ffffff800087812 */ /* 0x000fc800078ec0ff */
[----:B------:R-:W-:Y:S02]  /*1370*/  MOV R19, R17 ;  /* 0x0000001100137202 */ /* 0x000fe40000000f00 */
[----:B------:R-:W-:Y:S02]  /*1380*/  IADD3 R17, PT, PT, R9, 0x80, RZ ;  /* 0x0000008009117810 */ /* 0x000fe40007ffe0ff */
[----:B------:R-:W-:-:S07]  /*1390*/  IADD3 R18, PT, PT, -R8, RZ, RZ ;  /* 0x000000ff08127210 */ /* 0x000fce0007ffe1ff */
.L_x_2343:
[----:B------:R-:W-:-:S04]  /*13a0*/  IADD3 R22, P1, PT, R16, UR10, RZ ;  /* 0x0000000a10167c10 */ /* 0x000fc8000ff3e0ff */
[----:B-1----:R-:W-:-:S06]  /*13b0*/  IADD3.X R23, PT, PT, R19, UR11, RZ, P1, !PT ;  /* 0x0000000b13177c10 */ /* 0x002fcc0008ffe4ff */
[----:B------:R-:W2:Y:S01]  /*13c0*/  LDG.E R23, desc[UR4][R22.64] ;  /* 0x0000000416177981 */ /* 0x000ea2000c1e1900 */
[----:B------:R-:W-:Y:S01]  /*13d0*/  IMAD.MOV.U32 R20, RZ, RZ, 0x41c64e6d ;  /* 0x41c64e6dff147424 */ /* 0x000fe200078e00ff */
[----:B------:R-:W-:Y:S01]  /*13e0*/  IADD3 R14, P1, PT, R16, UR8, RZ ;  /* 0x00000008100e7c10 */ /* 0x000fe2000ff3e0ff */
[----:B------:R-:W-:-:S03]  /*13f0*/  IMAD.WIDE R12, R17, 0x4, R6 ;  /* 0x00000004110c7825 */ /* 0x000fc600078e0206 */
[----:B------:R-:W-:Y:S02]  /*1400*/  IADD3.X R15, PT, PT, R19, UR9, RZ, P1, !PT ;  /* 0x00000009130f7c10 */ /* 0x000fe40008ffe4ff */
[----:B------:R-:W-:Y:S01]  /*1410*/  IADD3 R10, P2, PT, R12, UR10, RZ ;  /* 0x0000000a0c0a7c10 */ /* 0x000fe2000ff5e0ff */
[----:B--2---:R-:W-:-:S04]  /*1420*/  IMAD R21, R23, R20, 0x3039 ;  /* 0x0000303917157424 */ /* 0x004fc800078e0214 */
[----:B------:R-:W-:-:S05]  /*1430*/  IMAD.HI.U32 R11, R21, 0x10624dd3, RZ ;  /* 0x10624dd3150b7827 */ /* 0x000fca00078e00ff */
[----:B------:R-:W-:Y:S02]  /*1440*/  SHF.R.U32.HI R26, RZ, 0x6, R11 ;  /* 0x00000006ff1a7819 */ /* 0x000fe4000001160b */
[----:B------:R-:W-:-:S03]  /*1450*/  IADD3.X R11, PT, PT, R13, UR11, RZ, P2, !PT ;  /* 0x0000000b0d0b7c10 */ /* 0x000fc600097fe4ff */
[----:B------:R-:W-:-:S05]  /*1460*/  IMAD R21, R26, -0x3e8, R21 ;  /* 0xfffffc181a157824 */ /* 0x000fca00078e0215 */
[----:B------:R0:W-:Y:S04]  /*1470*/  STG.E desc[UR4][R14.64], R21 ;  /* 0x000000150e007986 */ /* 0x0001e8000c101904 */
[----:B------:R-:W2:Y:S01]  /*1480*/  LDG.E R23, desc[UR4][R10.64] ;  /* 0x000000040a177981 */ /* 0x000ea2000c1e1900 */
[----:B------:R-:W-:-:S04]  /*1490*/  IADD3 R12, P1, PT, R12, UR8, RZ ;  /* 0x000000080c0c7c10 */ /* 0x000fc8000ff3e0ff */
[----:B------:R-:W-:Y:S01]  /*14a0*/  IADD3.X R13, PT, PT, R13, UR9, RZ, P1, !PT ;  /* 0x000000090d0d7c10 */ /* 0x000fe20008ffe4ff */
[----:B--2---:R-:W-:-:S04]  /*14b0*/  IMAD R23, R23, R20, 0x3039 ;  /* 0x0000303917177424 */ /* 0x004fc800078e0214 */
[----:B------:R-:W-:-:S05]  /*14c0*/  IMAD.HI.U32 R22, R23, 0x10624dd3, RZ ;  /* 0x10624dd317167827 */ /* 0x000fca00078e00ff */
[----:B------:R-:W-:-:S05]  /*14d0*/  SHF.R.U32.HI R22, RZ, 0x6, R22 ;  /* 0x00000006ff167819 */ /* 0x000fca0000011616 */
[----:B------:R-:W-:-:S05]  /*14e0*/  IMAD R23, R22, -0x3e8, R23 ;  /* 0xfffffc1816177824 */ /* 0x000fca00078e0217 */
[----:B------:R1:W-:Y:S04]  /*14f0*/  STG.E desc[UR4][R12.64], R23 ;  /* 0x000000170c007986 */ /* 0x0003e8000c101904 */
[----:B------:R-:W2:Y:S02]  /*1500*/  LDG.E R25, desc[UR4][R10.64+0x200] ;  /* 0x000200040a197981 */ /* 0x000ea4000c1e1900 */
[----:B--2---:R-:W-:-:S04]  /*1510*/  IMAD R25, R25, R20, 0x3039 ;  /* 0x0000303919197424 */ /* 0x004fc800078e0214 */
[----:B0-----:R-:W-:-:S05]  /*1520*/  IMAD.HI.U32 R14, R25, 0x10624dd3, RZ ;  /* 0x10624dd3190e7827 */ /* 0x001fca00078e00ff */
[----:B------:R-:W-:-:S05]  /*1530*/  SHF.R.U32.HI R14, RZ, 0x6, R14 ;  /* 0x00000006ff0e7819 */ /* 0x000fca000001160e */
[----:B------:R-:W-:-:S05]  /*1540*/  IMAD R25, R14, -0x3e8, R25 ;  /* 0xfffffc180e197824 */ /* 0x000fca00078e0219 */
[----:B------:R-:W-:Y:S04]  /*1550*/  STG.E desc[UR4][R12.64+0x200], R25 ;  /* 0x000200190c007986 */ /* 0x000fe8000c101904 */
[----:B------:R-:W2:Y:S02]  /*1560*/  LDG.E R15, desc[UR4][R10.64+0x400] ;  /* 0x000400040a0f7981 */ /* 0x000ea4000c1e1900 */
[----:B--2---:R-:W-:-:S04]  /*1570*/  IMAD R15, R15, R20, 0x3039 ;  /* 0x000030390f0f7424 */ /* 0x004fc800078e0214 */
[----:B------:R-:W-:-:S05]  /*1580*/  IMAD.HI.U32 R14, R15, 0x10624dd3, RZ ;  /* 0x10624dd30f0e7827 */ /* 0x000fca00078e00ff */
[----:B------:R-:W-:-:S05]  /*1590*/  SHF.R.U32.HI R14, RZ, 0x6, R14 ;  /* 0x00000006ff0e7819 */ /* 0x000fca000001160e */
[----:B------:R-:W-:-:S05]  /*15a0*/  IMAD R15, R14, -0x3e8, R15 ;  /* 0xfffffc180e0f7824 */ /* 0x000fca00078e020f */
[----:B------:R0:W-:Y:S04]  /*15b0*/  STG.E desc[UR4][R12.64+0x400], R15 ;  /* 0x0004000f0c007986 */ /* 0x0001e8000c101904 */
[----:B------:R-:W2:Y:S02]  /*15c0*/  LDG.E R21, desc[UR4][R10.64+0x600] ;  /* 0x000600040a157981 */ /* 0x000ea4000c1e1900 */
[----:B--2---:R-:W-:-:S04]  /*15d0*/  IMAD R21, R21, R20, 0x3039 ;  /* 0x0000303915157424 */ /* 0x004fc800078e0214 */
[----:B------:R-:W-:-:S05]  /*15e0*/  IMAD.HI.U32 R14, R21, 0x10624dd3, RZ ;  /* 0x10624dd3150e7827 */ /* 0x000fca00078e00ff */
[----:B------:R-:W-:-:S05]  /*15f0*/  SHF.R.U32.HI R14, RZ, 0x6, R14 ;  /* 0x00000006ff0e7819 */ /* 0x000fca000001160e */
[----:B------:R-:W-:-:S05]  /*1600*/  IMAD R21, R14, -0x3e8, R21 ;  /* 0xfffffc180e157824 */ /* 0x000fca00078e0215 */
[----:B------:R2:W-:Y:S04]  /*1610*/  STG.E desc[UR4][R12.64+0x600], R21 ;  /* 0x000600150c007986 */ /* 0x0005e8000c101904 */
[----:B-1----:R-:W3:Y:S02]  /*1620*/  LDG.E R23, desc[UR4][R10.64+0x800] ;  /* 0x000800040a177981 */ /* 0x002ee4000c1e1900 */
[----:B---3--:R-:W-:-:S04]  /*1630*/  IMAD R23, R23, R20, 0x3039 ;  /* 0x0000303917177424 */ /* 0x008fc800078e0214 */
[----:B------:R-:W-:-:S05]  /*1640*/  IMAD.HI.U32 R14, R23, 0x10624dd3, RZ ;  /* 0x10624dd3170e7827 */ /* 0x000fca00078e00ff */
[----:B------:R-:W-:-:S05]  /*1650*/  SHF.R.U32.HI R14, RZ, 0x6, R14 ;  /* 0x00000006ff0e7819 */ /* 0x000fca000001160e */
[----:B------:R-:W-:-:S05]  /*1660*/  IMAD R23, R14, -0x3e8, R23 ;  /* 0xfffffc180e177824 */ /* 0x000fca00078e0217 */
[----:B------:R1:W-:Y:S04]  /*1670*/  STG.E desc[UR4][R12.64+0x800], R23 ;  /* 0x000800170c007986 */ /* 0x0003e8000c101904 */
[----:B0-----:R-:W3:Y:S02]  /*1680*/  LDG.E R15, desc[UR4][R10.64+0xa00] ;  /* 0x000a00040a0f7981 */ /* 0x001ee4000c1e1900 */
[----:B---3--:R-:W-:-:S04]  /*1690*/  IMAD R15, R15, R20, 0x3039 ;  /* 0x000030390f0f7424 */ /* 0x008fc800078e0214 */
[----:B------:R-:W-:-:S05]  /*16a0*/  IMAD.HI.U32 R14, R15, 0x10624dd3, RZ ;  /* 0x10624dd30f0e7827 */ /* 0x000fca00078e00ff */
[----:B------:R-:W-:-:S05]  /*16b0*/  SHF.R.U32.HI R14, RZ, 0x6, R14 ;  /* 0x00000006ff0e7819 */ /* 0x000fca000001160e */
[----:B------:R-:W-:-:S05]  /*16c0*/  IMAD R15, R14, -0x3e8, R15 ;  /* 0xfffffc180e0f7824 */ /* 0x000fca00078e020f */
[----:B------:R1:W-:Y:S04]  /*16d0*/  STG.E desc[UR4][R12.64+0xa00], R15 ;  /* 0x000a000f0c007986 */ /* 0x0003e8000c101904 */
[----:B--2---:R-:W2:Y:S01]  /*16e0*/  LDG.E R21, desc[UR4][R10.64+0xc00] ;  /* 0x000c00040a157981 */ /* 0x004ea2000c1e1900 */
[----:B------:R-:W-:Y:S02]  /*16f0*/  IADD3 R18, PT, PT, R18, 0x8, RZ ;  /* 0x0000000812127810 */ /* 0x000fe40007ffe0ff */
[----:B------:R-:W-:Y:S02]  /*1700*/  IADD3 R16, P2, PT, R16, 0x1000, RZ ;  /* 0x0000100010107810 */ /* 0x000fe40007f5e0ff */
[----:B------:R-:W-:Y:S02]  /*1710*/  ISETP.NE.AND P1, PT, R18, RZ, PT ;  /* 0x000000ff1200720c */ /* 0x000fe40003f25270 */
[----:B------:R-:W-:-:S02]  /*1720*/  IADD3 R17, PT, PT, R17, 0x400, RZ ;  /* 0x0000040011117810 */ /* 0x000fc40007ffe0ff */
[----:B------:R-:W-:Y:S01]  /*1730*/  IADD3.X R19, PT, PT, RZ, R19, RZ, P2, !PT ;  /* 0x00000013ff137210 */ /* 0x000fe200017fe4ff */
[----:B--2---:R-:W-:-:S04]  /*1740*/  IMAD R21, R21, R20, 0x3039 ;  /* 0x0000303915157424 */ /* 0x004fc800078e0214 */
[----:B------:R-:W-:-:S05]  /*1750*/  IMAD.HI.U32 R14, R21, 0x10624dd3, RZ ;  /* 0x10624dd3150e7827 */ /* 0x000fca00078e00ff */
[----:B------:R-:W-:-:S05]  /*1760*/  SHF.R.U32.HI R14, RZ, 0x6, R14 ;  /* 0x00000006ff0e7819 */ /* 0x000fca000001160e */
[----:B------:R-:W-:-:S05]  /*1770*/  IMAD R21, R14, -0x3e8, R21 ;  /* 0xfffffc180e157824 */ /* 0x000fca00078e0215 */
[----:B------:R1:W-:Y:S01]  /*1780*/  STG.E desc[UR4][R12.64+0xc00], R21 ;  /* 0x000c00150c007986 */ /* 0x0003e2000c101904 */
[----:B------:R-:W-:Y:S05]  /*1790*/  @P1 BRA `(.L_x_2343) ;  /* 0xfffffffc00001947 */ /* 0x000fea000383ffff */
.L_x_2342:
[----:B------:R-:W-:Y:S05]  /*17a0*/  @!P0 EXIT ;  /* 0x000000000000894d */ /* 0x000fea0003800000 */
[----:B------:R-:W-:Y:S02]  /*17b0*/  ISETP.GE.U32.AND P0, PT, R24, 0x4, PT ;  /* 0x000000041800780c */ /* 0x000fe40003f06070 */
[----:B------:R-:W-:-:S04]  /*17c0*/  LOP3.LUT R16, R0, 0x3, RZ, 0xc0, !PT ;  /* 0x0000000300107812 */ /* 0x000fc800078ec0ff */
[----:B------:R-:W-:-:S07]  /*17d0*/  ISETP.NE.AND P1, PT, R16, RZ, PT ;  /* 0x000000ff1000720c */ /* 0x000fce0003f25270 */
[----:B------:R-:W-:Y:S06]  /*17e0*/  @!P0 BRA `(.L_x_2344) ;  /* 0x0000000000748947 */ /* 0x000fec0003800000 */
[----:B------:R-:W-:-:S04]  /*17f0*/  IMAD R11, R8, 0x80, R9 ;  /* 0x00000080080b7824 */ /* 0x000fc800078e0209 */
[----:B------:R-:W-:-:S05]  /*1800*/  IMAD.WIDE R6, R11, 0x4, R2 ;  /* 0x000000040b067825 */ /* 0x000fca00078e0202 */
[----:B-1----:R-:W2:Y:S01]  /*1810*/  LDG.E R13, desc[UR4][R6.64] ;  /* 0x00000004060d7981 */ /* 0x002ea2000c1e1900 */
[----:B------:R-:W-:-:S05]  /*1820*/  HFMA2 R12, -RZ, RZ, 2.88671875, 25.703125 ;  /* 0x41c64e6dff0c7431 */ /* 0x000fca00000001ff */
[----:B--2---:R-:W-:-:S04]  /*1830*/  IMAD R13, R13, R12, 0x3039 ;  /* 0x000030390d0d7424 */ /* 0x004fc800078e020c */
[----:B------:R-:W-:-:S05]  /*1840*/  IMAD.HI.U32 R10, R13, 0x10624dd3, RZ ;  /* 0x10624dd30d0a7827 */ /* 0x000fca00078e00ff */
[----:B------:R-:W-:Y:S01]  /*1850*/  SHF.R.U32.HI R14, RZ, 0x6, R10 ;  /* 0x00000006ff0e7819 */ /* 0x000fe2000001160a */
[----:B------:R-:W-:-:S04]  /*1860*/  IMAD.WIDE R10, R11, 0x4, R4 ;  /* 0x000000040b0a7825 */ /* 0x000fc800078e0204 */
        /* <DEDUP_REMOVED lines=8> */
[----:B------:R-:W3:Y:S02]  /*18f0*/  LDG.E R17, desc[UR4][R6.64+0x400] ;  /* 0x0004000406117981 */ /* 0x000ee4000c1e1900 */
[----:B---3--:R-:W-:-:S04]  /*1900*/  IMAD R17, R17, R12, 0x3039 ;  /* 0x0000303911117424 */ /* 0x008fc800078e020c */
[----:B------:R-:W-:-:S05]  /*1910*/  IMAD.HI.U32 R14, R17, 0x10624dd3, RZ ;  /* 0x10624dd3110e7827 */ /* 0x000fca00078e00ff */
[----:B------:R-:W-:-:S05]  /*1920*/  SHF.R.U32.HI R14, RZ, 0x6, R14 ;  /* 0x00000006ff0e7819 */ /* 0x000fca000001160e */
[----:B------:R-:W-:-:S05]  /*1930*/  IMAD R17, R14, -0x3e8, R17 ;  /* 0xfffffc180e117824 */ /* 0x000fca00078e0211 */
[----:B------:R2:W-:Y:S04]  /*1940*/  STG.E desc[UR4][R10.64+0x400], R17 ;  /* 0x000400110a007986 */ /* 0x0005e8000c101904 */
[----:B0-----:R-:W3:Y:S01]  /*1950*/  LDG.E R13, desc[UR4][R6.64+0x600] ;  /* 0x00060004060d7981 */ /* 0x001ee2000c1e1900 */
[----:B------:R-:W-:Y:S01]  /*1960*/  IADD3 R8, PT, PT, R8, 0x4, RZ ;  /* 0x0000000408087810 */ /* 0x000fe20007ffe0ff */
[----:B---3--:R-:W-:-:S04]  /*1970*/  IMAD R13, R13, R12, 0x3039 ;  /* 0x000030390d0d7424 */ /* 0x008fc800078e020c */
[----:B------:R-:W-:-:S05]  /*1980*/  IMAD.HI.U32 R12, R13, 0x10624dd3, RZ ;  /* 0x10624dd30d0c7827 */ /* 0x000fca00078e00ff */
[----:B------:R-:W-:-:S05]  /*1990*/  SHF.R.U32.HI R12, RZ, 0x6, R12 ;  /* 0x00000006ff0c7819 */ /* 0x000fca000001160c */
[----:B------:R-:W-:-:S05]  /*19a0*/  IMAD R13, R12, -0x3e8, R13 ;  /* 0xfffffc180c0d7824 */ /* 0x000fca00078e020d */
[----:B------:R2:W-:Y:S02]  /*19b0*/  STG.E desc[UR4][R10.64+0x600], R13 ;  /* 0x0006000d0a007986 */ /* 0x0005e4000c101904 */
.L_x_2344:
[----:B------:R-:W-:Y:S05]  /*19c0*/  @!P1 EXIT ;  /* 0x000000000000994d */ /* 0x000fea0003800000 */
[----:B------:R-:W-:Y:S02]  /*19d0*/  ISETP.NE.AND P0, PT, R16, 0x1, PT ;  /* 0x000000011000780c */ /* 0x000fe40003f05270 */
[----:B------:R-:W-:-:S04]  /*19e0*/  LOP3.LUT R0, R0, 0x1, RZ, 0xc0, !PT ;  /* 0x0000000100007812 */ /* 0x000fc800078ec0ff */
[----:B------:R-:W-:-:S07]  /*19f0*/  ISETP.NE.U32.AND P1, PT, R0, 0x1, PT ;  /* 0x000000010000780c */ /* 0x000fce0003f25070 */
[----:B------:R-:W-:Y:S06]  /*1a00*/  @!P0 BRA `(.L_x_2345) ;  /* 0x0000000000448947 */ /* 0x000fec0003800000 */
[----:B------:R-:W-:-:S05]  /*1a10*/  LEA R7, R8, R9, 0x7 ;  /* 0x0000000908077211 */ /* 0x000fca00078e38ff */
[----:B--2---:R-:W-:-:S05]  /*1a20*/  IMAD.WIDE R10, R7, 0x4, R2 ;  /* 0x00000004070a7825 */ /* 0x004fca00078e0202 */
[----:B------:R-:W2:Y:S01]  /*1a30*/  LDG.E R0, desc[UR4][R10.64] ;  /* 0x000000040a007981 */ /* 0x000ea2000c1e1900 */
[----:B-1----:R-:W-:-:S04]  /*1a40*/  IMAD.MOV.U32 R15, RZ, RZ, 0x41c64e6d ;  /* 0x41c64e6dff0f7424 */ /* 0x002fc800078e00ff */
[----:B--2---:R-:W-:-:S04]  /*1a50*/  IMAD R0, R0, R15, 0x3039 ;  /* 0x0000303900007424 */ /* 0x004fc800078e020f */
[----:B------:R-:W-:-:S05]  /*1a60*/  IMAD.HI.U32 R6, R0, 0x10624dd3, RZ ;  /* 0x10624dd300067827 */ /* 0x000fca00078e00ff */
[----:B------:R-:W-:Y:S01]  /*1a70*/  SHF.R.U32.HI R13, RZ, 0x6, R6 ;  /* 0x00000006ff0d7819 */ /* 0x000fe20000011606 */
[----:B------:R-:W-:-:S04]  /*1a80*/  IMAD.WIDE R6, R7, 0x4, R4 ;  /* 0x0000000407067825 */ /* 0x000fc800078e0204 */
[----:B------:R-:W-:-:S05]  /*1a90*/  IMAD R13, R13, -0x3e8, R0 ;  /* 0xfffffc180d0d7824 */ /* 0x000fca00078e0200 */
[----:B------:R0:W-:Y:S04]  /*1aa0*/  STG.E desc[UR4][R6.64], R13 ;  /* 0x0000000d06007986 */ /* 0x0001e8000c101904 */
[----:B------:R-:W2:Y:S01]  /*1ab0*/  LDG.E R0, desc[UR4][R10.64+0x200] ;  /* 0x000200040a007981 */ /* 0x000ea2000c1e1900 */
[----:B------:R-:W-:Y:S01]  /*1ac0*/  IADD3 R8, PT, PT, R8, 0x2, RZ ;  /* 0x0000000208087810 */ /* 0x000fe20007ffe0ff */
[----:B--2---:R-:W-:-:S04]  /*1ad0*/  IMAD R0, R0, R15, 0x3039 ;  /* 0x0000303900007424 */ /* 0x004fc800078e020f */
[----:B------:R-:W-:-:S05]  /*1ae0*/  IMAD.HI.U32 R12, R0, 0x10624dd3, RZ ;  /* 0x10624dd3000c7827 */ /* 0x000fca00078e00ff */
[----:B------:R-:W-:-:S05]  /*1af0*/  SHF.R.U32.HI R15, RZ, 0x6, R12 ;  /* 0x00000006ff0f7819 */ /* 0x000fca000001160c */
[----:B------:R-:W-:-:S05]  /*1b00*/  IMAD R15, R15, -0x3e8, R0 ;  /* 0xfffffc180f0f7824 */ /* 0x000fca00078e0200 */
[----:B------:R0:W-:Y:S02]  /*1b10*/  STG.E desc[UR4][R6.64+0x200], R15 ;  /* 0x0002000f06007986 */ /* 0x0001e4000c101904 */
.L_x_2345:
[----:B------:R-:W-:Y:S05]  /*1b20*/  @P1 EXIT ;  /* 0x000000000000194d */ /* 0x000fea0003800000 */
[----:B------:R-:W-:-:S05]  /*1b30*/  LEA R9, R8, R9, 0x7 ;  /* 0x0000000908097211 */ /* 0x000fca00078e38ff */
[----:B------:R-:W-:-:S06]  /*1b40*/  IMAD.WIDE R2, R9, 0x4, R2 ;  /* 0x0000000409027825 */ /* 0x000fcc00078e0202 */
[----:B------:R-:W3:Y:S01]  /*1b50*/  LDG.E R2, desc[UR4][R2.64] ;  /* 0x0000000402027981 */ /* 0x000ee2000c1e1900 */
[----:B0-----:R-:W-:Y:S01]  /*1b60*/  MOV R7, 0x41c64e6d ;  /* 0x41c64e6d00077802 */ /* 0x001fe20000000f00 */
[----:B------:R-:W-:-:S04]  /*1b70*/  IMAD.WIDE R4, R9, 0x4, R4 ;  /* 0x0000000409047825 */ /* 0x000fc800078e0204 */
[----:B---3--:R-:W-:-:S04]  /*1b80*/  IMAD R0, R2, R7, 0x3039 ;  /* 0x0000303902007424 */ /* 0x008fc800078e0207 */
[----:B------:R-:W-:-:S05]  /*1b90*/  IMAD.HI.U32 R6, R0, 0x10624dd3, RZ ;  /* 0x10624dd300067827 */ /* 0x000fca00078e00ff */
[----:B------:R-:W-:-:S05]  /*1ba0*/  SHF.R.U32.HI R7, RZ, 0x6, R6 ;  /* 0x00000006ff077819 */ /* 0x000fca0000011606 */
[----:B------:R-:W-:-:S05]  /*1bb0*/  IMAD R7, R7, -0x3e8, R0 ;  /* 0xfffffc1807077824 */ /* 0x000fca00078e0200 */
[----:B------:R-:W-:Y:S01]  /*1bc0*/  STG.E desc[UR4][R4.64], R7 ;  /* 0x0000000704007986 */ /* 0x000fe2000c101904 */
[----:B------:R-:W-:Y:S05]  /*1bd0*/  EXIT ;  /* 0x000000000000794d */ /* 0x000fea0003800000 */
.L_x_2346:
        /* <DEDUP_REMOVED lines=10> */
.L_x_2408:


//--------------------- .text._ZN3cub18CUB_300001_SM_10006detail9transform16transform_kernelINS2_10policy_hubILb1EN4cuda3std3__45tupleIJN6thrust24THRUST_300001_SM_1000_NS6detail15normal_iteratorINSA_10device_ptrIiEEEEEEEE10policy1000Ei15RandomTransformSF_JPiEEEvT0_iT1_T2_DpNS2_10kernel_argIT3_EE --------------------------
	.section	.text._ZN3cub18CUB_300001_SM_10006detail9transform16transform_kernelINS2_10policy_hubILb1EN4cuda3std3__45tupleIJN6thrust24THRUST_300001_SM_1000_NS6detail15normal_iteratorINSA_10device_ptrIiEEEEEEEE10policy1000Ei15RandomTransformSF_JPiEEEvT0_iT1_T2_DpNS2_10kernel_argIT3_EE,"ax",@progbits
	.align	128
        .global         _ZN3cub18CUB_300001_SM_10006detail9transform16transform_kernelINS2_10policy_hubILb1EN4cuda3std3__45tupleIJN6thrust24THRUST_300001_SM_1000_NS6detail15normal_iteratorINSA_10device_ptrIiEEEEEEEE10policy1000Ei15RandomTransformSF_JPiEEEvT0_iT1_T2_DpNS2_10kernel_argIT3_EE
        .type           _ZN3cub18CUB_300001_SM_10006detail9transform16transform_kernelINS2_10policy_hubILb1EN4cuda3std3__45tupleIJN6thrust24THRUST_300001_SM_1000_NS6detail15normal_iteratorINSA_10device_ptrIiEEEEEEEE10policy1000Ei15RandomTransformSF_JPiEEEvT0_iT1_T2_DpNS2_10kernel_argIT3_EE,@function
        .size           _ZN3cub18CUB_300001_SM_10006detail9transform16transform_kernelINS2_10policy_hubILb1EN4cuda3std3__45tupleIJN6thrust24THRUST_300001_SM_1000_NS6detail15normal_iteratorINSA_10device_ptrIiEEEEEEEE10policy1000Ei15RandomTransformSF_JPiEEEvT0_iT1_T2_DpNS2_10kernel_argIT3_EE,(.L_x_2409 - _ZN3cub18CUB_300001_SM_10006detail9transform16transform_kernelINS2_10policy_hubILb1EN4cuda3std3__45tupleIJN6thrust24THRUST_300001_SM_1000_NS6detail15normal_iteratorINSA_10device_ptrIiEEEEEEEE10policy1000Ei15RandomTransformSF_JPiEEEvT0_iT1_T2_DpNS2_10kernel_argIT3_EE)
        .other          _ZN3cub18CUB_300001_SM_10006detail9transform16transform_kernelINS2_10policy_hubILb1EN4cuda3std3__45tupleIJN6thrust24THRUST_300001_SM_1000_NS6detail15normal_iteratorINSA_10device_ptrIiEEEEEEEE10policy1000Ei15RandomTransformSF_JPiEEEvT0_iT1_T2_DpNS2_10kernel_argIT3_EE,@"STO_CUDA_ENTRY STV_DEFAULT"
_ZN3cub18CUB_300001_SM_10006detail9transform16transform_kernelINS2_10policy_hubILb1EN4cuda3std3__45tupleIJN6thrust24THRUST_300001_SM_1000_NS6detail15normal_iteratorINSA_10device_ptrIiEEEEEEEE10policy1000Ei15RandomTransformSF_JPiEEEvT0_iT1_T2_DpNS2_10kernel_argIT3_EE:
.text._ZN3cub18CUB_300001_SM_10006detail9transform16transform_kernelINS2_10policy_hubILb1EN4cuda3std3__45tupleIJN6thrust24THRUST_300001_SM_1000_NS6detail15normal_iteratorINSA_10device_ptrIiEEEEEEEE10policy1000Ei15RandomTransformSF_JPiEEEvT0_iT1_T2_DpNS2_10kernel_argIT3_EE:
[----:B------:R-:W-:Y:S08]  /*0000*/  LDC R1, c[0x0][0x37c] ;  /* 0x0000df00ff017b82 */ /* 0x000ff00000000800 */
[----:B------:R-:W0:Y:S01]  /*0010*/  LDC.64 R10, c[0x0][0x380] ;  /* 0x0000e000ff0a7b82 */ /* 0x000e220000000a00 */
[----:B------:R-:W1:Y:S01]  /*0020*/  S2R R9, SR_TID.X ;  /* 0x0000000000097919 */ /* 0x000e620000002100 */
[----:B------:R-:W-:Y:S06]  /*0030*/  BSSY.RECONVERGENT B0, `(.L_x_2347) ;  /* 0x0000013000007945 */ /* 0x000fec0003800200 */
[----:B------:R-:W2:Y:S01]  /*0040*/  S2UR UR4, SR_CTAID.X ;  /* 0x00000000000479c3 */ /* 0x000ea20000002500 */
[----:B0-----:R-:W-:-:S05]  /*0050*/  SHF.L.U32 R5, R11, 0x7, RZ ;  /* 0x000000070b057819 */ /* 0x001fca00000006ff */
[----:B--2---:R-:W-:Y:S01]  /*0060*/  IMAD R7, R5, UR4, RZ ;  /* 0x0000000405077c24 */ /* 0x004fe2000f8e02ff */
[----:B-1----:R-:W-:-:S04]  /*0070*/  SHF.L.U32 R13, R9, 0x7, RZ ;  /* 0x00000007090d7819 */ /* 0x002fc800000006ff */
[----:B------:R-:W-:-:S04]  /*0080*/  IADD3 R10, PT, PT, -R7, R10, RZ ;  /* 0x0000000a070a7210 */ /* 0x000fc80007ffe1ff */
[----:B------:R-:W-:-:S05]  /*0090*/  VIMNMX R0, PT, PT, R5, R10, PT ;  /* 0x0000000a05007248 */ /* 0x000fca0003fe0100 */
[----:B------:R-:W-:-:S05]  /*00a0*/  IMAD.SHL.U32 R4, R0, 0x4, RZ ;  /* 0x0000000400047824 */ /* 0x000fca00078e00ff */
[----:B------:R-:W-:-:S13]  /*00b0*/  ISETP.GE.AND P0, PT, R13, R4, PT ;  /* 0x000000040d00720c */ /* 0x000fda0003f06270 */
[----:B------:R-:W-:Y:S05]  /*00c0*/  @P0 BRA `(.L_x_2348) ;  /* 0x0000000000240947 */ /* 0x000fea0003800000 */
[----:B------:R-:W0:Y:S02]  /*00d0*/  LDC.64 R2, c[0x0][0x398] ;  /* 0x0000e600ff027b82 */ /* 0x000e240000000a00 */
[----:B0-----:R-:W-:-:S04]  /*00e0*/  IMAD.WIDE.U32 R2, R9, 0x80, R2 ;  /* 0x0000008009027825 */ /* 0x001fc800078e0002 */
[----:B------:R-:W-:-:S07]  /*00f0*/  IMAD.WIDE R2, R7, 0x4, R2 ;  /* 0x0000000407027825 */ /* 0x000fce00078e0202 */
.L_x_2349:
[----:B------:R-:W-:Y:S01]  /*0100*/  IADD3 R13, PT, PT, R13, 0x4000, RZ ;  /* 0x000040000d0d7810 */ /* 0x000fe20007ffe0ff */
[----:B------:R0:W-:Y:S03]  /*0110*/  CCTL.E.PF2 [R2] ;  /* 0x000000000200798f */ /* 0x0001e60000800100 */
[----:B------:R-:W-:Y:S02]  /*0120*/  ISETP.GE.AND P0, PT, R13, R4, PT ;  /* 0x000000040d00720c */ /* 0x000fe40003f06270 */
[----:B0-----:R-:W-:-:S04]  /*0130*/  IADD3 R2, P1, PT, R2, 0x4000, RZ ;  /* 0x0000400002027810 */ /* 0x001fc80007f3e0ff */
[----:B------:R-:W-:-:S07]  /*0140*/  IADD3.X R3, PT, PT, RZ, R3, RZ, P1, !PT ;  /* 0x00000003ff037210 */ /* 0x000fce0000ffe4ff */
[----:B------:R-:W-:Y:S05]  /*0150*/  @!P0 BRA `(.L_x_2349) ;  /* 0xfffffffc00e88947 */ /* 0x000fea000383ffff */
.L_x_2348:
[----:B------:R-:W-:Y:S05]  /*0160*/  BSYNC.RECONVERGENT B0 ;  /* 0x0000000000007941 */ /* 0x000fea0003800200 */
.L_x_2347:
[----:B------:R-:W0:Y:S01]  /*0170*/  LDCU.128 UR8, c[0x0][0x390] ;  /* 0x00007200ff0877ac */ /* 0x000e220008000c00 */
[----:B------:R-:W-:Y:S01]  /*0180*/  ISETP.GT.AND P0, PT, R5, R10, PT ;  /* 0x0000000a0500720c */ /* 0x000fe20003f04270 */
[----:B------:R-:W-:Y:S01]  /*0190*/  IMAD.WIDE R6, R7, 0x4, RZ ;  /* 0x0000000407067825 */ /* 0x000fe200078e02ff */
[----:B------:R-:W1:Y:S02]  /*01a0*/  LDCU.64 UR4, c[0x0][0x358] ;  /* 0x00006b00ff0477ac */ /* 0x000e640008000a00 */
[C---:B0-----:R-:W-:Y:S02]  /*01b0*/  IADD3 R4, P1, PT, R6.reuse, UR10, RZ ;  /* 0x0000000a06047c10 */ /* 0x041fe4000ff3e0ff */
[----:B------:R-:W-:Y:S02]  /*01c0*/  IADD3 R2, P2, PT, R6, UR8, RZ ;  /* 0x0000000806027c10 */ /* 0x000fe4000ff5e0ff */
[C---:B------:R-:W-:Y:S02]  /*01d0*/  IADD3.X R5, PT, PT, R7.reuse, UR11, RZ, P1, !PT ;  /* 0x0000000b07057c10 */ /* 0x040fe40008ffe4ff */
[----:B------:R-:W-:-:S03]  /*01e0*/  IADD3.X R3, PT, PT, R7, UR9, RZ, P2, !PT ;  /* 0x0000000907037c10 */ /* 0x000fc600097fe4ff */
[----:B-1----:R-:W-:Y:S06]  /*01f0*/  @P0 BRA `(.L_x_2350) ;  /* 0x0000000800480947 */ /* 0x002fec0003800000 */
[----:B------:R-:W-:-:S13]  /*0200*/  ISETP.GE.AND P0, PT, R11, 0x1, PT ;  /* 0x000000010b00780c */ /* 0x000fda0003f06270 */
[----:B------:R-:W-:Y:S05]  /*0210*/  @!P0 EXIT ;  /* 0x000000000000894d */ /* 0x000fea0003800000 */
[C---:B------:R-:W-:Y:S01]  /*0220*/  ISETP.GE.U32.AND P1, PT, R11.reuse, 0x8, PT ;  /* 0x000000080b00780c */ /* 0x040fe20003f26070 */
[----:B------:R-:W-:Y:S01]  /*0230*/  HFMA2 R0, -RZ, RZ, 0, 0 ;  /* 0x00000000ff007431 */ /* 0x000fe200000001ff */
[----:B------:R-:W-:-:S04]  /*0240*/  LOP3.LUT R22, R11, 0x7, RZ, 0xc0, !PT ;  /* 0x000000070b167812 */ /* 0x000fc800078ec0ff */
[----:B------:R-:W-:-:S07]  /*0250*/  ISETP.NE.AND P0, PT, R22, RZ, PT ;  /* 0x000000ff1600720c */ /* 0x000fce0003f05270 */
[----:B------:R-:W-:Y:S06]  /*0260*/  @!P1 BRA `(.L_x_2351) ;  /* 0x0000000400189947 */ /* 0x000fec0003800000 */
[----:B------:R-:W-:Y:S01]  /*0270*/  IMAD.WIDE.U32 R18, R9, 0x4, R6 ;  /* 0x0000000409127825 */ /* 0x000fe200078e0006 */
[----:B------:R-:W-:Y:S01]  /*0280*/  LOP3.LUT R0, R11, 0x7ffffff8, RZ, 0xc0, !PT ;  /* 0x7ffffff80b007812 */ /* 0x000fe200078ec0ff */
[----:B------:R-:W0:Y:S01]  /*0290*/  LDCU.128 UR8, c[0x0][0x390] ;  /* 0x00007200ff0877ac */ /* 0x000e220008000c00 */
[----:B------:R-:W-:Y:S01]  /*02a0*/  IADD3 R17, PT, PT, R9, 0x80, RZ ;  /* 0x0000008009117810 */ /* 0x000fe20007ffe0ff */
[----:B------:R-:W-:Y:S01]  /*02b0*/  IMAD.MOV.U32 R8, RZ, RZ, R18 ;  /* 0x000000ffff087224 */ /* 0x000fe200078e0012 */
[----:B------:R-:W-:-:S07]  /*02c0*/  IADD3 R16, PT, PT, -R0, RZ, RZ ;  /* 0x000000ff00107210 */ /* 0x000fce0007ffe1ff */
.L_x_2352:
[----:B0-----:R-:W-:-:S04]  /*02d0*/  IADD3 R20, P1, PT, R8, UR10, RZ ;  /* 0x0000000a08147c10 */ /* 0x001fc8000ff3e0ff */
[----:B--2---:R-:W-:-:S06]  /*02e0*/  IADD3.X R21, PT, PT, R19, UR11, RZ, P1, !PT ;  /* 0x0000000b13157c10 */ /* 0x004fcc0008ffe4ff */
[----:B------:R-:W2:Y:S01]  /*02f0*/  LDG.E R21, desc[UR4][R20.64] ;  /* 0x0000000414157981 */ /* 0x000ea2000c1e1900 */
[----:B------:R-:W-:Y:S01]  /*0300*/  MOV R18, 0x41c64e6d ;  /* 0x41c64e6d00127802 */ /* 0x000fe20000000f00 */
[----:B------:R-:W-:Y:S01]  /*0310*/  IMAD.WIDE R12, R17, 0x4, R6 ;  /* 0x00000004110c7825 */ /* 0x000fe200078e0206 */
[----:B------:R-:W-:Y:S02]  /*0320*/  IADD3 R14, P1, PT, R8, UR8, RZ ;  /* 0x00000008080e7c10 */ /* 0x000fe4000ff3e0ff */
[----:B------:R-:W-:Y:S02]  /*0330*/  IADD3 R10, P2, PT, R12, UR10, RZ ;  /* 0x0000000a0c0a7c10 */ /* 0x000fe4000ff5e0ff */
[----:B------:R-:W-:Y:S01]  /*0340*/  IADD3.X R15, PT, PT, R19, UR9, RZ, P1, !PT ;  /* 0x00000009130f7c10 */ /* 0x000fe20008ffe4ff */
        /* <DEDUP_REMOVED lines=26> */
[----:B-1----:R-:W2:Y:S02]  /*04f0*/  LDG.E R21, desc[UR4][R10.64+0x600] ;  /* 0x000600040a157981 */ /* 0x002ea4000c1e1900 */
        /* <DEDUP_REMOVED lines=17> */
[----:B-1----:R-:W3:Y:S01]  /*0610*/  LDG.E R21, desc[UR4][R10.64+0xc00] ;  /* 0x000c00040a157981 */ /* 0x002ee2000c1e1900 */
[----:B------:R-:W-:Y:S01]  /*0620*/  VIADD R16, R16, 0x8 ;  /* 0x0000000810107836 */ /* 0x000fe20000000000 */
[----:B------:R-:W-:Y:S02]  /*0630*/  IADD3 R8, P2, PT, R8, 0x1000, RZ ;  /* 0x0000100008087810 */ /* 0x000fe40007f5e0ff */
[----:B------:R-:W-:Y:S02]  /*0640*/  IADD3 R17, PT, PT, R17, 0x400, RZ ;  /* 0x0000040011117810 */ /* 0x000fe40007ffe0ff */
[----:B------:R-:W-:-:S02]  /*0650*/  ISETP.NE.AND P1, PT, R16, RZ, PT ;  /* 0x000000ff1000720c */ /* 0x000fc40003f25270 */
[----:B------:R-:W-:Y:S01]  /*0660*/  IADD3.X R19, PT, PT, RZ, R19, RZ, P2, !PT ;  /* 0x00000013ff137210 */ /* 0x000fe200017fe4ff */
[----:B---3--:R-:W-:-:S04]  /*0670*/  IMAD R21, R21, R18, 0x3039 ;  /* 0x0000303915157424 */ /* 0x008fc800078e0212 */
[----:B------:R-:W-:-:S05]  /*0680*/  IMAD.HI.U32 R14, R21, 0x10624dd3, RZ ;  /* 0x10624dd3150e7827 */ /* 0x000fca00078e00ff */
[----:B------:R-:W-:-:S05]  /*0690*/  SHF.R.U32.HI R14, RZ, 0x6, R14 ;  /* 0x00000006ff0e7819 */ /* 0x000fca000001160e */
[----:B------:R-:W-:-:S05]  /*06a0*/  IMAD R21, R14, -0x3e8, R21 ;  /* 0xfffffc180e157824 */ /* 0x000fca00078e0215 */
[----:B------:R2:W-:Y:S01]  /*06b0*/  STG.E desc[UR4][R12.64+0xc00], R21 ;  /* 0x000c00150c007986 */ /* 0x0005e2000c101904 */
[----:B------:R-:W-:Y:S05]  /*06c0*/  @P1 BRA `(.L_x_2352) ;  /* 0xfffffffc00001947 */ /* 0x000fea000383ffff */
.L_x_2351:
[----:B------:R-:W-:Y:S05]  /*06d0*/  @!P0 EXIT ;  /* 0x000000000000894d */ /* 0x000fea0003800000 */
[----:B------:R-:W0:Y:S01]  /*06e0*/  LDC R8, c[0x0][0x384] ;  /* 0x0000e100ff087b82 */ /* 0x000e220000000800 */
[----:B------:R-:W-:Y:S02]  /*06f0*/  ISETP.GE.U32.AND P0, PT, R22, 0x4, PT ;  /* 0x000000041600780c */ /* 0x000fe40003f06070 */
[----:B0-----:R-:W-:-:S04]  /*0700*/  LOP3.LUT R16, R8, 0x3, RZ, 0xc0, !PT ;  /* 0x0000000308107812 */ /* 0x001fc800078ec0ff */
[----:B------:R-:W-:-:S07]  /*0710*/  ISETP.NE.AND P1, PT, R16, RZ, PT ;  /* 0x000000ff1000720c */ /* 0x000fce0003f25270 */
[----:B------:R-:W-:Y:S06]  /*0720*/  @!P0 BRA `(.L_x_2353) ;  /* 0x0000000000748947 */ /* 0x000fec0003800000 */
[----:B------:R-:W-:-:S05]  /*0730*/  LEA R11, R0, R9, 0x7 ;  /* 0x00000009000b7211 */ /* 0x000fca00078e38ff */
[----:B------:R-:W-:-:S05]  /*0740*/  IMAD.WIDE R6, R11, 0x4, R4 ;  /* 0x000000040b067825 */ /* 0x000fca00078e0204 */
[----:B--2---:R-:W2:Y:S01]  /*0750*/  LDG.E R13, desc[UR4][R6.64] ;  /* 0x00000004060d7981 */ /* 0x004ea2000c1e1900 */
[----:B------:R-:W-:-:S04]  /*0760*/  IMAD.MOV.U32 R12, RZ, RZ, 0x41c64e6d ;  /* 0x41c64e6dff0c7424 */ /* 0x000fc800078e00ff */
        /* <DEDUP_REMOVED lines=18> */
[----:B0-----:R-:W2:Y:S01]  /*0890*/  LDG.E R13, desc[UR4][R6.64+0x600] ;  /* 0x00060004060d7981 */ /* 0x001ea2000c1e1900 */
[----:B------:R-:W-:Y:S01]  /*08a0*/  IADD3 R0, PT, PT, R0, 0x4, RZ ;  /* 0x0000000400007810 */ /* 0x000fe20007ffe0ff */
[----:B--2---:R-:W-:-:S04]  /*08b0*/  IMAD R13, R13, R12, 0x3039 ;  /* 0x000030390d0d7424 */ /* 0x004fc800078e020c */
[----:B------:R-:W-:-:S05]  /*08c0*/  IMAD.HI.U32 R12, R13, 0x10624dd3, RZ ;  /* 0x10624dd30d0c7827 */ /* 0x000fca00078e00ff */
[----:B------:R-:W-:-:S05]  /*08d0*/  SHF.R.U32.HI R12, RZ, 0x6, R12 ;  /* 0x00000006ff0c7819 */ /* 0x000fca000001160c */
[----:B------:R-:W-:-:S05]  /*08e0*/  IMAD R13, R12, -0x3e8, R13 ;  /* 0xfffffc180c0d7824 */ /* 0x000fca00078e020d */
[----:B------:R1:W-:Y:S02]  /*08f0*/  STG.E desc[UR4][R10.64+0x600], R13 ;  /* 0x0006000d0a007986 */ /* 0x0003e4000c101904 */
.L_x_2353:
[----:B------:R-:W-:Y:S05]  /*0900*/  @!P1 EXIT ;  /* 0x000000000000994d */ /* 0x000fea0003800000 */
[----:B------:R-:W-:Y:S02]  /*0910*/  ISETP.NE.AND P0, PT, R16, 0x1, PT ;  /* 0x000000011000780c */ /* 0x000fe40003f05270 */
[----:B------:R-:W-:-:S04]  /*0920*/  LOP3.LUT R8, R8, 0x1, RZ, 0xc0, !PT ;  /* 0x0000000108087812 */ /* 0x000fc800078ec0ff */
[----:B------:R-:W-:-:S07]  /*0930*/  ISETP.NE.U32.AND P1, PT, R8, 0x1, PT ;  /* 0x000000010800780c */ /* 0x000fce0003f25070 */
[----:B------:R-:W-:Y:S06]  /*0940*/  @!P0 BRA `(.L_x_2354) ;  /* 0x0000000000448947 */ /* 0x000fec0003800000 */
[----:B------:R-:W-:-:S05]  /*0950*/  LEA R7, R0, R9, 0x7 ;  /* 0x0000000900077211 */ /* 0x000fca00078e38ff */
[----:B-1----:R-:W-:-:S05]  /*0960*/  IMAD.WIDE R10, R7, 0x4, R4 ;  /* 0x00000004070a7825 */ /* 0x002fca00078e0204 */
[----:B------:R-:W3:Y:S01]  /*0970*/  LDG.E R6, desc[UR4][R10.64] ;  /* 0x000000040a067981 */ /* 0x000ee2000c1e1900 */
[----:B--2---:R-:W-:-:S05]  /*0980*/  HFMA2 R15, -RZ, RZ, 2.88671875, 25.703125 ;  /* 0x41c64e6dff0f7431 */ /* 0x004fca00000001ff */
[----:B---3--:R-:W-:-:S04]  /*0990*/  IMAD R8, R6, R15, 0x3039 ;  /* 0x0000303906087424 */ /* 0x008fc800078e020f */
[----:B------:R-:W-:-:S05]  /*09a0*/  IMAD.HI.U32 R6, R8, 0x10624dd3, RZ ;  /* 0x10624dd308067827 */ /* 0x000fca00078e00ff */
[----:B------:R-:W-:Y:S01]  /*09b0*/  SHF.R.U32.HI R13, RZ, 0x6, R6 ;  /* 0x00000006ff0d7819 */ /* 0x000fe20000011606 */
[----:B------:R-:W-:-:S04]  /*09c0*/  IMAD.WIDE R6, R7, 0x4, R2 ;  /* 0x0000000407067825 */ /* 0x000fc800078e0202 */
[----:B------:R-:W-:-:S05]  /*09d0*/  IMAD R13, R13, -0x3e8, R8 ;  /* 0xfffffc180d0d7824 */ /* 0x000fca00078e0208 */
[----:B------:R0:W-:Y:S04]  /*09e0*/  STG.E desc[UR4][R6.64], R13 ;  /* 0x0000000d06007986 */ /* 0x0001e8000c101904 */
[----:B------:R-:W2:Y:S01]  /*09f0*/  LDG.E R8, desc[UR4][R10.64+0x200] ;  /* 0x000200040a087981 */ /* 0x000ea2000c1e1900 */
[----:B------:R-:W-:Y:S02]  /*0a00*/  VIADD R0, R0, 0x2 ;  /* 0x0000000200007836 */ /* 0x000fe40000000000 */
[----:B--2---:R-:W-:-:S04]  /*0a10*/  IMAD R8, R8, R15, 0x3039 ;  /* 0x0000303908087424 */ /* 0x004fc800078e020f */
[----:B------:R-:W-:-:S05]  /*0a20*/  IMAD.HI.U32 R12, R8, 0x10624dd3, RZ ;  /* 0x10624dd3080c7827 */ /* 0x000fca00078e00ff */
[----:B------:R-:W-:-:S05]  /*0a30*/  SHF.R.U32.HI R15, RZ, 0x6, R12 ;  /* 0x00000006ff0f7819 */ /* 0x000fca000001160c */
[----:B------:R-:W-:-:S05]  /*0a40*/  IMAD R15, R15, -0x3e8, R8 ;  /* 0xfffffc180f0f7824 */ /* 0x000fca00078e0208 */
[----:B------:R0:W-:Y:S02]  /*0a50*/  STG.E desc[UR4][R6.64+0x200], R15 ;  /* 0x0002000f06007986 */ /* 0x0001e4000c101904 */
.L_x_2354:
        /* <DEDUP_REMOVED lines=12> */
.L_x_2350:
[----:B------:R-:W-:-:S13]  /*0b20*/  ISETP.GE.AND P0, PT, R11, 0x1, PT ;  /* 0x000000010b00780c */ /* 0x000fda0003f06270 */
[----:B------:R-:W-:Y:S05]  /*0b30*/  @!P0 EXIT ;  /* 0x000000000000894d */ /* 0x000fea0003800000 */
[C---:B------:R-:W-:Y:S01]  /*0b40*/  ISETP.GE.U32.AND P0, PT, R11.reuse, 0x8, PT ;  /* 0x000000080b00780c */ /* 0x040fe20003f06070 */
[----:B------:R-:W-:Y:S01]  /*0b50*/  HFMA2 R6, -RZ, RZ, 0, 0 ;  /* 0x00000000ff067431 */ /* 0x000fe200000001ff */
[----:B------:R-:W-:-:S11]  /*0b60*/  LOP3.LUT R18, R11, 0x7, RZ, 0xc0, !PT ;  /* 0x000000070b127812 */ /* 0x000fd600078ec0ff */
[----:B------:R-:W-:Y:S05]  /*0b70*/  @!P0 BRA `(.L_x_2355) ;  /* 0x0000000400508947 */ /* 0x000fea0003800000 */
[----:B------:R-:W-:Y:S01]  /*0b80*/  LOP3.LUT R6, R11, 0x7ffffff8, RZ, 0xc0, !PT ;  /* 0x7ffffff80b067812 */ /* 0x000fe200078ec0ff */
[----:B------:R-:W-:-:S07]  /*0b90*/  IMAD.MOV.U32 R8, RZ, RZ, RZ ;  /* 0x000000ffff087224 */ /* 0x000fce00078e00ff */
.L_x_2358:
[----:B0-----:R-:W-:-:S04]  /*0ba0*/  LEA R7, R8, R9, 0x7 ;  /* 0x0000000908077211 */ /* 0x001fc800078e38ff */
[----:B------:R-:W-:-:S13]  /*0bb0*/  ISETP.GE.AND P0, PT, R7, R0, PT ;  /* 0x000000000700720c */ /* 0x000fda0003f06270 */
[----:B------:R-:W-:-:S06]  /*0bc0*/  @!P0 IMAD.WIDE.U32 R12, R7, 0x4, R4 ;  /* 0x00000004070c8825 */ /* 0x000fcc00078e0004 */
[----:B------:R-:W2:Y:S01]  /*0bd0*/  @!P0 LDG.E R12, desc[UR4][R12.64] ;  /* 0x000000040c0c8981 */ /* 0x000ea2000c1e1900 */
[----:B------:R-:W-:Y:S01]  /*0be0*/  @!P0 MOV R11, 0x41c64e6d ;  /* 0x41c64e6d000b8802 */ /* 0x000fe20000000f00 */
[C---:B------:R-:W-:Y:S01]  /*0bf0*/  @!P0 IMAD.WIDE.U32 R14, R7.reuse, 0x4, R2 ;  /* 0x00000004070e8825 */ /* 0x040fe200078e0002 */
[----:B------:R-:W-:-:S04]  /*0c00*/  IADD3 R19, PT, PT, R7, 0x80, RZ ;  /* 0x0000008007137810 */ /* 0x000fc80007ffe0ff */
        /* <DEDUP_REMOVED lines=8> */
[----:B------:R-:W-:-:S04]  /*0c90*/  @!P1 IMAD.MOV.U32 R13, RZ, RZ, 0x41c64e6d ;  /* 0x41c64e6dff0d9424 */ /* 0x000fc800078e00ff */
[----:B--2---:R-:W-:Y:S01]  /*0ca0*/  @!P1 IMAD R16, R12, R13, 0x3039 ;  /* 0x000030390c109424 */ /* 0x004fe200078e020d */
[----:B------:R-:W-:-:S03]  /*0cb0*/  IADD3 R13, PT, PT, R7, 0x100, RZ ;  /* 0x00000100070d7810 */ /* 0x000fc60007ffe0ff */
[----:B------:R-:W-:Y:S01]  /*0cc0*/  @!P1 IMAD.HI.U32 R12, R16, 0x10624dd3, RZ ;  /* 0x10624dd3100c9827 */ /* 0x000fe200078e00ff */
[----:B------:R-:W-:-:S04]  /*0cd0*/  ISETP.GE.AND P0, PT, R13, R0, PT ;  /* 0x000000000d00720c */ /* 0x000fc80003f06270 */
[----:B------:R-:W-:Y:S01]  /*0ce0*/  @!P1 SHF.R.U32.HI R21, RZ, 0x6, R12 ;  /* 0x00000006ff159819 */ /* 0x000fe2000001160c */
[----:B------:R-:W-:-:S04]  /*0cf0*/  IMAD.WIDE R12, R19, 0x4, R2 ;  /* 0x00000004130c7825 */ /* 0x000fc800078e0202 */
[----:B------:R-:W-:-:S05]  /*0d00*/  @!P1 IMAD R21, R21, -0x3e8, R16 ;  /* 0xfffffc1815159824 */ /* 0x000fca00078e0210 */
[----:B------:R-:W-:Y:S04]  /*0d10*/  @!P1 STG.E desc[UR4][R12.64], R21 ;  /* 0x000000150c009986 */ /* 0x000fe8000c101904 */
[----:B0-----:R-:W2:Y:S01]  /*0d20*/  @!P0 LDG.E R14, desc[UR4][R10.64+0x200] ;  /* 0x000200040a0e8981 */ /* 0x001ea2000c1e1900 */
[----:B------:R-:W-:Y:S02]  /*0d30*/  @!P0 MOV R15, 0x41c64e6d ;  /* 0x41c64e6d000f8802 */ /* 0x000fe40000000f00 */
        /* <DEDUP_REMOVED lines=8> */
[----:B------:R-:W-:-:S05]  /*0dc0*/  @!P1 MOV R17, 0x41c64e6d ;  /* 0x41c64e6d00119802 */ /* 0x000fca0000000f00 */
        /* <DEDUP_REMOVED lines=8> */
[----:B0-----:R-:W-:Y:S02]  /*0e50*/  @!P0 MOV R15, 0x41c64e6d ;  /* 0x41c64e6d000f8802 */ /* 0x001fe40000000f00 */
        /* <DEDUP_REMOVED lines=8> */
[----:B-1----:R-:W-:-:S05]  /*0ee0*/  @!P1 MOV R17, 0x41c64e6d ;  /* 0x41c64e6d00119802 */ /* 0x002fca0000000f00 */
        /* <DEDUP_REMOVED lines=8> */
[----:B0-----:R-:W-:Y:S01]  /*0f70*/  @!P0 IMAD.MOV.U32 R15, RZ, RZ, 0x41c64e6d ;  /* 0x41c64e6dff0f8424 */ /* 0x001fe200078e00ff */
        /* <DEDUP_REMOVED lines=18> */
.L_x_2357:
[----:B------:R-:W-:Y:S05]  /*10a0*/  BSYNC.RECONVERGENT B0 ;  /* 0x0000000000007941 */ /* 0x000fea0003800200 */
.L_x_2356:
[----:B------:R-:W-:Y:S05]  /*10b0*/  @P1 BRA `(.L_x_2358) ;  /* 0xfffffff800b81947 */ /* 0x000fea000383ffff */
.L_x_2355:
[----:B------:R-:W-:-:S13]  /*10c0*/  ISETP.NE.AND P0, PT, R18, RZ, PT ;  /* 0x000000ff1200720c */ /* 0x000fda0003f05270 */
[----:B------:R-:W-:Y:S05]  /*10d0*/  @!P0 EXIT ;  /* 0x000000000000894d */ /* 0x000fea0003800000 */
[----:B0-----:R-:W0:Y:S01]  /*10e0*/  LDC R7, c[0x0][0x384] ;  /* 0x0000e100ff077b82 */ /* 0x001e220000000800 */
[----:B------:R-:W-:Y:S02]  /*10f0*/  ISETP.GE.U32.AND P1, PT, R18, 0x4, PT ;  /* 0x000000041200780c */ /* 0x000fe40003f26070 */
[----:B0-----:R-:W-:-:S04]  /*1100*/  LOP3.LUT R20, R7, 0x3, RZ, 0xc0, !PT ;  /* 0x0000000307147812 */ /* 0x001fc800078ec0ff */
[----:B------:R-:W-:-:S07]  /*1110*/  ISETP.NE.AND P0, PT, R20, RZ, PT ;  /* 0x000000ff1400720c */ /* 0x000fce0003f05270 */
[----:B------:R-:W-:Y:S06]  /*1120*/  @!P1 BRA `(.L_x_2359) ;  /* 0x0000000000b49947 */ /* 0x000fec0003800000 */
[----:B------:R-:W-:-:S04]  /*1130*/  LEA R11, R6, R9, 0x7 ;  /* 0x00000009060b7211 */ /* 0x000fc800078e38ff */
[----:B------:R-:W-:-:S13]  /*1140*/  ISETP.GE.AND P2, PT, R11, R0, PT ;  /* 0x000000000b00720c */ /* 0x000fda0003f46270 */
[----:B------:R-:W-:-:S06]  /*1150*/  @!P2 IMAD.WIDE R12, R11, 0x4, R4 ;  /* 0x000000040b0ca825 */ /* 0x000fcc00078e0204 */
[----:B------:R-:W2:Y:S01]  /*1160*/  @!P2 LDG.E R12, desc[UR4][R12.64] ;  /* 0x000000040c0ca981 */ /* 0x000ea2000c1e1900 */
[----:B------:R-:W-:Y:S01]  /*1170*/  @!P2 IMAD.MOV.U32 R15, RZ, RZ, 0x41c64e6d ;  /* 0x41c64e6dff0fa424 */ /* 0x000fe200078e00ff */
[----:B------:R-:W-:-:S04]  /*1180*/  IADD3 R23, PT, PT, R11, 0x80, RZ ;  /* 0x000000800b177810 */ /* 0x000fc80007ffe0ff */
[----:B------:R-:W-:Y:S01]  /*1190*/  ISETP.GE.AND P1, PT, R23, R0, PT ;  /* 0x000000001700720c */ /* 0x000fe20003f26270 */
[----:B--2---:R-:W-:Y:S02]  /*11a0*/  @!P2 IMAD R8, R12, R15, 0x3039 ;  /* 0x000030390c08a424 */ /* 0x004fe400078e020f */
[----:B------:R-:W-:-:S04]  /*11b0*/  @!P2 IMAD.WIDE R14, R11, 0x4, R2 ;  /* 0x000000040b0ea825 */ /* 0x000fc800078e0202 */
[----:B------:R-:W-:-:S05]  /*11c0*/  @!P2 IMAD.HI.U32 R10, R8, 0x10624dd3, RZ ;  /* 0x10624dd3080aa827 */ /* 0x000fca00078e00ff */
[----:B------:R-:W-:-:S05]  /*11d0*/  @!P2 SHF.R.U32.HI R17, RZ, 0x6, R10 ;  /* 0x00000006ff11a819 */ /* 0x000fca000001160a */
[----:B------:R-:W-:Y:S02]  /*11e0*/  @!P2 IMAD R21, R17, -0x3e8, R8 ;  /* 0xfffffc181115a824 */ /* 0x000fe400078e0208 */
[----:B------:R-:W-:-:S03]  /*11f0*/  @!P1 IMAD.WIDE R16, R23, 0x4, R4 ;  /* 0x0000000417109825 */ /* 0x000fc600078e0204 */
[----:B------:R0:W-:Y:S04]  /*1200*/  @!P2 STG.E desc[UR4][R14.64], R21 ;  /* 0x000000150e00a986 */ /* 0x0001e8000c101904 */
[----:B------:R-:W2:Y:S01]  /*1210*/  @!P1 LDG.E R16, desc[UR4][R16.64] ;  /* 0x0000000410109981 */ /* 0x000ea2000c1e1900 */
[----:B------:R-:W-:Y:S02]  /*1220*/  @!P1 MOV R13, 0x41c64e6d ;  /* 0x41c64e6d000d9802 */ /* 0x000fe40000000f00 */
        /* <DEDUP_REMOVED lines=10> */
[----:B0-----:R-:W-:Y:S01]  /*12d0*/  @!P2 MOV R15, 0x41c64e6d ;  /* 0x41c64e6d000fa802 */ /* 0x001fe20000000f00 */
        /* <DEDUP_REMOVED lines=10> */
[----:B-1----:R-:W-:Y:S02]  /*1380*/  @!P1 MOV R13, 0x41c64e6d ;  /* 0x41c64e6d000d9802 */ /* 0x002fe40000000f00 */
[----:B------:R-:W-:-:S03]  /*1390*/  IADD3 R6, PT, PT, R6, 0x4, RZ ;  /* 0x0000000406067810 */ /* 0x000fc60007ffe0ff */
[----:B--2---:R-:W-:-:S04]  /*13a0*/  @!P1 IMAD R8, R14, R13, 0x3039 ;  /* 0x000030390e089424 */ /* 0x004fc800078e020d */
[----:B------:R-:W-:-:S05]  /*13b0*/  @!P1 IMAD.HI.U32 R12, R8, 0x10624dd3, RZ ;  /* 0x10624dd3080c9827 */ /* 0x000fca00078e00ff */
[----:B------:R-:W-:Y:S01]  /*13c0*/  @!P1 SHF.R.U32.HI R19, RZ, 0x6, R12 ;  /* 0x00000006ff139819 */ /* 0x000fe2000001160c */
[----:B------:R-:W-:-:S04]  /*13d0*/  @!P1 IMAD.WIDE R12, R21, 0x4, R2 ;  /* 0x00000004150c9825 */ /* 0x000fc800078e0202 */
[----:B------:R-:W-:-:S05]  /*13e0*/  @!P1 IMAD R19, R19, -0x3e8, R8 ;  /* 0xfffffc1813139824 */ /* 0x000fca00078e0208 */
[----:B------:R0:W-:Y:S02]  /*13f0*/  @!P1 STG.E desc[UR4][R12.64], R19 ;  /* 0x000000130c009986 */ /* 0x0001e4000c101904 */
.L_x_2359:
[----:B------:R-:W-:Y:S05]  /*1400*/  @!P0 EXIT ;  /* 0x000000000000894d */ /* 0x000fea0003800000 */
[----:B------:R-:W-:Y:S02]  /*1410*/  ISETP.NE.AND P1, PT, R20, 0x1, PT ;  /* 0x000000011400780c */ /* 0x000fe40003f25270 */
[----:B------:R-:W-:-:S04]  /*1420*/  LOP3.LUT R7, R7, 0x1, RZ, 0xc0, !PT ;  /* 0x0000000107077812 */ /* 0x000fc800078ec0ff */
[----:B------:R-:W-:-:S07]  /*1430*/  ISETP.NE.U32.AND P0, PT, R7, 0x1, PT ;  /* 0x000000010700780c */ /* 0x000fce0003f05070 */
[----:B------:R-:W-:Y:S06]  /*1440*/  @!P1 BRA `(.L_x_2360) ;  /* 0x00000000005c9947 */ /* 0x000fec0003800000 */
[----:B0-----:R-:W-:-:S04]  /*1450*/  LEA R13, R6, R9, 0x7 ;  /* 0x00000009060d7211 */ /* 0x001fc800078e38ff */
[----:B------:R-:W-:-:S13]  /*1460*/  ISETP.GE.AND P1, PT, R13, R0, PT ;  /* 0x000000000d00720c */ /* 0x000fda0003f26270 */
[----:B------:R-:W-:-:S06]  /*1470*/  @!P1 IMAD.WIDE R10, R13, 0x4, R4 ;  /* 0x000000040d0a9825 */ /* 0x000fcc00078e0204 */
[----:B------:R-:W2:Y:S01]  /*1480*/  @!P1 LDG.E R10, desc[UR4][R10.64] ;  /* 0x000000040a0a9981 */ /* 0x000ea2000c1e1900 */
[----:B------:R-:W-:Y:S01]  /*1490*/  @!P1 MOV R7, 0x41c64e6d ;  /* 0x41c64e6d00079802 */ /* 0x000fe20000000f00 */
[C---:B------:R-:W-:Y:S02]  /*14a0*/  VIADD R19, R13.reuse, 0x80 ;  /* 0x000000800d137836 */ /* 0x040fe40000000000 */
        /* <DEDUP_REMOVED lines=9> */
[----:B------:R-:W-:Y:S02]  /*1540*/  @!P2 MOV R11, 0x41c64e6d ;  /* 0x41c64e6d000ba802 */ /* 0x000fe40000000f00 */
[----:B------:R-:W-:-:S03]  /*1550*/  IADD3 R6, PT, PT, R6, 0x2, RZ ;  /* 0x0000000206067810 */ /* 0x000fc60007ffe0ff */
[----:B--2---:R-:W-:-:S04]  /*1560*/  @!P2 IMAD R8, R14, R11, 0x3039 ;  /* 0x000030390e08a424 */ /* 0x004fc800078e020b */
[----:B------:R-:W-:-:S05]  /*1570*/  @!P2 IMAD.HI.U32 R10, R8, 0x10624dd3, RZ ;  /* 0x10624dd3080aa827 */ /* 0x000fca00078e00ff */
[----:B------:R-:W-:Y:S01]  /*1580*/  @!P2 SHF.R.U32.HI R17, RZ, 0x6, R10 ;  /* 0x00000006ff11a819 */ /* 0x000fe2000001160a */
[----:B------:R-:W-:-:S04]  /*1590*/  @!P2 IMAD.WIDE R10, R19, 0x4, R2 ;  /* 0x00000004130aa825 */ /* 0x000fc800078e0202 */
[----:B------:R-:W-:-:S05]  /*15a0*/  @!P2 IMAD R17, R17, -0x3e8, R8 ;  /* 0xfffffc181111a824 */ /* 0x000fca00078e0208 */
[----:B------:R1:W-:Y:S02]  /*15b0*/  @!P2 STG.E desc[UR4][R10.64], R17 ;  /* 0x000000110a00a986 */ /* 0x0003e4000c101904 */
.L_x_2360:
[----:B------:R-:W-:Y:S05]  /*15c0*/  @P0 EXIT ;  /* 0x000000000000094d */ /* 0x000fea0003800000 */
[----:B------:R-:W-:-:S04]  /*15d0*/  LEA R9, R6, R9, 0x7 ;  /* 0x0000000906097211 */ /* 0x000fc800078e38ff */
[----:B------:R-:W-:-:S13]  /*15e0*/  ISETP.GE.AND P0, PT, R9, R0, PT ;  /* 0x000000000900720c */ /* 0x000fda0003f06270 */
[----:B------:R-:W-:Y:S05]  /*15f0*/  @P0 EXIT ;  /* 0x000000000000094d */ /* 0x000fea0003800000 */
[----:B------:R-:W-:-:S06]  /*1600*/  IMAD.WIDE R4, R9, 0x4, R4 ;  /* 0x0000000409047825 */ /* 0x000fcc00078e0204 */
[----:B------:R-:W2:Y:S01]  /*1610*/  LDG.E R4, desc[UR4][R4.64] ;  /* 0x0000000404047981 */ /* 0x000ea2000c1e1900 */
[----:B-1----:R-:W-:Y:S02]  /*1620*/  HFMA2 R7, -RZ, RZ, 2.88671875, 25.703125 ;  /* 0x41c64e6dff077431 */ /* 0x002fe400000001ff */
[----:B------:R-:W-:-:S04]  /*1630*/  IMAD.WIDE R2, R9, 0x4, R2 ;  /* 0x0000000409027825 */ /* 0x000fc800078e0202 */
[----:B--2---:R-:W-:-:S04]  /*1640*/  IMAD R0, R4, R7, 0x3039 ;  /* 0x0000303904007424 */ /* 0x004fc800078e0207 */
[----:B------:R-:W-:-:S05]  /*1650*/  IMAD.HI.U32 R6, R0, 0x10624dd3, RZ ;  /* 0x10624dd300067827 */ /* 0x000fca00078e00ff */
[----:B------:R-:W-:-:S05]  /*1660*/  SHF.R.U32.HI R7, RZ, 0x6, R6 ;  /* 0x00000006ff077819 */ /* 0x000fca0000011606 */
[----:B------:R-:W-:-:S05]  /*1670*/  IMAD R7, R7, -0x3e8, R0 ;  /* 0xfffffc1807077824 */ /* 0x000fca00078e0200 */
[----:B------:R-:W-:Y:S01]  /*1680*/  STG.E desc[UR4][R2.64], R7 ;  /* 0x0000000702007986 */ /* 0x000fe2000c101904 */
[----:B------:R-:W-:Y:S05]  /*1690*/  EXIT ;  /* 0x000000000000794d */ /* 0x000fea0003800000 */
.L_x_2361:
        /* <DEDUP_REMOVED lines=14> */
.L_x_2409:


//--------------------- .text._ZN3cub18CUB_300001_SM_10006detail8for_each13static_kernelINS2_12policy_hub_t12policy_500_tEmN6thrust24THRUST_300001_SM_1000_NS8cuda_cub20__uninitialized_fill7functorINS7_10device_ptrIfEEfEEEEvT0_T1_ --------------------------
	.section	.text._ZN3cub18CUB_300001_SM_10006detail8for_each13static_kernelINS2_12policy_hub_t12policy_500_tEmN6thrust24THRUST_300001_SM_1000_NS8cuda_cub20__uninitialized_fill7functorINS7_10device_ptrIfEEfEEEEvT0_T1_,"ax",@progbits
	.align	128
        .global         _ZN3cub18CUB_300001_SM_10006detail8for_each13static_kernelINS2_12policy_hub_t12policy_500_tEmN6thrust24THRUST_300001_SM_1000_NS8cuda_cub20__uninitialized_fill7functorINS7_10device_ptrIfEEfEEEEvT0_T1_
        .type           _ZN3cub18CUB_300001_SM_10006detail8for_each13static_kernelINS2_12policy_hub_t12policy_500_tEmN6thrust24THRUST_300001_SM_1000_NS8cuda_cub20__uninitialized_fill7functorINS7_10device_ptrIfEEfEEEEvT0_T1_,@function
        .size           _ZN3cub18CUB_300001_SM_10006detail8for_each13static_kernelINS2_12policy_hub_t12policy_500_tEmN6thrust24THRUST_300001_SM_1000_NS8cuda_cub20__uninitialized_fill7functorINS7_10device_ptrIfEEfEEEEvT0_T1_,(.L_x_2410 - _ZN3cub18CUB_300001_SM_10006detail8for_each13static_kernelINS2_12policy_hub_t12policy_500_tEmN6thrust24THRUST_300001_SM_1000_NS8cuda_cub20__uninitialized_fill7functorINS7_10device_ptrIfEEfEEEEvT0_T1_)
        .other          _ZN3cub18CUB_300001_SM_10006detail8for_each13static_kernelINS2_12policy_hub_t12policy_500_tEmN6thrust24THRUST_300001_SM_1000_NS8cuda_cub20__uninitialized_fill7functorINS7_10device_ptrIfEEfEEEEvT0_T1_,@"STO_CUDA_ENTRY STV_DEFAULT"
_ZN3cub18CUB_300001_SM_10006detail8for_each13static_kernelINS2_12policy_hub_t12policy_500_tEmN6thrust24THRUST_300001_SM_1000_NS8cuda_cub20__uninitialized_fill7functorINS7_10device_ptrIfEEfEEEEvT0_T1_:
.text._ZN3cub18CUB_300001_SM_10006detail8for_each13static_kernelINS2_12policy_hub_t12policy_500_tEmN6thrust24THRUST_300001_SM_1000_NS8cuda_cub20__uninitialized_fill7functorINS7_10device_ptrIfEEfEEEEvT0_T1_:
[----:B------:R-:W-:Y:S08]  /*0000*/  LDC R1, c[0x0][0x37c] ;  /* 0x0000df00ff017b82 */ /* 0x000ff00000000800 */
[----:B------:R-:W0:Y:S01]  /*0010*/  S2UR UR4, SR_CTAID.X ;  /* 0x00000000000479c3 */ /* 0x000e220000002500 */
[----:B------:R-:W1:Y:S01]  /*0020*/  LDCU.64 UR6, c[0x0][0x380] ;  /* 0x00007000ff0677ac */ /* 0x000e620008000a00 */
[----:B------:R-:W2:Y:S01]  /*0030*/  LDCU.64 UR8, c[0x0][0x358] ;  /* 0x00006b00ff0877ac */ /* 0x000ea20008000a00 */
[----:B0-----:R-:W-:-:S04]  /*0040*/  UIMAD.WIDE.U32 UR4, UR4, 0x200, URZ ;  /* 0x00000200040478a5 */ /* 0x001fc8000f8e00ff */
[----:B-1----:R-:W-:-:S04]  /*0050*/  UIADD3 UR6, UP0, UPT, -UR4, UR6, URZ ;  /* 0x0000000604067290 */ /* 0x002fc8000ff1e1ff */
[----:B------:R-:W-:Y:S02]  /*0060*/  UIADD3.X UR7, UPT, UPT, ~UR5, UR7, URZ, UP0, !UPT ;  /* 0x0000000705077290 */ /* 0x000fe400087fe5ff */
[----:B------:R-:W-:-:S04]  /*0070*/  UISETP.GE.U32.AND UP0, UPT, UR6, 0x200, UPT ;  /* 0x000002000600788c */ /* 0x000fc8000bf06070 */
[----:B------:R-:W-:-:S09]  /*0080*/  UISETP.GE.U32.AND.EX UP0, UPT, UR7, URZ, UPT, UP0 ;  /* 0x000000ff0700728c */ /* 0x000fd2000bf06100 */
[----:B--2---:R-:W-:Y:S05]  /*0090*/  BRA.U !UP0, `(.L_x_2362) ;  /* 0x0000000108287547 */ /* 0x004fea000b800000 */
[----:B------:R-:W0:Y:S01]  /*00a0*/  S2R R0, SR_TID.X ;  /* 0x0000000000007919 */ /* 0x000e220000002100 */
[----:B------:R-:W1:Y:S01]  /*00b0*/  LDCU.64 UR6, c[0x0][0x388] ;  /* 0x00007100ff0677ac */ /* 0x000e620008000a00 */
[----:B------:R-:W2:Y:S01]  /*00c0*/  LDC R5, c[0x0][0x390] ;  /* 0x0000e400ff057b82 */ /* 0x000ea20000000800 */
[----:B0-----:R-:W-:-:S05]  /*00d0*/  IADD3 R0, P0, PT, R0, UR4, RZ ;  /* 0x0000000400007c10 */ /* 0x001fca000ff1e0ff */
[----:B------:R-:W-:Y:S01]  /*00e0*/  IMAD.X R3, RZ, RZ, UR5, P0 ;  /* 0x00000005ff037e24 */ /* 0x000fe200080e06ff */
[----:B-1----:R-:W-:-:S04]  /*00f0*/  LEA R2, P0, R0, UR6, 0x2 ;  /* 0x0000000600027c11 */ /* 0x002fc8000f8010ff */
[----:B------:R-:W-:-:S05]  /*0100*/  LEA.HI.X R3, R0, UR7, R3, 0x2, P0 ;  /* 0x0000000700037c11 */ /* 0x000fca00080f1403 */
[----:B--2---:R-:W-:Y:S04]  /*0110*/  STG.E desc[UR8][R2.64], R5 ;  /* 0x0000000502007986 */ /* 0x004fe8000c101908 */
[----:B------:R-:W-:Y:S01]  /*0120*/  STG.E desc[UR8][R2.64+0x400], R5 ;  /* 0x0004000502007986 */ /* 0x000fe2000c101908 */
[----:B------:R-:W-:Y:S05]  /*0130*/  EXIT ;  /* 0x000000000000794d */ /* 0x000fea0003800000 */
.L_x_2362:
[----:B------:R-:W0:Y:S01]  /*0140*/  S2R R0, SR_TID.X ;  /* 0x0000000000007919 */ /* 0x000e220000002100 */
[----:B------:R-:W-:Y:S01]  /*0150*/  IMAD.U32 R2, RZ, RZ, UR7 ;  /* 0x00000007ff027e24 */ /* 0x000fe2000f8e00ff */
[----:B------:R-:W1:Y:S01]  /*0160*/  LDCU.64 UR10, c[0x0][0x388] ;  /* 0x00007100ff0a77ac */ /* 0x000e620008000a00 */
[----:B------:R-:W-:Y:S01]  /*0170*/  IMAD.U32 R4, RZ, RZ, UR7 ;  /* 0x00000007ff047e24 */ /* 0x000fe2000f8e00ff */
[----:B0-----:R-:W-:-:S04]  /*0180*/  ISETP.LT.U32.AND P0, PT, R0, UR6, PT ;  /* 0x0000000600007c0c */ /* 0x001fc8000bf01070 */
[----:B------:R-:W-:Y:S01]  /*0190*/  ISETP.GT.U32.AND.EX P0, PT, R2, RZ, PT, P0 ;  /* 0x000000ff0200720c */ /* 0x000fe20003f04100 */
[C---:B------:R-:W-:Y:S01]  /*01a0*/  VIADD R2, R0.reuse, 0x100 ;  /* 0x0000010000027836 */ /* 0x040fe20000000000 */
[----:B------:R-:W-:-:S04]  /*01b0*/  IADD3 R0, P2, PT, R0, UR4, RZ ;  /* 0x0000000400007c10 */ /* 0x000fc8000ff5e0ff */
[----:B------:R-:W-:Y:S01]  /*01c0*/  ISETP.LT.U32.AND P1, PT, R2, UR6, PT ;  /* 0x0000000602007c0c */ /* 0x000fe2000bf21070 */
[----:B------:R-:W-:Y:S01]  /*01d0*/  IMAD.X R3, RZ, RZ, UR5, P2 ;  /* 0x00000005ff037e24 */ /* 0x000fe200090e06ff */
[----:B-1----:R-:W-:Y:S02]  /*01e0*/  LEA R2, P2, R0, UR10, 0x2 ;  /* 0x0000000a00027c11 */ /* 0x002fe4000f8410ff */
[----:B------:R-:W-:Y:S02]  /*01f0*/  ISETP.GT.U32.AND.EX P1, PT, R4, RZ, PT, P1 ;  /* 0x000000ff0400720c */ /* 0x000fe40003f24110 */
[----:B------:R-:W-:Y:S01]  /*0200*/  LEA.HI.X R3, R0, UR11, R3, 0x2, P2 ;  /* 0x0000000b00037c11 */ /* 0x000fe200090f1403 */
[----:B------:R-:W0:Y:S04]  /*0210*/  @P0 LDC R5, c[0x0][0x390] ;  /* 0x0000e400ff050b82 */ /* 0x000e280000000800 */
[----:B0-----:R0:W-:Y:S06]  /*0220*/  @P0 STG.E desc[UR8][R2.64], R5 ;  /* 0x0000000502000986 */ /* 0x0011ec000c101908 */
[----:B------:R-:W-:Y:S05]  /*0230*/  @!P1 EXIT ;  /* 0x000000000000994d */ /* 0x000fea0003800000 */
[----:B0-----:R-:W0:Y:S02]  /*0240*/  LDC R5, c[0x0][0x390] ;  /* 0x0000e400ff057b82 */ /* 0x001e240000000800 */
[----:B0-----:R-:W-:Y:S01]  /*0250*/  STG.E desc[UR8][R2.64+0x400], R5 ;  /* 0x0004000502007986 */ /* 0x001fe2000c101908 */
[----:B------:R-:W-:Y:S05]  /*0260*/  EXIT ;  /* 0x000000000000794d */ /* 0x000fea0003800000 */
.L_x_2363:
        /* <DEDUP_REMOVED lines=9> */
.L_x_2410:


//--------------------- .text._ZN3cub18CUB_300001_SM_10006detail8for_each13static_kernelINS2_12policy_hub_t12policy_500_tElN6thrust24THRUST_300001_SM_1000_NS8cuda_cub10__tabulate7functorINS7_6detail15normal_iteratorINS7_10device_ptrIiEEEENS7_6system6detail7generic6detail22compute_sequence_valueIivEElEEEEvT0_T1_ --------------------------
	.section	.text._ZN3cub18CUB_300001_SM_10006detail8for_each13static_kernelINS2_12policy_hub_t12policy_500_tElN6thrust24THRUST_300001_SM_1000_NS8cuda_cub10__tabulate7functorINS7_6detail15normal_iteratorINS7_10device_ptrIiEEEENS7_6system6detail7generic6detail22compute_sequence_valueIivEElEEEEvT0_T1_,"ax",@progbits
	.align	128
        .global         _ZN3cub18CUB_300001_SM_10006detail8for_each13static_kernelINS2_12policy_hub_t12policy_500_tElN6thrust24THRUST_300001_SM_1000_NS8cuda_cub10__tabulate7functorINS7_6detail15normal_iteratorINS7_10device_ptrIiEEEENS7_6system6detail7generic6detail22compute_sequence_valueIivEElEEEEvT0_T1_
        .type           _ZN3cub18CUB_300001_SM_10006detail8for_each13static_kernelINS2_12policy_hub_t12policy_500_tElN6thrust24THRUST_300001_SM_1000_NS8cuda_cub10__tabulate7functorINS7_6detail15normal_iteratorINS7_10device_ptrIiEEEENS7_6system6detail7generic6detail22compute_sequence_valueIivEElEEEEvT0_T1_,@function
        .size           _ZN3cub18CUB_300001_SM_10006detail8for_each13static_kernelINS2_12policy_hub_t12policy_500_tElN6thrust24THRUST_300001_SM_1000_NS8cuda_cub10__tabulate7functorINS7_6detail15normal_iteratorINS7_10device_ptrIiEEEENS7_6system6detail7generic6detail22compute_sequence_valueIivEElEEEEvT0_T1_,(.L_x_2411 - _ZN3cub18CUB_300001_SM_10006detail8for_each13static_kernelINS2_12policy_hub_t12policy_500_tElN6thrust24THRUST_300001_SM_1000_NS8cuda_cub10__tabulate7functorINS7_6detail15normal_iteratorINS7_10device_ptrIiEEEENS7_6system6detail7generic6detail22compute_sequence_valueIivEElEEEEvT0_T1_)
        .other          _ZN3cub18CUB_300001_SM_10006detail8for_each13static_kernelINS2_12policy_hub_t12policy_500_tElN6thrust24THRUST_300001_SM_1000_NS8cuda_cub10__tabulate7functorINS7_6detail15normal_iteratorINS7_10device_ptrIiEEEENS7_6system6detail7generic6detail22compute_sequence_valueIivEElEEEEvT0_T1_,@"STO_CUDA_ENTRY STV_DEFAULT"
_ZN3cub18CUB_300001_SM_10006detail8for_each13static_kernelINS2_12policy_hub_t12policy_500_tElN6thrust24THRUST_300001_SM_1000_NS8cuda_cub10__tabulate7functorINS7_6detail15normal_iteratorINS7_10device_ptrIiEEEENS7_6system6detail7generic6detail22compute_sequence_valueIivEElEEEEvT0_T1_:
.text._ZN3cub18CUB_300001_SM_10006detail8for_each13static_kernelINS2_12policy_hub_t12policy_500_tElN6thrust24THRUST_300001_SM_1000_NS8cuda_cub10__tabulate7functorINS7_6detail15normal_iteratorINS7_10device_ptrIiEEEENS7_6system6detail7generic6detail22compute_sequence_valueIivEElEEEEvT0_T1_:
        /* <DEDUP_REMOVED lines=8> */
[----:B------:R-:W-:-:S09]  /*0080*/  UISETP.GE.AND.EX UP0, UPT, UR7, URZ, UPT, UP0 ;  /* 0x000000ff0700728c */ /* 0x000fd2000bf06300 */
[----:B--2---:R-:W-:Y:S05]  /*0090*/  BRA.U !UP0, `(.L_x_2364) ;  /* 0x0000000108347547 */ /* 0x004fea000b800000 */
[----:B------:R-:W0:Y:S01]  /*00a0*/  S2R R0, SR_TID.X ;  /* 0x0000000000007919 */ /* 0x000e220000002100 */
[----:B------:R-:W1:Y:S01]  /*00b0*/  LDC.64 R6, c[0x0][0x390] ;  /* 0x0000e400ff067b82 */ /* 0x000e620000000a00 */
[----:B------:R-:W2:Y:S01]  /*00c0*/  LDCU.64 UR10, c[0x0][0x388] ;  /* 0x00007100ff0a77ac */ /* 0x000ea20008000a00 */
[----:B0-----:R-:W-:-:S05]  /*00d0*/  IADD3 R5, P0, PT, R0, UR4, RZ ;  /* 0x0000000400057c10 */ /* 0x001fca000ff1e0ff */
[----:B------:R-:W-:Y:S01]  /*00e0*/  IMAD.X R4, RZ, RZ, UR5, P0 ;  /* 0x00000005ff047e24 */ /* 0x000fe200080e06ff */
[C---:B--2---:R-:W-:Y:S01]  /*00f0*/  LEA R2, P0, R5.reuse, UR10, 0x2 ;  /* 0x0000000a05027c11 */ /* 0x044fe2000f8010ff */
[----:B------:R-:W-:-:S03]  /*0100*/  VIADD R0, R5, 0x100 ;  /* 0x0000010005007836 */ /* 0x000fc60000000000 */
[C---:B------:R-:W-:Y:S01]  /*0110*/  LEA.HI.X R3, R5.reuse, UR11, R4, 0x2, P0 ;  /* 0x0000000b05037c11 */ /* 0x040fe200080f1404 */
[-CC-:B-1----:R-:W-:Y:S02]  /*0120*/  IMAD R5, R5, R7.reuse, R6.reuse ;  /* 0x0000000705057224 */ /* 0x182fe400078e0206 */
[----:B------:R-:W-:-:S03]  /*0130*/  IMAD R7, R0, R7, R6 ;  /* 0x0000000700077224 */ /* 0x000fc600078e0206 */
[----:B------:R-:W-:Y:S04]  /*0140*/  STG.E desc[UR8][R2.64], R5 ;  /* 0x0000000502007986 */ /* 0x000fe8000c101908 */
[----:B------:R-:W-:Y:S01]  /*0150*/  STG.E desc[UR8][R2.64+0x400], R7 ;  /* 0x0004000702007986 */ /* 0x000fe2000c101908 */
[----:B------:R-:W-:Y:S05]  /*0160*/  EXIT ;  /* 0x000000000000794d */ /* 0x000fea0003800000 */
.L_x_2364:
[----:B------:R-:W0:Y:S01]  /*0170*/  S2R R2, SR_TID.X ;  /* 0x0000000000027919 */ /* 0x000e220000002100 */
[----:B------:R-:W-:Y:S01]  /*0180*/  USHF.R.S32.HI UR7, URZ, 0x1f, UR6 ;  /* 0x0000001fff077899 */ /* 0x000fe20008011406 */
[----:B------:R-:W-:Y:S05]  /*0190*/  BSSY.RECONVERGENT B0, `(.L_x_2365) ;  /* 0x0000011000007945 */ /* 0x000fea0003800200 */
[----:B------:R-:W-:Y:S02]  /*01a0*/  IMAD.U32 R3, RZ, RZ, UR7 ;  /* 0x00000007ff037e24 */ /* 0x000fe4000f8e00ff */
[----:B------:R-:W-:Y:S01]  /*01b0*/  IMAD.U32 R4, RZ, RZ, UR7 ;  /* 0x00000007ff047e24 */ /* 0x000fe2000f8e00ff */
[C---:B0-----:R-:W-:Y:S01]  /*01c0*/  ISETP.LT.U32.AND P0, PT, R2.reuse, UR6, PT ;  /* 0x0000000602007c0c */ /* 0x041fe2000bf01070 */
[----:B------:R-:W-:-:S03]  /*01d0*/  VIADD R0, R2, 0x100 ;  /* 0x0000010002007836 */ /* 0x000fc60000000000 */
[----:B------:R-:W-:Y:S02]  /*01e0*/  ISETP.GT.AND.EX P0, PT, R3, RZ, PT, P0 ;  /* 0x000000ff0300720c */ /* 0x000fe40003f04300 */
[----:B------:R-:W-:-:S04]  /*01f0*/  ISETP.LT.U32.AND P1, PT, R0, UR6, PT ;  /* 0x0000000600007c0c */ /* 0x000fc8000bf21070 */
[----:B------:R-:W-:-:S07]  /*0200*/  ISETP.GT.AND.EX P1, PT, R4, RZ, PT, P1 ;  /* 0x000000ff0400720c */ /* 0x000fce0003f24310 */
[----:B------:R-:W-:Y:S06]  /*0210*/  @!P0 BRA `(.L_x_2366) ;  /* 0x0000000000208947 */ /* 0x000fec0003800000 */
[----:B------:R-:W0:Y:S01]  /*0220*/  LDC.64 R6, c[0x0][0x390] ;  /* 0x0000e400ff067b82 */ /* 0x000e220000000a00 */
[----:B------:R-:W1:Y:S01]  /*0230*/  LDCU.64 UR10, c[0x0][0x388] ;  /* 0x00007100ff0a77ac */ /* 0x000e620008000a00 */
[----:B------:R-:W-:-:S05]  /*0240*/  IADD3 R4, P0, PT, R2, UR4, RZ ;  /* 0x0000000402047c10 */ /* 0x000fca000ff1e0ff */
[----:B------:R-:W-:Y:S01]  /*0250*/  IMAD.X R3, RZ, RZ, UR5, P0 ;  /* 0x00000005ff037e24 */ /* 0x000fe200080e06ff */
[----:B-1----:R-:W-:-:S04]  /*0260*/  LEA R2, P0, R4, UR10, 0x2 ;  /* 0x0000000a04027c11 */ /* 0x002fc8000f8010ff */
[C---:B------:R-:W-:Y:S01]  /*0270*/  LEA.HI.X R3, R4.reuse, UR11, R3, 0x2, P0 ;  /* 0x0000000b04037c11 */ /* 0x040fe200080f1403 */
[----:B0-----:R-:W-:-:S05]  /*0280*/  IMAD R7, R4, R7, R6 ;  /* 0x0000000704077224 */ /* 0x001fca00078e0206 */
[----:B------:R0:W-:Y:S03]  /*0290*/  STG.E desc[UR8][R2.64], R7 ;  /* 0x0000000702007986 */ /* 0x0001e6000c101908 */
.L_x_2366:
[----:B------:R-:W-:Y:S05]  /*02a0*/  BSYNC.RECONVERGENT B0 ;  /* 0x0000000000007941 */ /* 0x000fea0003800200 */
.L_x_2365:
[----:B------:R-:W-:Y:S05]  /*02b0*/  @!P1 EXIT ;  /* 0x000000000000994d */ /* 0x000fea0003800000 */
[----:B------:R-:W1:Y:S01]  /*02c0*/  LDC.64 R4, c[0x0][0x390] ;  /* 0x0000e400ff047b82 */ /* 0x000e620000000a00 */
[----:B------:R-:W2:Y:S01]  /*02d0*/  LDCU.64 UR6, c[0x0][0x388] ;  /* 0x00007100ff0677ac */ /* 0x000ea20008000a00 */
[----:B------:R-:W-:-:S05]  /*02e0*/  IADD3 R0, P0, PT, R0, UR4, RZ ;  /* 0x0000000400007c10 */ /* 0x000fca000ff1e0ff */
[----:B0-----:R-:W-:Y:S01]  /*02f0*/  IMAD.X R3, RZ, RZ, UR5, P0 ;  /* 0x00000005ff037e24 */ /* 0x001fe200080e06ff */
[----:B--2---:R-:W-:-:S04]  /*0300*/  LEA R2, P0, R0, UR6, 0x2 ;  /* 0x0000000600027c11 */ /* 0x004fc8000f8010ff */
[C---:B------:R-:W-:Y:S01]  /*0310*/  LEA.HI.X R3, R0.reuse, UR7, R3, 0x2, P0 ;  /* 0x0000000700037c11 */ /* 0x040fe200080f1403 */
[----:B-1----:R-:W-:-:S05]  /*0320*/  IMAD R5, R0, R5, R4 ;  /* 0x0000000500057224 */ /* 0x002fca00078e0204 */
[----:B------:R-:W-:Y:S01]  /*0330*/  STG.E desc[UR8][R2.64], R5 ;  /* 0x0000000502007986 */ /* 0x000fe2000c101908 */
[----:B------:R-:W-:Y:S05]  /*0340*/  EXIT ;  /* 0x000000000000794d */ /* 0x000fea0003800000 */
.L_x_2367:
        /* <DEDUP_REMOVED lines=11> */
.L_x_2411:


//--------------------- .text._ZN3cub18CUB_300001_SM_10006detail8for_each13static_kernelINS2_12policy_hub_t12policy_500_tEmN6thrust24THRUST_300001_SM_1000_NS8cuda_cub20__uninitialized_fill7functorINS7_10device_ptrIiEEiEEEEvT0_T1_ --------------------------
	.section	.text._ZN3cub18CUB_300001_SM_10006detail8for_each13static_kernelINS2_12policy_hub_t12policy_500_tEmN6thrust24THRUST_300001_SM_1000_NS8cuda_cub20__uninitialized_fill7functorINS7_10device_ptrIiEEiEEEEvT0_T1_,"ax",@progbits
	.align	128
        .global         _ZN3cub18CUB_300001_SM_10006detail8for_each13static_kernelINS2_12policy_hub_t12policy_500_tEmN6thrust24THRUST_300001_SM_1000_NS8cuda_cub20__uninitialized_fill7functorINS7_10device_ptrIiEEiEEEEvT0_T1_
        .type           _ZN3cub18CUB_300001_SM_10006detail8for_each13static_kernelINS2_12policy_hub_t12policy_500_tEmN6thrust24THRUST_300001_SM_1000_NS8cuda_cub20__uninitialized_fill7functorINS7_10device_ptrIiEEiEEEEvT0_T1_,@function
        .size           _ZN3cub18CUB_300001_SM_10006detail8for_each13static_kernelINS2_12policy_hub_t12policy_500_tEmN6thrust24THRUST_300001_SM_1000_NS8cuda_cub20__uninitialized_fill7functorINS7_10device_ptrIiEEiEEEEvT0_T1_,(.L_x_2412 - _ZN3cub18CUB_300001_SM_10006detail8for_each13static_kernelINS2_12policy_hub_t12policy_500_tEmN6thrust24THRUST_300001_SM_1000_NS8cuda_cub20__uninitialized_fill7functorINS7_10device_ptrIiEEiEEEEvT0_T1_)
        .other          _ZN3cub18CUB_300001_SM_10006detail8for_each13static_kernelINS2_12policy_hub_t12policy_500_tEmN6thrust24THRUST_300001_SM_1000_NS8cuda_cub20__uninitialized_fill7functorINS7_10device_ptrIiEEiEEEEvT0_T1_,@"STO_CUDA_ENTRY STV_DEFAULT"
_ZN3cub18CUB_300001_SM_10006detail8for_each13static_kernelINS2_12policy_hub_t12policy_500_tEmN6thrust24THRUST_300001_SM_1000_NS8cuda_cub20__uninitialized_fill7functorINS7_10device_ptrIiEEiEEEEvT0_T1_:
.text._ZN3cub18CUB_300001_SM_10006detail8for_each13static_kernelINS2_12policy_hub_t12policy_500_tEmN6thrust24THRUST_300001_SM_1000_NS8cuda_cub20__uninitialized_fill7functorINS7_10device_ptrIiEEiEEEEvT0_T1_:
        /* <DEDUP_REMOVED lines=20> */
.L_x_2368:
        /* <DEDUP_REMOVED lines=19> */
.L_x_2369:
        /* <DEDUP_REMOVED lines=9> */
.L_x_2412:


//--------------------- .text._ZN3cub18CUB_300001_SM_10006detail11EmptyKernelIvEEvv --------------------------
	.section	.text._ZN3cub18CUB_300001_SM_10006detail11EmptyKernelIvEEvv,"ax",@progbits
	.align	128
        .global         _ZN3cub18CUB_300001_SM_10006detail11EmptyKernelIvEEvv
        .type           _ZN3cub18CUB_300001_SM_10006detail11EmptyKernelIvEEvv,@function
        .size           _ZN3cub18CUB_300001_SM_10006detail11EmptyKernelIvEEvv,(.L_x_2413 - _ZN3cub18CUB_300001_SM_10006detail11EmptyKernelIvEEvv)
        .other          _ZN3cub18CUB_300001_SM_10006detail11EmptyKernelIvEEvv,@"STO_CUDA_ENTRY STV_DEFAULT"
_ZN3cub18CUB_300001_SM_10006detail11EmptyKernelIvEEvv:
.text._ZN3cub18CUB_300001_SM_10006detail11EmptyKernelIvEEvv:
[----:B------:R-:W-:Y:S01]  /*0000*/  LDC R1, c[0x0][0x37c] ;  /* 0x0000df00ff017b82 */ /* 0x000fe20000000800 */
[----:B------:R-:W-:Y:S05]  /*0010*/  EXIT ;  /* 0x000000000000794d */ /* 0x000fea0003800000 */
.L_x_2370:
        /* <DEDUP_REMOVED lines=14> */
.L_x_2413:


//--------------------- .nv.shared._ZN3cub18CUB_300001_SM_10006detail10radix_sort29DeviceRadixSortOnesweepKernelINS1_5radix10policy_hubIfNS0_8NullTypeEyE10Policy1000ELNS0_9SortOrderE0EfS6_yiiNS1_21identity_decomposer_tEEEvPT5_SC_PT3_PKSD_PT1_PKSH_PT2_PKSL_T4_iiT6_ --------------------------
	.section	.nv.shared._ZN3cub18CUB_300001_SM_10006detail10radix_sort29DeviceRadixSortOnesweepKernelINS1_5radix10policy_hubIfNS0_8NullTypeEyE10Policy1000ELNS0_9SortOrderE0EfS6_yiiNS1_21identity_decomposer_tEEEvPT5_SC_PT3_PKSD_PT1_PKSH_PT2_PKSL_T4_iiT6_,"aw",@nobits
	.sectionflags	@""
	.align	16
.nv.shared._ZN3cub18CUB_300001_SM_10006detail10radix_sort29DeviceRadixSortOnesweepKernelINS1_5radix10policy_hubIfNS0_8NullTypeEyE10Policy1000ELNS0_9SortOrderE0EfS6_yiiNS1_21identity_decomposer_tEEEvPT5_SC_PT3_PKSD_PT1_PKSH_PT2_PKSL_T4_iiT6_:
	.zero		30720


//--------------------- .nv.shared.reserved.0     --------------------------
	.section	.nv.shared.reserved.0,"aw",@nobits
	.weak		__nv_reservedSMEM_offset_0_alias
	.size		__nv_reservedSMEM_offset_0_alias, 0, 64
	.other		__nv_reservedSMEM_offset_0_alias,@"STO_CUDA_RESERVED_SHARED STV_DEFAULT"
__nv_reservedSMEM_offset_0_alias:
	.zero		0
	.zero		64


//--------------------- .nv.global                --------------------------
	.section	.nv.global,"aw",@nobits
.nv.global:
	.type		_ZN34_INTERNAL_1e79f7ab_4_k_cu_861e6d126thrust24THRUST_300001_SM_1000_NS12placeholders2_8E,@object
	.size		_ZN34_INTERNAL_1e79f7ab_4_k_cu_861e6d126thrust24THRUST_300001_SM_1000_NS12placeholders2_8E,(_ZN34_INTERNAL_1e79f7ab_4_k_cu_861e6d124cuda3std3__436_GLOBAL__N__1e79f7ab_4_k_cu_861e6d126ignoreE - _ZN34_INTERNAL_1e79f7ab_4_k_cu_861e6d126thrust24THRUST_300001_SM_1000_NS12placeholders2_8E)
_ZN34_INTERNAL_1e79f7ab_4_k_cu_861e6d126thrust24THRUST_300001_SM_1000_NS12placeholders2_8E:
	.zero		1
	.type		_ZN34_INTERNAL_1e79f7ab_4_k_cu_861e6d124cuda3std3__436_GLOBAL__N__1e79f7ab_4_k_cu_861e6d126ignoreE,@object
	.size		_ZN34_INTERNAL_1e79f7ab_4_k_cu_861e6d124cuda3std3__436_GLOBAL__N__1e79f7ab_4_k_cu_861e6d126ignoreE,(_ZN34_INTERNAL_1e79f7ab_4_k_cu_861e6d124cuda3std6ranges3__45__cpo4dataE - _ZN34_INTERNAL_1e79f7ab_4_k_cu_861e6d124cuda3std3__436_GLOBAL__N__1e79f7ab_4_k_cu_861e6d126ignoreE)
_ZN34_INTERNAL_1e79f7ab_4_k_cu_861e6d124cuda3std3__436_GLOBAL__N__1e79f7ab_4_k_cu_861e6d126ignoreE:
	.zero		1
	.type		_ZN34_INTERNAL_1e79f7ab_4_k_cu_861e6d124cuda3std6ranges3__45__cpo4dataE,@object
	.size		_ZN34_INTERNAL_1e79f7ab_4_k_cu_861e6d124cuda3std6ranges3__45__cpo4dataE,(_ZN34_INTERNAL_1e79f7ab_4_k_cu_861e6d126thrust24THRUST_300001_SM_1000_NS6system3cpp3parE - _ZN34_INTERNAL_1e79f7ab_4_k_cu_861e6d124cuda3std6ranges3__45__cpo4dataE)
_ZN34_INTERNAL_1e79f7ab_4_k_cu_861e6d124cuda3std6ranges3__45__cpo4dataE:
	.zero		1
	.type		_ZN34_INTERNAL_1e79f7ab_4_k_cu_861e6d126thrust24THRUST_300001_SM_1000_NS6system3cpp3parE,@object
	.size		_ZN34_INTERNAL_1e79f7ab_4_k_cu_861e6d126thrust24THRUST_300001_SM_1000_NS6system3cpp3parE,(_ZN34_INTERNAL_1e79f7ab_4_k_cu_861e6d124cuda3std3__45__cpo5beginE - _ZN34_INTERNAL_1e79f7ab_4_k_cu_861e6d126thrust24THRUST_300001_SM_1000_NS6system3cpp3parE)
_ZN34_INTERNAL_1e79f7ab_4_k_cu_861e6d126thrust24THRUST_300001_SM_1000_NS6system3cpp3parE:
	.zero		1
	.type		_ZN34_INTERNAL_1e79f7ab_4_k_cu_861e6d124cuda3std3__45__cpo5beginE,@object
	.size		_ZN34_INTERNAL_1e79f7ab_4_k_cu_861e6d124cuda3std3__45__cpo5beginE,(_ZN34_INTERNAL_1e79f7ab_4_k_cu_861e6d124cuda3std6ranges3__45__cpo5beginE - _ZN34_INTERNAL_1e79f7ab_4_k_cu_861e6d124cuda3std3__45__cpo5beginE)
_ZN34_INTERNAL_1e79f7ab_4_k_cu_861e6d124cuda3std3__45__cpo5beginE:
	.zero		1
	.type		_ZN34_INTERNAL_1e79f7ab_4_k_cu_861e6d124cuda3std6ranges3__45__cpo5beginE,@object
	.size		_ZN34_INTERNAL_1e79f7ab_4_k_cu_861e6d124cuda3std6ranges3__45__cpo5beginE,(_ZN34_INTERNAL_1e79f7ab_4_k_cu_861e6d126thrust24THRUST_300001_SM_1000_NS6deviceE - _ZN34_INTERNAL_1e79f7ab_4_k_cu_861e6d124cuda3std6ranges3__45__cpo5beginE)
_ZN34_INTERNAL_1e79f7ab_4_k_cu_861e6d124cuda3std6ranges3__45__cpo5beginE:
	.zero		1
	.type		_ZN34_INTERNAL_1e79f7ab_4_k_cu_861e6d126thrust24THRUST_300001_SM_1000_NS6deviceE,@object
	.size		_ZN34_INTERNAL_1e79f7ab_4_k_cu_861e6d126thrust24THRUST_300001_SM_1000_NS6deviceE,(_ZN34_INTERNAL_1e79f7ab_4_k_cu_861e6d124cuda3std3__47nulloptE - _ZN34_INTERNAL_1e79f7ab_4_k_cu_861e6d126thrust24THRUST_300001_SM_1000_NS6deviceE)
_ZN34_INTERNAL_1e79f7ab_4_k_cu_861e6d126thrust24THRUST_300001_SM_1000_NS6deviceE:
	.zero		1
	.type		_ZN34_INTERNAL_1e79f7ab_4_k_cu_861e6d124cuda3std3__47nulloptE,@object
	.size		_ZN34_INTERNAL_1e79f7ab_4_k_cu_861e6d124cuda3std3__47nulloptE,(_ZN34_INTERNAL_1e79f7ab_4_k_cu_861e6d124cuda3std6ranges3__45__cpo8distanceE - _ZN34_INTERNAL_1e79f7ab_4_k_cu_861e6d124cuda3std3__47nulloptE)
_ZN34_INTERNAL_1e79f7ab_4_k_cu_861e6d124cuda3std3__47nulloptE:
	.zero		1
	.type		_ZN34_INTERNAL_1e79f7ab_4_k_cu_861e6d124cuda3std6ranges3__45__cpo8distanceE,@object
	.size		_ZN34_INTERNAL_1e79f7ab_4_k_cu_861e6d124cuda3std6ranges3__45__cpo8distanceE,(_ZN34_INTERNAL_1e79f7ab_4_k_cu_861e6d126thrust24THRUST_300001_SM_1000_NS12placeholders2_4E - _ZN34_INTERNAL_1e79f7ab_4_k_cu_861e6d124cuda3std6ranges3__45__cpo8distanceE)
_ZN34_INTERNAL_1e79f7ab_4_k_cu_861e6d124cuda3std6ranges3__45__cpo8distanceE:
	.zero		1
	.type		_ZN34_INTERNAL_1e79f7ab_4_k_cu_861e6d126thrust24THRUST_300001_SM_1000_NS12placeholders2_4E,@object
	.size		_ZN34_INTERNAL_1e79f7ab_4_k_cu_861e6d126thrust24THRUST_300001_SM_1000_NS12placeholders2_4E,(_ZN34_INTERNAL_1e79f7ab_4_k_cu_861e6d124cuda3std3__45__cpo6rbeginE - _ZN34_INTERNAL_1e79f7ab_4_k_cu_861e6d126thrust24THRUST_300001_SM_1000_NS12placeholders2_4E)
_ZN34_INTERNAL_1e79f7ab_4_k_cu_861e6d126thrust24THRUST_300001_SM_1000_NS12placeholders2_4E:
	.zero		1
	.type		_ZN34_INTERNAL_1e79f7ab_4_k_cu_861e6d124cuda3std3__45__cpo6rbeginE,@object
	.size		_ZN34_INTERNAL_1e79f7ab_4_k_cu_861e6d124cuda3std3__45__cpo6rbeginE,(_ZN34_INTERNAL_1e79f7ab_4_k_cu_861e6d124cuda3std6ranges3__45__cpo7advanceE - _ZN34_INTERNAL_1e79f7ab_4_k_cu_861e6d124cuda3std3__45__cpo6rbeginE)
_ZN34_INTERNAL_1e79f7ab_4_k_cu_861e6d124cuda3std3__45__cpo6rbeginE:
	.zero		1
	.type		_ZN34_INTERNAL_1e79f7ab_4_k_cu_861e6d124cuda3std6ranges3__45__cpo7advanceE,@object
	.size		_ZN34_INTERNAL_1e79f7ab_4_k_cu_861e6d124cuda3std6ranges3__45__cpo7advanceE,(_ZN34_INTERNAL_1e79f7ab_4_k_cu_861e6d126thrust24THRUST_300001_SM_1000_NS12placeholders3_10E - _ZN34_INTERNAL_1e79f7ab_4_k_cu_861e6d124cuda3std6ranges3__45__cpo7advanceE)
_ZN34_INTERNAL_1e79f7ab_4_k_cu_861e6d124cuda3std6ranges3__45__cpo7advanceE:
	.zero		1
	.type		_ZN34_INTERNAL_1e79f7ab_4_k_cu_861e6d126thrust24THRUST_300001_SM_1000_NS12placeholders3_10E,@object
	.size		_ZN34_INTERNAL_1e79f7ab_4_k_cu_861e6d126thrust24THRUST_300001_SM_1000_NS12placeholders3_10E,(_ZN34_INTERNAL_1e79f7ab_4_k_cu_861e6d124cuda3std3__48in_placeE - _ZN34_INTERNAL_1e79f7ab_4_k_cu_861e6d126thrust24THRUST_300001_SM_1000_NS12placeholders3_10E)
_ZN34_INTERNAL_1e79f7ab_4_k_cu_861e6d126thrust24THRUST_300001_SM_1000_NS12placeholders3_10E:
	.zero		1
	.type		_ZN34_INTERNAL_1e79f7ab_4_k_cu_861e6d124cuda3std3__48in_placeE,@object
	.size		_ZN34_INTERNAL_1e79f7ab_4_k_cu_861e6d124cuda3std3__48in_placeE,(_ZN34_INTERNAL_1e79f7ab_4_k_cu_861e6d124cuda3std6ranges3__45__cpo4sizeE - _ZN34_INTERNAL_1e79f7ab_4_k_cu_861e6d124cuda3std3__48in_placeE)
_ZN34_INTERNAL_1e79f7ab_4_k_cu_861e6d124cuda3std3__48in_placeE:
	.zero		1
	.type		_ZN34_INTERNAL_1e79f7ab_4_k_cu_861e6d124cuda3std6ranges3__45__cpo4sizeE,@object
	.size		_ZN34_INTERNAL_1e79f7ab_4_k_cu_861e6d124cuda3std6ranges3__45__cpo4sizeE,(_ZN34_INTERNAL_1e79f7ab_4_k_cu_861e6d126thrust24THRUST_300001_SM_1000_NS12placeholders2_2E - _ZN34_INTERNAL_1e79f7ab_4_k_cu_861e6d124cuda3std6ranges3__45__cpo4sizeE)
_ZN34_INTERNAL_1e79f7ab_4_k_cu_861e6d124cuda3std6ranges3__45__cpo4sizeE:
	.zero		1
	.type		_ZN34_INTERNAL_1e79f7ab_4_k_cu_861e6d126thrust24THRUST_300001_SM_1000_NS12placeholders2_2E,@object
	.size		_ZN34_INTERNAL_1e79f7ab_4_k_cu_861e6d126thrust24THRUST_300001_SM_1000_NS12placeholders2_2E,(_ZN34_INTERNAL_1e79f7ab_4_k_cu_861e6d124cuda3std3__45__cpo6cbeginE - _ZN34_INTERNAL_1e79f7ab_4_k_cu_861e6d126thrust24THRUST_300001_SM_1000_NS12placeholders2_2E)
_ZN34_INTERNAL_1e79f7ab_4_k_cu_861e6d126thrust24THRUST_300001_SM_1000_NS12placeholders2_2E:
	.zero		1
	.type		_ZN34_INTERNAL_1e79f7ab_4_k_cu_861e6d124cuda3std3__45__cpo6cbeginE,@object
	.size		_ZN34_INTERNAL_1e79f7ab_4_k_cu_861e6d124cuda3std3__45__cpo6cbeginE,(_ZN34_INTERNAL_1e79f7ab_4_k_cu_861e6d124cuda3std6ranges3__45__cpo6cbeginE - _ZN34_INTERNAL_1e79f7ab_4_k_cu_861e6d124cuda3std3__45__cpo6cbeginE)
_ZN34_INTERNAL_1e79f7ab_4_k_cu_861e6d124cuda3std3__45__cpo6cbeginE:
	.zero		1
	.type		_ZN34_INTERNAL_1e79f7ab_4_k_cu_861e6d124cuda3std6ranges3__45__cpo6cbeginE,@object
	.size		_ZN34_INTERNAL_1e79f7ab_4_k_cu_861e6d124cuda3std6ranges3__45__cpo6cbeginE,(_ZN34_INTERNAL_1e79f7ab_4_k_cu_861e6d126thrust24THRUST_300001_SM_1000_NS12placeholders2_6E - _ZN34_INTERNAL_1e79f7ab_4_k_cu_861e6d124cuda3std6ranges3__45__cpo6cbeginE)
_ZN34_INTERNAL_1e79f7ab_4_k_cu_861e6d124cuda3std6ranges3__45__cpo6cbeginE:
	.zero		1
	.type		_ZN34_INTERNAL_1e79f7ab_4_k_cu_861e6d126thrust24THRUST_300001_SM_1000_NS12placeholders2_6E,@object
	.size		_ZN34_INTERNAL_1e79f7ab_4_k_cu_861e6d126thrust24THRUST_300001_SM_1000_NS12placeholders2_6E,(_ZN34_INTERNAL_1e79f7ab_4_k_cu_861e6d124cuda3std3__45__cpo7crbeginE - _ZN34_INTERNAL_1e79f7ab_4_k_cu_861e6d126thrust24THRUST_300001_SM_1000_NS12placeholders2_6E)
_ZN34_INTERNAL_1e79f7ab_4_k_cu_861e6d126thrust24THRUST_300001_SM_1000_NS12placeholders2_6E:
	.zero		1
	.type		_ZN34_INTERNAL_1e79f7ab_4_k_cu_861e6d124cuda3std3__45__cpo7crbeginE,@object
	.size		_ZN34_INTERNAL_1e79f7ab_4_k_cu_861e6d124cuda3std3__45__cpo7crbeginE,(_ZN34_INTERNAL_1e79f7ab_4_k_cu_861e6d124cuda3std6ranges3__45__cpo4nextE - _ZN34_INTERNAL_1e79f7ab_4_k_cu_861e6d124cuda3std3__45__cpo7crbeginE)
_ZN34_INTERNAL_1e79f7ab_4_k_cu_861e6d124cuda3std3__45__cpo7crbeginE:
	.zero		1
	.type		_ZN34_INTERNAL_1e79f7ab_4_k_cu_861e6d124cuda3std6ranges3__45__cpo4nextE,@object
	.size		_ZN34_INTERNAL_1e79f7ab_4_k_cu_861e6d124cuda3std6ranges3__45__cpo4nextE,(_ZN34_INTERNAL_1e79f7ab_4_k_cu_861e6d124cuda3std6ranges3__45__cpo4swapE - _ZN34_INTERNAL_1e79f7ab_4_k_cu_861e6d124cuda3std6ranges3__45__cpo4nextE)
_ZN34_INTERNAL_1e79f7ab_4_k_cu_861e6d124cuda3std6ranges3__45__cpo4nextE:
	.zero		1
	.type		_ZN34_INTERNAL_1e79f7ab_4_k_cu_861e6d124cuda3std6ranges3__45__cpo4swapE,@object
	.size		_ZN34_INTERNAL_1e79f7ab_4_k_cu_861e6d124cuda3std6ranges3__45__cpo4swapE,(_ZN34_INTERNAL_1e79f7ab_4_k_cu_861e6d126thrust24THRUST_300001_SM_1000_NS8cuda_cub10par_nosyncE - _ZN34_INTERNAL_1e79f7ab_4_k_cu_861e6d124cuda3std6ranges3__45__cpo4swapE)
_ZN34_INTERNAL_1e79f7ab_4_k_cu_861e6d124cuda3std6ranges3__45__cpo4swapE:
	.zero		1
	.type		_ZN34_INTERNAL_1e79f7ab_4_k_cu_861e6d126thrust24THRUST_300001_SM_1000_NS8cuda_cub10par_nosyncE,@object
	.size		_ZN34_INTERNAL_1e79f7ab_4_k_cu_861e6d126thrust24THRUST_300001_SM_1000_NS8cuda_cub10par_nosyncE,(_ZN34_INTERNAL_1e79f7ab_4_k_cu_861e6d126thrust24THRUST_300001_SM_1000_NS3seqE - _ZN34_INTERNAL_1e79f7ab_4_k_cu_861e6d126thrust24THRUST_300001_SM_1000_NS8cuda_cub10par_nosyncE)
_ZN34_INTERNAL_1e79f7ab_4_k_cu_861e6d126thrust24THRUST_300001_SM_1000_NS8cuda_cub10par_nosyncE:
	.zero		1
	.type		_ZN34_INTERNAL_1e79f7ab_4_k_cu_861e6d126thrust24THRUST_300001_SM_1000_NS3seqE,@object
	.size		_ZN34_INTERNAL_1e79f7ab_4_k_cu_861e6d126thrust24THRUST_300001_SM_1000_NS3seqE,(_ZN34_INTERNAL_1e79f7ab_4_k_cu_861e6d124cuda3std3__420unreachable_sentinelE - _ZN34_INTERNAL_1e79f7ab_4_k_cu_861e6d126thrust24THRUST_300001_SM_1000_NS3seqE)
_ZN34_INTERNAL_1e79f7ab_4_k_cu_861e6d126thrust24THRUST_300001_SM_1000_NS3seqE:
	.zero		1
	.type		_ZN34_INTERNAL_1e79f7ab_4_k_cu_861e6d124cuda3std3__420unreachable_sentinelE,@object
	.size		_ZN34_INTERNAL_1e79f7ab_4_k_cu_861e6d124cuda3std3__420unreachable_sentinelE,(_ZN34_INTERNAL_1e79f7ab_4_k_cu_861e6d124cuda3std6ranges3__45__cpo5ssizeE - _ZN34_INTERNAL_1e79f7ab_4_k_cu_861e6d124cuda3std3__420unreachable_sentinelE)
_ZN34_INTERNAL_1e79f7ab_4_k_cu_861e6d124cuda3std3__420unreachable_sentinelE:
	.zero		1
	.type		_ZN34_INTERNAL_1e79f7ab_4_k_cu_861e6d124cuda3std6ranges3__45__cpo5ssizeE,@object
	.size		_ZN34_INTERNAL_1e79f7ab_4_k_cu_861e6d124cuda3std6ranges3__45__cpo5ssizeE,(_ZN34_INTERNAL_1e79f7ab_4_k_cu_861e6d126thrust24THRUST_300001_SM_1000_NS12placeholders2_3E - _ZN34_INTERNAL_1e79f7ab_4_k_cu_861e6d124cuda3std6ranges3__45__cpo5ssizeE)
_ZN34_INTERNAL_1e79f7ab_4_k_cu_861e6d124cuda3std6ranges3__45__cpo5ssizeE:
	.zero		1
	.type		_ZN34_INTERNAL_1e79f7ab_4_k_cu_861e6d126thrust24THRUST_300001_SM_1000_NS12placeholders2_3E,@object
	.size		_ZN34_INTERNAL_1e79f7ab_4_k_cu_861e6d126thrust24THRUST_300001_SM_1000_NS12placeholders2_3E,(_ZN34_INTERNAL_1e79f7ab_4_k_cu_861e6d124cuda3std3__45__cpo4cendE - _ZN34_INTERNAL_1e79f7ab_4_k_cu_861e6d126thrust24THRUST_300001_SM_1000_NS12placeholders2_3E)
_ZN34_INTERNAL_1e79f7ab_4_k_cu_861e6d126thrust24THRUST_300001_SM_1000_NS12placeholders2_3E:
	.zero		1
	.type		_ZN34_INTERNAL_1e79f7ab_4_k_cu_861e6d124cuda3std3__45__cpo4cendE,@object
	.size		_ZN34_INTERNAL_1e79f7ab_4_k_cu_861e6d124cuda3std3__45__cpo4cendE,(_ZN34_INTERNAL_1e79f7ab_4_k_cu_861e6d124cuda3std6ranges3__45__cpo4cendE - _ZN34_INTERNAL_1e79f7ab_4_k_cu_861e6d124cuda3std3__45__cpo4cendE)
_ZN34_INTERNAL_1e79f7ab_4_k_cu_861e6d124cuda3std3__45__cpo4cendE:
	.zero		1
	.type		_ZN34_INTERNAL_1e79f7ab_4_k_cu_861e6d124cuda3std6ranges3__45__cpo4cendE,@object
	.size		_ZN34_INTERNAL_1e79f7ab_4_k_cu_861e6d124cuda3std6ranges3__45__cpo4cendE,(_ZN34_INTERNAL_1e79f7ab_4_k_cu_861e6d126thrust24THRUST_300001_SM_1000_NS12placeholders2_7E - _ZN34_INTERNAL_1e79f7ab_4_k_cu_861e6d124cuda3std6ranges3__45__cpo4cendE)
_ZN34_INTERNAL_1e79f7ab_4_k_cu_861e6d124cuda3std6ranges3__45__cpo4cendE:
	.zero		1
	.type		_ZN34_INTERNAL_1e79f7ab_4_k_cu_861e6d126thrust24THRUST_300001_SM_1000_NS12placeholders2_7E,@object
	.size		_ZN34_INTERNAL_1e79f7ab_4_k_cu_861e6d126thrust24THRUST_300001_SM_1000_NS12placeholders2_7E,(_ZN34_INTERNAL_1e79f7ab_4_k_cu_861e6d124cuda3std3__45__cpo5crendE - _ZN34_INTERNAL_1e79f7ab_4_k_cu_861e6d126thrust24THRUST_300001_SM_1000_NS12placeholders2_7E)
_ZN34_INTERNAL_1e79f7ab_4_k_cu_861e6d126thrust24THRUST_300001_SM_1000_NS12placeholders2_7E:
	.zero		1
	.type		_ZN34_INTERNAL_1e79f7ab_4_k_cu_861e6d124cuda3std3__45__cpo5crendE,@object
	.size		_ZN34_INTERNAL_1e79f7ab_4_k_cu_861e6d124cuda3std3__45__cpo5crendE,(_ZN34_INTERNAL_1e79f7ab_4_k_cu_861e6d124cuda3std6ranges3__45__cpo4prevE - _ZN34_INTERNAL_1e79f7ab_4_k_cu_861e6d124cuda3std3__45__cpo5crendE)
_ZN34_INTERNAL_1e79f7ab_4_k_cu_861e6d124cuda3std3__45__cpo5crendE:
	.zero		1
	.type		_ZN34_INTERNAL_1e79f7ab_4_k_cu_861e6d124cuda3std6ranges3__45__cpo4prevE,@object
	.size		_ZN34_INTERNAL_1e79f7ab_4_k_cu_861e6d124cuda3std6ranges3__45__cpo4prevE,(_ZN34_INTERNAL_1e79f7ab_4_k_cu_861e6d124cuda3std6ranges3__45__cpo9iter_moveE - _ZN34_INTERNAL_1e79f7ab_4_k_cu_861e6d124cuda3std6ranges3__45__cpo4prevE)
_ZN34_INTERNAL_1e79f7ab_4_k_cu_861e6d124cuda3std6ranges3__45__cpo4prevE:
	.zero		1
	.type		_ZN34_INTERNAL_1e79f7ab_4_k_cu_861e6d124cuda3std6ranges3__45__cpo9iter_moveE,@object
	.size		_ZN34_INTERNAL_1e79f7ab_4_k_cu_861e6d124cuda3std6ranges3__45__cpo9iter_moveE,(_ZN34_INTERNAL_1e79f7ab_4_k_cu_861e6d126thrust24THRUST_300001_SM_1000_NS6system6detail10sequential3seqE - _ZN34_INTERNAL_1e79f7ab_4_k_cu_861e6d124cuda3std6ranges3__45__cpo9iter_moveE)
_ZN34_INTERNAL_1e79f7ab_4_k_cu_861e6d124cuda3std6ranges3__45__cpo9iter_moveE:
	.zero		1
	.type		_ZN34_INTERNAL_1e79f7ab_4_k_cu_861e6d126thrust24THRUST_300001_SM_1000_NS6system6detail10sequential3seqE,@object
	.size		_ZN34_INTERNAL_1e79f7ab_4_k_cu_861e6d126thrust24THRUST_300001_SM_1000_NS6system6detail10sequential3seqE,(_ZN34_INTERNAL_1e79f7ab_4_k_cu_861e6d126thrust24THRUST_300001_SM_1000_NS12placeholders2_9E - _ZN34_INTERNAL_1e79f7ab_4_k_cu_861e6d126thrust24THRUST_300001_SM_1000_NS6system6detail10sequential3seqE)
_ZN34_INTERNAL_1e79f7ab_4_k_cu_861e6d126thrust24THRUST_300001_SM_1000_NS6system6detail10sequential3seqE:
	.zero		1
	.type		_ZN34_INTERNAL_1e79f7ab_4_k_cu_861e6d126thrust24THRUST_300001_SM_1000_NS12placeholders2_9E,@object
	.size		_ZN34_INTERNAL_1e79f7ab_4_k_cu_861e6d126thrust24THRUST_300001_SM_1000_NS12placeholders2_9E,(_ZN34_INTERNAL_1e79f7ab_4_k_cu_861e6d124cuda3std3__419piecewise_constructE - _ZN34_INTERNAL_1e79f7ab_4_k_cu_861e6d126thrust24THRUST_300001_SM_1000_NS12placeholders2_9E)
_ZN34_INTERNAL_1e79f7ab_4_k_cu_861e6d126thrust24THRUST_300001_SM_1000_NS12placeholders2_9E:
	.zero		1
	.type		_ZN34_INTERNAL_1e79f7ab_4_k_cu_861e6d124cuda3std3__419piecewise_constructE,@object
	.size		_ZN34_INTERNAL_1e79f7ab_4_k_cu_861e6d124cuda3std3__419piecewise_constructE,(_ZN34_INTERNAL_1e79f7ab_4_k_cu_861e6d124cuda3std6ranges3__45__cpo5cdataE - _ZN34_INTERNAL_1e79f7ab_4_k_cu_861e6d124cuda3std3__419piecewise_constructE)
_ZN34_INTERNAL_1e79f7ab_4_k_cu_861e6d124cuda3std3__419piecewise_constructE:
	.zero		1
	.type		_ZN34_INTERNAL_1e79f7ab_4_k_cu_861e6d124cuda3std6ranges3__45__cpo5cdataE,@object
	.size		_ZN34_INTERNAL_1e79f7ab_4_k_cu_861e6d124cuda3std6ranges3__45__cpo5cdataE,(_ZN34_INTERNAL_1e79f7ab_4_k_cu_861e6d126thrust24THRUST_300001_SM_1000_NS12placeholders2_1E - _ZN34_INTERNAL_1e79f7ab_4_k_cu_861e6d124cuda3std6ranges3__45__cpo5cdataE)
_ZN34_INTERNAL_1e79f7ab_4_k_cu_861e6d124cuda3std6ranges3__45__cpo5cdataE:
	.zero		1
	.type		_ZN34_INTERNAL_1e79f7ab_4_k_cu_861e6d126thrust24THRUST_300001_SM_1000_NS12placeholders2_1E,@object
	.size		_ZN34_INTERNAL_1e79f7ab_4_k_cu_861e6d126thrust24THRUST_300001_SM_1000_NS12placeholders2_1E,(_ZN34_INTERNAL_1e79f7ab_4_k_cu_861e6d124cuda3std3__45__cpo3endE - _ZN34_INTERNAL_1e79f7ab_4_k_cu_861e6d126thrust24THRUST_300001_SM_1000_NS12placeholders2_1E)
_ZN34_INTERNAL_1e79f7ab_4_k_cu_861e6d126thrust24THRUST_300001_SM_1000_NS12placeholders2_1E:
	.zero		1
	.type		_ZN34_INTERNAL_1e79f7ab_4_k_cu_861e6d124cuda3std3__45__cpo3endE,@object
	.size		_ZN34_INTERNAL_1e79f7ab_4_k_cu_861e6d124cuda3std3__45__cpo3endE,(_ZN34_INTERNAL_1e79f7ab_4_k_cu_861e6d124cuda3std6ranges3__45__cpo3endE - _ZN34_INTERNAL_1e79f7ab_4_k_cu_861e6d124cuda3std3__45__cpo3endE)
_ZN34_INTERNAL_1e79f7ab_4_k_cu_861e6d124cuda3std3__45__cpo3endE:
	.zero		1
	.type		_ZN34_INTERNAL_1e79f7ab_4_k_cu_861e6d124cuda3std6ranges3__45__cpo3endE,@object
	.size		_ZN34_INTERNAL_1e79f7ab_4_k_cu_861e6d124cuda3std6ranges3__45__cpo3endE,(_ZN34_INTERNAL_1e79f7ab_4_k_cu_861e6d126thrust24THRUST_300001_SM_1000_NS12placeholders2_5E - _ZN34_INTERNAL_1e79f7ab_4_k_cu_861e6d124cuda3std6ranges3__45__cpo3endE)
_ZN34_INTERNAL_1e79f7ab_4_k_cu_861e6d124cuda3std6ranges3__45__cpo3endE:
	.zero		1
	.type		_ZN34_INTERNAL_1e79f7ab_4_k_cu_861e6d126thrust24THRUST_300001_SM_1000_NS12placeholders2_5E,@object
	.size		_ZN34_INTERNAL_1e79f7ab_4_k_cu_861e6d126thrust24THRUST_300001_SM_1000_NS12placeholders2_5E,(_ZN34_INTERNAL_1e79f7ab_4_k_cu_861e6d124cuda3std3__45__cpo4rendE - _ZN34_INTERNAL_1e79f7ab_4_k_cu_861e6d126thrust24THRUST_300001_SM_1000_NS12placeholders2_5E)
_ZN34_INTERNAL_1e79f7ab_4_k_cu_861e6d126thrust24THRUST_300001_SM_1000_NS12placeholders2_5E:
	.zero		1
	.type		_ZN34_INTERNAL_1e79f7ab_4_k_cu_861e6d124cuda3std3__45__cpo4rendE,@object
	.size		_ZN34_INTERNAL_1e79f7ab_4_k_cu_861e6d124cuda3std3__45__cpo4rendE,(_ZN34_INTERNAL_1e79f7ab_4_k_cu_861e6d124cuda3std6ranges3__45__cpo9iter_swapE - _ZN34_INTERNAL_1e79f7ab_4_k_cu_861e6d124cuda3std3__45__cpo4rendE)
_ZN34_INTERNAL_1e79f7ab_4_k_cu_861e6d124cuda3std3__45__cpo4rendE:
	.zero		1
	.type		_ZN34_INTERNAL_1e79f7ab_4_k_cu_861e6d124cuda3std6ranges3__45__cpo9iter_swapE,@object
	.size		_ZN34_INTERNAL_1e79f7ab_4_k_cu_861e6d124cuda3std6ranges3__45__cpo9iter_swapE,(_ZN34_INTERNAL_1e79f7ab_4_k_cu_861e6d124cuda3std3__48unexpectE - _ZN34_INTERNAL_1e79f7ab_4_k_cu_861e6d124cuda3std6ranges3__45__cpo9iter_swapE)
_ZN34_INTERNAL_1e79f7ab_4_k_cu_861e6d124cuda3std6ranges3__45__cpo9iter_swapE:
	.zero		1
	.type		_ZN34_INTERNAL_1e79f7ab_4_k_cu_861e6d124cuda3std3__48unexpectE,@object
	.size		_ZN34_INTERNAL_1e79f7ab_4_k_cu_861e6d124cuda3std3__48unexpectE,(_ZN34_INTERNAL_1e79f7ab_4_k_cu_861e6d126thrust24THRUST_300001_SM_1000_NS8cuda_cub3parE - _ZN34_INTERNAL_1e79f7ab_4_k_cu_861e6d124cuda3std3__48unexpectE)
_ZN34_INTERNAL_1e79f7ab_4_k_cu_861e6d124cuda3std3__48unexpectE:
	.zero		1
	.type		_ZN34_INTERNAL_1e79f7ab_4_k_cu_861e6d126thrust24THRUST_300001_SM_1000_NS8cuda_cub3parE,@object
	.size		_ZN34_INTERNAL_1e79f7ab_4_k_cu_861e6d126thrust24THRUST_300001_SM_1000_NS8cuda_cub3parE,(.L_29 - _ZN34_INTERNAL_1e79f7ab_4_k_cu_861e6d126thrust24THRUST_300001_SM_1000_NS8cuda_cub3parE)
_ZN34_INTERNAL_1e79f7ab_4_k_cu_861e6d126thrust24THRUST_300001_SM_1000_NS8cuda_cub3parE:
	.zero		1
.L_29:


//--------------------- .nv.shared._ZN3cub18CUB_300001_SM_10006detail10radix_sort33DeviceRadixSortExclusiveSumKernelINS1_5radix10policy_hubIfNS0_8NullTypeEyE10Policy1000EyEEvPT0_ --------------------------
	.section	.nv.shared._ZN3cub18CUB_300001_SM_10006detail10radix_sort33DeviceRadixSortExclusiveSumKernelINS1_5radix10policy_hubIfNS0_8NullTypeEyE10Policy1000EyEEvPT0_,"aw",@nobits
	.sectionflags	@""
	.align	16
.nv.shared._ZN3cub18CUB_300001_SM_10006detail10radix_sort33DeviceRadixSortExclusiveSumKernelINS1_5radix10policy_hubIfNS0_8NullTypeEyE10Policy1000EyEEvPT0_:
	.zero		3360


//--------------------- .nv.shared._ZN3cub18CUB_300001_SM_10006detail10radix_sort30DeviceRadixSortHistogramKernelINS1_5radix10policy_hubIfNS0_8NullTypeEyE10Policy1000ELNS0_9SortOrderE0EfyNS1_21identity_decomposer_tEEEvPT2_PKT1_SB_iiT3_ --------------------------
	.section	.nv.shared._ZN3cub18CUB_300001_SM_10006detail10radix_sort30DeviceRadixSortHistogramKernelINS1_5radix10policy_hubIfNS0_8NullTypeEyE10Policy1000ELNS0_9SortOrderE0EfyNS1_21identity_decomposer_tEEEvPT2_PKT1_SB_iiT3_,"aw",@nobits
	.sectionflags	@""
	.align	4
.nv.shared._ZN3cub18CUB_300001_SM_10006detail10radix_sort30DeviceRadixSortHistogramKernelINS1_5radix10policy_hubIfNS0_8NullTypeEyE10Policy1000ELNS0_9SortOrderE0EfyNS1_21identity_decomposer_tEEEvPT2_PKT1_SB_iiT3_:
	.zero		5120


//--------------------- .nv.shared._ZN3cub18CUB_300001_SM_10006detail10radix_sort31DeviceRadixSortSingleTileKernelINS1_5radix10policy_hubIfNS0_8NullTypeEyE10Policy1000ELNS0_9SortOrderE0EfS6_yNS1_21identity_decomposer_tEEEvPKT1_PSB_PKT2_PSF_T3_iiT4_ --------------------------
	.section	.nv.shared._ZN3cub18CUB_300001_SM_10006detail10radix_sort31DeviceRadixSortSingleTileKernelINS1_5radix10policy_hubIfNS0_8NullTypeEyE10Policy1000ELNS0_9SortOrderE0EfS6_yNS1_21identity_decomposer_tEEEvPKT1_PSB_PKT2_PSF_T3_iiT4_,"aw",@nobits
	.sectionflags	@""
	.align	16
.nv.shared._ZN3cub18CUB_300001_SM_10006detail10radix_sort31DeviceRadixSortSingleTileKernelINS1_5radix10policy_hubIfNS0_8NullTypeEyE10Policy1000ELNS0_9SortOrderE0EfS6_yNS1_21identity_decomposer_tEEEvPKT1_PSB_PKT2_PSF_T3_iiT4_:
	.zero		34880


//--------------------- .nv.shared._ZN3cub18CUB_300001_SM_10006detail10radix_sort29DeviceRadixSortOnesweepKernelINS1_5radix10policy_hubIiNS0_8NullTypeEyE10Policy1000ELNS0_9SortOrderE1EiS6_yiiNS1_21identity_decomposer_tEEEvPT5_SC_PT3_PKSD_PT1_PKSH_PT2_PKSL_T4_iiT6_ --------------------------
	.section	.nv.shared._ZN3cub18CUB_300001_SM_10006detail10radix_sort29DeviceRadixSortOnesweepKernelINS1_5radix10policy_hubIiNS0_8NullTypeEyE10Policy1000ELNS0_9SortOrderE1EiS6_yiiNS1_21identity_decomposer_tEEEvPT5_SC_PT3_PKSD_PT1_PKSH_PT2_PKSL_T4_iiT6_,"aw",@nobits
	.sectionflags	@""
	.align	16
.nv.shared._ZN3cub18CUB_300001_SM_10006detail10radix_sort29DeviceRadixSortOnesweepKernelINS1_5radix10policy_hubIiNS0_8NullTypeEyE10Policy1000ELNS0_9SortOrderE1EiS6_yiiNS1_21identity_decomposer_tEEEvPT5_SC_PT3_PKSD_PT1_PKSH_PT2_PKSL_T4_iiT6_:
	.zero		32256


//--------------------- .nv.shared._ZN3cub18CUB_300001_SM_10006detail10radix_sort30DeviceRadixSortHistogramKernelINS1_5radix10policy_hubIiNS0_8NullTypeEyE10Policy1000ELNS0_9SortOrderE1EiyNS1_21identity_decomposer_tEEEvPT2_PKT1_SB_iiT3_ --------------------------
	.section	.nv.shared._ZN3cub18CUB_300001_SM_10006detail10radix_sort30DeviceRadixSortHistogramKernelINS1_5radix10policy_hubIiNS0_8NullTypeEyE10Policy1000ELNS0_9SortOrderE1EiyNS1_21identity_decomposer_tEEEvPT2_PKT1_SB_iiT3_,"aw",@nobits
	.sectionflags	@""
	.align	4
.nv.shared._ZN3cub18CUB_300001_SM_10006detail10radix_sort30DeviceRadixSortHistogramKernelINS1_5radix10policy_hubIiNS0_8NullTypeEyE10Policy1000ELNS0_9SortOrderE1EiyNS1_21identity_decomposer_tEEEvPT2_PKT1_SB_iiT3_:
	.zero		5120


//--------------------- .nv.shared._ZN3cub18CUB_300001_SM_10006detail10radix_sort31DeviceRadixSortSingleTileKernelINS1_5radix10policy_hubIiNS0_8NullTypeEyE10Policy1000ELNS0_9SortOrderE1EiS6_yNS1_21identity_decomposer_tEEEvPKT1_PSB_PKT2_PSF_T3_iiT4_ --------------------------
	.section	.nv.shared._ZN3cub18CUB_300001_SM_10006detail10radix_sort31DeviceRadixSortSingleTileKernelINS1_5radix10policy_hubIiNS0_8NullTypeEyE10Policy1000ELNS0_9SortOrderE1EiS6_yNS1_21identity_decomposer_tEEEvPKT1_PSB_PKT2_PSF_T3_iiT4_,"aw",@nobits
	.sectionflags	@""
	.align	16
.nv.shared._ZN3cub18CUB_300001_SM_10006detail10radix_sort31DeviceRadixSortSingleTileKernelINS1_5radix10policy_hubIiNS0_8NullTypeEyE10Policy1000ELNS0_9SortOrderE1EiS6_yNS1_21identity_decomposer_tEEEvPKT1_PSB_PKT2_PSF_T3_iiT4_:
	.zero		34880


//--------------------- .nv.shared._ZN3cub18CUB_300001_SM_10006detail10radix_sort29DeviceRadixSortOnesweepKernelINS1_5radix10policy_hubIiNS0_8NullTypeEyE10Policy1000ELNS0_9SortOrderE0EiS6_yiiNS1_21identity_decomposer_tEEEvPT5_SC_PT3_PKSD_PT1_PKSH_PT2_PKSL_T4_iiT6_ --------------------------
	.section	.nv.shared._ZN3cub18CUB_300001_SM_10006detail10radix_sort29DeviceRadixSortOnesweepKernelINS1_5radix10policy_hubIiNS0_8NullTypeEyE10Policy1000ELNS0_9SortOrderE0EiS6_yiiNS1_21identity_decomposer_tEEEvPT5_SC_PT3_PKSD_PT1_PKSH_PT2_PKSL_T4_iiT6_,"aw",@nobits
	.sectionflags	@""
	.align	16
.nv.shared._ZN3cub18CUB_300001_SM_10006detail10radix_sort29DeviceRadixSortOnesweepKernelINS1_5radix10policy_hubIiNS0_8NullTypeEyE10Policy1000ELNS0_9SortOrderE0EiS6_yiiNS1_21identity_decomposer_tEEEvPT5_SC_PT3_PKSD_PT1_PKSH_PT2_PKSL_T4_iiT6_:
	.zero		32256


//--------------------- .nv.shared._ZN3cub18CUB_300001_SM_10006detail10radix_sort33DeviceRadixSortExclusiveSumKernelINS1_5radix10policy_hubIiNS0_8NullTypeEyE10Policy1000EyEEvPT0_ --------------------------
	.section	.nv.shared._ZN3cub18CUB_300001_SM_10006detail10radix_sort33DeviceRadixSortExclusiveSumKernelINS1_5radix10policy_hubIiNS0_8NullTypeEyE10Policy1000EyEEvPT0_,"aw",@nobits
	.sectionflags	@""
	.align	16
.nv.shared._ZN3cub18CUB_300001_SM_10006detail10radix_sort33DeviceRadixSortExclusiveSumKernelINS1_5radix10policy_hubIiNS0_8NullTypeEyE10Policy1000EyEEvPT0_:
	.zero		3360


//--------------------- .nv.shared._ZN3cub18CUB_300001_SM_10006detail10radix_sort30DeviceRadixSortHistogramKernelINS1_5radix10policy_hubIiNS0_8NullTypeEyE10Policy1000ELNS0_9SortOrderE0EiyNS1_21identity_decomposer_tEEEvPT2_PKT1_SB_iiT3_ --------------------------
	.section	.nv.shared._ZN3cub18CUB_300001_SM_10006detail10radix_sort30DeviceRadixSortHistogramKernelINS1_5radix10policy_hubIiNS0_8NullTypeEyE10Policy1000ELNS0_9SortOrderE0EiyNS1_21identity_decomposer_tEEEvPT2_PKT1_SB_iiT3_,"aw",@nobits
	.sectionflags	@""
	.align	4
.nv.shared._ZN3cub18CUB_300001_SM_10006detail10radix_sort30DeviceRadixSortHistogramKernelINS1_5radix10policy_hubIiNS0_8NullTypeEyE10Policy1000ELNS0_9SortOrderE0EiyNS1_21identity_decomposer_tEEEvPT2_PKT1_SB_iiT3_:
	.zero		5120


//--------------------- .nv.shared._ZN3cub18CUB_300001_SM_10006detail10radix_sort31DeviceRadixSortSingleTileKernelINS1_5radix10policy_hubIiNS0_8NullTypeEyE10Policy1000ELNS0_9SortOrderE0EiS6_yNS1_21identity_decomposer_tEEEvPKT1_PSB_PKT2_PSF_T3_iiT4_ --------------------------
	.section	.nv.shared._ZN3cub18CUB_300001_SM_10006detail10radix_sort31DeviceRadixSortSingleTileKernelINS1_5radix10policy_hubIiNS0_8NullTypeEyE10Policy1000ELNS0_9SortOrderE0EiS6_yNS1_21identity_decomposer_tEEEvPKT1_PSB_PKT2_PSF_T3_iiT4_,"aw",@nobits
	.sectionflags	@""
	.align	16
.nv.shared._ZN3cub18CUB_300001_SM_10006detail10radix_sort31DeviceRadixSortSingleTileKernelINS1_5radix10policy_hubIiNS0_8NullTypeEyE10Policy1000ELNS0_9SortOrderE0EiS6_yNS1_21identity_decomposer_tEEEvPKT1_PSB_PKT2_PSF_T3_iiT4_:
	.zero		34880


//--------------------- .nv.shared._ZN3cub18CUB_300001_SM_10006detail10radix_sort29DeviceRadixSortOnesweepKernelINS1_5radix10policy_hubIiiyE10Policy1000ELNS0_9SortOrderE0EiiyiiNS1_21identity_decomposer_tEEEvPT5_SB_PT3_PKSC_PT1_PKSG_PT2_PKSK_T4_iiT6_ --------------------------
	.section	.nv.shared._ZN3cub18CUB_300001_SM_10006detail10radix_sort29DeviceRadixSortOnesweepKernelINS1_5radix10policy_hubIiiyE10Policy1000ELNS0_9SortOrderE0EiiyiiNS1_21identity_decomposer_tEEEvPT5_SB_PT3_PKSC_PT1_PKSG_PT2_PKSK_T4_iiT6_,"aw",@nobits
	.sectionflags	@""
	.align	16
.nv.shared._ZN3cub18CUB_300001_SM_10006detail10radix_sort29DeviceRadixSortOnesweepKernelINS1_5radix10policy_hubIiiyE10Policy1000ELNS0_9SortOrderE0EiiyiiNS1_21identity_decomposer_tEEEvPT5_SB_PT3_PKSC_PT1_PKSG_PT2_PKSK_T4_iiT6_:
	.zero		29184


//--------------------- .nv.shared._ZN3cub18CUB_300001_SM_10006detail10radix_sort33DeviceRadixSortExclusiveSumKernelINS1_5radix10policy_hubIiiyE10Policy1000EyEEvPT0_ --------------------------
	.section	.nv.shared._ZN3cub18CUB_300001_SM_10006detail10radix_sort33DeviceRadixSortExclusiveSumKernelINS1_5radix10policy_hubIiiyE10Policy1000EyEEvPT0_,"aw",@nobits
	.sectionflags	@""
	.align	16
.nv.shared._ZN3cub18CUB_300001_SM_10006detail10radix_sort33DeviceRadixSortExclusiveSumKernelINS1_5radix10policy_hubIiiyE10Policy1000EyEEvPT0_:
	.zero		3360


//--------------------- .nv.shared._ZN3cub18CUB_300001_SM_10006detail10radix_sort30DeviceRadixSortHistogramKernelINS1_5radix10policy_hubIiiyE10Policy1000ELNS0_9SortOrderE0EiyNS1_21identity_decomposer_tEEEvPT2_PKT1_SA_iiT3_ --------------------------
	.section	.nv.shared._ZN3cub18CUB_300001_SM_10006detail10radix_sort30DeviceRadixSortHistogramKernelINS1_5radix10policy_hubIiiyE10Policy1000ELNS0_9SortOrderE0EiyNS1_21identity_decomposer_tEEEvPT2_PKT1_SA_iiT3_,"aw",@nobits
	.sectionflags	@""
	.align	4
.nv.shared._ZN3cub18CUB_300001_SM_10006detail10radix_sort30DeviceRadixSortHistogramKernelINS1_5radix10policy_hubIiiyE10Policy1000ELNS0_9SortOrderE0EiyNS1_21identity_decomposer_tEEEvPT2_PKT1_SA_iiT3_:
	.zero		5120


//--------------------- .nv.shared._ZN3cub18CUB_300001_SM_10006detail10radix_sort31DeviceRadixSortSingleTileKernelINS1_5radix10policy_hubIiiyE10Policy1000ELNS0_9SortOrderE0EiiyNS1_21identity_decomposer_tEEEvPKT1_PSA_PKT2_PSE_T3_iiT4_ --------------------------
	.section	.nv.shared._ZN3cub18CUB_300001_SM_10006detail10radix_sort31DeviceRadixSortSingleTileKernelINS1_5radix10policy_hubIiiyE10Policy1000ELNS0_9SortOrderE0EiiyNS1_21identity_decomposer_tEEEvPKT1_PSA_PKT2_PSE_T3_iiT4_,"aw",@nobits
	.sectionflags	@""
	.align	16
.nv.shared._ZN3cub18CUB_300001_SM_10006detail10radix_sort31DeviceRadixSortSingleTileKernelINS1_5radix10policy_hubIiiyE10Policy1000ELNS0_9SortOrderE0EiiyNS1_21identity_decomposer_tEEEvPKT1_PSA_PKT2_PSE_T3_iiT4_:
	.zero		34880


//--------------------- .nv.shared._ZN3cub18CUB_300001_SM_10006detail10radix_sort29DeviceRadixSortOnesweepKernelINS1_5radix10policy_hubIjNS0_8NullTypeEyE10Policy1000ELNS0_9SortOrderE0EjS6_yiiNS1_21identity_decomposer_tEEEvPT5_SC_PT3_PKSD_PT1_PKSH_PT2_PKSL_T4_iiT6_ --------------------------
	.section	.nv.shared._ZN3cub18CUB_300001_SM_10006detail10radix_sort29DeviceRadixSortOnesweepKernelINS1_5radix10policy_hubIjNS0_8NullTypeEyE10Policy1000ELNS0_9SortOrderE0EjS6_yiiNS1_21identity_decomposer_tEEEvPT5_SC_PT3_PKSD_PT1_PKSH_PT2_PKSL_T4_iiT6_,"aw",@nobits
	.sectionflags	@""
	.align	16
.nv.shared._ZN3cub18CUB_300001_SM_10006detail10radix_sort29DeviceRadixSortOnesweepKernelINS1_5radix10policy_hubIjNS0_8NullTypeEyE10Policy1000ELNS0_9SortOrderE0EjS6_yiiNS1_21identity_decomposer_tEEEvPT5_SC_PT3_PKSD_PT1_PKSH_PT2_PKSL_T4_iiT6_:
	.zero		32256


//--------------------- .nv.shared._ZN3cub18CUB_300001_SM_10006detail10radix_sort33DeviceRadixSortExclusiveSumKernelINS1_5radix10policy_hubIjNS0_8NullTypeEyE10Policy1000EyEEvPT0_ --------------------------
	.section	.nv.shared._ZN3cub18CUB_300001_SM_10006detail10radix_sort33DeviceRadixSortExclusiveSumKernelINS1_5radix10policy_hubIjNS0_8NullTypeEyE10Policy1000EyEEvPT0_,"aw",@nobits
	.sectionflags	@""
	.align	16
.nv.shared._ZN3cub18CUB_300001_SM_10006detail10radix_sort33DeviceRadixSortExclusiveSumKernelINS1_5radix10policy_hubIjNS0_8NullTypeEyE10Policy1000EyEEvPT0_:
	.zero		3360


//--------------------- .nv.shared._ZN3cub18CUB_300001_SM_10006detail10radix_sort30DeviceRadixSortHistogramKernelINS1_5radix10policy_hubIjNS0_8NullTypeEyE10Policy1000ELNS0_9SortOrderE0EjyNS1_21identity_decomposer_tEEEvPT2_PKT1_SB_iiT3_ --------------------------
	.section	.nv.shared._ZN3cub18CUB_300001_SM_10006detail10radix_sort30DeviceRadixSortHistogramKernelINS1_5radix10policy_hubIjNS0_8NullTypeEyE10Policy1000ELNS0_9SortOrderE0EjyNS1_21identity_decomposer_tEEEvPT2_PKT1_SB_iiT3_,"aw",@nobits
	.sectionflags	@""
	.align	4
.nv.shared._ZN3cub18CUB_300001_SM_10006detail10radix_sort30DeviceRadixSortHistogramKernelINS1_5radix10policy_hubIjNS0_8NullTypeEyE10Policy1000ELNS0_9SortOrderE0EjyNS1_21identity_decomposer_tEEEvPT2_PKT1_SB_iiT3_:
	.zero		5120


//--------------------- .nv.shared._ZN3cub18CUB_300001_SM_10006detail10radix_sort31DeviceRadixSortSingleTileKernelINS1_5radix10policy_hubIjNS0_8NullTypeEyE10Policy1000ELNS0_9SortOrderE0EjS6_yNS1_21identity_decomposer_tEEEvPKT1_PSB_PKT2_PSF_T3_iiT4_ --------------------------
	.section	.nv.shared._ZN3cub18CUB_300001_SM_10006detail10radix_sort31DeviceRadixSortSingleTileKernelINS1_5radix10policy_hubIjNS0_8NullTypeEyE10Policy1000ELNS0_9SortOrderE0EjS6_yNS1_21identity_decomposer_tEEEvPKT1_PSB_PKT2_PSF_T3_iiT4_,"aw",@nobits
	.sectionflags	@""
	.align	16
.nv.shared._ZN3cub18CUB_300001_SM_10006detail10radix_sort31DeviceRadixSortSingleTileKernelINS1_5radix10policy_hubIjNS0_8NullTypeEyE10Policy1000ELNS0_9SortOrderE0EjS6_yNS1_21identity_decomposer_tEEEvPKT1_PSB_PKT2_PSF_T3_iiT4_:
	.zero		34880


//--------------------- .nv.shared._ZN3cub18CUB_300001_SM_10006detail6reduce18DeviceReduceKernelINS2_10policy_hubIN4cuda3std3__45tupleIJblEEEyN6thrust24THRUST_300001_SM_1000_NS8cuda_cub9__find_if7functorIS9_EEE10Policy1000ENSB_12zip_iteratorINS8_IJNSD_26transform_input_iterator_tIbNSI_INS8_IJNSB_6detail15normal_iteratorINSB_10device_ptrIfEEEESO_EEEEENSK_22tuple_binary_predicateINS7_4lessIfEEEEEENSB_17counting_iteratorIlNSB_11use_defaultESX_SX_EEEEEEEySF_S9_NS7_10__identityEEEvT0_PT3_T1_NS0_13GridEvenShareIS15_EET2_T4_ --------------------------
	.section	.nv.shared._ZN3cub18CUB_300001_SM_10006detail6reduce18DeviceReduceKernelINS2_10policy_hubIN4cuda3std3__45tupleIJblEEEyN6thrust24THRUST_300001_SM_1000_NS8cuda_cub9__find_if7functorIS9_EEE10Policy1000ENSB_12zip_iteratorINS8_IJNSD_26transform_input_iterator_tIbNSI_INS8_IJNSB_6detail15normal_iteratorINSB_10device_ptrIfEEEESO_EEEEENSK_22tuple_binary_predicateINS7_4lessIfEEEEEENSB_17counting_iteratorIlNSB_11use_defaultESX_SX_EEEEEEEySF_S9_NS7_10__identityEEEvT0_PT3_T1_NS0_13GridEvenShareIS15_EET2_T4_,"aw",@nobits
	.sectionflags	@""
	.align	8
.nv.shared._ZN3cub18CUB_300001_SM_10006detail6reduce18DeviceReduceKernelINS2_10policy_hubIN4cuda3std3__45tupleIJblEEEyN6thrust24THRUST_300001_SM_1000_NS8cuda_cub9__find_if7functorIS9_EEE10Policy1000ENSB_12zip_iteratorINS8_IJNSD_26transform_input_iterator_tIbNSI_INS8_IJNSB_6detail15normal_iteratorINSB_10device_ptrIfEEEESO_EEEEENSK_22tuple_binary_predicateINS7_4lessIfEEEEEENSB_17counting_iteratorIlNSB_11use_defaultESX_SX_EEEEEEEySF_S9_NS7_10__identityEEEvT0_PT3_T1_NS0_13GridEvenShareIS15_EET2_T4_:
	.zero		1176


//--------------------- .nv.shared._ZN3cub18CUB_300001_SM_10006detail6reduce28DeviceReduceSingleTileKernelINS2_10policy_hubIN4cuda3std3__45tupleIJblEEEyN6thrust24THRUST_300001_SM_1000_NS8cuda_cub9__find_if7functorIS9_EEE10Policy1000ENSB_12zip_iteratorINS8_IJNSD_26transform_input_iterator_tIbNSI_INS8_IJNSB_6detail15normal_iteratorINSB_10device_ptrIfEEEESO_EEEEENSK_22tuple_binary_predicateINS7_4lessIfEEEEEENSB_17counting_iteratorIlNSB_11use_defaultESX_SX_EEEEEEEPS9_ySF_S9_S9_NS7_10__identityEEEvT0_T1_T2_T3_T4_T6_ --------------------------
	.section	.nv.shared._ZN3cub18CUB_300001_SM_10006detail6reduce28DeviceReduceSingleTileKernelINS2_10policy_hubIN4cuda3std3__45tupleIJblEEEyN6thrust24THRUST_300001_SM_1000_NS8cuda_cub9__find_if7functorIS9_EEE10Policy1000ENSB_12zip_iteratorINS8_IJNSD_26transform_input_iterator_tIbNSI_INS8_IJNSB_6detail15normal_iteratorINSB_10device_ptrIfEEEESO_EEEEENSK_22tuple_binary_predicateINS7_4lessIfEEEEEENSB_17counting_iteratorIlNSB_11use_defaultESX_SX_EEEEEEEPS9_ySF_S9_S9_NS7_10__identityEEEvT0_T1_T2_T3_T4_T6_,"aw",@nobits
	.sectionflags	@""
	.align	8
.nv.shared._ZN3cub18CUB_300001_SM_10006detail6reduce28DeviceReduceSingleTileKernelINS2_10policy_hubIN4cuda3std3__45tupleIJblEEEyN6thrust24THRUST_300001_SM_1000_NS8cuda_cub9__find_if7functorIS9_EEE10Policy1000ENSB_12zip_iteratorINS8_IJNSD_26transform_input_iterator_tIbNSI_INS8_IJNSB_6detail15normal_iteratorINSB_10device_ptrIfEEEESO_EEEEENSK_22tuple_binary_predicateINS7_4lessIfEEEEEENSB_17counting_iteratorIlNSB_11use_defaultESX_SX_EEEEEEEPS9_ySF_S9_S9_NS7_10__identityEEEvT0_T1_T2_T3_T4_T6_:
	.zero		1176


//--------------------- .nv.shared._ZN3cub18CUB_300001_SM_10006detail6reduce18DeviceReduceKernelINS2_10policy_hubIN4cuda3std3__45tupleIJblEEEjN6thrust24THRUST_300001_SM_1000_NS8cuda_cub9__find_if7functorIS9_EEE10Policy1000ENSB_12zip_iteratorINS8_IJNSD_26transform_input_iterator_tIbNSI_INS8_IJNSB_6detail15normal_iteratorINSB_10device_ptrIfEEEESO_EEEEENSK_22tuple_binary_predicateINS7_4lessIfEEEEEENSB_17counting_iteratorIlNSB_11use_defaultESX_SX_EEEEEEEjSF_S9_NS7_10__identityEEEvT0_PT3_T1_NS0_13GridEvenShareIS15_EET2_T4_ --------------------------
	.section	.nv.shared._ZN3cub18CUB_300001_SM_10006detail6reduce18DeviceReduceKernelINS2_10policy_hubIN4cuda3std3__45tupleIJblEEEjN6thrust24THRUST_300001_SM_1000_NS8cuda_cub9__find_if7functorIS9_EEE10Policy1000ENSB_12zip_iteratorINS8_IJNSD_26transform_input_iterator_tIbNSI_INS8_IJNSB_6detail15normal_iteratorINSB_10device_ptrIfEEEESO_EEEEENSK_22tuple_binary_predicateINS7_4lessIfEEEEEENSB_17counting_iteratorIlNSB_11use_defaultESX_SX_EEEEEEEjSF_S9_NS7_10__identityEEEvT0_PT3_T1_NS0_13GridEvenShareIS15_EET2_T4_,"aw",@nobits
	.sectionflags	@""
	.align	8
.nv.shared._ZN3cub18CUB_300001_SM_10006detail6reduce18DeviceReduceKernelINS2_10policy_hubIN4cuda3std3__45tupleIJblEEEjN6thrust24THRUST_300001_SM_1000_NS8cuda_cub9__find_if7functorIS9_EEE10Policy1000ENSB_12zip_iteratorINS8_IJNSD_26transform_input_iterator_tIbNSI_INS8_IJNSB_6detail15normal_iteratorINSB_10device_ptrIfEEEESO_EEEEENSK_22tuple_binary_predicateINS7_4lessIfEEEEEENSB_17counting_iteratorIlNSB_11use_defaultESX_SX_EEEEEEEjSF_S9_NS7_10__identityEEEvT0_PT3_T1_NS0_13GridEvenShareIS15_EET2_T4_:
	.zero		1176


//--------------------- .nv.shared._ZN3cub18CUB_300001_SM_10006detail6reduce28DeviceReduceSingleTileKernelINS2_10policy_hubIN4cuda3std3__45tupleIJblEEEjN6thrust24THRUST_300001_SM_1000_NS8cuda_cub9__find_if7functorIS9_EEE10Policy1000ENSB_12zip_iteratorINS8_IJNSD_26transform_input_iterator_tIbNSI_INS8_IJNSB_6detail15normal_iteratorINSB_10device_ptrIfEEEESO_EEEEENSK_22tuple_binary_predicateINS7_4lessIfEEEEEENSB_17counting_iteratorIlNSB_11use_defaultESX_SX_EEEEEEEPS9_jSF_S9_S9_NS7_10__identityEEEvT0_T1_T2_T3_T4_T6_ --------------------------
	.section	.nv.shared._ZN3cub18CUB_300001_SM_10006detail6reduce28DeviceReduceSingleTileKernelINS2_10policy_hubIN4cuda3std3__45tupleIJblEEEjN6thrust24THRUST_300001_SM_1000_NS8cuda_cub9__find_if7functorIS9_EEE10Policy1000ENSB_12zip_iteratorINS8_IJNSD_26transform_input_iterator_tIbNSI_INS8_IJNSB_6detail15normal_iteratorINSB_10device_ptrIfEEEESO_EEEEENSK_22tuple_binary_predicateINS7_4lessIfEEEEEENSB_17counting_iteratorIlNSB_11use_defaultESX_SX_EEEEEEEPS9_jSF_S9_S9_NS7_10__identityEEEvT0_T1_T2_T3_T4_T6_,"aw",@nobits
	.sectionflags	@""
	.align	8
.nv.shared._ZN3cub18CUB_300001_SM_10006detail6reduce28DeviceReduceSingleTileKernelINS2_10policy_hubIN4cuda3std3__45tupleIJblEEEjN6thrust24THRUST_300001_SM_1000_NS8cuda_cub9__find_if7functorIS9_EEE10Policy1000ENSB_12zip_iteratorINS8_IJNSD_26transform_input_iterator_tIbNSI_INS8_IJNSB_6detail15normal_iteratorINSB_10device_ptrIfEEEESO_EEEEENSK_22tuple_binary_predicateINS7_4lessIfEEEEEENSB_17counting_iteratorIlNSB_11use_defaultESX_SX_EEEEEEEPS9_jSF_S9_S9_NS7_10__identityEEEvT0_T1_T2_T3_T4_T6_:
	.zero		1176


//--------------------- .nv.shared._ZN3cub18CUB_300001_SM_10006detail6reduce18DeviceReduceKernelINS2_10policy_hubIN4cuda3std3__45tupleIJblEEEyN6thrust24THRUST_300001_SM_1000_NS8cuda_cub9__find_if7functorIS9_EEE10Policy1000ENSB_12zip_iteratorINS8_IJNSD_26transform_input_iterator_tIbNSI_INS8_IJNSB_6detail15normal_iteratorINSB_10device_ptrIiEEEESO_EEEEENSK_22tuple_binary_predicateINS7_7greaterIiEEEEEENSB_17counting_iteratorIlNSB_11use_defaultESX_SX_EEEEEEEySF_S9_NS7_10__identityEEEvT0_PT3_T1_NS0_13GridEvenShareIS15_EET2_T4_ --------------------------
	.section	.nv.shared._ZN3cub18CUB_300001_SM_10006detail6reduce18DeviceReduceKernelINS2_10policy_hubIN4cuda3std3__45tupleIJblEEEyN6thrust24THRUST_300001_SM_1000_NS8cuda_cub9__find_if7functorIS9_EEE10Policy1000ENSB_12zip_iteratorINS8_IJNSD_26transform_input_iterator_tIbNSI_INS8_IJNSB_6detail15normal_iteratorINSB_10device_ptrIiEEEESO_EEEEENSK_22tuple_binary_predicateINS7_7greaterIiEEEEEENSB_17counting_iteratorIlNSB_11use_defaultESX_SX_EEEEEEEySF_S9_NS7_10__identityEEEvT0_PT3_T1_NS0_13GridEvenShareIS15_EET2_T4_,"aw",@nobits
	.sectionflags	@""
	.align	8
.nv.shared._ZN3cub18CUB_300001_SM_10006detail6reduce18DeviceReduceKernelINS2_10policy_hubIN4cuda3std3__45tupleIJblEEEyN6thrust24THRUST_300001_SM_1000_NS8cuda_cub9__find_if7functorIS9_EEE10Policy1000ENSB_12zip_iteratorINS8_IJNSD_26transform_input_iterator_tIbNSI_INS8_IJNSB_6detail15normal_iteratorINSB_10device_ptrIiEEEESO_EEEEENSK_22tuple_binary_predicateINS7_7greaterIiEEEEEENSB_17counting_iteratorIlNSB_11use_defaultESX_SX_EEEEEEEySF_S9_NS7_10__identityEEEvT0_PT3_T1_NS0_13GridEvenShareIS15_EET2_T4_:
	.zero		1176


//--------------------- .nv.shared._ZN3cub18CUB_300001_SM_10006detail6reduce28DeviceReduceSingleTileKernelINS2_10policy_hubIN4cuda3std3__45tupleIJblEEEyN6thrust24THRUST_300001_SM_1000_NS8cuda_cub9__find_if7functorIS9_EEE10Policy1000ENSB_12zip_iteratorINS8_IJNSD_26transform_input_iterator_tIbNSI_INS8_IJNSB_6detail15normal_iteratorINSB_10device_ptrIiEEEESO_EEEEENSK_22tuple_binary_predicateINS7_7greaterIiEEEEEENSB_17counting_iteratorIlNSB_11use_defaultESX_SX_EEEEEEEPS9_ySF_S9_S9_NS7_10__identityEEEvT0_T1_T2_T3_T4_T6_ --------------------------
	.section	.nv.shared._ZN3cub18CUB_300001_SM_10006detail6reduce28DeviceReduceSingleTileKernelINS2_10policy_hubIN4cuda3std3__45tupleIJblEEEyN6thrust24THRUST_300001_SM_1000_NS8cuda_cub9__find_if7functorIS9_EEE10Policy1000ENSB_12zip_iteratorINS8_IJNSD_26transform_input_iterator_tIbNSI_INS8_IJNSB_6detail15normal_iteratorINSB_10device_ptrIiEEEESO_EEEEENSK_22tuple_binary_predicateINS7_7greaterIiEEEEEENSB_17counting_iteratorIlNSB_11use_defaultESX_SX_EEEEEEEPS9_ySF_S9_S9_NS7_10__identityEEEvT0_T1_T2_T3_T4_T6_,"aw",@nobits
	.sectionflags	@""
	.align	8
.nv.shared._ZN3cub18CUB_300001_SM_10006detail6reduce28DeviceReduceSingleTileKernelINS2_10policy_hubIN4cuda3std3__45tupleIJblEEEyN6thrust24THRUST_300001_SM_1000_NS8cuda_cub9__find_if7functorIS9_EEE10Policy1000ENSB_12zip_iteratorINS8_IJNSD_26transform_input_iterator_tIbNSI_INS8_IJNSB_6detail15normal_iteratorINSB_10device_ptrIiEEEESO_EEEEENSK_22tuple_binary_predicateINS7_7greaterIiEEEEEENSB_17counting_iteratorIlNSB_11use_defaultESX_SX_EEEEEEEPS9_ySF_S9_S9_NS7_10__identityEEEvT0_T1_T2_T3_T4_T6_:
	.zero		1176


//--------------------- .nv.shared._ZN3cub18CUB_300001_SM_10006detail6reduce18DeviceReduceKernelINS2_10policy_hubIN4cuda3std3__45tupleIJblEEEjN6thrust24THRUST_300001_SM_1000_NS8cuda_cub9__find_if7functorIS9_EEE10Policy1000ENSB_12zip_iteratorINS8_IJNSD_26transform_input_iterator_tIbNSI_INS8_IJNSB_6detail15normal_iteratorINSB_10device_ptrIiEEEESO_EEEEENSK_22tuple_binary_predicateINS7_7greaterIiEEEEEENSB_17counting_iteratorIlNSB_11use_defaultESX_SX_EEEEEEEjSF_S9_NS7_10__identityEEEvT0_PT3_T1_NS0_13GridEvenShareIS15_EET2_T4_ --------------------------
	.section	.nv.shared._ZN3cub18CUB_300001_SM_10006detail6reduce18DeviceReduceKernelINS2_10policy_hubIN4cuda3std3__45tupleIJblEEEjN6thrust24THRUST_300001_SM_1000_NS8cuda_cub9__find_if7functorIS9_EEE10Policy1000ENSB_12zip_iteratorINS8_IJNSD_26transform_input_iterator_tIbNSI_INS8_IJNSB_6detail15normal_iteratorINSB_10device_ptrIiEEEESO_EEEEENSK_22tuple_binary_predicateINS7_7greaterIiEEEEEENSB_17counting_iteratorIlNSB_11use_defaultESX_SX_EEEEEEEjSF_S9_NS7_10__identityEEEvT0_PT3_T1_NS0_13GridEvenShareIS15_EET2_T4_,"aw",@nobits
	.sectionflags	@""
	.align	8
.nv.shared._ZN3cub18CUB_300001_SM_10006detail6reduce18DeviceReduceKernelINS2_10policy_hubIN4cuda3std3__45tupleIJblEEEjN6thrust24THRUST_300001_SM_1000_NS8cuda_cub9__find_if7functorIS9_EEE10Policy1000ENSB_12zip_iteratorINS8_IJNSD_26transform_input_iterator_tIbNSI_INS8_IJNSB_6detail15normal_iteratorINSB_10device_ptrIiEEEESO_EEEEENSK_22tuple_binary_predicateINS7_7greaterIiEEEEEENSB_17counting_iteratorIlNSB_11use_defaultESX_SX_EEEEEEEjSF_S9_NS7_10__identityEEEvT0_PT3_T1_NS0_13GridEvenShareIS15_EET2_T4_:
	.zero		1176


//--------------------- .nv.shared._ZN3cub18CUB_300001_SM_10006detail6reduce28DeviceReduceSingleTileKernelINS2_10policy_hubIN4cuda3std3__45tupleIJblEEEjN6thrust24THRUST_300001_SM_1000_NS8cuda_cub9__find_if7functorIS9_EEE10Policy1000ENSB_12zip_iteratorINS8_IJNSD_26transform_input_iterator_tIbNSI_INS8_IJNSB_6detail15normal_iteratorINSB_10device_ptrIiEEEESO_EEEEENSK_22tuple_binary_predicateINS7_7greaterIiEEEEEENSB_17counting_iteratorIlNSB_11use_defaultESX_SX_EEEEEEEPS9_jSF_S9_S9_NS7_10__identityEEEvT0_T1_T2_T3_T4_T6_ --------------------------
	.section	.nv.shared._ZN3cub18CUB_300001_SM_10006detail6reduce28DeviceReduceSingleTileKernelINS2_10policy_hubIN4cuda3std3__45tupleIJblEEEjN6thrust24THRUST_300001_SM_1000_NS8cuda_cub9__find_if7functorIS9_EEE10Policy1000ENSB_12zip_iteratorINS8_IJNSD_26transform_input_iterator_tIbNSI_INS8_IJNSB_6detail15normal_iteratorINSB_10device_ptrIiEEEESO_EEEEENSK_22tuple_binary_predicateINS7_7greaterIiEEEEEENSB_17counting_iteratorIlNSB_11use_defaultESX_SX_EEEEEEEPS9_jSF_S9_S9_NS7_10__identityEEEvT0_T1_T2_T3_T4_T6_,"aw",@nobits
	.sectionflags	@""
	.align	8
.nv.shared._ZN3cub18CUB_300001_SM_10006detail6reduce28DeviceReduceSingleTileKernelINS2_10policy_hubIN4cuda3std3__45tupleIJblEEEjN6thrust24THRUST_300001_SM_1000_NS8cuda_cub9__find_if7functorIS9_EEE10Policy1000ENSB_12zip_iteratorINS8_IJNSD_26transform_input_iterator_tIbNSI_INS8_IJNSB_6detail15normal_iteratorINSB_10device_ptrIiEEEESO_EEEEENSK_22tuple_binary_predicateINS7_7greaterIiEEEEEENSB_17counting_iteratorIlNSB_11use_defaultESX_SX_EEEEEEEPS9_jSF_S9_S9_NS7_10__identityEEEvT0_T1_T2_T3_T4_T6_:
	.zero		1176


//--------------------- .nv.shared._ZN3cub18CUB_300001_SM_10006detail6reduce18DeviceReduceKernelINS2_10policy_hubIN4cuda3std3__45tupleIJblEEEyN6thrust24THRUST_300001_SM_1000_NS8cuda_cub9__find_if7functorIS9_EEE10Policy1000ENSB_12zip_iteratorINS8_IJNSD_26transform_input_iterator_tIbNSI_INS8_IJNSB_6detail15normal_iteratorINSB_10device_ptrIiEEEESO_EEEEENSK_22tuple_binary_predicateINS7_4lessIiEEEEEENSB_17counting_iteratorIlNSB_11use_defaultESX_SX_EEEEEEEySF_S9_NS7_10__identityEEEvT0_PT3_T1_NS0_13GridEvenShareIS15_EET2_T4_ --------------------------
	.section	.nv.shared._ZN3cub18CUB_300001_SM_10006detail6reduce18DeviceReduceKernelINS2_10policy_hubIN4cuda3std3__45tupleIJblEEEyN6thrust24THRUST_300001_SM_1000_NS8cuda_cub9__find_if7functorIS9_EEE10Policy1000ENSB_12zip_iteratorINS8_IJNSD_26transform_input_iterator_tIbNSI_INS8_IJNSB_6detail15normal_iteratorINSB_10device_ptrIiEEEESO_EEEEENSK_22tuple_binary_predicateINS7_4lessIiEEEEEENSB_17counting_iteratorIlNSB_11use_defaultESX_SX_EEEEEEEySF_S9_NS7_10__identityEEEvT0_PT3_T1_NS0_13GridEvenShareIS15_EET2_T4_,"aw",@nobits
	.sectionflags	@""
	.align	8
.nv.shared._ZN3cub18CUB_300001_SM_10006detail6reduce18DeviceReduceKernelINS2_10policy_hubIN4cuda3std3__45tupleIJblEEEyN6thrust24THRUST_300001_SM_1000_NS8cuda_cub9__find_if7functorIS9_EEE10Policy1000ENSB_12zip_iteratorINS8_IJNSD_26transform_input_iterator_tIbNSI_INS8_IJNSB_6detail15normal_iteratorINSB_10device_ptrIiEEEESO_EEEEENSK_22tuple_binary_predicateINS7_4lessIiEEEEEENSB_17counting_iteratorIlNSB_11use_defaultESX_SX_EEEEEEEySF_S9_NS7_10__identityEEEvT0_PT3_T1_NS0_13GridEvenShareIS15_EET2_T4_:
	.zero		1176


//--------------------- .nv.shared._ZN3cub18CUB_300001_SM_10006detail6reduce28DeviceReduceSingleTileKernelINS2_10policy_hubIN4cuda3std3__45tupleIJblEEEyN6thrust24THRUST_300001_SM_1000_NS8cuda_cub9__find_if7functorIS9_EEE10Policy1000ENSB_12zip_iteratorINS8_IJNSD_26transform_input_iterator_tIbNSI_INS8_IJNSB_6detail15normal_iteratorINSB_10device_ptrIiEEEESO_EEEEENSK_22tuple_binary_predicateINS7_4lessIiEEEEEENSB_17counting_iteratorIlNSB_11use_defaultESX_SX_EEEEEEEPS9_ySF_S9_S9_NS7_10__identityEEEvT0_T1_T2_T3_T4_T6_ --------------------------
	.section	.nv.shared._ZN3cub18CUB_300001_SM_10006detail6reduce28DeviceReduceSingleTileKernelINS2_10policy_hubIN4cuda3std3__45tupleIJblEEEyN6thrust24THRUST_300001_SM_1000_NS8cuda_cub9__find_if7functorIS9_EEE10Policy1000ENSB_12zip_iteratorINS8_IJNSD_26transform_input_iterator_tIbNSI_INS8_IJNSB_6detail15normal_iteratorINSB_10device_ptrIiEEEESO_EEEEENSK_22tuple_binary_predicateINS7_4lessIiEEEEEENSB_17counting_iteratorIlNSB_11use_defaultESX_SX_EEEEEEEPS9_ySF_S9_S9_NS7_10__identityEEEvT0_T1_T2_T3_T4_T6_,"aw",@nobits
	.sectionflags	@""
	.align	8
.nv.shared._ZN3cub18CUB_300001_SM_10006detail6reduce28DeviceReduceSingleTileKernelINS2_10policy_hubIN4cuda3std3__45tupleIJblEEEyN6thrust24THRUST_300001_SM_1000_NS8cuda_cub9__find_if7functorIS9_EEE10Policy1000ENSB_12zip_iteratorINS8_IJNSD_26transform_input_iterator_tIbNSI_INS8_IJNSB_6detail15normal_iteratorINSB_10device_ptrIiEEEESO_EEEEENSK_22tuple_binary_predicateINS7_4lessIiEEEEEENSB_17counting_iteratorIlNSB_11use_defaultESX_SX_EEEEEEEPS9_ySF_S9_S9_NS7_10__identityEEEvT0_T1_T2_T3_T4_T6_:
	.zero		1176


//--------------------- .nv.shared._ZN3cub18CUB_300001_SM_10006detail6reduce18DeviceReduceKernelINS2_10policy_hubIN4cuda3std3__45tupleIJblEEEjN6thrust24THRUST_300001_SM_1000_NS8cuda_cub9__find_if7functorIS9_EEE10Policy1000ENSB_12zip_iteratorINS8_IJNSD_26transform_input_iterator_tIbNSI_INS8_IJNSB_6detail15normal_iteratorINSB_10device_ptrIiEEEESO_EEEEENSK_22tuple_binary_predicateINS7_4lessIiEEEEEENSB_17counting_iteratorIlNSB_11use_defaultESX_SX_EEEEEEEjSF_S9_NS7_10__identityEEEvT0_PT3_T1_NS0_13GridEvenShareIS15_EET2_T4_ --------------------------
	.section	.nv.shared._ZN3cub18CUB_300001_SM_10006detail6reduce18DeviceReduceKernelINS2_10policy_hubIN4cuda3std3__45tupleIJblEEEjN6thrust24THRUST_300001_SM_1000_NS8cuda_cub9__find_if7functorIS9_EEE10Policy1000ENSB_12zip_iteratorINS8_IJNSD_26transform_input_iterator_tIbNSI_INS8_IJNSB_6detail15normal_iteratorINSB_10device_ptrIiEEEESO_EEEEENSK_22tuple_binary_predicateINS7_4lessIiEEEEEENSB_17counting_iteratorIlNSB_11use_defaultESX_SX_EEEEEEEjSF_S9_NS7_10__identityEEEvT0_PT3_T1_NS0_13GridEvenShareIS15_EET2_T4_,"aw",@nobits
	.sectionflags	@""
	.align	8
.nv.shared._ZN3cub18CUB_300001_SM_10006detail6reduce18DeviceReduceKernelINS2_10policy_hubIN4cuda3std3__45tupleIJblEEEjN6thrust24THRUST_300001_SM_1000_NS8cuda_cub9__find_if7functorIS9_EEE10Policy1000ENSB_12zip_iteratorINS8_IJNSD_26transform_input_iterator_tIbNSI_INS8_IJNSB_6detail15normal_iteratorINSB_10device_ptrIiEEEESO_EEEEENSK_22tuple_binary_predicateINS7_4lessIiEEEEEENSB_17counting_iteratorIlNSB_11use_defaultESX_SX_EEEEEEEjSF_S9_NS7_10__identityEEEvT0_PT3_T1_NS0_13GridEvenShareIS15_EET2_T4_:
	.zero		1176


//--------------------- .nv.shared._ZN3cub18CUB_300001_SM_10006detail6reduce28DeviceReduceSingleTileKernelINS2_10policy_hubIN4cuda3std3__45tupleIJblEEEjN6thrust24THRUST_300001_SM_1000_NS8cuda_cub9__find_if7functorIS9_EEE10Policy1000ENSB_12zip_iteratorINS8_IJNSD_26transform_input_iterator_tIbNSI_INS8_IJNSB_6detail15normal_iteratorINSB_10device_ptrIiEEEESO_EEEEENSK_22tuple_binary_predicateINS7_4lessIiEEEEEENSB_17counting_iteratorIlNSB_11use_defaultESX_SX_EEEEEEEPS9_jSF_S9_S9_NS7_10__identityEEEvT0_T1_T2_T3_T4_T6_ --------------------------
	.section	.nv.shared._ZN3cub18CUB_300001_SM_10006detail6reduce28DeviceReduceSingleTileKernelINS2_10policy_hubIN4cuda3std3__45tupleIJblEEEjN6thrust24THRUST_300001_SM_1000_NS8cuda_cub9__find_if7functorIS9_EEE10Policy1000ENSB_12zip_iteratorINS8_IJNSD_26transform_input_iterator_tIbNSI_INS8_IJNSB_6detail15normal_iteratorINSB_10device_ptrIiEEEESO_EEEEENSK_22tuple_binary_predicateINS7_4lessIiEEEEEENSB_17counting_iteratorIlNSB_11use_defaultESX_SX_EEEEEEEPS9_jSF_S9_S9_NS7_10__identityEEEvT0_T1_T2_T3_T4_T6_,"aw",@nobits
	.sectionflags	@""
	.align	8
.nv.shared._ZN3cub18CUB_300001_SM_10006detail6reduce28DeviceReduceSingleTileKernelINS2_10policy_hubIN4cuda3std3__45tupleIJblEEEjN6thrust24THRUST_300001_SM_1000_NS8cuda_cub9__find_if7functorIS9_EEE10Policy1000ENSB_12zip_iteratorINS8_IJNSD_26transform_input_iterator_tIbNSI_INS8_IJNSB_6detail15normal_iteratorINSB_10device_ptrIiEEEESO_EEEEENSK_22tuple_binary_predicateINS7_4lessIiEEEEEENSB_17counting_iteratorIlNSB_11use_defaultESX_SX_EEEEEEEPS9_jSF_S9_S9_NS7_10__identityEEEvT0_T1_T2_T3_T4_T6_:
	.zero		1176


//--------------------- .nv.shared._ZN3cub18CUB_300001_SM_10006detail6reduce28DeviceReduceSingleTileKernelINS2_10policy_hubIN4cuda3std3__45tupleIJblEEEyN6thrust24THRUST_300001_SM_1000_NS8cuda_cub9__find_if7functorIS9_EEE10Policy1000EPS9_SI_iSF_S9_S9_NS7_10__identityEEEvT0_T1_T2_T3_T4_T6_ --------------------------
	.section	.nv.shared._ZN3cub18CUB_300001_SM_10006detail6reduce28DeviceReduceSingleTileKernelINS2_10policy_hubIN4cuda3std3__45tupleIJblEEEyN6thrust24THRUST_300001_SM_1000_NS8cuda_cub9__find_if7functorIS9_EEE10Policy1000EPS9_SI_iSF_S9_S9_NS7_10__identityEEEvT0_T1_T2_T3_T4_T6_,"aw",@nobits
	.sectionflags	@""
	.align	8
.nv.shared._ZN3cub18CUB_300001_SM_10006detail6reduce28DeviceReduceSingleTileKernelINS2_10policy_hubIN4cuda3std3__45tupleIJblEEEyN6thrust24THRUST_300001_SM_1000_NS8cuda_cub9__find_if7functorIS9_EEE10Policy1000EPS9_SI_iSF_S9_S9_NS7_10__identityEEEvT0_T1_T2_T3_T4_T6_:
	.zero		1176


//--------------------- .nv.shared._ZN3cub18CUB_300001_SM_10006detail6reduce18DeviceReduceKernelINS2_10policy_hubIN4cuda3std3__45tupleIJblEEEyN6thrust24THRUST_300001_SM_1000_NS8cuda_cub9__find_if7functorIS9_EEE10Policy1000ENSB_12zip_iteratorINS8_IJNSD_26transform_input_iterator_tIbNSI_INS8_IJNSB_6detail15normal_iteratorINSB_10device_ptrIjEEEESO_EEEEENSK_22tuple_binary_predicateINS7_4lessIjEEEEEENSB_17counting_iteratorIlNSB_11use_defaultESX_SX_EEEEEEEySF_S9_NS7_10__identityEEEvT0_PT3_T1_NS0_13GridEvenShareIS15_EET2_T4_ --------------------------
	.section	.nv.shared._ZN3cub18CUB_300001_SM_10006detail6reduce18DeviceReduceKernelINS2_10policy_hubIN4cuda3std3__45tupleIJblEEEyN6thrust24THRUST_300001_SM_1000_NS8cuda_cub9__find_if7functorIS9_EEE10Policy1000ENSB_12zip_iteratorINS8_IJNSD_26transform_input_iterator_tIbNSI_INS8_IJNSB_6detail15normal_iteratorINSB_10device_ptrIjEEEESO_EEEEENSK_22tuple_binary_predicateINS7_4lessIjEEEEEENSB_17counting_iteratorIlNSB_11use_defaultESX_SX_EEEEEEEySF_S9_NS7_10__identityEEEvT0_PT3_T1_NS0_13GridEvenShareIS15_EET2_T4_,"aw",@nobits
	.sectionflags	@""
	.align	8
.nv.shared._ZN3cub18CUB_300001_SM_10006detail6reduce18DeviceReduceKernelINS2_10policy_hubIN4cuda3std3__45tupleIJblEEEyN6thrust24THRUST_300001_SM_1000_NS8cuda_cub9__find_if7functorIS9_EEE10Policy1000ENSB_12zip_iteratorINS8_IJNSD_26transform_input_iterator_tIbNSI_INS8_IJNSB_6detail15normal_iteratorINSB_10device_ptrIjEEEESO_EEEEENSK_22tuple_binary_predicateINS7_4lessIjEEEEEENSB_17counting_iteratorIlNSB_11use_defaultESX_SX_EEEEEEEySF_S9_NS7_10__identityEEEvT0_PT3_T1_NS0_13GridEvenShareIS15_EET2_T4_:
	.zero		1176


//--------------------- .nv.shared._ZN3cub18CUB_300001_SM_10006detail6reduce28DeviceReduceSingleTileKernelINS2_10policy_hubIN4cuda3std3__45tupleIJblEEEyN6thrust24THRUST_300001_SM_1000_NS8cuda_cub9__find_if7functorIS9_EEE10Policy1000ENSB_12zip_iteratorINS8_IJNSD_26transform_input_iterator_tIbNSI_INS8_IJNSB_6detail15normal_iteratorINSB_10device_ptrIjEEEESO_EEEEENSK_22tuple_binary_predicateINS7_4lessIjEEEEEENSB_17counting_iteratorIlNSB_11use_defaultESX_SX_EEEEEEEPS9_ySF_S9_S9_NS7_10__identityEEEvT0_T1_T2_T3_T4_T6_ --------------------------
	.section	.nv.shared._ZN3cub18CUB_300001_SM_10006detail6reduce28DeviceReduceSingleTileKernelINS2_10policy_hubIN4cuda3std3__45tupleIJblEEEyN6thrust24THRUST_300001_SM_1000_NS8cuda_cub9__find_if7functorIS9_EEE10Policy1000ENSB_12zip_iteratorINS8_IJNSD_26transform_input_iterator_tIbNSI_INS8_IJNSB_6detail15normal_iteratorINSB_10device_ptrIjEEEESO_EEEEENSK_22tuple_binary_predicateINS7_4lessIjEEEEEENSB_17counting_iteratorIlNSB_11use_defaultESX_SX_EEEEEEEPS9_ySF_S9_S9_NS7_10__identityEEEvT0_T1_T2_T3_T4_T6_,"aw",@nobits
	.sectionflags	@""
	.align	8
.nv.shared._ZN3cub18CUB_300001_SM_10006detail6reduce28DeviceReduceSingleTileKernelINS2_10policy_hubIN4cuda3std3__45tupleIJblEEEyN6thrust24THRUST_300001_SM_1000_NS8cuda_cub9__find_if7functorIS9_EEE10Policy1000ENSB_12zip_iteratorINS8_IJNSD_26transform_input_iterator_tIbNSI_INS8_IJNSB_6detail15normal_iteratorINSB_10device_ptrIjEEEESO_EEEEENSK_22tuple_binary_predicateINS7_4lessIjEEEEEENSB_17counting_iteratorIlNSB_11use_defaultESX_SX_EEEEEEEPS9_ySF_S9_S9_NS7_10__identityEEEvT0_T1_T2_T3_T4_T6_:
	.zero		1176


//--------------------- .nv.shared._ZN3cub18CUB_300001_SM_10006detail6reduce28DeviceReduceSingleTileKernelINS2_10policy_hubIN4cuda3std3__45tupleIJblEEEjN6thrust24THRUST_300001_SM_1000_NS8cuda_cub9__find_if7functorIS9_EEE10Policy1000EPS9_SI_iSF_S9_S9_NS7_10__identityEEEvT0_T1_T2_T3_T4_T6_ --------------------------
	.section	.nv.shared._ZN3cub18CUB_300001_SM_10006detail6reduce28DeviceReduceSingleTileKernelINS2_10policy_hubIN4cuda3std3__45tupleIJblEEEjN6thrust24THRUST_300001_SM_1000_NS8cuda_cub9__find_if7functorIS9_EEE10Policy1000EPS9_SI_iSF_S9_S9_NS7_10__identityEEEvT0_T1_T2_T3_T4_T6_,"aw",@nobits
	.sectionflags	@""
	.align	8
.nv.shared._ZN3cub18CUB_300001_SM_10006detail6reduce28DeviceReduceSingleTileKernelINS2_10policy_hubIN4cuda3std3__45tupleIJblEEEjN6thrust24THRUST_300001_SM_1000_NS8cuda_cub9__find_if7functorIS9_EEE10Policy1000EPS9_SI_iSF_S9_S9_NS7_10__identityEEEvT0_T1_T2_T3_T4_T6_:
	.zero		1176


//--------------------- .nv.shared._ZN3cub18CUB_300001_SM_10006detail6reduce18DeviceReduceKernelINS2_10policy_hubIN4cuda3std3__45tupleIJblEEEjN6thrust24THRUST_300001_SM_1000_NS8cuda_cub9__find_if7functorIS9_EEE10Policy1000ENSB_12zip_iteratorINS8_IJNSD_26transform_input_iterator_tIbNSI_INS8_IJNSB_6detail15normal_iteratorINSB_10device_ptrIjEEEESO_EEEEENSK_22tuple_binary_predicateINS7_4lessIjEEEEEENSB_17counting_iteratorIlNSB_11use_defaultESX_SX_EEEEEEEjSF_S9_NS7_10__identityEEEvT0_PT3_T1_NS0_13GridEvenShareIS15_EET2_T4_ --------------------------
	.section	.nv.shared._ZN3cub18CUB_300001_SM_10006detail6reduce18DeviceReduceKernelINS2_10policy_hubIN4cuda3std3__45tupleIJblEEEjN6thrust24THRUST_300001_SM_1000_NS8cuda_cub9__find_if7functorIS9_EEE10Policy1000ENSB_12zip_iteratorINS8_IJNSD_26transform_input_iterator_tIbNSI_INS8_IJNSB_6detail15normal_iteratorINSB_10device_ptrIjEEEESO_EEEEENSK_22tuple_binary_predicateINS7_4lessIjEEEEEENSB_17counting_iteratorIlNSB_11use_defaultESX_SX_EEEEEEEjSF_S9_NS7_10__identityEEEvT0_PT3_T1_NS0_13GridEvenShareIS15_EET2_T4_,"aw",@nobits
	.sectionflags	@""
	.align	8
.nv.shared._ZN3cub18CUB_300001_SM_10006detail6reduce18DeviceReduceKernelINS2_10policy_hubIN4cuda3std3__45tupleIJblEEEjN6thrust24THRUST_300001_SM_1000_NS8cuda_cub9__find_if7functorIS9_EEE10Policy1000ENSB_12zip_iteratorINS8_IJNSD_26transform_input_iterator_tIbNSI_INS8_IJNSB_6detail15normal_iteratorINSB_10device_ptrIjEEEESO_EEEEENSK_22tuple_binary_predicateINS7_4lessIjEEEEEENSB_17counting_iteratorIlNSB_11use_defaultESX_SX_EEEEEEEjSF_S9_NS7_10__identityEEEvT0_PT3_T1_NS0_13GridEvenShareIS15_EET2_T4_:
	.zero		1176


//--------------------- .nv.shared._ZN3cub18CUB_300001_SM_10006detail6reduce28DeviceReduceSingleTileKernelINS2_10policy_hubIN4cuda3std3__45tupleIJblEEEjN6thrust24THRUST_300001_SM_1000_NS8cuda_cub9__find_if7functorIS9_EEE10Policy1000ENSB_12zip_iteratorINS8_IJNSD_26transform_input_iterator_tIbNSI_INS8_IJNSB_6detail15normal_iteratorINSB_10device_ptrIjEEEESO_EEEEENSK_22tuple_binary_predicateINS7_4lessIjEEEEEENSB_17counting_iteratorIlNSB_11use_defaultESX_SX_EEEEEEEPS9_jSF_S9_S9_NS7_10__identityEEEvT0_T1_T2_T3_T4_T6_ --------------------------
	.section	.nv.shared._ZN3cub18CUB_300001_SM_10006detail6reduce28DeviceReduceSingleTileKernelINS2_10policy_hubIN4cuda3std3__45tupleIJblEEEjN6thrust24THRUST_300001_SM_1000_NS8cuda_cub9__find_if7functorIS9_EEE10Policy1000ENSB_12zip_iteratorINS8_IJNSD_26transform_input_iterator_tIbNSI_INS8_IJNSB_6detail15normal_iteratorINSB_10device_ptrIjEEEESO_EEEEENSK_22tuple_binary_predicateINS7_4lessIjEEEEEENSB_17counting_iteratorIlNSB_11use_defaultESX_SX_EEEEEEEPS9_jSF_S9_S9_NS7_10__identityEEEvT0_T1_T2_T3_T4_T6_,"aw",@nobits
	.sectionflags	@""
	.align	8
.nv.shared._ZN3cub18CUB_300001_SM_10006detail6reduce28DeviceReduceSingleTileKernelINS2_10policy_hubIN4cuda3std3__45tupleIJblEEEjN6thrust24THRUST_300001_SM_1000_NS8cuda_cub9__find_if7functorIS9_EEE10Policy1000ENSB_12zip_iteratorINS8_IJNSD_26transform_input_iterator_tIbNSI_INS8_IJNSB_6detail15normal_iteratorINSB_10device_ptrIjEEEESO_EEEEENSK_22tuple_binary_predicateINS7_4lessIjEEEEEENSB_17counting_iteratorIlNSB_11use_defaultESX_SX_EEEEEEEPS9_jSF_S9_S9_NS7_10__identityEEEvT0_T1_T2_T3_T4_T6_:
	.zero		1176


//--------------------- .nv.constant0._ZN3cub18CUB_300001_SM_10006detail10radix_sort29DeviceRadixSortOnesweepKernelINS1_5radix10policy_hubIfNS0_8NullTypeEyE10Policy1000ELNS0_9SortOrderE0EfS6_yiiNS1_21identity_decomposer_tEEEvPT5_SC_PT3_PKSD_PT1_PKSH_PT2_PKSL_T4_iiT6_ --------------------------
	.section	.nv.constant0._ZN3cub18CUB_300001_SM_10006detail10radix_sort29DeviceRadixSortOnesweepKernelINS1_5radix10policy_hubIfNS0_8NullTypeEyE10Policy1000ELNS0_9SortOrderE0EfS6_yiiNS1_21identity_decomposer_tEEEvPT5_SC_PT3_PKSD_PT1_PKSH_PT2_PKSL_T4_iiT6_,"a",@progbits
	.sectionflags	@""
	.align	4
.nv.constant0._ZN3cub18CUB_300001_SM_10006detail10radix_sort29DeviceRadixSortOnesweepKernelINS1_5radix10policy_hubIfNS0_8NullTypeEyE10Policy1000ELNS0_9SortOrderE0EfS6_yiiNS1_21identity_decomposer_tEEEvPT5_SC_PT3_PKSD_PT1_PKSH_PT2_PKSL_T4_iiT6_:
	.zero		973


//--------------------- .nv.constant0._ZN3cub18CUB_300001_SM_10006detail10radix_sort33DeviceRadixSortExclusiveSumKernelINS1_5radix10policy_hubIfNS0_8NullTypeEyE10Policy1000EyEEvPT0_ --------------------------
	.section	.nv.constant0._ZN3cub18CUB_300001_SM_10006detail10radix_sort33DeviceRadixSortExclusiveSumKernelINS1_5radix10policy_hubIfNS0_8NullTypeEyE10Policy1000EyEEvPT0_,"a",@progbits
	.sectionflags	@""
	.align	4
.nv.constant0._ZN3cub18CUB_300001_SM_10006detail10radix_sort33DeviceRadixSortExclusiveSumKernelINS1_5radix10policy_hubIfNS0_8NullTypeEyE10Policy1000EyEEvPT0_:
	.zero		904


//--------------------- .nv.constant0._ZN3cub18CUB_300001_SM_10006detail10radix_sort30DeviceRadixSortHistogramKernelINS1_5radix10policy_hubIfNS0_8NullTypeEyE10Policy1000ELNS0_9SortOrderE0EfyNS1_21identity_decomposer_tEEEvPT2_PKT1_SB_iiT3_ --------------------------
	.section	.nv.constant0._ZN3cub18CUB_300001_SM_10006detail10radix_sort30DeviceRadixSortHistogramKernelINS1_5radix10policy_hubIfNS0_8NullTypeEyE10Policy1000ELNS0_9SortOrderE0EfyNS1_21identity_decomposer_tEEEvPT2_PKT1_SB_iiT3_,"a",@progbits
	.sectionflags	@""
	.align	4
.nv.constant0._ZN3cub18CUB_300001_SM_10006detail10radix_sort30DeviceRadixSortHistogramKernelINS1_5radix10policy_hubIfNS0_8NullTypeEyE10Policy1000ELNS0_9SortOrderE0EfyNS1_21identity_decomposer_tEEEvPT2_PKT1_SB_iiT3_:
	.zero		929


//--------------------- .nv.constant0._ZN3cub18CUB_300001_SM_10006detail10radix_sort31DeviceRadixSortSingleTileKernelINS1_5radix10policy_hubIfNS0_8NullTypeEyE10Policy1000ELNS0_9SortOrderE0EfS6_yNS1_21identity_decomposer_tEEEvPKT1_PSB_PKT2_PSF_T3_iiT4_ --------------------------
	.section	.nv.constant0._ZN3cub18CUB_300001_SM_10006detail10radix_sort31DeviceRadixSortSingleTileKernelINS1_5radix10policy_hubIfNS0_8NullTypeEyE10Policy1000ELNS0_9SortOrderE0EfS6_yNS1_21identity_decomposer_tEEEvPKT1_PSB_PKT2_PSF_T3_iiT4_,"a",@progbits
	.sectionflags	@""
	.align	4
.nv.constant0._ZN3cub18CUB_300001_SM_10006detail10radix_sort31DeviceRadixSortSingleTileKernelINS1_5radix10policy_hubIfNS0_8NullTypeEyE10Policy1000ELNS0_9SortOrderE0EfS6_yNS1_21identity_decomposer_tEEEvPKT1_PSB_PKT2_PSF_T3_iiT4_:
	.zero		945


//--------------------- .nv.constant0._ZN3cub18CUB_300001_SM_10006detail10radix_sort29DeviceRadixSortOnesweepKernelINS1_5radix10policy_hubIiNS0_8NullTypeEyE10Policy1000ELNS0_9SortOrderE1EiS6_yiiNS1_21identity_decomposer_tEEEvPT5_SC_PT3_PKSD_PT1_PKSH_PT2_PKSL_T4_iiT6_ --------------------------
	.section	.nv.constant0._ZN3cub18CUB_300001_SM_10006detail10radix_sort29DeviceRadixSortOnesweepKernelINS1_5radix10policy_hubIiNS0_8NullTypeEyE10Policy1000ELNS0_9SortOrderE1EiS6_yiiNS1_21identity_decomposer_tEEEvPT5_SC_PT3_PKSD_PT1_PKSH_PT2_PKSL_T4_iiT6_,"a",@progbits
	.sectionflags	@""
	.align	4
.nv.constant0._ZN3cub18CUB_300001_SM_10006detail10radix_sort29DeviceRadixSortOnesweepKernelINS1_5radix10policy_hubIiNS0_8NullTypeEyE10Policy1000ELNS0_9SortOrderE1EiS6_yiiNS1_21identity_decomposer_tEEEvPT5_SC_PT3_PKSD_PT1_PKSH_PT2_PKSL_T4_iiT6_:
	.zero		973


//--------------------- .nv.constant0._ZN3cub18CUB_300001_SM_10006detail10radix_sort30DeviceRadixSortHistogramKernelINS1_5radix10policy_hubIiNS0_8NullTypeEyE10Policy1000ELNS0_9SortOrderE1EiyNS1_21identity_decomposer_tEEEvPT2_PKT1_SB_iiT3_ --------------------------
	.section	.nv.constant0._ZN3cub18CUB_300001_SM_10006detail10radix_sort30DeviceRadixSortHistogramKernelINS1_5radix10policy_hubIiNS0_8NullTypeEyE10Policy1000ELNS0_9SortOrderE1EiyNS1_21identity_decomposer_tEEEvPT2_PKT1_SB_iiT3_,"a",@progbits
	.sectionflags	@""
	.align	4
.nv.constant0._ZN3cub18CUB_300001_SM_10006detail10radix_sort30DeviceRadixSortHistogramKernelINS1_5radix10policy_hubIiNS0_8NullTypeEyE10Policy1000ELNS0_9SortOrderE1EiyNS1_21identity_decomposer_tEEEvPT2_PKT1_SB_iiT3_:
	.zero		929


//--------------------- .nv.constant0._ZN3cub18CUB_300001_SM_10006detail10radix_sort31DeviceRadixSortSingleTileKernelINS1_5radix10policy_hubIiNS0_8NullTypeEyE10Policy1000ELNS0_9SortOrderE1EiS6_yNS1_21identity_decomposer_tEEEvPKT1_PSB_PKT2_PSF_T3_iiT4_ --------------------------
	.section	.nv.constant0._ZN3cub18CUB_300001_SM_10006detail10radix_sort31DeviceRadixSortSingleTileKernelINS1_5radix10policy_hubIiNS0_8NullTypeEyE10Policy1000ELNS0_9SortOrderE1EiS6_yNS1_21identity_decomposer_tEEEvPKT1_PSB_PKT2_PSF_T3_iiT4_,"a",@progbits
	.sectionflags	@""
	.align	4
.nv.constant0._ZN3cub18CUB_300001_SM_10006detail10radix_sort31DeviceRadixSortSingleTileKernelINS1_5radix10policy_hubIiNS0_8NullTypeEyE10Policy1000ELNS0_9SortOrderE1EiS6_yNS1_21identity_decomposer_tEEEvPKT1_PSB_PKT2_PSF_T3_iiT4_:
	.zero		945


//--------------------- .nv.constant0._ZN3cub18CUB_300001_SM_10006detail10radix_sort29DeviceRadixSortOnesweepKernelINS1_5radix10policy_hubIiNS0_8NullTypeEyE10Policy1000ELNS0_9SortOrderE0EiS6_yiiNS1_21identity_decomposer_tEEEvPT5_SC_PT3_PKSD_PT1_PKSH_PT2_PKSL_T4_iiT6_ --------------------------
	.section	.nv.constant0._ZN3cub18CUB_300001_SM_10006detail10radix_sort29DeviceRadixSortOnesweepKernelINS1_5radix10policy_hubIiNS0_8NullTypeEyE10Policy1000ELNS0_9SortOrderE0EiS6_yiiNS1_21identity_decomposer_tEEEvPT5_SC_PT3_PKSD_PT1_PKSH_PT2_PKSL_T4_iiT6_,"a",@progbits
	.sectionflags	@""
	.align	4
.nv.constant0._ZN3cub18CUB_300001_SM_10006detail10radix_sort29DeviceRadixSortOnesweepKernelINS1_5radix10policy_hubIiNS0_8NullTypeEyE10Policy1000ELNS0_9SortOrderE0EiS6_yiiNS1_21identity_decomposer_tEEEvPT5_SC_PT3_PKSD_PT1_PKSH_PT2_PKSL_T4_iiT6_:
	.zero		973


//--------------------- .nv.constant0._ZN3cub18CUB_300001_SM_10006detail10radix_sort33DeviceRadixSortExclusiveSumKernelINS1_5radix10policy_hubIiNS0_8NullTypeEyE10Policy1000EyEEvPT0_ --------------------------
	.section	.nv.constant0._ZN3cub18CUB_300001_SM_10006detail10radix_sort33DeviceRadixSortExclusiveSumKernelINS1_5radix10policy_hubIiNS0_8NullTypeEyE10Policy1000EyEEvPT0_,"a",@progbits
	.sectionflags	@""
	.align	4
.nv.constant0._ZN3cub18CUB_300001_SM_10006detail10radix_sort33DeviceRadixSortExclusiveSumKernelINS1_5radix10policy_hubIiNS0_8NullTypeEyE10Policy1000EyEEvPT0_:
	.zero		904


//--------------------- .nv.constant0._ZN3cub18CUB_300001_SM_10006detail10radix_sort30DeviceRadixSortHistogramKernelINS1_5radix10policy_hubIiNS0_8NullTypeEyE10Policy1000ELNS0_9SortOrderE0EiyNS1_21identity_decomposer_tEEEvPT2_PKT1_SB_iiT3_ --------------------------
	.section	.nv.constant0._ZN3cub18CUB_300001_SM_10006detail10radix_sort30DeviceRadixSortHistogramKernelINS1_5radix10policy_hubIiNS0_8NullTypeEyE10Policy1000ELNS0_9SortOrderE0EiyNS1_21identity_decomposer_tEEEvPT2_PKT1_SB_iiT3_,"a",@progbits
	.sectionflags	@""
	.align	4
.nv.constant0._ZN3cub18CUB_300001_SM_10006detail10radix_sort30DeviceRadixSortHistogramKernelINS1_5radix10policy_hubIiNS0_8NullTypeEyE10Policy1000ELNS0_9SortOrderE0EiyNS1_21identity_decomposer_tEEEvPT2_PKT1_SB_iiT3_:
	.zero		929


//--------------------- .nv.constant0._ZN3cub18CUB_300001_SM_10006detail10radix_sort31DeviceRadixSortSingleTileKernelINS1_5radix10policy_hubIiNS0_8NullTypeEyE10Policy1000ELNS0_9SortOrderE0EiS6_yNS1_21identity_decomposer_tEEEvPKT1_PSB_PKT2_PSF_T3_iiT4_ --------------------------
	.section	.nv.constant0._ZN3cub18CUB_300001_SM_10006detail10radix_sort31DeviceRadixSortSingleTileKernelINS1_5radix10policy_hubIiNS0_8NullTypeEyE10Policy1000ELNS0_9SortOrderE0EiS6_yNS1_21identity_decomposer_tEEEvPKT1_PSB_PKT2_PSF_T3_iiT4_,"a",@progbits
	.sectionflags	@""
	.align	4
.nv.constant0._ZN3cub18CUB_300001_SM_10006detail10radix_sort31DeviceRadixSortSingleTileKernelINS1_5radix10policy_hubIiNS0_8NullTypeEyE10Policy1000ELNS0_9SortOrderE0EiS6_yNS1_21identity_decomposer_tEEEvPKT1_PSB_PKT2_PSF_T3_iiT4_:
	.zero		945


//--------------------- .nv.constant0._ZN3cub18CUB_300001_SM_10006detail10radix_sort29DeviceRadixSortOnesweepKernelINS1_5radix10policy_hubIiiyE10Policy1000ELNS0_9SortOrderE0EiiyiiNS1_21identity_decomposer_tEEEvPT5_SB_PT3_PKSC_PT1_PKSG_PT2_PKSK_T4_iiT6_ --------------------------
	.section	.nv.constant0._ZN3cub18CUB_300001_SM_10006detail10radix_sort29DeviceRadixSortOnesweepKernelINS1_5radix10policy_hubIiiyE10Policy1000ELNS0_9SortOrderE0EiiyiiNS1_21identity_decomposer_tEEEvPT5_SB_PT3_PKSC_PT1_PKSG_PT2_PKSK_T4_iiT6_,"a",@progbits
	.sectionflags	@""
	.align	4
.nv.constant0._ZN3cub18CUB_300001_SM_10006detail10radix_sort29DeviceRadixSortOnesweepKernelINS1_5radix10policy_hubIiiyE10Policy1000ELNS0_9SortOrderE0EiiyiiNS1_21identity_decomposer_tEEEvPT5_SB_PT3_PKSC_PT1_PKSG_PT2_PKSK_T4_iiT6_:
	.zero		973


//--------------------- .nv.constant0._ZN3cub18CUB_300001_SM_10006detail10radix_sort33DeviceRadixSortExclusiveSumKernelINS1_5radix10policy_hubIiiyE10Policy1000EyEEvPT0_ --------------------------
	.section	.nv.constant0._ZN3cub18CUB_300001_SM_10006detail10radix_sort33DeviceRadixSortExclusiveSumKernelINS1_5radix10policy_hubIiiyE10Policy1000EyEEvPT0_,"a",@progbits
	.sectionflags	@""
	.align	4
.nv.constant0._ZN3cub18CUB_300001_SM_10006detail10radix_sort33DeviceRadixSortExclusiveSumKernelINS1_5radix10policy_hubIiiyE10Policy1000EyEEvPT0_:
	.zero		904


//--------------------- .nv.constant0._ZN3cub18CUB_300001_SM_10006detail10radix_sort30DeviceRadixSortHistogramKernelINS1_5radix10policy_hubIiiyE10Policy1000ELNS0_9SortOrderE0EiyNS1_21identity_decomposer_tEEEvPT2_PKT1_SA_iiT3_ --------------------------
	.section	.nv.constant0._ZN3cub18CUB_300001_SM_10006detail10radix_sort30DeviceRadixSortHistogramKernelINS1_5radix10policy_hubIiiyE10Policy1000ELNS0_9SortOrderE0EiyNS1_21identity_decomposer_tEEEvPT2_PKT1_SA_iiT3_,"a",@progbits
	.sectionflags	@""
	.align	4
.nv.constant0._ZN3cub18CUB_300001_SM_10006detail10radix_sort30DeviceRadixSortHistogramKernelINS1_5radix10policy_hubIiiyE10Policy1000ELNS0_9SortOrderE0EiyNS1_21identity_decomposer_tEEEvPT2_PKT1_SA_iiT3_:
	.zero		929


//--------------------- .nv.constant0._ZN3cub18CUB_300001_SM_10006detail10radix_sort31DeviceRadixSortSingleTileKernelINS1_5radix10policy_hubIiiyE10Policy1000ELNS0_9SortOrderE0EiiyNS1_21identity_decomposer_tEEEvPKT1_PSA_PKT2_PSE_T3_iiT4_ --------------------------
	.section	.nv.constant0._ZN3cub18CUB_300001_SM_10006detail10radix_sort31DeviceRadixSortSingleTileKernelINS1_5radix10policy_hubIiiyE10Policy1000ELNS0_9SortOrderE0EiiyNS1_21identity_decomposer_tEEEvPKT1_PSA_PKT2_PSE_T3_iiT4_,"a",@progbits
	.sectionflags	@""
	.align	4
.nv.constant0._ZN3cub18CUB_300001_SM_10006detail10radix_sort31DeviceRadixSortSingleTileKernelINS1_5radix10policy_hubIiiyE10Policy1000ELNS0_9SortOrderE0EiiyNS1_21identity_decomposer_tEEEvPKT1_PSA_PKT2_PSE_T3_iiT4_:
	.zero		945


//--------------------- .nv.constant0._ZN3cub18CUB_300001_SM_10006detail10radix_sort29DeviceRadixSortOnesweepKernelINS1_5radix10policy_hubIjNS0_8NullTypeEyE10Policy1000ELNS0_9SortOrderE0EjS6_yiiNS1_21identity_decomposer_tEEEvPT5_SC_PT3_PKSD_PT1_PKSH_PT2_PKSL_T4_iiT6_ --------------------------
	.section	.nv.constant0._ZN3cub18CUB_300001_SM_10006detail10radix_sort29DeviceRadixSortOnesweepKernelINS1_5radix10policy_hubIjNS0_8NullTypeEyE10Policy1000ELNS0_9SortOrderE0EjS6_yiiNS1_21identity_decomposer_tEEEvPT5_SC_PT3_PKSD_PT1_PKSH_PT2_PKSL_T4_iiT6_,"a",@progbits
	.sectionflags	@""
	.align	4
.nv.constant0._ZN3cub18CUB_300001_SM_10006detail10radix_sort29DeviceRadixSortOnesweepKernelINS1_5radix10policy_hubIjNS0_8NullTypeEyE10Policy1000ELNS0_9SortOrderE0EjS6_yiiNS1_21identity_decomposer_tEEEvPT5_SC_PT3_PKSD_PT1_PKSH_PT2_PKSL_T4_iiT6_:
	.zero		973


//--------------------- .nv.constant0._ZN3cub18CUB_300001_SM_10006detail10radix_sort33DeviceRadixSortExclusiveSumKernelINS1_5radix10policy_hubIjNS0_8NullTypeEyE10Policy1000EyEEvPT0_ --------------------------
	.section	.nv.constant0._ZN3cub18CUB_300001_SM_10006detail10radix_sort33DeviceRadixSortExclusiveSumKernelINS1_5radix10policy_hubIjNS0_8NullTypeEyE10Policy1000EyEEvPT0_,"a",@progbits
	.sectionflags	@""
	.align	4
.nv.constant0._ZN3cub18CUB_300001_SM_10006detail10radix_sort33DeviceRadixSortExclusiveSumKernelINS1_5radix10policy_hubIjNS0_8NullTypeEyE10Policy1000EyEEvPT0_:
	.zero		904


//--------------------- .nv.constant0._ZN3cub18CUB_300001_SM_10006detail10radix_sort30DeviceRadixSortHistogramKernelINS1_5radix10policy_hubIjNS0_8NullTypeEyE10Policy1000ELNS0_9SortOrderE0EjyNS1_21identity_decomposer_tEEEvPT2_PKT1_SB_iiT3_ --------------------------
	.section	.nv.constant0._ZN3cub18CUB_300001_SM_10006detail10radix_sort30DeviceRadixSortHistogramKernelINS1_5radix10policy_hubIjNS0_8NullTypeEyE10Policy1000ELNS0_9SortOrderE0EjyNS1_21identity_decomposer_tEEEvPT2_PKT1_SB_iiT3_,"a",@progbits
	.sectionflags	@""
	.align	4
.nv.constant0._ZN3cub18CUB_300001_SM_10006detail10radix_sort30DeviceRadixSortHistogramKernelINS1_5radix10policy_hubIjNS0_8NullTypeEyE10Policy1000ELNS0_9SortOrderE0EjyNS1_21identity_decomposer_tEEEvPT2_PKT1_SB_iiT3_:
	.zero		929


//--------------------- .nv.constant0._ZN3cub18CUB_300001_SM_10006detail10radix_sort31DeviceRadixSortSingleTileKernelINS1_5radix10policy_hubIjNS0_8NullTypeEyE10Policy1000ELNS0_9SortOrderE0EjS6_yNS1_21identity_decomposer_tEEEvPKT1_PSB_PKT2_PSF_T3_iiT4_ --------------------------
	.section	.nv.constant0._ZN3cub18CUB_300001_SM_10006detail10radix_sort31DeviceRadixSortSingleTileKernelINS1_5radix10policy_hubIjNS0_8NullTypeEyE10Policy1000ELNS0_9SortOrderE0EjS6_yNS1_21identity_decomposer_tEEEvPKT1_PSB_PKT2_PSF_T3_iiT4_,"a",@progbits
	.sectionflags	@""
	.align	4
.nv.constant0._ZN3cub18CUB_300001_SM_10006detail10radix_sort31DeviceRadixSortSingleTileKernelINS1_5radix10policy_hubIjNS0_8NullTypeEyE10Policy1000ELNS0_9SortOrderE0EjS6_yNS1_21identity_decomposer_tEEEvPKT1_PSB_PKT2_PSF_T3_iiT4_:
	.zero		945


//--------------------- .nv.constant0._ZN3cub18CUB_300001_SM_10006detail6reduce18DeviceReduceKernelINS2_10policy_hubIN4cuda3std3__45tupleIJblEEEyN6thrust24THRUST_300001_SM_1000_NS8cuda_cub9__find_if7functorIS9_EEE10Policy1000ENSB_12zip_iteratorINS8_IJNSD_26transform_input_iterator_tIbNSI_INS8_IJNSB_6detail15normal_iteratorINSB_10device_ptrIfEEEESO_EEEEENSK_22tuple_binary_predicateINS7_4lessIfEEEEEENSB_17counting_iteratorIlNSB_11use_defaultESX_SX_EEEEEEEySF_S9_NS7_10__identityEEEvT0_PT3_T1_NS0_13GridEvenShareIS15_EET2_T4_ --------------------------
	.section	.nv.constant0._ZN3cub18CUB_300001_SM_10006detail6reduce18DeviceReduceKernelINS2_10policy_hubIN4cuda3std3__45tupleIJblEEEyN6thrust24THRUST_300001_SM_1000_NS8cuda_cub9__find_if7functorIS9_EEE10Policy1000ENSB_12zip_iteratorINS8_IJNSD_26transform_input_iterator_tIbNSI_INS8_IJNSB_6detail15normal_iteratorINSB_10device_ptrIfEEEESO_EEEEENSK_22tuple_binary_predicateINS7_4lessIfEEEEEENSB_17counting_iteratorIlNSB_11use_defaultESX_SX_EEEEEEEySF_S9_NS7_10__identityEEEvT0_PT3_T1_NS0_13GridEvenShareIS15_EET2_T4_,"a",@progbits
	.sectionflags	@""
	.align	4
.nv.constant0._ZN3cub18CUB_300001_SM_10006detail6reduce18DeviceReduceKernelINS2_10policy_hubIN4cuda3std3__45tupleIJblEEEyN6thrust24THRUST_300001_SM_1000_NS8cuda_cub9__find_if7functorIS9_EEE10Policy1000ENSB_12zip_iteratorINS8_IJNSD_26transform_input_iterator_tIbNSI_INS8_IJNSB_6detail15normal_iteratorINSB_10device_ptrIfEEEESO_EEEEENSK_22tuple_binary_predicateINS7_4lessIfEEEEEENSB_17counting_iteratorIlNSB_11use_defaultESX_SX_EEEEEEEySF_S9_NS7_10__identityEEEvT0_PT3_T1_NS0_13GridEvenShareIS15_EET2_T4_:
	.zero		1018


//--------------------- .nv.constant0._ZN3cub18CUB_300001_SM_10006detail6reduce28DeviceReduceSingleTileKernelINS2_10policy_hubIN4cuda3std3__45tupleIJblEEEyN6thrust24THRUST_300001_SM_1000_NS8cuda_cub9__find_if7functorIS9_EEE10Policy1000ENSB_12zip_iteratorINS8_IJNSD_26transform_input_iterator_tIbNSI_INS8_IJNSB_6detail15normal_iteratorINSB_10device_ptrIfEEEESO_EEEEENSK_22tuple_binary_predicateINS7_4lessIfEEEEEENSB_17counting_iteratorIlNSB_11use_defaultESX_SX_EEEEEEEPS9_ySF_S9_S9_NS7_10__identityEEEvT0_T1_T2_T3_T4_T6_ --------------------------
	.section	.nv.constant0._ZN3cub18CUB_300001_SM_10006detail6reduce28DeviceReduceSingleTileKernelINS2_10policy_hubIN4cuda3std3__45tupleIJblEEEyN6thrust24THRUST_300001_SM_1000_NS8cuda_cub9__find_if7functorIS9_EEE10Policy1000ENSB_12zip_iteratorINS8_IJNSD_26transform_input_iterator_tIbNSI_INS8_IJNSB_6detail15normal_iteratorINSB_10device_ptrIfEEEESO_EEEEENSK_22tuple_binary_predicateINS7_4lessIfEEEEEENSB_17counting_iteratorIlNSB_11use_defaultESX_SX_EEEEEEEPS9_ySF_S9_S9_NS7_10__identityEEEvT0_T1_T2_T3_T4_T6_,"a",@progbits
	.sectionflags	@""
	.align	4
.nv.constant0._ZN3cub18CUB_300001_SM_10006detail6reduce28DeviceReduceSingleTileKernelINS2_10policy_hubIN4cuda3std3__45tupleIJblEEEyN6thrust24THRUST_300001_SM_1000_NS8cuda_cub9__find_if7functorIS9_EEE10Policy1000ENSB_12zip_iteratorINS8_IJNSD_26transform_input_iterator_tIbNSI_INS8_IJNSB_6detail15normal_iteratorINSB_10device_ptrIfEEEESO_EEEEENSK_22tuple_binary_predicateINS7_4lessIfEEEEEENSB_17counting_iteratorIlNSB_11use_defaultESX_SX_EEEEEEEPS9_ySF_S9_S9_NS7_10__identityEEEvT0_T1_T2_T3_T4_T6_:
	.zero		969


//--------------------- .nv.constant0._ZN3cub18CUB_300001_SM_10006detail6reduce18DeviceReduceKernelINS2_10policy_hubIN4cuda3std3__45tupleIJblEEEjN6thrust24THRUST_300001_SM_1000_NS8cuda_cub9__find_if7functorIS9_EEE10Policy1000ENSB_12zip_iteratorINS8_IJNSD_26transform_input_iterator_tIbNSI_INS8_IJNSB_6detail15normal_iteratorINSB_10device_ptrIfEEEESO_EEEEENSK_22tuple_binary_predicateINS7_4lessIfEEEEEENSB_17counting_iteratorIlNSB_11use_defaultESX_SX_EEEEEEEjSF_S9_NS7_10__identityEEEvT0_PT3_T1_NS0_13GridEvenShareIS15_EET2_T4_ --------------------------
	.section	.nv.constant0._ZN3cub18CUB_300001_SM_10006detail6reduce18DeviceReduceKernelINS2_10policy_hubIN4cuda3std3__45tupleIJblEEEjN6thrust24THRUST_300001_SM_1000_NS8cuda_cub9__find_if7functorIS9_EEE10Policy1000ENSB_12zip_iteratorINS8_IJNSD_26transform_input_iterator_tIbNSI_INS8_IJNSB_6detail15normal_iteratorINSB_10device_ptrIfEEEESO_EEEEENSK_22tuple_binary_predicateINS7_4lessIfEEEEEENSB_17counting_iteratorIlNSB_11use_defaultESX_SX_EEEEEEEjSF_S9_NS7_10__identityEEEvT0_PT3_T1_NS0_13GridEvenShareIS15_EET2_T4_,"a",@progbits
	.sectionflags	@""
	.align	4
.nv.constant0._ZN3cub18CUB_300001_SM_10006detail6reduce18DeviceReduceKernelINS2_10policy_hubIN4cuda3std3__45tupleIJblEEEjN6thrust24THRUST_300001_SM_1000_NS8cuda_cub9__find_if7functorIS9_EEE10Policy1000ENSB_12zip_iteratorINS8_IJNSD_26transform_input_iterator_tIbNSI_INS8_IJNSB_6detail15normal_iteratorINSB_10device_ptrIfEEEESO_EEEEENSK_22tuple_binary_predicateINS7_4lessIfEEEEEENSB_17counting_iteratorIlNSB_11use_defaultESX_SX_EEEEEEEjSF_S9_NS7_10__identityEEEvT0_PT3_T1_NS0_13GridEvenShareIS15_EET2_T4_:
	.zero		982


//--------------------- .nv.constant0._ZN3cub18CUB_300001_SM_10006detail6reduce28DeviceReduceSingleTileKernelINS2_10policy_hubIN4cuda3std3__45tupleIJblEEEjN6thrust24THRUST_300001_SM_1000_NS8cuda_cub9__find_if7functorIS9_EEE10Policy1000ENSB_12zip_iteratorINS8_IJNSD_26transform_input_iterator_tIbNSI_INS8_IJNSB_6detail15normal_iteratorINSB_10device_ptrIfEEEESO_EEEEENSK_22tuple_binary_predicateINS7_4lessIfEEEEEENSB_17counting_iteratorIlNSB_11use_defaultESX_SX_EEEEEEEPS9_jSF_S9_S9_NS7_10__identityEEEvT0_T1_T2_T3_T4_T6_ --------------------------
	.section	.nv.constant0._ZN3cub18CUB_300001_SM_10006detail6reduce28DeviceReduceSingleTileKernelINS2_10policy_hubIN4cuda3std3__45tupleIJblEEEjN6thrust24THRUST_300001_SM_1000_NS8cuda_cub9__find_if7functorIS9_EEE10Policy1000ENSB_12zip_iteratorINS8_IJNSD_26transform_input_iterator_tIbNSI_INS8_IJNSB_6detail15normal_iteratorINSB_10device_ptrIfEEEESO_EEEEENSK_22tuple_binary_predicateINS7_4lessIfEEEEEENSB_17counting_iteratorIlNSB_11use_defaultESX_SX_EEEEEEEPS9_jSF_S9_S9_NS7_10__identityEEEvT0_T1_T2_T3_T4_T6_,"a",@progbits
	.sectionflags	@""
	.align	4
.nv.constant0._ZN3cub18CUB_300001_SM_10006detail6reduce28DeviceReduceSingleTileKernelINS2_10policy_hubIN4cuda3std3__45tupleIJblEEEjN6thrust24THRUST_300001_SM_1000_NS8cuda_cub9__find_if7functorIS9_EEE10Policy1000ENSB_12zip_iteratorINS8_IJNSD_26transform_input_iterator_tIbNSI_INS8_IJNSB_6detail15normal_iteratorINSB_10device_ptrIfEEEESO_EEEEENSK_22tuple_binary_predicateINS7_4lessIfEEEEEENSB_17counting_iteratorIlNSB_11use_defaultESX_SX_EEEEEEEPS9_jSF_S9_S9_NS7_10__identityEEEvT0_T1_T2_T3_T4_T6_:
	.zero		961


//--------------------- .nv.constant0._ZN3cub18CUB_300001_SM_10006detail6reduce18DeviceReduceKernelINS2_10policy_hubIN4cuda3std3__45tupleIJblEEEyN6thrust24THRUST_300001_SM_1000_NS8cuda_cub9__find_if7functorIS9_EEE10Policy1000ENSB_12zip_iteratorINS8_IJNSD_26transform_input_iterator_tIbNSI_INS8_IJNSB_6detail15normal_iteratorINSB_10device_ptrIiEEEESO_EEEEENSK_22tuple_binary_predicateINS7_7greaterIiEEEEEENSB_17counting_iteratorIlNSB_11use_defaultESX_SX_EEEEEEEySF_S9_NS7_10__identityEEEvT0_PT3_T1_NS0_13GridEvenShareIS15_EET2_T4_ --------------------------
	.section	.nv.constant0._ZN3cub18CUB_300001_SM_10006detail6reduce18DeviceReduceKernelINS2_10policy_hubIN4cuda3std3__45tupleIJblEEEyN6thrust24THRUST_300001_SM_1000_NS8cuda_cub9__find_if7functorIS9_EEE10Policy1000ENSB_12zip_iteratorINS8_IJNSD_26transform_input_iterator_tIbNSI_INS8_IJNSB_6detail15normal_iteratorINSB_10device_ptrIiEEEESO_EEEEENSK_22tuple_binary_predicateINS7_7greaterIiEEEEEENSB_17counting_iteratorIlNSB_11use_defaultESX_SX_EEEEEEEySF_S9_NS7_10__identityEEEvT0_PT3_T1_NS0_13GridEvenShareIS15_EET2_T4_,"a",@progbits
	.sectionflags	@""
	.align	4
.nv.constant0._ZN3cub18CUB_300001_SM_10006detail6reduce18DeviceReduceKernelINS2_10policy_hubIN4cuda3std3__45tupleIJblEEEyN6thrust24THRUST_300001_SM_1000_NS8cuda_cub9__find_if7functorIS9_EEE10Policy1000ENSB_12zip_iteratorINS8_IJNSD_26transform_input_iterator_tIbNSI_INS8_IJNSB_6detail15normal_iteratorINSB_10device_ptrIiEEEESO_EEEEENSK_22tuple_binary_predicateINS7_7greaterIiEEEEEENSB_17counting_iteratorIlNSB_11use_defaultESX_SX_EEEEEEEySF_S9_NS7_10__identityEEEvT0_PT3_T1_NS0_13GridEvenShareIS15_EET2_T4_:
	.zero		1018


//--------------------- .nv.constant0._ZN3cub18CUB_300001_SM_10006detail6reduce28DeviceReduceSingleTileKernelINS2_10policy_hubIN4cuda3std3__45tupleIJblEEEyN6thrust24THRUST_300001_SM_1000_NS8cuda_cub9__find_if7functorIS9_EEE10Policy1000ENSB_12zip_iteratorINS8_IJNSD_26transform_input_iterator_tIbNSI_INS8_IJNSB_6detail15normal_iteratorINSB_10device_ptrIiEEEESO_EEEEENSK_22tuple_binary_predicateINS7_7greaterIiEEEEEENSB_17counting_iteratorIlNSB_11use_defaultESX_SX_EEEEEEEPS9_ySF_S9_S9_NS7_10__identityEEEvT0_T1_T2_T3_T4_T6_ --------------------------
	.section	.nv.constant0._ZN3cub18CUB_300001_SM_10006detail6reduce28DeviceReduceSingleTileKernelINS2_10policy_hubIN4cuda3std3__45tupleIJblEEEyN6thrust24THRUST_300001_SM_1000_NS8cuda_cub9__find_if7functorIS9_EEE10Policy1000ENSB_12zip_iteratorINS8_IJNSD_26transform_input_iterator_tIbNSI_INS8_IJNSB_6detail15normal_iteratorINSB_10device_ptrIiEEEESO_EEEEENSK_22tuple_binary_predicateINS7_7greaterIiEEEEEENSB_17counting_iteratorIlNSB_11use_defaultESX_SX_EEEEEEEPS9_ySF_S9_S9_NS7_10__identityEEEvT0_T1_T2_T3_T4_T6_,"a",@progbits
	.sectionflags	@""
	.align	4
.nv.constant0._ZN3cub18CUB_300001_SM_10006detail6reduce28DeviceReduceSingleTileKernelINS2_10policy_hubIN4cuda3std3__45tupleIJblEEEyN6thrust24THRUST_300001_SM_1000_NS8cuda_cub9__find_if7functorIS9_EEE10Policy1000ENSB_12zip_iteratorINS8_IJNSD_26transform_input_iterator_tIbNSI_INS8_IJNSB_6detail15normal_iteratorINSB_10device_ptrIiEEEESO_EEEEENSK_22tuple_binary_predicateINS7_7greaterIiEEEEEENSB_17counting_iteratorIlNSB_11use_defaultESX_SX_EEEEEEEPS9_ySF_S9_S9_NS7_10__identityEEEvT0_T1_T2_T3_T4_T6_:
	.zero		969


//--------------------- .nv.constant0._ZN3cub18CUB_300001_SM_10006detail6reduce18DeviceReduceKernelINS2_10policy_hubIN4cuda3std3__45tupleIJblEEEjN6thrust24THRUST_300001_SM_1000_NS8cuda_cub9__find_if7functorIS9_EEE10Policy1000ENSB_12zip_iteratorINS8_IJNSD_26transform_input_iterator_tIbNSI_INS8_IJNSB_6detail15normal_iteratorINSB_10device_ptrIiEEEESO_EEEEENSK_22tuple_binary_predicateINS7_7greaterIiEEEEEENSB_17counting_iteratorIlNSB_11use_defaultESX_SX_EEEEEEEjSF_S9_NS7_10__identityEEEvT0_PT3_T1_NS0_13GridEvenShareIS15_EET2_T4_ --------------------------
	.section	.nv.constant0._ZN3cub18CUB_300001_SM_10006detail6reduce18DeviceReduceKernelINS2_10policy_hubIN4cuda3std3__45tupleIJblEEEjN6thrust24THRUST_300001_SM_1000_NS8cuda_cub9__find_if7functorIS9_EEE10Policy1000ENSB_12zip_iteratorINS8_IJNSD_26transform_input_iterator_tIbNSI_INS8_IJNSB_6detail15normal_iteratorINSB_10device_ptrIiEEEESO_EEEEENSK_22tuple_binary_predicateINS7_7greaterIiEEEEEENSB_17counting_iteratorIlNSB_11use_defaultESX_SX_EEEEEEEjSF_S9_NS7_10__identityEEEvT0_PT3_T1_NS0_13GridEvenShareIS15_EET2_T4_,"a",@progbits
	.sectionflags	@""
	.align	4
.nv.constant0._ZN3cub18CUB_300001_SM_10006detail6reduce18DeviceReduceKernelINS2_10policy_hubIN4cuda3std3__45tupleIJblEEEjN6thrust24THRUST_300001_SM_1000_NS8cuda_cub9__find_if7functorIS9_EEE10Policy1000ENSB_12zip_iteratorINS8_IJNSD_26transform_input_iterator_tIbNSI_INS8_IJNSB_6detail15normal_iteratorINSB_10device_ptrIiEEEESO_EEEEENSK_22tuple_binary_predicateINS7_7greaterIiEEEEEENSB_17counting_iteratorIlNSB_11use_defaultESX_SX_EEEEEEEjSF_S9_NS7_10__identityEEEvT0_PT3_T1_NS0_13GridEvenShareIS15_EET2_T4_:
	.zero		982


//--------------------- .nv.constant0._ZN3cub18CUB_300001_SM_10006detail6reduce28DeviceReduceSingleTileKernelINS2_10policy_hubIN4cuda3std3__45tupleIJblEEEjN6thrust24THRUST_300001_SM_1000_NS8cuda_cub9__find_if7functorIS9_EEE10Policy1000ENSB_12zip_iteratorINS8_IJNSD_26transform_input_iterator_tIbNSI_INS8_IJNSB_6detail15normal_iteratorINSB_10device_ptrIiEEEESO_EEEEENSK_22tuple_binary_predicateINS7_7greaterIiEEEEEENSB_17counting_iteratorIlNSB_11use_defaultESX_SX_EEEEEEEPS9_jSF_S9_S9_NS7_10__identityEEEvT0_T1_T2_T3_T4_T6_ --------------------------
	.section	.nv.constant0._ZN3cub18CUB_300001_SM_10006detail6reduce28DeviceReduceSingleTileKernelINS2_10policy_hubIN4cuda3std3__45tupleIJblEEEjN6thrust24THRUST_300001_SM_1000_NS8cuda_cub9__find_if7functorIS9_EEE10Policy1000ENSB_12zip_iteratorINS8_IJNSD_26transform_input_iterator_tIbNSI_INS8_IJNSB_6detail15normal_iteratorINSB_10device_ptrIiEEEESO_EEEEENSK_22tuple_binary_predicateINS7_7greaterIiEEEEEENSB_17counting_iteratorIlNSB_11use_defaultESX_SX_EEEEEEEPS9_jSF_S9_S9_NS7_10__identityEEEvT0_T1_T2_T3_T4_T6_,"a",@progbits
	.sectionflags	@""
	.align	4
.nv.constant0._ZN3cub18CUB_300001_SM_10006detail6reduce28DeviceReduceSingleTileKernelINS2_10policy_hubIN4cuda3std3__45tupleIJblEEEjN6thrust24THRUST_300001_SM_1000_NS8cuda_cub9__find_if7functorIS9_EEE10Policy1000ENSB_12zip_iteratorINS8_IJNSD_26transform_input_iterator_tIbNSI_INS8_IJNSB_6detail15normal_iteratorINSB_10device_ptrIiEEEESO_EEEEENSK_22tuple_binary_predicateINS7_7greaterIiEEEEEENSB_17counting_iteratorIlNSB_11use_defaultESX_SX_EEEEEEEPS9_jSF_S9_S9_NS7_10__identityEEEvT0_T1_T2_T3_T4_T6_:
	.zero		961


//--------------------- .nv.constant0._ZN3cub18CUB_300001_SM_10006detail6reduce18DeviceReduceKernelINS2_10policy_hubIN4cuda3std3__45tupleIJblEEEyN6thrust24THRUST_300001_SM_1000_NS8cuda_cub9__find_if7functorIS9_EEE10Policy1000ENSB_12zip_iteratorINS8_IJNSD_26transform_input_iterator_tIbNSI_INS8_IJNSB_6detail15normal_iteratorINSB_10device_ptrIiEEEESO_EEEEENSK_22tuple_binary_predicateINS7_4lessIiEEEEEENSB_17counting_iteratorIlNSB_11use_defaultESX_SX_EEEEEEEySF_S9_NS7_10__identityEEEvT0_PT3_T1_NS0_13GridEvenShareIS15_EET2_T4_ --------------------------
	.section	.nv.constant0._ZN3cub18CUB_300001_SM_10006detail6reduce18DeviceReduceKernelINS2_10policy_hubIN4cuda3std3__45tupleIJblEEEyN6thrust24THRUST_300001_SM_1000_NS8cuda_cub9__find_if7functorIS9_EEE10Policy1000ENSB_12zip_iteratorINS8_IJNSD_26transform_input_iterator_tIbNSI_INS8_IJNSB_6detail15normal_iteratorINSB_10device_ptrIiEEEESO_EEEEENSK_22tuple_binary_predicateINS7_4lessIiEEEEEENSB_17counting_iteratorIlNSB_11use_defaultESX_SX_EEEEEEEySF_S9_NS7_10__identityEEEvT0_PT3_T1_NS0_13GridEvenShareIS15_EET2_T4_,"a",@progbits
	.sectionflags	@""
	.align	4
.nv.constant0._ZN3cub18CUB_300001_SM_10006detail6reduce18DeviceReduceKernelINS2_10policy_hubIN4cuda3std3__45tupleIJblEEEyN6thrust24THRUST_300001_SM_1000_NS8cuda_cub9__find_if7functorIS9_EEE10Policy1000ENSB_12zip_iteratorINS8_IJNSD_26transform_input_iterator_tIbNSI_INS8_IJNSB_6detail15normal_iteratorINSB_10device_ptrIiEEEESO_EEEEENSK_22tuple_binary_predicateINS7_4lessIiEEEEEENSB_17counting_iteratorIlNSB_11use_defaultESX_SX_EEEEEEEySF_S9_NS7_10__identityEEEvT0_PT3_T1_NS0_13GridEvenShareIS15_EET2_T4_:
	.zero		1018


//--------------------- .nv.constant0._ZN3cub18CUB_300001_SM_10006detail6reduce28DeviceReduceSingleTileKernelINS2_10policy_hubIN4cuda3std3__45tupleIJblEEEyN6thrust24THRUST_300001_SM_1000_NS8cuda_cub9__find_if7functorIS9_EEE10Policy1000ENSB_12zip_iteratorINS8_IJNSD_26transform_input_iterator_tIbNSI_INS8_IJNSB_6detail15normal_iteratorINSB_10device_ptrIiEEEESO_EEEEENSK_22tuple_binary_predicateINS7_4lessIiEEEEEENSB_17counting_iteratorIlNSB_11use_defaultESX_SX_EEEEEEEPS9_ySF_S9_S9_NS7_10__identityEEEvT0_T1_T2_T3_T4_T6_ --------------------------
	.section	.nv.constant0._ZN3cub18CUB_300001_SM_10006detail6reduce28DeviceReduceSingleTileKernelINS2_10policy_hubIN4cuda3std3__45tupleIJblEEEyN6thrust24THRUST_300001_SM_1000_NS8cuda_cub9__find_if7functorIS9_EEE10Policy1000ENSB_12zip_iteratorINS8_IJNSD_26transform_input_iterator_tIbNSI_INS8_IJNSB_6detail15normal_iteratorINSB_10device_ptrIiEEEESO_EEEEENSK_22tuple_binary_predicateINS7_4lessIiEEEEEENSB_17counting_iteratorIlNSB_11use_defaultESX_SX_EEEEEEEPS9_ySF_S9_S9_NS7_10__identityEEEvT0_T1_T2_T3_T4_T6_,"a",@progbits
	.sectionflags	@""
	.align	4
.nv.constant0._ZN3cub18CUB_300001_SM_10006detail6reduce28DeviceReduceSingleTileKernelINS2_10policy_hubIN4cuda3std3__45tupleIJblEEEyN6thrust24THRUST_300001_SM_1000_NS8cuda_cub9__find_if7functorIS9_EEE10Policy1000ENSB_12zip_iteratorINS8_IJNSD_26transform_input_iterator_tIbNSI_INS8_IJNSB_6detail15normal_iteratorINSB_10device_ptrIiEEEESO_EEEEENSK_22tuple_binary_predicateINS7_4lessIiEEEEEENSB_17counting_iteratorIlNSB_11use_defaultESX_SX_EEEEEEEPS9_ySF_S9_S9_NS7_10__identityEEEvT0_T1_T2_T3_T4_T6_:
	.zero		969


//--------------------- .nv.constant0._ZN3cub18CUB_300001_SM_10006detail6reduce18DeviceReduceKernelINS2_10policy_hubIN4cuda3std3__45tupleIJblEEEjN6thrust24THRUST_300001_SM_1000_NS8cuda_cub9__find_if7functorIS9_EEE10Policy1000ENSB_12zip_iteratorINS8_IJNSD_26transform_input_iterator_tIbNSI_INS8_IJNSB_6detail15normal_iteratorINSB_10device_ptrIiEEEESO_EEEEENSK_22tuple_binary_predicateINS7_4lessIiEEEEEENSB_17counting_iteratorIlNSB_11use_defaultESX_SX_EEEEEEEjSF_S9_NS7_10__identityEEEvT0_PT3_T1_NS0_13GridEvenShareIS15_EET2_T4_ --------------------------
	.section	.nv.constant0._ZN3cub18CUB_300001_SM_10006detail6reduce18DeviceReduceKernelINS2_10policy_hubIN4cuda3std3__45tupleIJblEEEjN6thrust24THRUST_300001_SM_1000_NS8cuda_cub9__find_if7functorIS9_EEE10Policy1000ENSB_12zip_iteratorINS8_IJNSD_26transform_input_iterator_tIbNSI_INS8_IJNSB_6detail15normal_iteratorINSB_10device_ptrIiEEEESO_EEEEENSK_22tuple_binary_predicateINS7_4lessIiEEEEEENSB_17counting_iteratorIlNSB_11use_defaultESX_SX_EEEEEEEjSF_S9_NS7_10__identityEEEvT0_PT3_T1_NS0_13GridEvenShareIS15_EET2_T4_,"a",@progbits
	.sectionflags	@""
	.align	4
.nv.constant0._ZN3cub18CUB_300001_SM_10006detail6reduce18DeviceReduceKernelINS2_10policy_hubIN4cuda3std3__45tupleIJblEEEjN6thrust24THRUST_300001_SM_1000_NS8cuda_cub9__find_if7functorIS9_EEE10Policy1000ENSB_12zip_iteratorINS8_IJNSD_26transform_input_iterator_tIbNSI_INS8_IJNSB_6detail15normal_iteratorINSB_10device_ptrIiEEEESO_EEEEENSK_22tuple_binary_predicateINS7_4lessIiEEEEEENSB_17counting_iteratorIlNSB_11use_defaultESX_SX_EEEEEEEjSF_S9_NS7_10__identityEEEvT0_PT3_T1_NS0_13GridEvenShareIS15_EET2_T4_:
	.zero		982


//--------------------- .nv.constant0._ZN3cub18CUB_300001_SM_10006detail6reduce28DeviceReduceSingleTileKernelINS2_10policy_hubIN4cuda3std3__45tupleIJblEEEjN6thrust24THRUST_300001_SM_1000_NS8cuda_cub9__find_if7functorIS9_EEE10Policy1000ENSB_12zip_iteratorINS8_IJNSD_26transform_input_iterator_tIbNSI_INS8_IJNSB_6detail15normal_iteratorINSB_10device_ptrIiEEEESO_EEEEENSK_22tuple_binary_predicateINS7_4lessIiEEEEEENSB_17counting_iteratorIlNSB_11use_defaultESX_SX_EEEEEEEPS9_jSF_S9_S9_NS7_10__identityEEEvT0_T1_T2_T3_T4_T6_ --------------------------
	.section	.nv.constant0._ZN3cub18CUB_300001_SM_10006detail6reduce28DeviceReduceSingleTileKernelINS2_10policy_hubIN4cuda3std3__45tupleIJblEEEjN6thrust24THRUST_300001_SM_1000_NS8cuda_cub9__find_if7functorIS9_EEE10Policy1000ENSB_12zip_iteratorINS8_IJNSD_26transform_input_iterator_tIbNSI_INS8_IJNSB_6detail15normal_iteratorINSB_10device_ptrIiEEEESO_EEEEENSK_22tuple_binary_predicateINS7_4lessIiEEEEEENSB_17counting_iteratorIlNSB_11use_defaultESX_SX_EEEEEEEPS9_jSF_S9_S9_NS7_10__identityEEEvT0_T1_T2_T3_T4_T6_,"a",@progbits
	.sectionflags	@""
	.align	4
.nv.constant0._ZN3cub18CUB_300001_SM_10006detail6reduce28DeviceReduceSingleTileKernelINS2_10policy_hubIN4cuda3std3__45tupleIJblEEEjN6thrust24THRUST_300001_SM_1000_NS8cuda_cub9__find_if7functorIS9_EEE10Policy1000ENSB_12zip_iteratorINS8_IJNSD_26transform_input_iterator_tIbNSI_INS8_IJNSB_6detail15normal_iteratorINSB_10device_ptrIiEEEESO_EEEEENSK_22tuple_binary_predicateINS7_4lessIiEEEEEENSB_17counting_iteratorIlNSB_11use_defaultESX_SX_EEEEEEEPS9_jSF_S9_S9_NS7_10__identityEEEvT0_T1_T2_T3_T4_T6_:
	.zero		961


//--------------------- .nv.constant0._ZN3cub18CUB_300001_SM_10006detail6reduce28DeviceReduceSingleTileKernelINS2_10policy_hubIN4cuda3std3__45tupleIJblEEEyN6thrust24THRUST_300001_SM_1000_NS8cuda_cub9__find_if7functorIS9_EEE10Policy1000EPS9_SI_iSF_S9_S9_NS7_10__identityEEEvT0_T1_T2_T3_T4_T6_ --------------------------
	.section	.nv.constant0._ZN3cub18CUB_300001_SM_10006detail6reduce28DeviceReduceSingleTileKernelINS2_10policy_hubIN4cuda3std3__45tupleIJblEEEyN6thrust24THRUST_300001_SM_1000_NS8cuda_cub9__find_if7functorIS9_EEE10Policy1000EPS9_SI_iSF_S9_S9_NS7_10__identityEEEvT0_T1_T2_T3_T4_T6_,"a",@progbits
	.sectionflags	@""
	.align	4
.nv.constant0._ZN3cub18CUB_300001_SM_10006detail6reduce28DeviceReduceSingleTileKernelINS2_10policy_hubIN4cuda3std3__45tupleIJblEEEyN6thrust24THRUST_300001_SM_1000_NS8cuda_cub9__find_if7functorIS9_EEE10Policy1000EPS9_SI_iSF_S9_S9_NS7_10__identityEEEvT0_T1_T2_T3_T4_T6_:
	.zero		937


//--------------------- .nv.constant0._ZN3cub18CUB_300001_SM_10006detail6reduce18DeviceReduceKernelINS2_10policy_hubIN4cuda3std3__45tupleIJblEEEyN6thrust24THRUST_300001_SM_1000_NS8cuda_cub9__find_if7functorIS9_EEE10Policy1000ENSB_12zip_iteratorINS8_IJNSD_26transform_input_iterator_tIbNSI_INS8_IJNSB_6detail15normal_iteratorINSB_10device_ptrIjEEEESO_EEEEENSK_22tuple_binary_predicateINS7_4lessIjEEEEEENSB_17counting_iteratorIlNSB_11use_defaultESX_SX_EEEEEEEySF_S9_NS7_10__identityEEEvT0_PT3_T1_NS0_13GridEvenShareIS15_EET2_T4_ --------------------------
	.section	.nv.constant0._ZN3cub18CUB_300001_SM_10006detail6reduce18DeviceReduceKernelINS2_10policy_hubIN4cuda3std3__45tupleIJblEEEyN6thrust24THRUST_300001_SM_1000_NS8cuda_cub9__find_if7functorIS9_EEE10Policy1000ENSB_12zip_iteratorINS8_IJNSD_26transform_input_iterator_tIbNSI_INS8_IJNSB_6detail15normal_iteratorINSB_10device_ptrIjEEEESO_EEEEENSK_22tuple_binary_predicateINS7_4lessIjEEEEEENSB_17counting_iteratorIlNSB_11use_defaultESX_SX_EEEEEEEySF_S9_NS7_10__identityEEEvT0_PT3_T1_NS0_13GridEvenShareIS15_EET2_T4_,"a",@progbits
	.sectionflags	@""
	.align	4
.nv.constant0._ZN3cub18CUB_300001_SM_10006detail6reduce18DeviceReduceKernelINS2_10policy_hubIN4cuda3std3__45tupleIJblEEEyN6thrust24THRUST_300001_SM_1000_NS8cuda_cub9__find_if7functorIS9_EEE10Policy1000ENSB_12zip_iteratorINS8_IJNSD_26transform_input_iterator_tIbNSI_INS8_IJNSB_6detail15normal_iteratorINSB_10device_ptrIjEEEESO_EEEEENSK_22tuple_binary_predicateINS7_4lessIjEEEEEENSB_17counting_iteratorIlNSB_11use_defaultESX_SX_EEEEEEEySF_S9_NS7_10__identityEEEvT0_PT3_T1_NS0_13GridEvenShareIS15_EET2_T4_:
	.zero		1018


//--------------------- .nv.constant0._ZN3cub18CUB_300001_SM_10006detail6reduce28DeviceReduceSingleTileKernelINS2_10policy_hubIN4cuda3std3__45tupleIJblEEEyN6thrust24THRUST_300001_SM_1000_NS8cuda_cub9__find_if7functorIS9_EEE10Policy1000ENSB_12zip_iteratorINS8_IJNSD_26transform_input_iterator_tIbNSI_INS8_IJNSB_6detail15normal_iteratorINSB_10device_ptrIjEEEESO_EEEEENSK_22tuple_binary_predicateINS7_4lessIjEEEEEENSB_17counting_iteratorIlNSB_11use_defaultESX_SX_EEEEEEEPS9_ySF_S9_S9_NS7_10__identityEEEvT0_T1_T2_T3_T4_T6_ --------------------------
	.section	.nv.constant0._ZN3cub18CUB_300001_SM_10006detail6reduce28DeviceReduceSingleTileKernelINS2_10policy_hubIN4cuda3std3__45tupleIJblEEEyN6thrust24THRUST_300001_SM_1000_NS8cuda_cub9__find_if7functorIS9_EEE10Policy1000ENSB_12zip_iteratorINS8_IJNSD_26transform_input_iterator_tIbNSI_INS8_IJNSB_6detail15normal_iteratorINSB_10device_ptrIjEEEESO_EEEEENSK_22tuple_binary_predicateINS7_4lessIjEEEEEENSB_17counting_iteratorIlNSB_11use_defaultESX_SX_EEEEEEEPS9_ySF_S9_S9_NS7_10__identityEEEvT0_T1_T2_T3_T4_T6_,"a",@progbits
	.sectionflags	@""
	.align	4
.nv.constant0._ZN3cub18CUB_300001_SM_10006detail6reduce28DeviceReduceSingleTileKernelINS2_10policy_hubIN4cuda3std3__45tupleIJblEEEyN6thrust24THRUST_300001_SM_1000_NS8cuda_cub9__find_if7functorIS9_EEE10Policy1000ENSB_12zip_iteratorINS8_IJNSD_26transform_input_iterator_tIbNSI_INS8_IJNSB_6detail15normal_iteratorINSB_10device_ptrIjEEEESO_EEEEENSK_22tuple_binary_predicateINS7_4lessIjEEEEEENSB_17counting_iteratorIlNSB_11use_defaultESX_SX_EEEEEEEPS9_ySF_S9_S9_NS7_10__identityEEEvT0_T1_T2_T3_T4_T6_:
	.zero		969


//--------------------- .nv.constant0._ZN3cub18CUB_300001_SM_10006detail6reduce28DeviceReduceSingleTileKernelINS2_10policy_hubIN4cuda3std3__45tupleIJblEEEjN6thrust24THRUST_300001_SM_1000_NS8cuda_cub9__find_if7functorIS9_EEE10Policy1000EPS9_SI_iSF_S9_S9_NS7_10__identityEEEvT0_T1_T2_T3_T4_T6_ --------------------------
	.section	.nv.constant0._ZN3cub18CUB_300001_SM_10006detail6reduce28DeviceReduceSingleTileKernelINS2_10policy_hubIN4cuda3std3__45tupleIJblEEEjN6thrust24THRUST_300001_SM_1000_NS8cuda_cub9__find_if7functorIS9_EEE10Policy1000EPS9_SI_iSF_S9_S9_NS7_10__identityEEEvT0_T1_T2_T3_T4_T6_,"a",@progbits
	.sectionflags	@""
	.align	4
.nv.constant0._ZN3cub18CUB_300001_SM_10006detail6reduce28DeviceReduceSingleTileKernelINS2_10policy_hubIN4cuda3std3__45tupleIJblEEEjN6thrust24THRUST_300001_SM_1000_NS8cuda_cub9__find_if7functorIS9_EEE10Policy1000EPS9_SI_iSF_S9_S9_NS7_10__identityEEEvT0_T1_T2_T3_T4_T6_:
	.zero		937


//--------------------- .nv.constant0._ZN3cub18CUB_300001_SM_10006detail6reduce18DeviceReduceKernelINS2_10policy_hubIN4cuda3std3__45tupleIJblEEEjN6thrust24THRUST_300001_SM_1000_NS8cuda_cub9__find_if7functorIS9_EEE10Policy1000ENSB_12zip_iteratorINS8_IJNSD_26transform_input_iterator_tIbNSI_INS8_IJNSB_6detail15normal_iteratorINSB_10device_ptrIjEEEESO_EEEEENSK_22tuple_binary_predicateINS7_4lessIjEEEEEENSB_17counting_iteratorIlNSB_11use_defaultESX_SX_EEEEEEEjSF_S9_NS7_10__identityEEEvT0_PT3_T1_NS0_13GridEvenShareIS15_EET2_T4_ --------------------------
	.section	.nv.constant0._ZN3cub18CUB_300001_SM_10006detail6reduce18DeviceReduceKernelINS2_10policy_hubIN4cuda3std3__45tupleIJblEEEjN6thrust24THRUST_300001_SM_1000_NS8cuda_cub9__find_if7functorIS9_EEE10Policy1000ENSB_12zip_iteratorINS8_IJNSD_26transform_input_iterator_tIbNSI_INS8_IJNSB_6detail15normal_iteratorINSB_10device_ptrIjEEEESO_EEEEENSK_22tuple_binary_predicateINS7_4lessIjEEEEEENSB_17counting_iteratorIlNSB_11use_defaultESX_SX_EEEEEEEjSF_S9_NS7_10__identityEEEvT0_PT3_T1_NS0_13GridEvenShareIS15_EET2_T4_,"a",@progbits
	.sectionflags	@""
	.align	4
.nv.constant0._ZN3cub18CUB_300001_SM_10006detail6reduce18DeviceReduceKernelINS2_10policy_hubIN4cuda3std3__45tupleIJblEEEjN6thrust24THRUST_300001_SM_1000_NS8cuda_cub9__find_if7functorIS9_EEE10Policy1000ENSB_12zip_iteratorINS8_IJNSD_26transform_input_iterator_tIbNSI_INS8_IJNSB_6detail15normal_iteratorINSB_10device_ptrIjEEEESO_EEEEENSK_22tuple_binary_predicateINS7_4lessIjEEEEEENSB_17counting_iteratorIlNSB_11use_defaultESX_SX_EEEEEEEjSF_S9_NS7_10__identityEEEvT0_PT3_T1_NS0_13GridEvenShareIS15_EET2_T4_:
	.zero		982


//--------------------- .nv.constant0._ZN3cub18CUB_300001_SM_10006detail6reduce28DeviceReduceSingleTileKernelINS2_10policy_hubIN4cuda3std3__45tupleIJblEEEjN6thrust24THRUST_300001_SM_1000_NS8cuda_cub9__find_if7functorIS9_EEE10Policy1000ENSB_12zip_iteratorINS8_IJNSD_26transform_input_iterator_tIbNSI_INS8_IJNSB_6detail15normal_iteratorINSB_10device_ptrIjEEEESO_EEEEENSK_22tuple_binary_predicateINS7_4lessIjEEEEEENSB_17counting_iteratorIlNSB_11use_defaultESX_SX_EEEEEEEPS9_jSF_S9_S9_NS7_10__identityEEEvT0_T1_T2_T3_T4_T6_ --------------------------
	.section	.nv.constant0._ZN3cub18CUB_300001_SM_10006detail6reduce28DeviceReduceSingleTileKernelINS2_10policy_hubIN4cuda3std3__45tupleIJblEEEjN6thrust24THRUST_300001_SM_1000_NS8cuda_cub9__find_if7functorIS9_EEE10Policy1000ENSB_12zip_iteratorINS8_IJNSD_26transform_input_iterator_tIbNSI_INS8_IJNSB_6detail15normal_iteratorINSB_10device_ptrIjEEEESO_EEEEENSK_22tuple_binary_predicateINS7_4lessIjEEEEEENSB_17counting_iteratorIlNSB_11use_defaultESX_SX_EEEEEEEPS9_jSF_S9_S9_NS7_10__identityEEEvT0_T1_T2_T3_T4_T6_,"a",@progbits
	.sectionflags	@""
	.align	4
.nv.constant0._ZN3cub18CUB_300001_SM_10006detail6reduce28DeviceReduceSingleTileKernelINS2_10policy_hubIN4cuda3std3__45tupleIJblEEEjN6thrust24THRUST_300001_SM_1000_NS8cuda_cub9__find_if7functorIS9_EEE10Policy1000ENSB_12zip_iteratorINS8_IJNSD_26transform_input_iterator_tIbNSI_INS8_IJNSB_6detail15normal_iteratorINSB_10device_ptrIjEEEESO_EEEEENSK_22tuple_binary_predicateINS7_4lessIjEEEEEENSB_17counting_iteratorIlNSB_11use_defaultESX_SX_EEEEEEEPS9_jSF_S9_S9_NS7_10__identityEEEvT0_T1_T2_T3_T4_T6_:
	.zero		961


//--------------------- .nv.constant0._ZN3cub18CUB_300001_SM_10006detail9transform16transform_kernelINS2_10policy_hubILb1EN4cuda3std3__45tupleIJN6thrust24THRUST_300001_SM_1000_NS6detail15normal_iteratorINSA_10device_ptrIiEEEEEEEE10policy1000El15RandomTransformSF_JPiEEEvT0_iT1_T2_DpNS2_10kernel_argIT3_EE --------------------------
	.section	.nv.constant0._ZN3cub18CUB_300001_SM_10006detail9transform16transform_kernelINS2_10policy_hubILb1EN4cuda3std3__45tupleIJN6thrust24THRUST_300001_SM_1000_NS6detail15normal_iteratorINSA_10device_ptrIiEEEEEEEE10policy1000El15RandomTransformSF_JPiEEEvT0_iT1_T2_DpNS2_10kernel_argIT3_EE,"a",@progbits
	.sectionflags	@""
	.align	4
.nv.constant0._ZN3cub18CUB_300001_SM_10006detail9transform16transform_kernelINS2_10policy_hubILb1EN4cuda3std3__45tupleIJN6thrust24THRUST_300001_SM_1000_NS6detail15normal_iteratorINSA_10device_ptrIiEEEEEEEE10policy1000El15RandomTransformSF_JPiEEEvT0_iT1_T2_DpNS2_10kernel_argIT3_EE:
	.zero		936


//--------------------- .nv.constant0._ZN3cub18CUB_300001_SM_10006detail9transform16transform_kernelINS2_10policy_hubILb1EN4cuda3std3__45tupleIJN6thrust24THRUST_300001_SM_1000_NS6detail15normal_iteratorINSA_10device_ptrIiEEEEEEEE10policy1000Ei15RandomTransformSF_JPiEEEvT0_iT1_T2_DpNS2_10kernel_argIT3_EE --------------------------
	.section	.nv.constant0._ZN3cub18CUB_300001_SM_10006detail9transform16transform_kernelINS2_10policy_hubILb1EN4cuda3std3__45tupleIJN6thrust24THRUST_300001_SM_1000_NS6detail15normal_iteratorINSA_10device_ptrIiEEEEEEEE10policy1000Ei15RandomTransformSF_JPiEEEvT0_iT1_T2_DpNS2_10kernel_argIT3_EE,"a",@progbits
	.sectionflags	@""
	.align	4
.nv.constant0._ZN3cub18CUB_300001_SM_10006detail9transform16transform_kernelINS2_10policy_hubILb1EN4cuda3std3__45tupleIJN6thrust24THRUST_300001_SM_1000_NS6detail15normal_iteratorINSA_10device_ptrIiEEEEEEEE10policy1000Ei15RandomTransformSF_JPiEEEvT0_iT1_T2_DpNS2_10kernel_argIT3_EE:
	.zero		936


//--------------------- .nv.constant0._ZN3cub18CUB_300001_SM_10006detail8for_each13static_kernelINS2_12policy_hub_t12policy_500_tEmN6thrust24THRUST_300001_SM_1000_NS8cuda_cub20__uninitialized_fill7functorINS7_10device_ptrIfEEfEEEEvT0_T1_ --------------------------
	.section	.nv.constant0._ZN3cub18CUB_300001_SM_10006detail8for_each13static_kernelINS2_12policy_hub_t12policy_500_tEmN6thrust24THRUST_300001_SM_1000_NS8cuda_cub20__uninitialized_fill7functorINS7_10device_ptrIfEEfEEEEvT0_T1_,"a",@progbits
	.sectionflags	@""
	.align	4
.nv.constant0._ZN3cub18CUB_300001_SM_10006detail8for_each13static_kernelINS2_12policy_hub_t12policy_500_tEmN6thrust24THRUST_300001_SM_1000_NS8cuda_cub20__uninitialized_fill7functorINS7_10device_ptrIfEEfEEEEvT0_T1_:
	.zero		920


//--------------------- .nv.constant0._ZN3cub18CUB_300001_SM_10006detail8for_each13static_kernelINS2_12policy_hub_t12policy_500_tElN6thrust24THRUST_300001_SM_1000_NS8cuda_cub10__tabulate7functorINS7_6detail15normal_iteratorINS7_10device_ptrIiEEEENS7_6system6detail7generic6detail22compute_sequence_valueIivEElEEEEvT0_T1_ --------------------------
	.section	.nv.constant0._ZN3cub18CUB_300001_SM_10006detail8for_each13static_kernelINS2_12policy_hub_t12policy_500_tElN6thrust24THRUST_300001_SM_1000_NS8cuda_cub10__tabulate7functorINS7_6detail15normal_iteratorINS7_10device_ptrIiEEEENS7_6system6detail7generic6detail22compute_sequence_valueIivEElEEEEvT0_T1_,"a",@progbits
	.sectionflags	@""
	.align	4
.nv.constant0._ZN3cub18CUB_300001_SM_10006detail8for_each13static_kernelINS2_12policy_hub_t12policy_500_tElN6thrust24THRUST_300001_SM_1000_NS8cuda_cub10__tabulate7functorINS7_6detail15normal_iteratorINS7_10device_ptrIiEEEENS7_6system6detail7generic6detail22compute_sequence_valueIivEElEEEEvT0_T1_:
	.zero		920


//--------------------- .nv.constant0._ZN3cub18CUB_300001_SM_10006detail8for_each13static_kernelINS2_12policy_hub_t12policy_500_tEmN6thrust24THRUST_300001_SM_1000_NS8cuda_cub20__uninitialized_fill7functorINS7_10device_ptrIiEEiEEEEvT0_T1_ --------------------------
	.section	.nv.constant0._ZN3cub18CUB_300001_SM_10006detail8for_each13static_kernelINS2_12policy_hub_t12policy_500_tEmN6thrust24THRUST_300001_SM_1000_NS8cuda_cub20__uninitialized_fill7functorINS7_10device_ptrIiEEiEEEEvT0_T1_,"a",@progbits
	.sectionflags	@""
	.align	4
.nv.constant0._ZN3cub18CUB_300001_SM_10006detail8for_each13static_kernelINS2_12policy_hub_t12policy_500_tEmN6thrust24THRUST_300001_SM_1000_NS8cuda_cub20__uninitialized_fill7functorINS7_10device_ptrIiEEiEEEEvT0_T1_:
	.zero		920


//--------------------- .nv.constant0._ZN3cub18CUB_300001_SM_10006detail11EmptyKernelIvEEvv --------------------------
	.section	.nv.constant0._ZN3cub18CUB_300001_SM_10006detail11EmptyKernelIvEEvv,"a",@progbits
	.sectionflags	@""
	.align	4
.nv.constant0._ZN3cub18CUB_300001_SM_10006detail11EmptyKernelIvEEvv:
	.zero		896


//--------------------- SYMBOLS --------------------------

	.type		.nv.reservedSmem.offset0,@object
	.size		.nv.reservedSmem.offset0,0x4
	.type		.nv.reservedSmem.cap,@object
	.size		.nv.reservedSmem.cap,0x4
